// Copyright (c) 2024, Jay Shah, Ganesh Bikshandi, Ying Zhang, Vijay Thakkar, Pradeep Ramani, Tri Dao.
// Splitting the different template instantiations to different files to speed up compilation.
// This file is auto-generated. See "generate_kernels.py"

#include "flash_fwd_launch_template.h"

#ifndef FLASHATTENTION_DISABLE_HDIM256
template void run_mha_fwd_<90, cutlass::float_e4m3_t, 256, 256, true, false, false, true>(Flash_fwd_params &params, cudaStream_t stream);
#endif


// ===== COMPILED SASS (sm_90a) =====

	.target	sm_90a

	.elftype	@"ET_EXEC"


//--------------------- .note.nv.tkinfo           --------------------------
	.section	.note.nv.tkinfo,"",@"SHT_NOTE"
	.sectionflags	@"SHF_NOTE_NV_TKINFO"
	.tkinfo
        /*0018*/ 	.word	0x00000002
        /*0030*/ 	.string	""
        /*0030*/ 	.string	"ptxas"
        /*0030*/ 	.string	"Cuda compilation tools, release 13.0, V13.0.88"
        /*0030*/ 	.string	"Build cuda_13.0.r13.0/compiler.36424714_0"
        /*0030*/ 	.string	"-arch sm_90a -m 64 "



//--------------------- .note.nv.cuinfo           --------------------------
	.section	.note.nv.cuinfo,"",@"SHT_NOTE"
	.sectionflags	@"SHF_NOTE_NV_CUINFO"
        /*0018*/ 	.short	0x0002
        /*001a*/ 	.short	0x005a
        /*001c*/ 	.short	0x0082
	.zero		2


//--------------------- .nv.info                  --------------------------
	.section	.nv.info,"",@"SHT_CUDA_INFO"
	.align	4


	//----- nvinfo : EIATTR_REGCOUNT
	.align		4
        /*0000*/ 	.byte	0x04, 0x2f
        /*0002*/ 	.short	(.L_26 - .L_25)
	.align		4
.L_25:
        /*0004*/ 	.word	index@(_ZN7cutlass13device_kernelIN5flash11enable_sm90INS1_16FlashAttnFwdSm90INS1_25CollectiveMainloopFwdSm90ILi2EN4cute5tupleIJNS5_1CILi1EEES8_S8_EEENS6_IJNS7_ILi128EEESA_NS7_ILi256EEEEEELi256ENS_12float_e4m3_tEfNS_4arch4Sm90ELb1ELb0ELb0ELb1ELb0ELb1ELb0ELb1ELb1ELb1ELb1ELb0EEENS1_21CollectiveEpilogueFwdINS6_IJSA_SB_SA_EEES9_NS_10bfloat16_tESF_Li256ELb1ELb1ELb1ELb1EEENS1_36VarlenDynamicPersistentTileSchedulerILi128ELi128ELi256ELi128ELb1ELb1ELb1ELb1ELb1ELb1EEEEEEEEEvNT_6ParamsE)
        /*0008*/ 	.word	0x000000a8


	//----- nvinfo : EIATTR_FRAME_SIZE
	.align		4
.L_26:
        /*000c*/ 	.byte	0x04, 0x11
        /*000e*/ 	.short	(.L_28 - .L_27)
	.align		4
.L_27:
        /*0010*/ 	.word	index@(_ZN7cutlass13device_kernelIN5flash11enable_sm90INS1_16FlashAttnFwdSm90INS1_25CollectiveMainloopFwdSm90ILi2EN4cute5tupleIJNS5_1CILi1EEES8_S8_EEENS6_IJNS7_ILi128EEESA_NS7_ILi256EEEEEELi256ENS_12float_e4m3_tEfNS_4arch4Sm90ELb1ELb0ELb0ELb1ELb0ELb1ELb0ELb1ELb1ELb1ELb1ELb0EEENS1_21CollectiveEpilogueFwdINS6_IJSA_SB_SA_EEES9_NS_10bfloat16_tESF_Li256ELb1ELb1ELb1ELb1EEENS1_36VarlenDynamicPersistentTileSchedulerILi128ELi128ELi256ELi128ELb1ELb1ELb1ELb1ELb1ELb1EEEEEEEEEvNT_6ParamsE)
        /*0014*/ 	.word	0x000001e0


	//----- nvinfo : EIATTR_REGCOUNT
	.align		4
.L_28:
        /*0018*/ 	.byte	0x04, 0x2f
        /*001a*/ 	.short	(.L_30 - .L_29)
	.align		4
.L_29:
        /*001c*/ 	.word	index@(_ZN7cutlass13device_kernelIN5flash11enable_sm90INS1_16FlashAttnFwdSm90INS1_25CollectiveMainloopFwdSm90ILi2EN4cute5tupleIJNS5_1CILi1EEES8_S8_EEENS6_IJNS7_ILi128EEESA_NS7_ILi256EEEEEELi256ENS_12float_e4m3_tEfNS_4arch4Sm90ELb1ELb0ELb0ELb1ELb0ELb0ELb0ELb1ELb1ELb1ELb1ELb0EEENS1_21CollectiveEpilogueFwdINS6_IJSA_SB_SA_EEES9_NS_10bfloat16_tESF_Li256ELb1ELb1ELb1ELb1EEENS1_36VarlenDynamicPersistentTileSchedulerILi128ELi128ELi256ELi128ELb1ELb1ELb1ELb1ELb1ELb1EEEEEEEEEvNT_6ParamsE)
        /*0020*/ 	.word	0x000000a8


	//----- nvinfo : EIATTR_FRAME_SIZE
	.align		4
.L_30:
        /*0024*/ 	.byte	0x04, 0x11
        /*0026*/ 	.short	(.L_32 - .L_31)
	.align		4
.L_31:
        /*0028*/ 	.word	index@(_ZN7cutlass13device_kernelIN5flash11enable_sm90INS1_16FlashAttnFwdSm90INS1_25CollectiveMainloopFwdSm90ILi2EN4cute5tupleIJNS5_1CILi1EEES8_S8_EEENS6_IJNS7_ILi128EEESA_NS7_ILi256EEEEEELi256ENS_12float_e4m3_tEfNS_4arch4Sm90ELb1ELb0ELb0ELb1ELb0ELb0ELb0ELb1ELb1ELb1ELb1ELb0EEENS1_21CollectiveEpilogueFwdINS6_IJSA_SB_SA_EEES9_NS_10bfloat16_tESF_Li256ELb1ELb1ELb1ELb1EEENS1_36VarlenDynamicPersistentTileSchedulerILi128ELi128ELi256ELi128ELb1ELb1ELb1ELb1ELb1ELb1EEEEEEEEEvNT_6ParamsE)
        /*002c*/ 	.word	0x00000048


	//----- nvinfo : EIATTR_REGCOUNT
	.align		4
.L_32:
        /*0030*/ 	.byte	0x04, 0x2f
        /*0032*/ 	.short	(.L_34 - .L_33)
	.align		4
.L_33:
        /*0034*/ 	.word	index@(_ZN7cutlass13device_kernelIN5flash11enable_sm90INS1_16FlashAttnFwdSm90INS1_25CollectiveMainloopFwdSm90ILi2EN4cute5tupleIJNS5_1CILi1EEES8_S8_EEENS6_IJNS7_ILi128EEESA_NS7_ILi256EEEEEELi256ENS_12float_e4m3_tEfNS_4arch4Sm90ELb1ELb0ELb0ELb0ELb0ELb0ELb0ELb1ELb1ELb1ELb1ELb0EEENS1_21CollectiveEpilogueFwdINS6_IJSA_SB_SA_EEES9_NS_10bfloat16_tESF_Li256ELb0ELb1ELb1ELb1EEENS1_19SingleTileSchedulerILb0ELb1ELb1ELi128EEEEEEEEEvNT_6ParamsE)
        /*0038*/ 	.word	0x000000a8


	//----- nvinfo : EIATTR_FRAME_SIZE
	.align		4
.L_34:
        /*003c*/ 	.byte	0x04, 0x11
        /*003e*/ 	.short	(.L_36 - .L_35)
	.align		4
.L_35:
        /*0040*/ 	.word	index@(_ZN7cutlass13device_kernelIN5flash11enable_sm90INS1_16FlashAttnFwdSm90INS1_25CollectiveMainloopFwdSm90ILi2EN4cute5tupleIJNS5_1CILi1EEES8_S8_EEENS6_IJNS7_ILi128EEESA_NS7_ILi256EEEEEELi256ENS_12float_e4m3_tEfNS_4arch4Sm90ELb1ELb0ELb0ELb0ELb0ELb0ELb0ELb1ELb1ELb1ELb1ELb0EEENS1_21CollectiveEpilogueFwdINS6_IJSA_SB_SA_EEES9_NS_10bfloat16_tESF_Li256ELb0ELb1ELb1ELb1EEENS1_19SingleTileSchedulerILb0ELb1ELb1ELi128EEEEEEEEEvNT_6ParamsE)
        /*0044*/ 	.word	0x00000030


	//----- nvinfo : EIATTR_REGCOUNT
	.align		4
.L_36:
        /*0048*/ 	.byte	0x04, 0x2f
        /*004a*/ 	.short	(.L_38 - .L_37)
	.align		4
.L_37:
        /*004c*/ 	.word	index@(_ZN7cutlass13device_kernelIN5flash11enable_sm90INS1_16FlashAttnFwdSm90INS1_25CollectiveMainloopFwdSm90ILi2EN4cute5tupleIJNS5_1CILi1EEES8_S8_EEENS6_IJNS7_ILi128EEENS7_ILi64EEENS7_ILi256EEEEEELi256ENS_12float_e4m3_tEfNS_4arch4Sm90ELb0ELb1ELb0ELb1ELb0ELb1ELb0ELb1ELb1ELb1ELb1ELb0EEENS1_21CollectiveEpilogueFwdINS6_IJSA_SC_SB_EEES9_NS_10bfloat16_tESG_Li256ELb1ELb1ELb1ELb1EEENS1_36VarlenDynamicPersistentTileSchedulerILi128ELi64ELi256ELi128ELb1ELb1ELb1ELb1ELb0ELb1EEEEEEEEEvNT_6ParamsE)
        /*0050*/ 	.word	0x000000a8


	//----- nvinfo : EIATTR_FRAME_SIZE
	.align		4
.L_38:
        /*0054*/ 	.byte	0x04, 0x11
        /*0056*/ 	.short	(.L_40 - .L_39)
	.align		4
.L_39:
        /*0058*/ 	.word	index@(_ZN7cutlass13device_kernelIN5flash11enable_sm90INS1_16FlashAttnFwdSm90INS1_25CollectiveMainloopFwdSm90ILi2EN4cute5tupleIJNS5_1CILi1EEES8_S8_EEENS6_IJNS7_ILi128EEENS7_ILi64EEENS7_ILi256EEEEEELi256ENS_12float_e4m3_tEfNS_4arch4Sm90ELb0ELb1ELb0ELb1ELb0ELb1ELb0ELb1ELb1ELb1ELb1ELb0EEENS1_21CollectiveEpilogueFwdINS6_IJSA_SC_SB_EEES9_NS_10bfloat16_tESG_Li256ELb1ELb1ELb1ELb1EEENS1_36VarlenDynamicPersistentTileSchedulerILi128ELi64ELi256ELi128ELb1ELb1ELb1ELb1ELb0ELb1EEEEEEEEEvNT_6ParamsE)
        /*005c*/ 	.word	0x000000b0


	//----- nvinfo : EIATTR_REGCOUNT
	.align		4
.L_40:
        /*0060*/ 	.byte	0x04, 0x2f
        /*0062*/ 	.short	(.L_42 - .L_41)
	.align		4
.L_41:
        /*0064*/ 	.word	index@(_ZN7cutlass13device_kernelIN5flash11enable_sm90INS1_16FlashAttnFwdSm90INS1_25CollectiveMainloopFwdSm90ILi2EN4cute5tupleIJNS5_1CILi1EEES8_S8_EEENS6_IJNS7_ILi128EEENS7_ILi64EEENS7_ILi256EEEEEELi256ENS_12float_e4m3_tEfNS_4arch4Sm90ELb0ELb1ELb0ELb1ELb0ELb0ELb0ELb1ELb1ELb1ELb1ELb0EEENS1_21CollectiveEpilogueFwdINS6_IJSA_SC_SB_EEES9_NS_10bfloat16_tESG_Li256ELb1ELb1ELb1ELb1EEENS1_36VarlenDynamicPersistentTileSchedulerILi128ELi64ELi256ELi128ELb1ELb1ELb1ELb1ELb0ELb1EEEEEEEEEvNT_6ParamsE)
        /*0068*/ 	.word	0x000000a8


	//----- nvinfo : EIATTR_FRAME_SIZE
	.align		4
.L_42:
        /*006c*/ 	.byte	0x04, 0x11
        /*006e*/ 	.short	(.L_44 - .L_43)
	.align		4
.L_43:
        /*0070*/ 	.word	index@(_ZN7cutlass13device_kernelIN5flash11enable_sm90INS1_16FlashAttnFwdSm90INS1_25CollectiveMainloopFwdSm90ILi2EN4cute5tupleIJNS5_1CILi1EEES8_S8_EEENS6_IJNS7_ILi128EEENS7_ILi64EEENS7_ILi256EEEEEELi256ENS_12float_e4m3_tEfNS_4arch4Sm90ELb0ELb1ELb0ELb1ELb0ELb0ELb0ELb1ELb1ELb1ELb1ELb0EEENS1_21CollectiveEpilogueFwdINS6_IJSA_SC_SB_EEES9_NS_10bfloat16_tESG_Li256ELb1ELb1ELb1ELb1EEENS1_36VarlenDynamicPersistentTileSchedulerILi128ELi64ELi256ELi128ELb1ELb1ELb1ELb1ELb0ELb1EEEEEEEEEvNT_6ParamsE)
        /*0074*/ 	.word	0x00000040


	//----- nvinfo : EIATTR_REGCOUNT
	.align		4
.L_44:
        /*0078*/ 	.byte	0x04, 0x2f
        /*007a*/ 	.short	(.L_46 - .L_45)
	.align		4
.L_45:
        /*007c*/ 	.word	index@(_ZN7cutlass13device_kernelIN5flash11enable_sm90INS1_16FlashAttnFwdSm90INS1_25CollectiveMainloopFwdSm90ILi2EN4cute5tupleIJNS5_1CILi1EEES8_S8_EEENS6_IJNS7_ILi128EEENS7_ILi64EEENS7_ILi256EEEEEELi256ENS_12float_e4m3_tEfNS_4arch4Sm90ELb0ELb1ELb0ELb0ELb0ELb0ELb0ELb1ELb1ELb1ELb1ELb0EEENS1_21CollectiveEpilogueFwdINS6_IJSA_SC_SB_EEES9_NS_10bfloat16_tESG_Li256ELb0ELb1ELb1ELb1EEENS1_19SingleTileSchedulerILb0ELb1ELb1ELi128EEEEEEEEEvNT_6ParamsE)
        /*0080*/ 	.word	0x000000a8


	//----- nvinfo : EIATTR_FRAME_SIZE
	.align		4
.L_46:
        /*0084*/ 	.byte	0x04, 0x11
        /*0086*/ 	.short	(.L_48 - .L_47)
	.align		4
.L_47:
        /*0088*/ 	.word	index@(_ZN7cutlass13device_kernelIN5flash11enable_sm90INS1_16FlashAttnFwdSm90INS1_25CollectiveMainloopFwdSm90ILi2EN4cute5tupleIJNS5_1CILi1EEES8_S8_EEENS6_IJNS7_ILi128EEENS7_ILi64EEENS7_ILi256EEEEEELi256ENS_12float_e4m3_tEfNS_4arch4Sm90ELb0ELb1ELb0ELb0ELb0ELb0ELb0ELb1ELb1ELb1ELb1ELb0EEENS1_21CollectiveEpilogueFwdINS6_IJSA_SC_SB_EEES9_NS_10bfloat16_tESG_Li256ELb0ELb1ELb1ELb1EEENS1_19SingleTileSchedulerILb0ELb1ELb1ELi128EEEEEEEEEvNT_6ParamsE)
        /*008c*/ 	.word	0x00000018


	//----- nvinfo : EIATTR_REGCOUNT
	.align		4
.L_48:
        /*0090*/ 	.byte	0x04, 0x2f
        /*0092*/ 	.short	(.L_50 - .L_49)
	.align		4
.L_49:
        /*0094*/ 	.word	index@(_ZN7cutlass13device_kernelIN5flash11enable_sm90INS1_16FlashAttnFwdSm90INS1_25CollectiveMainloopFwdSm90ILi2EN4cute5tupleIJNS5_1CILi1EEES8_S8_EEENS6_IJNS7_ILi128EEESA_NS7_ILi256EEEEEELi256ENS_12float_e4m3_tEfNS_4arch4Sm90ELb0ELb0ELb0ELb1ELb0ELb1ELb0ELb1ELb1ELb1ELb1ELb0EEENS1_21CollectiveEpilogueFwdINS6_IJSA_SB_SA_EEES9_NS_10bfloat16_tESF_Li256ELb1ELb1ELb1ELb1EEENS1_36VarlenDynamicPersistentTileSchedulerILi128ELi128ELi256ELi128ELb1ELb1ELb1ELb0ELb1ELb1EEEEEEEEEvNT_6ParamsE)
        /*0098*/ 	.word	0x000000a8


	//----- nvinfo : EIATTR_FRAME_SIZE
	.align		4
.L_50:
        /*009c*/ 	.byte	0x04, 0x11
        /*009e*/ 	.short	(.L_52 - .L_51)
	.align		4
.L_51:
        /*00a0*/ 	.word	index@(_ZN7cutlass13device_kernelIN5flash11enable_sm90INS1_16FlashAttnFwdSm90INS1_25CollectiveMainloopFwdSm90ILi2EN4cute5tupleIJNS5_1CILi1EEES8_S8_EEENS6_IJNS7_ILi128EEESA_NS7_ILi256EEEEEELi256ENS_12float_e4m3_tEfNS_4arch4Sm90ELb0ELb0ELb0ELb1ELb0ELb1ELb0ELb1ELb1ELb1ELb1ELb0EEENS1_21CollectiveEpilogueFwdINS6_IJSA_SB_SA_EEES9_NS_10bfloat16_tESF_Li256ELb1ELb1ELb1ELb1EEENS1_36VarlenDynamicPersistentTileSchedulerILi128ELi128ELi256ELi128ELb1ELb1ELb1ELb0ELb1ELb1EEEEEEEEEvNT_6ParamsE)
        /*00a4*/ 	.word	0x000001c8


	//----- nvinfo : EIATTR_REGCOUNT
	.align		4
.L_52:
        /*00a8*/ 	.byte	0x04, 0x2f
        /*00aa*/ 	.short	(.L_54 - .L_53)
	.align		4
.L_53:
        /*00ac*/ 	.word	index@(_ZN7cutlass13device_kernelIN5flash11enable_sm90INS1_16FlashAttnFwdSm90INS1_25CollectiveMainloopFwdSm90ILi2EN4cute5tupleIJNS5_1CILi1EEES8_S8_EEENS6_IJNS7_ILi128EEESA_NS7_ILi256EEEEEELi256ENS_12float_e4m3_tEfNS_4arch4Sm90ELb0ELb0ELb0ELb1ELb0ELb0ELb0ELb1ELb1ELb1ELb1ELb0EEENS1_21CollectiveEpilogueFwdINS6_IJSA_SB_SA_EEES9_NS_10bfloat16_tESF_Li256ELb1ELb1ELb1ELb1EEENS1_36VarlenDynamicPersistentTileSchedulerILi128ELi128ELi256ELi128ELb1ELb1ELb1ELb0ELb1ELb1EEEEEEEEEvNT_6ParamsE)
        /*00b0*/ 	.word	0x000000a8


	//----- nvinfo : EIATTR_FRAME_SIZE
	.align		4
.L_54:
        /*00b4*/ 	.byte	0x04, 0x11
        /*00b6*/ 	.short	(.L_56 - .L_55)
	.align		4
.L_55:
        /*00b8*/ 	.word	index@(_ZN7cutlass13device_kernelIN5flash11enable_sm90INS1_16FlashAttnFwdSm90INS1_25CollectiveMainloopFwdSm90ILi2EN4cute5tupleIJNS5_1CILi1EEES8_S8_EEENS6_IJNS7_ILi128EEESA_NS7_ILi256EEEEEELi256ENS_12float_e4m3_tEfNS_4arch4Sm90ELb0ELb0ELb0ELb1ELb0ELb0ELb0ELb1ELb1ELb1ELb1ELb0EEENS1_21CollectiveEpilogueFwdINS6_IJSA_SB_SA_EEES9_NS_10bfloat16_tESF_Li256ELb1ELb1ELb1ELb1EEENS1_36VarlenDynamicPersistentTileSchedulerILi128ELi128ELi256ELi128ELb1ELb1ELb1ELb0ELb1ELb1EEEEEEEEEvNT_6ParamsE)
        /*00bc*/ 	.word	0x00000048


	//----- nvinfo : EIATTR_REGCOUNT
	.align		4
.L_56:
        /*00c0*/ 	.byte	0x04, 0x2f
        /*00c2*/ 	.short	(.L_58 - .L_57)
	.align		4
.L_57:
        /*00c4*/ 	.word	index@(_ZN7cutlass13device_kernelIN5flash11enable_sm90INS1_16FlashAttnFwdSm90INS1_25CollectiveMainloopFwdSm90ILi2EN4cute5tupleIJNS5_1CILi1EEES8_S8_EEENS6_IJNS7_ILi128EEESA_NS7_ILi256EEEEEELi256ENS_12float_e4m3_tEfNS_4arch4Sm90ELb0ELb0ELb0ELb0ELb0ELb0ELb0ELb1ELb1ELb1ELb1ELb0EEENS1_21CollectiveEpilogueFwdINS6_IJSA_SB_SA_EEES9_NS_10bfloat16_tESF_Li256ELb0ELb1ELb1ELb1EEENS1_19SingleTileSchedulerILb0ELb1ELb1ELi128EEEEEEEEEvNT_6ParamsE)
        /*00c8*/ 	.word	0x000000a8


	//----- nvinfo : EIATTR_FRAME_SIZE
	.align		4
.L_58:
        /*00cc*/ 	.byte	0x04, 0x11
        /*00ce*/ 	.short	(.L_60 - .L_59)
	.align		4
.L_59:
        /*00d0*/ 	.word	index@(_ZN7cutlass13device_kernelIN5flash11enable_sm90INS1_16FlashAttnFwdSm90INS1_25CollectiveMainloopFwdSm90ILi2EN4cute5tupleIJNS5_1CILi1EEES8_S8_EEENS6_IJNS7_ILi128EEESA_NS7_ILi256EEEEEELi256ENS_12float_e4m3_tEfNS_4arch4Sm90ELb0ELb0ELb0ELb0ELb0ELb0ELb0ELb1ELb1ELb1ELb1ELb0EEENS1_21CollectiveEpilogueFwdINS6_IJSA_SB_SA_EEES9_NS_10bfloat16_tESF_Li256ELb0ELb1ELb1ELb1EEENS1_19SingleTileSchedulerILb0ELb1ELb1ELi128EEEEEEEEEvNT_6ParamsE)
        /*00d4*/ 	.word	0x00000030


	//----- nvinfo : EIATTR_MIN_STACK_SIZE
	.align		4
.L_60:
        /*00d8*/ 	.byte	0x04, 0x12
        /*00da*/ 	.short	(.L_62 - .L_61)
	.align		4
.L_61:
        /*00dc*/ 	.word	index@(_ZN7cutlass13device_kernelIN5flash11enable_sm90INS1_16FlashAttnFwdSm90INS1_25CollectiveMainloopFwdSm90ILi2EN4cute5tupleIJNS5_1CILi1EEES8_S8_EEENS6_IJNS7_ILi128EEESA_NS7_ILi256EEEEEELi256ENS_12float_e4m3_tEfNS_4arch4Sm90ELb0ELb0ELb0ELb0ELb0ELb0ELb0ELb1ELb1ELb1ELb1ELb0EEENS1_21CollectiveEpilogueFwdINS6_IJSA_SB_SA_EEES9_NS_10bfloat16_tESF_Li256ELb0ELb1ELb1ELb1EEENS1_19SingleTileSchedulerILb0ELb1ELb1ELi128EEEEEEEEEvNT_6ParamsE)
        /*00e0*/ 	.word	0x00000030


	//----- nvinfo : EIATTR_MIN_STACK_SIZE
	.align		4
.L_62:
        /*00e4*/ 	.byte	0x04, 0x12
        /*00e6*/ 	.short	(.L_64 - .L_63)
	.align		4
.L_63:
        /*00e8*/ 	.word	index@(_ZN7cutlass13device_kernelIN5flash11enable_sm90INS1_16FlashAttnFwdSm90INS1_25CollectiveMainloopFwdSm90ILi2EN4cute5tupleIJNS5_1CILi1EEES8_S8_EEENS6_IJNS7_ILi128EEESA_NS7_ILi256EEEEEELi256ENS_12float_e4m3_tEfNS_4arch4Sm90ELb0ELb0ELb0ELb1ELb0ELb0ELb0ELb1ELb1ELb1ELb1ELb0EEENS1_21CollectiveEpilogueFwdINS6_IJSA_SB_SA_EEES9_NS_10bfloat16_tESF_Li256ELb1ELb1ELb1ELb1EEENS1_36VarlenDynamicPersistentTileSchedulerILi128ELi128ELi256ELi128ELb1ELb1ELb1ELb0ELb1ELb1EEEEEEEEEvNT_6ParamsE)
        /*00ec*/ 	.word	0x00000048


	//----- nvinfo : EIATTR_MIN_STACK_SIZE
	.align		4
.L_64:
        /*00f0*/ 	.byte	0x04, 0x12
        /*00f2*/ 	.short	(.L_66 - .L_65)
	.align		4
.L_65:
        /*00f4*/ 	.word	index@(_ZN7cutlass13device_kernelIN5flash11enable_sm90INS1_16FlashAttnFwdSm90INS1_25CollectiveMainloopFwdSm90ILi2EN4cute5tupleIJNS5_1CILi1EEES8_S8_EEENS6_IJNS7_ILi128EEESA_NS7_ILi256EEEEEELi256ENS_12float_e4m3_tEfNS_4arch4Sm90ELb0ELb0ELb0ELb1ELb0ELb1ELb0ELb1ELb1ELb1ELb1ELb0EEENS1_21CollectiveEpilogueFwdINS6_IJSA_SB_SA_EEES9_NS_10bfloat16_tESF_Li256ELb1ELb1ELb1ELb1EEENS1_36VarlenDynamicPersistentTileSchedulerILi128ELi128ELi256ELi128ELb1ELb1ELb1ELb0ELb1ELb1EEEEEEEEEvNT_6ParamsE)
        /*00f8*/ 	.word	0x000001c8


	//----- nvinfo : EIATTR_MIN_STACK_SIZE
	.align		4
.L_66:
        /*00fc*/ 	.byte	0x04, 0x12
        /*00fe*/ 	.short	(.L_68 - .L_67)
	.align		4
.L_67:
        /*0100*/ 	.word	index@(_ZN7cutlass13device_kernelIN5flash11enable_sm90INS1_16FlashAttnFwdSm90INS1_25CollectiveMainloopFwdSm90ILi2EN4cute5tupleIJNS5_1CILi1EEES8_S8_EEENS6_IJNS7_ILi128EEENS7_ILi64EEENS7_ILi256EEEEEELi256ENS_12float_e4m3_tEfNS_4arch4Sm90ELb0ELb1ELb0ELb0ELb0ELb0ELb0ELb1ELb1ELb1ELb1ELb0EEENS1_21CollectiveEpilogueFwdINS6_IJSA_SC_SB_EEES9_NS_10bfloat16_tESG_Li256ELb0ELb1ELb1ELb1EEENS1_19SingleTileSchedulerILb0ELb1ELb1ELi128EEEEEEEEEvNT_6ParamsE)
        /*0104*/ 	.word	0x00000018


	//----- nvinfo : EIATTR_MIN_STACK_SIZE
	.align		4
.L_68:
        /*0108*/ 	.byte	0x04, 0x12
        /*010a*/ 	.short	(.L_70 - .L_69)
	.align		4
.L_69:
        /*010c*/ 	.word	index@(_ZN7cutlass13device_kernelIN5flash11enable_sm90INS1_16FlashAttnFwdSm90INS1_25CollectiveMainloopFwdSm90ILi2EN4cute5tupleIJNS5_1CILi1EEES8_S8_EEENS6_IJNS7_ILi128EEENS7_ILi64EEENS7_ILi256EEEEEELi256ENS_12float_e4m3_tEfNS_4arch4Sm90ELb0ELb1ELb0ELb1ELb0ELb0ELb0ELb1ELb1ELb1ELb1ELb0EEENS1_21CollectiveEpilogueFwdINS6_IJSA_SC_SB_EEES9_NS_10bfloat16_tESG_Li256ELb1ELb1ELb1ELb1EEENS1_36VarlenDynamicPersistentTileSchedulerILi128ELi64ELi256ELi128ELb1ELb1ELb1ELb1ELb0ELb1EEEEEEEEEvNT_6ParamsE)
        /*0110*/ 	.word	0x00000040


	//----- nvinfo : EIATTR_MIN_STACK_SIZE
	.align		4
.L_70:
        /*0114*/ 	.byte	0x04, 0x12
        /*0116*/ 	.short	(.L_72 - .L_71)
	.align		4
.L_71:
        /*0118*/ 	.word	index@(_ZN7cutlass13device_kernelIN5flash11enable_sm90INS1_16FlashAttnFwdSm90INS1_25CollectiveMainloopFwdSm90ILi2EN4cute5tupleIJNS5_1CILi1EEES8_S8_EEENS6_IJNS7_ILi128EEENS7_ILi64EEENS7_ILi256EEEEEELi256ENS_12float_e4m3_tEfNS_4arch4Sm90ELb0ELb1ELb0ELb1ELb0ELb1ELb0ELb1ELb1ELb1ELb1ELb0EEENS1_21CollectiveEpilogueFwdINS6_IJSA_SC_SB_EEES9_NS_10bfloat16_tESG_Li256ELb1ELb1ELb1ELb1EEENS1_36VarlenDynamicPersistentTileSchedulerILi128ELi64ELi256ELi128ELb1ELb1ELb1ELb1ELb0ELb1EEEEEEEEEvNT_6ParamsE)
        /*011c*/ 	.word	0x000000b0


	//----- nvinfo : EIATTR_MIN_STACK_SIZE
	.align		4
.L_72:
        /*0120*/ 	.byte	0x04, 0x12
        /*0122*/ 	.short	(.L_74 - .L_73)
	.align		4
.L_73:
        /*0124*/ 	.word	index@(_ZN7cutlass13device_kernelIN5flash11enable_sm90INS1_16FlashAttnFwdSm90INS1_25CollectiveMainloopFwdSm90ILi2EN4cute5tupleIJNS5_1CILi1EEES8_S8_EEENS6_IJNS7_ILi128EEESA_NS7_ILi256EEEEEELi256ENS_12float_e4m3_tEfNS_4arch4Sm90ELb1ELb0ELb0ELb0ELb0ELb0ELb0ELb1ELb1ELb1ELb1ELb0EEENS1_21CollectiveEpilogueFwdINS6_IJSA_SB_SA_EEES9_NS_10bfloat16_tESF_Li256ELb0ELb1ELb1ELb1EEENS1_19SingleTileSchedulerILb0ELb1ELb1ELi128EEEEEEEEEvNT_6ParamsE)
        /*0128*/ 	.word	0x00000030


	//----- nvinfo : EIATTR_MIN_STACK_SIZE
	.align		4
.L_74:
        /*012c*/ 	.byte	0x04, 0x12
        /*012e*/ 	.short	(.L_76 - .L_75)
	.align		4
.L_75:
        /*0130*/ 	.word	index@(_ZN7cutlass13device_kernelIN5flash11enable_sm90INS1_16FlashAttnFwdSm90INS1_25CollectiveMainloopFwdSm90ILi2EN4cute5tupleIJNS5_1CILi1EEES8_S8_EEENS6_IJNS7_ILi128EEESA_NS7_ILi256EEEEEELi256ENS_12float_e4m3_tEfNS_4arch4Sm90ELb1ELb0ELb0ELb1ELb0ELb0ELb0ELb1ELb1ELb1ELb1ELb0EEENS1_21CollectiveEpilogueFwdINS6_IJSA_SB_SA_EEES9_NS_10bfloat16_tESF_Li256ELb1ELb1ELb1ELb1EEENS1_36VarlenDynamicPersistentTileSchedulerILi128ELi128ELi256ELi128ELb1ELb1ELb1ELb1ELb1ELb1EEEEEEEEEvNT_6ParamsE)
        /*0134*/ 	.word	0x00000048


	//----- nvinfo : EIATTR_MIN_STACK_SIZE
	.align		4
.L_76:
        /*0138*/ 	.byte	0x04, 0x12
        /*013a*/ 	.short	(.L_78 - .L_77)
	.align		4
.L_77:
        /*013c*/ 	.word	index@(_ZN7cutlass13device_kernelIN5flash11enable_sm90INS1_16FlashAttnFwdSm90INS1_25CollectiveMainloopFwdSm90ILi2EN4cute5tupleIJNS5_1CILi1EEES8_S8_EEENS6_IJNS7_ILi128EEESA_NS7_ILi256EEEEEELi256ENS_12float_e4m3_tEfNS_4arch4Sm90ELb1ELb0ELb0ELb1ELb0ELb1ELb0ELb1ELb1ELb1ELb1ELb0EEENS1_21CollectiveEpilogueFwdINS6_IJSA_SB_SA_EEES9_NS_10bfloat16_tESF_Li256ELb1ELb1ELb1ELb1EEENS1_36VarlenDynamicPersistentTileSchedulerILi128ELi128ELi256ELi128ELb1ELb1ELb1ELb1ELb1ELb1EEEEEEEEEvNT_6ParamsE)
        /*0140*/ 	.word	0x000001e0
.L_78:


//--------------------- .nv.compat                --------------------------
	.section	.nv.compat,"",@"SHT_CUDA_COMPAT_INFO"
	.align	4
        /*0000*/ 	.byte	0x02, 0x09, 0x01, 0x00, 0x02, 0x02, 0x04, 0x00, 0x02, 0x05, 0x05, 0x00, 0x03, 0x07, 0x01, 0x01
        /*0010*/ 	.byte	0x02, 0x03, 0x01, 0x00, 0x02, 0x06, 0x01, 0x00, 0x04, 0x0b, 0x08, 0x00, 0x00, 0x00, 0x00, 0x00
        /*0020*/ 	.byte	0x00, 0x00, 0x00, 0x00


//--------------------- .nv.info._ZN7cutlass13device_kernelIN5flash11enable_sm90INS1_16FlashAttnFwdSm90INS1_25CollectiveMainloopFwdSm90ILi2EN4cute5tupleIJNS5_1CILi1EEES8_S8_EEENS6_IJNS7_ILi128EEESA_NS7_ILi256EEEEEELi256ENS_12float_e4m3_tEfNS_4arch4Sm90ELb0ELb0ELb0ELb0ELb0ELb0ELb0ELb1ELb1ELb1ELb1ELb0EEENS1_21CollectiveEpilogueFwdINS6_IJSA_SB_SA_EEES9_NS_10bfloat16_tESF_Li256ELb0ELb1ELb1ELb1EEENS1_19SingleTileSchedulerILb0ELb1ELb1ELi128EEEEEEEEEvNT_6ParamsE --------------------------
	.section	.nv.info._ZN7cutlass13device_kernelIN5flash11enable_sm90INS1_16FlashAttnFwdSm90INS1_25CollectiveMainloopFwdSm90ILi2EN4cute5tupleIJNS5_1CILi1EEES8_S8_EEENS6_IJNS7_ILi128EEESA_NS7_ILi256EEEEEELi256ENS_12float_e4m3_tEfNS_4arch4Sm90ELb0ELb0ELb0ELb0ELb0ELb0ELb0ELb1ELb1ELb1ELb1ELb0EEENS1_21CollectiveEpilogueFwdINS6_IJSA_SB_SA_EEES9_NS_10bfloat16_tESF_Li256ELb0ELb1ELb1ELb1EEENS1_19SingleTileSchedulerILb0ELb1ELb1ELi128EEEEEEEEEvNT_6ParamsE,"",@"SHT_CUDA_INFO"
	.sectionflags	@""
	.align	4


	//----- nvinfo : EIATTR_CUDA_API_VERSION
	.align		4
        /*0000*/ 	.byte	0x04, 0x37
        /*0002*/ 	.short	(.L_80 - .L_79)
.L_79:
        /*0004*/ 	.word	0x00000082


	//----- nvinfo : EIATTR_KPARAM_INFO
	.align		4
.L_80:
        /*0008*/ 	.byte	0x04, 0x17
        /*000a*/ 	.short	(.L_82 - .L_81)
.L_81:
        /*000c*/ 	.word	0x00000000
        /*0010*/ 	.short	0x0000
        /*0012*/ 	.short	0x0070
        /*0014*/ 	.byte	0x00, 0xf0, 0x01, 0x28


	//----- nvinfo : EIATTR_SPARSE_MMA_MASK
	.align		4
.L_82:
        /*0018*/ 	.byte	0x03, 0x50
        /*001a*/ 	.short	0x0000


	//----- nvinfo : EIATTR_MAXREG_COUNT
	.align		4
        /*001c*/ 	.byte	0x03, 0x1b
        /*001e*/ 	.short	0x00a8


	//----- nvinfo : EIATTR_NUM_BARRIERS
	.align		4
        /*0020*/ 	.byte	0x02, 0x4c
        /*0022*/ 	.byte	0x10
	.zero		1


	//----- nvinfo : EIATTR_EXTERNS
	.align		4
        /*0024*/ 	.byte	0x04, 0x0f
        /*0026*/ 	.short	(.L_84 - .L_83)


	//   ....[0]....
	.align		4
.L_83:
        /*0028*/ 	.word	index@(__assertfail)


	//----- nvinfo : EIATTR_ANNOTATIONS
	.align		4
.L_84:
        /*002c*/ 	.byte	0x04, 0x55
        /*002e*/ 	.short	(.L_86 - .L_85)


	//   ....[0]....
.L_85:
        /*0030*/ 	.word	0x00000001
        /*0034*/ 	.byte	0x40, 0x09, 0x00, 0x00, 0x01, 0x00, 0x00, 0x00, 0xe0, 0x16, 0x00, 0x00, 0x01, 0x00, 0x00, 0x00
        /* <DEDUP_REMOVED lines=18> */
        /*0164*/ 	.byte	0x40, 0x00, 0x01, 0x00


	//----- nvinfo : EIATTR_MERCURY_ISA_VERSION
	.align		4
.L_86:
        /*0168*/ 	.byte	0x03, 0x5f
        /*016a*/ 	.short	0x0101


	//----- nvinfo : EIATTR_INT_WARP_WIDE_INSTR_OFFSETS
	.align		4
        /*016c*/ 	.byte	0x04, 0x31
        /*016e*/ 	.short	(.L_88 - .L_87)


	//   ....[0]....
.L_87:
        /*0170*/ 	.word	0x00000120


	//   ....[1]....
        /*0174*/ 	.word	0x000001c0


	//   ....[2]....
        /*0178*/ 	.word	0x00000230


	//----- nvinfo : EIATTR_COOP_GROUP_MASK_REGIDS
	.align		4
.L_88:
        /*017c*/ 	.byte	0x04, 0x29
        /*017e*/ 	.short	(.L_90 - .L_89)


	//   ....[0]....
.L_89:
        /*0180*/ 	.word	0xffffffff


	//   ....[1]....
        /*0184*/ 	.word	0xffffffff


	//   ....[2]....
        /*0188*/ 	.word	0xffffffff


	//   ....[3]....
        /*018c*/ 	.word	0xffffffff


	//   ....[4]....
        /*0190*/ 	.word	0xffffffff


	//   ....[5]....
        /*0194*/ 	.word	0xffffffff


	//   ....[6]....
        /*0198*/ 	.word	0xffffffff


	//   ....[7]....
        /*019c*/ 	.word	0xffffffff


	//   ....[8]....
        /*01a0*/ 	.word	0xffffffff


	//   ....[9]....
        /*01a4*/ 	.word	0xffffffff


	//   ....[10]....
        /*01a8*/ 	.word	0xffffffff


	//   ....[11]....
        /*01ac*/ 	.word	0xffffffff


	//   ....[12]....
        /*01b0*/ 	.word	0xffffffff


	//   ....[13]....
        /*01b4*/ 	.word	0xffffffff


	//   ....[14]....
        /*01b8*/ 	.word	0xffffffff


	//   ....[15]....
        /*01bc*/ 	.word	0xffffffff


	//   ....[16]....
        /*01c0*/ 	.word	0xffffffff


	//   ....[17]....
        /*01c4*/ 	.word	0xffffffff


	//   ....[18]....
        /*01c8*/ 	.word	0xffffffff


	//   ....[19]....
        /*01cc*/ 	.word	0xffffffff


	//   ....[20]....
        /*01d0*/ 	.word	0xffffffff


	//   ....[21]....
        /*01d4*/ 	.word	0xffffffff


	//   ....[22]....
        /*01d8*/ 	.word	0xffffffff


	//   ....[23]....
        /*01dc*/ 	.word	0xffffffff


	//   ....[24]....
        /*01e0*/ 	.word	0xffffffff


	//   ....[25]....
        /*01e4*/ 	.word	0xffffffff


	//   ....[26]....
        /*01e8*/ 	.word	0xffffffff


	//   ....[27]....
        /*01ec*/ 	.word	0xffffffff


	//   ....[28]....
        /*01f0*/ 	.word	0xffffffff


	//   ....[29]....
        /*01f4*/ 	.word	0xffffffff


	//   ....[30]....
        /*01f8*/ 	.word	0xffffffff


	//   ....[31]....
        /*01fc*/ 	.word	0xffffffff


	//   ....[32]....
        /*0200*/ 	.word	0xffffffff


	//   ....[33]....
        /*0204*/ 	.word	0xffffffff


	//   ....[34]....
        /*0208*/ 	.word	0xffffffff


	//   ....[35]....
        /*020c*/ 	.word	0xffffffff


	//   ....[36]....
        /*0210*/ 	.word	0xffffffff


	//   ....[37]....
        /*0214*/ 	.word	0xffffffff


	//   ....[38]....
        /*0218*/ 	.word	0xffffffff


	//   ....[39]....
        /*021c*/ 	.word	0xffffffff


	//   ....[40]....
        /*0220*/ 	.word	0xffffffff


	//   ....[41]....
        /*0224*/ 	.word	0xffffffff


	//   ....[42]....
        /*0228*/ 	.word	0xffffffff


	//   ....[43]....
        /*022c*/ 	.word	0xffffffff


	//   ....[44]....
        /*0230*/ 	.word	0xffffffff


	//   ....[45]....
        /*0234*/ 	.word	0xffffffff


	//   ....[46]....
        /*0238*/ 	.word	0xffffffff


	//   ....[47]....
        /*023c*/ 	.word	0xffffffff


	//   ....[48]....
        /*0240*/ 	.word	0xffffffff


	//   ....[49]....
        /*0244*/ 	.word	0xffffffff


	//   ....[50]....
        /*0248*/ 	.word	0xffffffff


	//   ....[51]....
        /*024c*/ 	.word	0xffffffff


	//   ....[52]....
        /*0250*/ 	.word	0xffffffff


	//   ....[53]....
        /*0254*/ 	.word	0xffffffff


	//   ....[54]....
        /*0258*/ 	.word	0xffffffff


	//   ....[55]....
        /*025c*/ 	.word	0xffffffff


	//   ....[56]....
        /*0260*/ 	.word	0xffffffff


	//   ....[57]....
        /*0264*/ 	.word	0xffffffff


	//   ....[58]....
        /*0268*/ 	.word	0xffffffff


	//   ....[59]....
        /*026c*/ 	.word	0xffffffff


	//   ....[60]....
        /*0270*/ 	.word	0xffffffff


	//   ....[61]....
        /*0274*/ 	.word	0xffffffff


	//   ....[62]....
        /*0278*/ 	.word	0xffffffff


	//   ....[63]....
        /*027c*/ 	.word	0xffffffff


	//   ....[64]....
        /*0280*/ 	.word	0xffffffff


	//   ....[65]....
        /*0284*/ 	.word	0xffffffff


	//   ....[66]....
        /*0288*/ 	.word	0xffffffff


	//   ....[67]....
        /*028c*/ 	.word	0xffffffff


	//   ....[68]....
        /*0290*/ 	.word	0xffffffff


	//   ....[69]....
        /*0294*/ 	.word	0xffffffff


	//   ....[70]....
        /*0298*/ 	.word	0xffffffff


	//   ....[71]....
        /*029c*/ 	.word	0xffffffff


	//   ....[72]....
        /*02a0*/ 	.word	0xffffffff


	//   ....[73]....
        /*02a4*/ 	.word	0xffffffff


	//   ....[74]....
        /*02a8*/ 	.word	0xffffffff


	//   ....[75]....
        /*02ac*/ 	.word	0xffffffff


	//   ....[76]....
        /*02b0*/ 	.word	0xffffffff


	//   ....[77]....
        /*02b4*/ 	.word	0xffffffff


	//   ....[78]....
        /*02b8*/ 	.word	0xffffffff


	//   ....[79]....
        /*02bc*/ 	.word	0xffffffff


	//   ....[80]....
        /*02c0*/ 	.word	0xffffffff


	//   ....[81]....
        /*02c4*/ 	.word	0xffffffff


	//   ....[82]....
        /*02c8*/ 	.word	0xffffffff


	//   ....[83]....
        /*02cc*/ 	.word	0xffffffff


	//   ....[84]....
        /*02d0*/ 	.word	0xffffffff


	//   ....[85]....
        /*02d4*/ 	.word	0xffffffff


	//   ....[86]....
        /*02d8*/ 	.word	0xffffffff


	//   ....[87]....
        /*02dc*/ 	.word	0xffffffff


	//   ....[88]....
        /*02e0*/ 	.word	0xffffffff


	//   ....[89]....
        /*02e4*/ 	.word	0xffffffff


	//   ....[90]....
        /*02e8*/ 	.word	0xffffffff


	//   ....[91]....
        /*02ec*/ 	.word	0xffffffff


	//   ....[92]....
        /*02f0*/ 	.word	0xffffffff


	//   ....[93]....
        /*02f4*/ 	.word	0xffffffff


	//   ....[94]....
        /*02f8*/ 	.word	0xffffffff


	//   ....[95]....
        /*02fc*/ 	.word	0xffffffff


	//   ....[96]....
        /*0300*/ 	.word	0xffffffff


	//   ....[97]....
        /*0304*/ 	.word	0xffffffff


	//   ....[98]....
        /*0308*/ 	.word	0xffffffff


	//   ....[99]....
        /*030c*/ 	.word	0xffffffff


	//   ....[100]....
        /*0310*/ 	.word	0xffffffff


	//   ....[101]....
        /*0314*/ 	.word	0xffffffff


	//   ....[102]....
        /*0318*/ 	.word	0xffffffff


	//   ....[103]....
        /*031c*/ 	.word	0xffffffff


	//   ....[104]....
        /*0320*/ 	.word	0xffffffff


	//   ....[105]....
        /*0324*/ 	.word	0xffffffff


	//   ....[106]....
        /*0328*/ 	.word	0xffffffff


	//   ....[107]....
        /*032c*/ 	.word	0xffffffff


	//   ....[108]....
        /*0330*/ 	.word	0xffffffff


	//   ....[109]....
        /*0334*/ 	.word	0xffffffff


	//   ....[110]....
        /*0338*/ 	.word	0xffffffff


	//   ....[111]....
        /*033c*/ 	.word	0xffffffff


	//   ....[112]....
        /*0340*/ 	.word	0xffffffff


	//   ....[113]....
        /*0344*/ 	.word	0xffffffff


	//   ....[114]....
        /*0348*/ 	.word	0xffffffff


	//   ....[115]....
        /*034c*/ 	.word	0xffffffff


	//   ....[116]....
        /*0350*/ 	.word	0xffffffff


	//   ....[117]....
        /*0354*/ 	.word	0xffffffff


	//   ....[118]....
        /*0358*/ 	.word	0xffffffff


	//   ....[119]....
        /*035c*/ 	.word	0xffffffff


	//   ....[120]....
        /*0360*/ 	.word	0xffffffff


	//   ....[121]....
        /*0364*/ 	.word	0xffffffff


	//   ....[122]....
        /*0368*/ 	.word	0xffffffff


	//   ....[123]....
        /*036c*/ 	.word	0xffffffff


	//   ....[124]....
        /*0370*/ 	.word	0xffffffff


	//   ....[125]....
        /*0374*/ 	.word	0xffffffff


	//   ....[126]....
        /*0378*/ 	.word	0xffffffff


	//   ....[127]....
        /*037c*/ 	.word	0xffffffff


	//   ....[128]....
        /*0380*/ 	.word	0xffffffff


	//   ....[129]....
        /*0384*/ 	.word	0xffffffff


	//   ....[130]....
        /*0388*/ 	.word	0xffffffff


	//   ....[131]....
        /*038c*/ 	.word	0xffffffff


	//   ....[132]....
        /*0390*/ 	.word	0xffffffff


	//   ....[133]....
        /*0394*/ 	.word	0xffffffff


	//   ....[134]....
        /*0398*/ 	.word	0xffffffff


	//   ....[135]....
        /*039c*/ 	.word	0xffffffff


	//   ....[136]....
        /*03a0*/ 	.word	0xffffffff


	//   ....[137]....
        /*03a4*/ 	.word	0xffffffff


	//   ....[138]....
        /*03a8*/ 	.word	0xffffffff


	//   ....[139]....
        /*03ac*/ 	.word	0xffffffff


	//   ....[140]....
        /*03b0*/ 	.word	0xffffffff


	//   ....[141]....
        /*03b4*/ 	.word	0xffffffff


	//   ....[142]....
        /*03b8*/ 	.word	0xffffffff


	//   ....[143]....
        /*03bc*/ 	.word	0xffffffff


	//   ....[144]....
        /*03c0*/ 	.word	0xffffffff


	//   ....[145]....
        /*03c4*/ 	.word	0xffffffff


	//   ....[146]....
        /*03c8*/ 	.word	0xffffffff


	//   ....[147]....
        /*03cc*/ 	.word	0xffffffff


	//   ....[148]....
        /*03d0*/ 	.word	0xffffffff


	//   ....[149]....
        /*03d4*/ 	.word	0xffffffff


	//   ....[150]....
        /*03d8*/ 	.word	0xffffffff


	//   ....[151]....
        /*03dc*/ 	.word	0xffffffff


	//   ....[152]....
        /*03e0*/ 	.word	0xffffffff


	//   ....[153]....
        /*03e4*/ 	.word	0xffffffff


	//   ....[154]....
        /*03e8*/ 	.word	0xffffffff


	//   ....[155]....
        /*03ec*/ 	.word	0xffffffff


	//   ....[156]....
        /*03f0*/ 	.word	0xffffffff


	//   ....[157]....
        /*03f4*/ 	.word	0xffffffff


	//   ....[158]....
        /*03f8*/ 	.word	0xffffffff


	//   ....[159]....
        /*03fc*/ 	.word	0xffffffff


	//   ....[160]....
        /*0400*/ 	.word	0xffffffff


	//   ....[161]....
        /*0404*/ 	.word	0xffffffff


	//   ....[162]....
        /*0408*/ 	.word	0xffffffff


	//   ....[163]....
        /*040c*/ 	.word	0xffffffff


	//   ....[164]....
        /*0410*/ 	.word	0xffffffff


	//   ....[165]....
        /*0414*/ 	.word	0xffffffff


	//   ....[166]....
        /*0418*/ 	.word	0xffffffff


	//   ....[167]....
        /*041c*/ 	.word	0xffffffff


	//   ....[168]....
        /*0420*/ 	.word	0xffffffff


	//   ....[169]....
        /*0424*/ 	.word	0xffffffff


	//   ....[170]....
        /*0428*/ 	.word	0xffffffff


	//   ....[171]....
        /*042c*/ 	.word	0xffffffff


	//   ....[172]....
        /*0430*/ 	.word	0xffffffff


	//   ....[173]....
        /*0434*/ 	.word	0xffffffff


	//   ....[174]....
        /*0438*/ 	.word	0xffffffff


	//   ....[175]....
        /*043c*/ 	.word	0x0500000f


	//   ....[176]....
        /*0440*/ 	.word	0x0500000f


	//   ....[177]....
        /*0444*/ 	.word	0x0500000f


	//   ....[178]....
        /*0448*/ 	.word	0x0500000f


	//   ....[179]....
        /*044c*/ 	.word	0x0500000f


	//   ....[180]....
        /*0450*/ 	.word	0x0500000f


	//   ....[181]....
        /*0454*/ 	.word	0x0500000f


	//   ....[182]....
        /*0458*/ 	.word	0x0500000f


	//   ....[183]....
        /*045c*/ 	.word	0x0500000f


	//   ....[184]....
        /*0460*/ 	.word	0x0500000f


	//   ....[185]....
        /*0464*/ 	.word	0x0500000f


	//   ....[186]....
        /*0468*/ 	.word	0x0500000f


	//   ....[187]....
        /*046c*/ 	.word	0x0500000f


	//   ....[188]....
        /*0470*/ 	.word	0x0500000f


	//   ....[189]....
        /*0474*/ 	.word	0x0500000f


	//   ....[190]....
        /*0478*/ 	.word	0x0500000f


	//   ....[191]....
        /*047c*/ 	.word	0x0500000f


	//----- nvinfo : EIATTR_COOP_GROUP_INSTR_OFFSETS
	.align		4
.L_90:
        /*0480*/ 	.byte	0x04, 0x28
        /*0482*/ 	.short	(.L_92 - .L_91)


	//   ....[0]....
.L_91:
        /*0484*/ 	.word	0x00000060


	//   ....[1]....
        /*0488*/ 	.word	0x00000130


	//   ....[2]....
        /*048c*/ 	.word	0x000001e0


	//   ....[3]....
        /*0490*/ 	.word	0x000003a0


	//   ....[4]....
        /*0494*/ 	.word	0x00000500


	//   ....[5]....
        /*0498*/ 	.word	0x00000620


	//   ....[6]....
        /*049c*/ 	.word	0x00000780


	//   ....[7]....
        /*04a0*/ 	.word	0x00001510


	//   ....[8]....
        /*04a4*/ 	.word	0x000026a0


	//   ....[9]....
        /*04a8*/ 	.word	0x000027e0


	//   ....[10]....
        /*04ac*/ 	.word	0x00002e00


	//   ....[11]....
        /*04b0*/ 	.word	0x00002e80


	//   ....[12]....
        /*04b4*/ 	.word	0x00004c60


	//   ....[13]....
        /*04b8*/ 	.word	0x00004c70


	//   ....[14]....
        /*04bc*/ 	.word	0x00004ca0


	//   ....[15]....
        /*04c0*/ 	.word	0x00004cb0


	//   ....[16]....
        /*04c4*/ 	.word	0x000068a0


	//   ....[17]....
        /*04c8*/ 	.word	0x000068b0


	//   ....[18]....
        /*04cc*/ 	.word	0x00006940


	//   ....[19]....
        /*04d0*/ 	.word	0x00006950


	//   ....[20]....
        /*04d4*/ 	.word	0x00007f00


	//   ....[21]....
        /*04d8*/ 	.word	0x00007f30


	//   ....[22]....
        /*04dc*/ 	.word	0x00007f50


	//   ....[23]....
        /*04e0*/ 	.word	0x00007f70


	//   ....[24]....
        /*04e4*/ 	.word	0x00007f80


	//   ....[25]....
        /*04e8*/ 	.word	0x00007f90


	//   ....[26]....
        /*04ec*/ 	.word	0x00007fa0


	//   ....[27]....
        /*04f0*/ 	.word	0x00007fb0


	//   ....[28]....
        /*04f4*/ 	.word	0x00007fc0


	//   ....[29]....
        /*04f8*/ 	.word	0x00007fd0


	//   ....[30]....
        /*04fc*/ 	.word	0x00007fe0


	//   ....[31]....
        /*0500*/ 	.word	0x00007ff0


	//   ....[32]....
        /*0504*/ 	.word	0x00008000


	//   ....[33]....
        /*0508*/ 	.word	0x00008010


	//   ....[34]....
        /*050c*/ 	.word	0x00008020


	//   ....[35]....
        /*0510*/ 	.word	0x00008030


	//   ....[36]....
        /*0514*/ 	.word	0x00008040


	//   ....[37]....
        /*0518*/ 	.word	0x00008050


	//   ....[38]....
        /*051c*/ 	.word	0x00008060


	//   ....[39]....
        /*0520*/ 	.word	0x00008070


	//   ....[40]....
        /*0524*/ 	.word	0x00008080


	//   ....[41]....
        /*0528*/ 	.word	0x00008090


	//   ....[42]....
        /*052c*/ 	.word	0x000080a0


	//   ....[43]....
        /*0530*/ 	.word	0x000080c0


	//   ....[44]....
        /*0534*/ 	.word	0x000080f0


	//   ....[45]....
        /*0538*/ 	.word	0x00008100


	//   ....[46]....
        /*053c*/ 	.word	0x00008110


	//   ....[47]....
        /*0540*/ 	.word	0x00008120


	//   ....[48]....
        /*0544*/ 	.word	0x00008130


	//   ....[49]....
        /*0548*/ 	.word	0x00008140


	//   ....[50]....
        /*054c*/ 	.word	0x00008160


	//   ....[51]....
        /*0550*/ 	.word	0x00008180


	//   ....[52]....
        /*0554*/ 	.word	0x00008190


	//   ....[53]....
        /*0558*/ 	.word	0x000081a0


	//   ....[54]....
        /*055c*/ 	.word	0x000081c0


	//   ....[55]....
        /*0560*/ 	.word	0x000081d0


	//   ....[56]....
        /*0564*/ 	.word	0x000081f0


	//   ....[57]....
        /*0568*/ 	.word	0x00008200


	//   ....[58]....
        /*056c*/ 	.word	0x00008210


	//   ....[59]....
        /*0570*/ 	.word	0x00008220


	//   ....[60]....
        /*0574*/ 	.word	0x00008240


	//   ....[61]....
        /*0578*/ 	.word	0x00008250


	//   ....[62]....
        /*057c*/ 	.word	0x00008270


	//   ....[63]....
        /*0580*/ 	.word	0x00008280


	//   ....[64]....
        /*0584*/ 	.word	0x00008290


	//   ....[65]....
        /*0588*/ 	.word	0x000082b0


	//   ....[66]....
        /*058c*/ 	.word	0x000082c0


	//   ....[67]....
        /*0590*/ 	.word	0x000082e0


	//   ....[68]....
        /*0594*/ 	.word	0x00008310


	//   ....[69]....
        /*0598*/ 	.word	0x00008320


	//   ....[70]....
        /*059c*/ 	.word	0x00008330


	//   ....[71]....
        /*05a0*/ 	.word	0x00008340


	//   ....[72]....
        /*05a4*/ 	.word	0x00008350


	//   ....[73]....
        /*05a8*/ 	.word	0x00008360


	//   ....[74]....
        /*05ac*/ 	.word	0x00008370


	//   ....[75]....
        /*05b0*/ 	.word	0x00008390


	//   ....[76]....
        /*05b4*/ 	.word	0x000083c0


	//   ....[77]....
        /*05b8*/ 	.word	0x000083f0


	//   ....[78]....
        /*05bc*/ 	.word	0x00008420


	//   ....[79]....
        /*05c0*/ 	.word	0x00008450


	//   ....[80]....
        /*05c4*/ 	.word	0x00008470


	//   ....[81]....
        /*05c8*/ 	.word	0x00008480


	//   ....[82]....
        /*05cc*/ 	.word	0x000084a0


	//   ....[83]....
        /*05d0*/ 	.word	0x000084d0


	//   ....[84]....
        /*05d4*/ 	.word	0x000084e0


	//   ....[85]....
        /*05d8*/ 	.word	0x000084f0


	//   ....[86]....
        /*05dc*/ 	.word	0x00008500


	//   ....[87]....
        /*05e0*/ 	.word	0x00008510


	//   ....[88]....
        /*05e4*/ 	.word	0x00008530


	//   ....[89]....
        /*05e8*/ 	.word	0x00008550


	//   ....[90]....
        /*05ec*/ 	.word	0x00008560


	//   ....[91]....
        /*05f0*/ 	.word	0x00008590


	//   ....[92]....
        /*05f4*/ 	.word	0x000085b0


	//   ....[93]....
        /*05f8*/ 	.word	0x000085c0


	//   ....[94]....
        /*05fc*/ 	.word	0x000085d0


	//   ....[95]....
        /*0600*/ 	.word	0x000085e0


	//   ....[96]....
        /*0604*/ 	.word	0x000085f0


	//   ....[97]....
        /*0608*/ 	.word	0x00008600


	//   ....[98]....
        /*060c*/ 	.word	0x00008610


	//   ....[99]....
        /*0610*/ 	.word	0x00008620


	//   ....[100]....
        /*0614*/ 	.word	0x00008630


	//   ....[101]....
        /*0618*/ 	.word	0x00008640


	//   ....[102]....
        /*061c*/ 	.word	0x00008650


	//   ....[103]....
        /*0620*/ 	.word	0x00008660


	//   ....[104]....
        /*0624*/ 	.word	0x00008670


	//   ....[105]....
        /*0628*/ 	.word	0x00008680


	//   ....[106]....
        /*062c*/ 	.word	0x00008690


	//   ....[107]....
        /*0630*/ 	.word	0x000086a0


	//   ....[108]....
        /*0634*/ 	.word	0x000086b0


	//   ....[109]....
        /*0638*/ 	.word	0x000086c0


	//   ....[110]....
        /*063c*/ 	.word	0x000086d0


	//   ....[111]....
        /*0640*/ 	.word	0x000086e0


	//   ....[112]....
        /*0644*/ 	.word	0x000086f0


	//   ....[113]....
        /*0648*/ 	.word	0x00008700


	//   ....[114]....
        /*064c*/ 	.word	0x00008710


	//   ....[115]....
        /*0650*/ 	.word	0x00008720


	//   ....[116]....
        /*0654*/ 	.word	0x00008730


	//   ....[117]....
        /*0658*/ 	.word	0x00008750


	//   ....[118]....
        /*065c*/ 	.word	0x00008780


	//   ....[119]....
        /*0660*/ 	.word	0x000087a0


	//   ....[120]....
        /*0664*/ 	.word	0x000087c0


	//   ....[121]....
        /*0668*/ 	.word	0x000087f0


	//   ....[122]....
        /*066c*/ 	.word	0x00008820


	//   ....[123]....
        /*0670*/ 	.word	0x00008850


	//   ....[124]....
        /*0674*/ 	.word	0x00008890


	//   ....[125]....
        /*0678*/ 	.word	0x000088d0


	//   ....[126]....
        /*067c*/ 	.word	0x00008900


	//   ....[127]....
        /*0680*/ 	.word	0x00008930


	//   ....[128]....
        /*0684*/ 	.word	0x00008970


	//   ....[129]....
        /*0688*/ 	.word	0x000089a0


	//   ....[130]....
        /*068c*/ 	.word	0x000089d0


	//   ....[131]....
        /*0690*/ 	.word	0x00008a00


	//   ....[132]....
        /*0694*/ 	.word	0x00008a40


	//   ....[133]....
        /*0698*/ 	.word	0x00008a70


	//   ....[134]....
        /*069c*/ 	.word	0x00008ad0


	//   ....[135]....
        /*06a0*/ 	.word	0x00008b30


	//   ....[136]....
        /*06a4*/ 	.word	0x00008b70


	//   ....[137]....
        /*06a8*/ 	.word	0x00008bf0


	//   ....[138]....
        /*06ac*/ 	.word	0x00008c30


	//   ....[139]....
        /*06b0*/ 	.word	0x00008ca0


	//   ....[140]....
        /*06b4*/ 	.word	0x00008d70


	//   ....[141]....
        /*06b8*/ 	.word	0x00008db0


	//   ....[142]....
        /*06bc*/ 	.word	0x00008e30


	//   ....[143]....
        /*06c0*/ 	.word	0x00008e70


	//   ....[144]....
        /*06c4*/ 	.word	0x00008ee0


	//   ....[145]....
        /*06c8*/ 	.word	0x00008f20


	//   ....[146]....
        /*06cc*/ 	.word	0x00008f80


	//   ....[147]....
        /*06d0*/ 	.word	0x00008fc0


	//   ....[148]....
        /*06d4*/ 	.word	0x00009000


	//   ....[149]....
        /*06d8*/ 	.word	0x00009040


	//   ....[150]....
        /*06dc*/ 	.word	0x00009070


	//   ....[151]....
        /*06e0*/ 	.word	0x000090b0


	//   ....[152]....
        /*06e4*/ 	.word	0x000090e0


	//   ....[153]....
        /*06e8*/ 	.word	0x00009110


	//   ....[154]....
        /*06ec*/ 	.word	0x00009f50


	//   ....[155]....
        /*06f0*/ 	.word	0x00009f80


	//   ....[156]....
        /*06f4*/ 	.word	0x0000b0a0


	//   ....[157]....
        /*06f8*/ 	.word	0x0000bd90


	//   ....[158]....
        /*06fc*/ 	.word	0x0000c830


	//   ....[159]....
        /*0700*/ 	.word	0x0000c860


	//   ....[160]....
        /*0704*/ 	.word	0x0000c890


	//   ....[161]....
        /*0708*/ 	.word	0x0000c950


	//   ....[162]....
        /*070c*/ 	.word	0x0000c970


	//   ....[163]....
        /*0710*/ 	.word	0x0000ca10


	//   ....[164]....
        /*0714*/ 	.word	0x0000ca30


	//   ....[165]....
        /*0718*/ 	.word	0x0000cad0


	//   ....[166]....
        /*071c*/ 	.word	0x0000caf0


	//   ....[167]....
        /*0720*/ 	.word	0x0000cb90


	//   ....[168]....
        /*0724*/ 	.word	0x0000cbb0


	//   ....[169]....
        /*0728*/ 	.word	0x0000cc50


	//   ....[170]....
        /*072c*/ 	.word	0x0000cc70


	//   ....[171]....
        /*0730*/ 	.word	0x0000cd00


	//   ....[172]....
        /*0734*/ 	.word	0x0000cd20


	//   ....[173]....
        /*0738*/ 	.word	0x0000cd30


	//   ....[174]....
        /*073c*/ 	.word	0x0000ec70


	//   ....[175]....
        /*0740*/ 	.word	0x0000f160


	//   ....[176]....
        /*0744*/ 	.word	0x0000f330


	//   ....[177]....
        /*0748*/ 	.word	0x0000f390


	//   ....[178]....
        /*074c*/ 	.word	0x0000f430


	//   ....[179]....
        /*0750*/ 	.word	0x0000f540


	//   ....[180]....
        /*0754*/ 	.word	0x0000f5b0


	//   ....[181]....
        /*0758*/ 	.word	0x0000f6c0


	//   ....[182]....
        /*075c*/ 	.word	0x0000f730


	//   ....[183]....
        /*0760*/ 	.word	0x0000f840


	//   ....[184]....
        /*0764*/ 	.word	0x0000f8b0


	//   ....[185]....
        /*0768*/ 	.word	0x0000f9c0


	//   ....[186]....
        /*076c*/ 	.word	0x0000fa30


	//   ....[187]....
        /*0770*/ 	.word	0x0000fb40


	//   ....[188]....
        /*0774*/ 	.word	0x0000fbb0


	//   ....[189]....
        /*0778*/ 	.word	0x0000fcb0


	//   ....[190]....
        /*077c*/ 	.word	0x0000fd20


	//   ....[191]....
        /*0780*/ 	.word	0x0000fe10


	//----- nvinfo : EIATTR_REG_RECONFIG
	.align		4
.L_92:
        /*0784*/ 	.byte	0x01, 0x54
	.zero		2


	//----- nvinfo : EIATTR_SYSCALL_OFFSETS
	.align		4
        /*0788*/ 	.byte	0x04, 0x46
        /*078a*/ 	.short	(.L_94 - .L_93)


	//   ....[0]....
.L_93:
        /*078c*/ 	.word	0x000016d0


	//   ....[1]....
        /*0790*/ 	.word	0x0000b710


	//   ....[2]....
        /*0794*/ 	.word	0x0000b850


	//   ....[3]....
        /*0798*/ 	.word	0x0000b990


	//   ....[4]....
        /*079c*/ 	.word	0x0000bab0


	//   ....[5]....
        /*07a0*/ 	.word	0x0000c4c0


	//----- nvinfo : EIATTR_MBARRIER_INSTR_OFFSETS
	.align		4
.L_94:
        /*07a4*/ 	.byte	0x04, 0x39
        /*07a6*/ 	.short	(.L_96 - .L_95)


	//   ....[0]....
.L_95:
        /*07a8*/ 	.word	0x00000250
        /*07ac*/ 	.word	0x000000ff
        /*07b0*/ 	.word	0x00038800
        /*07b4*/ 	.short	0x0100
        /*07b6*/ 	.byte	0x08
	.zero		1


	//   ....[1]....
        /*07b8*/ 	.word	0x00000260
        /*07bc*/ 	.word	0x000000ff
        /*07c0*/ 	.word	0x00038820
        /*07c4*/ 	.short	0x0100
        /*07c6*/ 	.byte	0x08
	.zero		1


	//   ....[2]....
        /*07c8*/ 	.word	0x00000350
        /*07cc*/ 	.word	0x000000ff
        /*07d0*/ 	.word	0x00038830
        /*07d4*/ 	.short	0x0100
        /*07d6*/ 	.byte	0x08
	.zero		1


	//   ....[3]....
        /*07d8*/ 	.word	0x00000360
        /*07dc*/ 	.word	0x000000ff
        /*07e0*/ 	.word	0x00038840
        /*07e4*/ 	.short	0x0100
        /*07e6*/ 	.byte	0x08
	.zero		1


	//   ....[4]....
        /*07e8*/ 	.word	0x00000370
        /*07ec*/ 	.word	0x000000ff
        /*07f0*/ 	.word	0x00038838
        /*07f4*/ 	.short	0x0100
        /*07f6*/ 	.byte	0x08
	.zero		1


	//   ....[5]....
        /*07f8*/ 	.word	0x00000380
        /*07fc*/ 	.word	0x000000ff
        /*0800*/ 	.word	0x00038848
        /*0804*/ 	.short	0x0100
        /*0806*/ 	.byte	0x08
	.zero		1


	//   ....[6]....
        /*0808*/ 	.word	0x000004b0
        /*080c*/ 	.word	0x000000ff
        /*0810*/ 	.word	0x00038850
        /*0814*/ 	.short	0x0100
        /*0816*/ 	.byte	0x08
	.zero		1


	//   ....[7]....
        /*0818*/ 	.word	0x000004c0
        /*081c*/ 	.word	0x000000ff
        /*0820*/ 	.word	0x00038860
        /*0824*/ 	.short	0x0100
        /*0826*/ 	.byte	0x08
	.zero		1


	//   ....[8]....
        /*0828*/ 	.word	0x000004d0
        /*082c*/ 	.word	0x000000ff
        /*0830*/ 	.word	0x00038858
        /*0834*/ 	.short	0x0100
        /*0836*/ 	.byte	0x08
	.zero		1


	//   ....[9]....
        /*0838*/ 	.word	0x000004e0
        /*083c*/ 	.word	0x000000ff
        /*0840*/ 	.word	0x00038868
        /*0844*/ 	.short	0x0100
        /*0846*/ 	.byte	0x08
	.zero		1


	//   ....[10]....
        /*0848*/ 	.word	0x000005d0
        /*084c*/ 	.word	0x000000ff
        /*0850*/ 	.word	0x00038870
        /*0854*/ 	.short	0x0100
        /*0856*/ 	.byte	0x06
	.zero		1


	//   ....[11]....
        /*0858*/ 	.word	0x000005e0
        /*085c*/ 	.word	0x000000ff
        /*0860*/ 	.word	0x00038880
        /*0864*/ 	.short	0x0100
        /*0866*/ 	.byte	0x06
	.zero		1


	//   ....[12]....
        /*0868*/ 	.word	0x000005f0
        /*086c*/ 	.word	0x000000ff
        /*0870*/ 	.word	0x00038878
        /*0874*/ 	.short	0x0100
        /*0876*/ 	.byte	0x06
	.zero		1


	//   ....[13]....
        /*0878*/ 	.word	0x00000600
        /*087c*/ 	.word	0x000000ff
        /*0880*/ 	.word	0x00038888
        /*0884*/ 	.short	0x0100
        /*0886*/ 	.byte	0x06
	.zero		1


	//   ....[14]....
        /*0888*/ 	.word	0x00000730
        /*088c*/ 	.word	0x000000ff
        /*0890*/ 	.word	0x00038890
        /*0894*/ 	.short	0x0100
        /*0896*/ 	.byte	0x08
	.zero		1


	//   ....[15]....
        /*0898*/ 	.word	0x00000740
        /*089c*/ 	.word	0x000000ff
        /*08a0*/ 	.word	0x000388a0
        /*08a4*/ 	.short	0x0100
        /*08a6*/ 	.byte	0x08
	.zero		1


	//   ....[16]....
        /*08a8*/ 	.word	0x00000750
        /*08ac*/ 	.word	0x000000ff
        /*08b0*/ 	.word	0x00038898
        /*08b4*/ 	.short	0x0100
        /*08b6*/ 	.byte	0x08
	.zero		1


	//   ....[17]....
        /*08b8*/ 	.word	0x00000760
        /*08bc*/ 	.word	0x000000ff
        /*08c0*/ 	.word	0x000388a8
        /*08c4*/ 	.short	0x0100
        /*08c6*/ 	.byte	0x08
	.zero		1


	//   ....[18]....
        /*08c8*/ 	.word	0x00000890
        /*08cc*/ 	.word	0x000000ff
        /*08d0*/ 	.word	0x000388b0
        /*08d4*/ 	.short	0x0100
        /*08d6*/ 	.byte	0x08
	.zero		1


	//   ....[19]....
        /*08d8*/ 	.word	0x000008a0
        /*08dc*/ 	.word	0x000000ff
        /*08e0*/ 	.word	0x000388c0
        /*08e4*/ 	.short	0x0100
        /*08e6*/ 	.byte	0x08
	.zero		1


	//   ....[20]....
        /*08e8*/ 	.word	0x000008b0
        /*08ec*/ 	.word	0x000000ff
        /*08f0*/ 	.word	0x000388b8
        /*08f4*/ 	.short	0x0100
        /*08f6*/ 	.byte	0x08
	.zero		1


	//   ....[21]....
        /*08f8*/ 	.word	0x000008c0
        /*08fc*/ 	.word	0x000000ff
        /*0900*/ 	.word	0x000388c8
        /*0904*/ 	.short	0x0100
        /*0906*/ 	.byte	0x08
	.zero		1


	//   ....[22]....
        /*0908*/ 	.word	0x00001700
        /*090c*/ 	.word	0x000000ff
        /*0910*/ 	.word	0x00038800
        /*0914*/ 	.short	0x010a
        /*0916*/ 	.byte	0x24
	.zero		1


	//   ....[23]....
        /*0918*/ 	.word	0x00001760
        /*091c*/ 	.word	0x000000ff
        /*0920*/ 	.word	0x00038830
        /*0924*/ 	.short	0x010a
        /*0926*/ 	.byte	0x24
	.zero		1


	//   ....[24]....
        /*0928*/ 	.word	0x000017e0
        /*092c*/ 	.word	0x000000ff
        /*0930*/ 	.word	0x00038830
        /*0934*/ 	.short	0x010a
        /*0936*/ 	.byte	0x24
	.zero		1


	//   ....[25]....
        /*0938*/ 	.word	0x00003160
        /*093c*/ 	.word	0x00000009
        /*0940*/ 	.word	0x00000000
        /*0944*/ 	.short	0x0101
        /*0946*/ 	.byte	0x3f
	.zero		1


	//   ....[26]....
        /*0948*/ 	.word	0x000043b0
        /*094c*/ 	.word	0x000000ff
        /*0950*/ 	.word	0x00038830
        /*0954*/ 	.short	0x010a
        /*0956*/ 	.byte	0x07
	.zero		1


	//   ....[27]....
        /*0958*/ 	.word	0x000043f0
        /*095c*/ 	.word	0x000000ff
        /*0960*/ 	.word	0x00038830
        /*0964*/ 	.short	0x010a
        /*0966*/ 	.byte	0x07
	.zero		1


	//   ....[28]....
        /*0968*/ 	.word	0x00004750
        /*096c*/ 	.word	0x000000ff
        /*0970*/ 	.word	0x00038850
        /*0974*/ 	.short	0x010a
        /*0976*/ 	.byte	0x0a
	.zero		1


	//   ....[29]....
        /*0978*/ 	.word	0x00004790
        /*097c*/ 	.word	0x000000ff
        /*0980*/ 	.word	0x00038850
        /*0984*/ 	.short	0x010a
        /*0986*/ 	.byte	0x0a
	.zero		1


	//   ....[30]....
        /*0988*/ 	.word	0x00005a50
        /*098c*/ 	.word	0x00000000
        /*0990*/ 	.word	0x00000000
        /*0994*/ 	.short	0x0101
        /*0996*/ 	.byte	0x3f
	.zero		1


	//   ....[31]....
        /*0998*/ 	.word	0x00005be0
        /*099c*/ 	.word	0x000000ff
        /*09a0*/ 	.word	0x00000000
        /*09a4*/ 	.short	0x0101
        /*09a6*/ 	.byte	0x04
	.zero		1


	//   ....[32]....
        /*09a8*/ 	.word	0x000065e0
        /*09ac*/ 	.word	0x000000ff
        /*09b0*/ 	.word	0x00038850
        /*09b4*/ 	.short	0x010a
        /*09b6*/ 	.byte	0x07
	.zero		1


	//   ....[33]....
        /*09b8*/ 	.word	0x00006620
        /*09bc*/ 	.word	0x000000ff
        /*09c0*/ 	.word	0x00038850
        /*09c4*/ 	.short	0x010a
        /*09c6*/ 	.byte	0x07
	.zero		1


	//   ....[34]....
        /*09c8*/ 	.word	0x00006c10
        /*09cc*/ 	.word	0x000000ff
        /*09d0*/ 	.word	0x00000000
        /*09d4*/ 	.short	0x0101
        /*09d6*/ 	.byte	0x04
	.zero		1


	//   ....[35]....
        /*09d8*/ 	.word	0x00009090
        /*09dc*/ 	.word	0x000000ff
        /*09e0*/ 	.word	0x00000000
        /*09e4*/ 	.short	0x0101
        /*09e6*/ 	.byte	0x04
	.zero		1


	//   ....[36]....
        /*09e8*/ 	.word	0x0000bfc0
        /*09ec*/ 	.word	0x000000ff
        /*09f0*/ 	.word	0x00038880
        /*09f4*/ 	.short	0x010a
        /*09f6*/ 	.byte	0x26
	.zero		1


	//   ....[37]....
        /*09f8*/ 	.word	0x0000c170
        /*09fc*/ 	.word	0x000000ff
        /*0a00*/ 	.word	0x00038840
        /*0a04*/ 	.short	0x010a
        /*0a06*/ 	.byte	0x26
	.zero		1


	//   ....[38]....
        /*0a08*/ 	.word	0x0000ce80
        /*0a0c*/ 	.word	0x000000ff
        /*0a10*/ 	.word	0x00038800
        /*0a14*/ 	.short	0x0107
        /*0a16*/ 	.byte	0x26
	.zero		1


	//   ....[39]....
        /*0a18*/ 	.word	0x0000cef0
        /*0a1c*/ 	.word	0x000000ff
        /*0a20*/ 	.word	0x00038800
        /*0a24*/ 	.short	0x0101
        /*0a26*/ 	.byte	0x26
	.zero		1


	//   ....[40]....
        /*0a28*/ 	.word	0x0000cf10
        /*0a2c*/ 	.word	0x000000ff
        /*0a30*/ 	.word	0x00038820
        /*0a34*/ 	.short	0x010a
        /*0a36*/ 	.byte	0x26
	.zero		1


	//   ....[41]....
        /*0a38*/ 	.word	0x0000d200
        /*0a3c*/ 	.word	0x00000004
        /*0a40*/ 	.word	0x00038880
        /*0a44*/ 	.short	0x010a
        /*0a46*/ 	.byte	0x3f
	.zero		1


	//   ....[42]....
        /*0a48*/ 	.word	0x0000d520
        /*0a4c*/ 	.word	0x00000004
        /*0a50*/ 	.word	0x00038840
        /*0a54*/ 	.short	0x010a
        /*0a56*/ 	.byte	0x3f
	.zero		1


	//   ....[43]....
        /*0a58*/ 	.word	0x0000d890
        /*0a5c*/ 	.word	0x00000013
        /*0a60*/ 	.word	0x00038870
        /*0a64*/ 	.short	0x010a
        /*0a66*/ 	.byte	0x3f
	.zero		1


	//   ....[44]....
        /*0a68*/ 	.word	0x0000d900
        /*0a6c*/ 	.word	0x00000013
        /*0a70*/ 	.word	0x00038860
        /*0a74*/ 	.short	0x010a
        /*0a76*/ 	.byte	0x3f
	.zero		1


	//   ....[45]....
        /*0a78*/ 	.word	0x0000e100
        /*0a7c*/ 	.word	0x00000013
        /*0a80*/ 	.word	0x00038850
        /*0a84*/ 	.short	0x0101
        /*0a86*/ 	.byte	0x3f
	.zero		1


	//   ....[46]....
        /*0a88*/ 	.word	0x0000e170
        /*0a8c*/ 	.word	0x00000013
        /*0a90*/ 	.word	0x00000000
        /*0a94*/ 	.short	0x0101
        /*0a96*/ 	.byte	0x3f
	.zero		1


	//   ....[47]....
        /*0a98*/ 	.word	0x0000e2a0
        /*0a9c*/ 	.word	0x00000003
        /*0aa0*/ 	.word	0x00038870
        /*0aa4*/ 	.short	0x010a
        /*0aa6*/ 	.byte	0x3f
	.zero		1


	//   ....[48]....
        /*0aa8*/ 	.word	0x0000e320
        /*0aac*/ 	.word	0x00000002
        /*0ab0*/ 	.word	0x00038860
        /*0ab4*/ 	.short	0x010a
        /*0ab6*/ 	.byte	0x3f
	.zero		1


	//   ....[49]....
        /*0ab8*/ 	.word	0x0000eb30
        /*0abc*/ 	.word	0x00000002
        /*0ac0*/ 	.word	0x00038850
        /*0ac4*/ 	.short	0x0101
        /*0ac6*/ 	.byte	0x3f
	.zero		1


	//   ....[50]....
        /*0ac8*/ 	.word	0x0000eb70
        /*0acc*/ 	.word	0x00000000
        /*0ad0*/ 	.word	0x00000000
        /*0ad4*/ 	.short	0x0101
        /*0ad6*/ 	.byte	0x3f
	.zero		1


	//   ....[51]....
        /*0ad8*/ 	.word	0x0000ec20
        /*0adc*/ 	.word	0x00000007
        /*0ae0*/ 	.word	0x00038820
        /*0ae4*/ 	.short	0x010a
        /*0ae6*/ 	.byte	0x3f
	.zero		1


	//   ....[52]....
        /*0ae8*/ 	.word	0x0000ed60
        /*0aec*/ 	.word	0x00000006
        /*0af0*/ 	.word	0x00000000
        /*0af4*/ 	.short	0x010a
        /*0af6*/ 	.byte	0x3f
	.zero		1


	//   ....[53]....
        /*0af8*/ 	.word	0x0000edd0
        /*0afc*/ 	.word	0x00000005
        /*0b00*/ 	.word	0x00000000
        /*0b04*/ 	.short	0x010a
        /*0b06*/ 	.byte	0x3f
	.zero		1


	//   ....[54]....
        /*0b08*/ 	.word	0x0000ee20
        /*0b0c*/ 	.word	0x00000000
        /*0b10*/ 	.word	0x00038860
        /*0b14*/ 	.short	0x010a
        /*0b16*/ 	.byte	0x3f
	.zero		1


	//   ....[55]....
        /*0b18*/ 	.word	0x0000ee70
        /*0b1c*/ 	.word	0x00000005
        /*0b20*/ 	.word	0x00038860
        /*0b24*/ 	.short	0x010a
        /*0b26*/ 	.byte	0x3f
	.zero		1


	//   ....[56]....
        /*0b28*/ 	.word	0x0000eeb0
        /*0b2c*/ 	.word	0x00000000
        /*0b30*/ 	.word	0x00038880
        /*0b34*/ 	.short	0x010a
        /*0b36*/ 	.byte	0x3f
	.zero		1


	//   ....[57]....
        /*0b38*/ 	.word	0x0000eed0
        /*0b3c*/ 	.word	0x00000005
        /*0b40*/ 	.word	0x00038880
        /*0b44*/ 	.short	0x010a
        /*0b46*/ 	.byte	0x3f
	.zero		1


	//   ....[58]....
        /*0b48*/ 	.word	0x0000ef40
        /*0b4c*/ 	.word	0x00000000
        /*0b50*/ 	.word	0x00038800
        /*0b54*/ 	.short	0x010a
        /*0b56*/ 	.byte	0x3f
	.zero		1


	//   ....[59]....
        /*0b58*/ 	.word	0x0000efa0
        /*0b5c*/ 	.word	0x00000000
        /*0b60*/ 	.word	0x00038830
        /*0b64*/ 	.short	0x010a
        /*0b66*/ 	.byte	0x3f
	.zero		1


	//   ....[60]....
        /*0b68*/ 	.word	0x0000f000
        /*0b6c*/ 	.word	0x0000000e
        /*0b70*/ 	.word	0x00038830
        /*0b74*/ 	.short	0x010a
        /*0b76*/ 	.byte	0x3f
	.zero		1


	//   ....[61]....
        /*0b78*/ 	.word	0x0000f060
        /*0b7c*/ 	.word	0x0000000c
        /*0b80*/ 	.word	0x00038850
        /*0b84*/ 	.short	0x010a
        /*0b86*/ 	.byte	0x3f
	.zero		1


	//   ....[62]....
        /*0b88*/ 	.word	0x0000f0c0
        /*0b8c*/ 	.word	0x00000004
        /*0b90*/ 	.word	0x00038850
        /*0b94*/ 	.short	0x010a
        /*0b96*/ 	.byte	0x3f
	.zero		1


	//   ....[63]....
        /*0b98*/ 	.word	0x0000f220
        /*0b9c*/ 	.word	0x00000003
        /*0ba0*/ 	.word	0x00038880
        /*0ba4*/ 	.short	0x010a
        /*0ba6*/ 	.byte	0x3f
	.zero		1


	//   ....[64]....
        /*0ba8*/ 	.word	0x0000f280
        /*0bac*/ 	.word	0x00000003
        /*0bb0*/ 	.word	0x00038840
        /*0bb4*/ 	.short	0x010a
        /*0bb6*/ 	.byte	0x3f
	.zero		1


	//   ....[65]....
        /*0bb8*/ 	.word	0x0000fe50
        /*0bbc*/ 	.word	0x00000003
        /*0bc0*/ 	.word	0x00038820
        /*0bc4*/ 	.short	0x010a
        /*0bc6*/ 	.byte	0x3f
	.zero		1


	//   ....[66]....
        /*0bc8*/ 	.word	0x0000fea0
        /*0bcc*/ 	.word	0x00000004
        /*0bd0*/ 	.word	0x00038880
        /*0bd4*/ 	.short	0x010a
        /*0bd6*/ 	.byte	0x3f
	.zero		1


	//   ....[67]....
        /*0bd8*/ 	.word	0x0000fef0
        /*0bdc*/ 	.word	0x00000004
        /*0be0*/ 	.word	0x00038840
        /*0be4*/ 	.short	0x010a
        /*0be6*/ 	.byte	0x3f
	.zero		1


	//   ....[68]....
        /*0be8*/ 	.word	0x0000ff40
        /*0bec*/ 	.word	0x00000013
        /*0bf0*/ 	.word	0x00038870
        /*0bf4*/ 	.short	0x010a
        /*0bf6*/ 	.byte	0x3f
	.zero		1


	//   ....[69]....
        /*0bf8*/ 	.word	0x0000ff90
        /*0bfc*/ 	.word	0x00000013
        /*0c00*/ 	.word	0x00038860
        /*0c04*/ 	.short	0x010a
        /*0c06*/ 	.byte	0x3f
	.zero		1


	//   ....[70]....
        /*0c08*/ 	.word	0x0000fff0
        /*0c0c*/ 	.word	0x00000002
        /*0c10*/ 	.word	0x00038870
        /*0c14*/ 	.short	0x010a
        /*0c16*/ 	.byte	0x3f
	.zero		1


	//   ....[71]....
        /*0c18*/ 	.word	0x00010050
        /*0c1c*/ 	.word	0x00000002
        /*0c20*/ 	.word	0x00038860
        /*0c24*/ 	.short	0x010a
        /*0c26*/ 	.byte	0x3f
	.zero		1


	//   ....[72]....
        /*0c28*/ 	.word	0x000100a0
        /*0c2c*/ 	.word	0x00000007
        /*0c30*/ 	.word	0x00038820
        /*0c34*/ 	.short	0x010a
        /*0c36*/ 	.byte	0x3f
	.zero		1


	//   ....[73]....
        /*0c38*/ 	.word	0x000100f0
        /*0c3c*/ 	.word	0x00000006
        /*0c40*/ 	.word	0x00000000
        /*0c44*/ 	.short	0x010a
        /*0c46*/ 	.byte	0x3f
	.zero		1


	//   ....[74]....
        /*0c48*/ 	.word	0x00010140
        /*0c4c*/ 	.word	0x00000005
        /*0c50*/ 	.word	0x00000000
        /*0c54*/ 	.short	0x010a
        /*0c56*/ 	.byte	0x3f
	.zero		1


	//   ....[75]....
        /*0c58*/ 	.word	0x00010190
        /*0c5c*/ 	.word	0x00000000
        /*0c60*/ 	.word	0x00038860
        /*0c64*/ 	.short	0x010a
        /*0c66*/ 	.byte	0x3f
	.zero		1


	//   ....[76]....
        /*0c68*/ 	.word	0x000101e0
        /*0c6c*/ 	.word	0x00000005
        /*0c70*/ 	.word	0x00038860
        /*0c74*/ 	.short	0x010a
        /*0c76*/ 	.byte	0x3f
	.zero		1


	//   ....[77]....
        /*0c78*/ 	.word	0x00010230
        /*0c7c*/ 	.word	0x00000000
        /*0c80*/ 	.word	0x00038880
        /*0c84*/ 	.short	0x010a
        /*0c86*/ 	.byte	0x3f
	.zero		1


	//----- nvinfo : EIATTR_NUM_MBARRIERS
	.align		4
.L_96:
        /*0c88*/ 	.byte	0x03, 0x38
        /*0c8a*/ 	.short	0x0016


	//----- nvinfo : EIATTR_EXIT_INSTR_OFFSETS
	.align		4
        /*0c8c*/ 	.byte	0x04, 0x1c
        /*0c8e*/ 	.short	(.L_98 - .L_97)


	//   ....[0]....
.L_97:
        /*0c90*/ 	.word	0x0000ef20


	//----- nvinfo : EIATTR_MAX_THREADS
	.align		4
.L_98:
        /*0c94*/ 	.byte	0x04, 0x05
        /*0c96*/ 	.short	(.L_100 - .L_99)
.L_99:
        /*0c98*/ 	.word	0x00000180
        /*0c9c*/ 	.word	0x00000001
        /*0ca0*/ 	.word	0x00000001


	//----- nvinfo : EIATTR_CRS_STACK_SIZE
	.align		4
.L_100:
        /*0ca4*/ 	.byte	0x04, 0x1e
        /*0ca6*/ 	.short	(.L_102 - .L_101)
.L_101:
        /*0ca8*/ 	.word	0x00000000


	//----- nvinfo : EIATTR_CBANK_PARAM_SIZE
	.align		4
.L_102:
        /*0cac*/ 	.byte	0x03, 0x19
        /*0cae*/ 	.short	0x0a70


	//----- nvinfo : EIATTR_PARAM_CBANK
	.align		4
        /*0cb0*/ 	.byte	0x04, 0x0a
        /*0cb2*/ 	.short	(.L_104 - .L_103)
	.align		4
.L_103:
        /*0cb4*/ 	.word	index@(.nv.constant0._ZN7cutlass13device_kernelIN5flash11enable_sm90INS1_16FlashAttnFwdSm90INS1_25CollectiveMainloopFwdSm90ILi2EN4cute5tupleIJNS5_1CILi1EEES8_S8_EEENS6_IJNS7_ILi128EEESA_NS7_ILi256EEEEEELi256ENS_12float_e4m3_tEfNS_4arch4Sm90ELb0ELb0ELb0ELb0ELb0ELb0ELb0ELb1ELb1ELb1ELb1ELb0EEENS1_21CollectiveEpilogueFwdINS6_IJSA_SB_SA_EEES9_NS_10bfloat16_tESF_Li256ELb0ELb1ELb1ELb1EEENS1_19SingleTileSchedulerILb0ELb1ELb1ELi128EEEEEEEEEvNT_6ParamsE)
        /*0cb8*/ 	.short	0x0210
        /*0cba*/ 	.short	0x0a70


	//----- nvinfo : EIATTR_SW_WAR
	.align		4
.L_104:
        /*0cbc*/ 	.byte	0x04, 0x36
        /*0cbe*/ 	.short	(.L_106 - .L_105)
.L_105:
        /*0cc0*/ 	.word	0x00000008
.L_106:


//--------------------- .nv.info._ZN7cutlass13device_kernelIN5flash11enable_sm90INS1_16FlashAttnFwdSm90INS1_25CollectiveMainloopFwdSm90ILi2EN4cute5tupleIJNS5_1CILi1EEES8_S8_EEENS6_IJNS7_ILi128EEESA_NS7_ILi256EEEEEELi256ENS_12float_e4m3_tEfNS_4arch4Sm90ELb0ELb0ELb0ELb1ELb0ELb0ELb0ELb1ELb1ELb1ELb1ELb0EEENS1_21CollectiveEpilogueFwdINS6_IJSA_SB_SA_EEES9_NS_10bfloat16_tESF_Li256ELb1ELb1ELb1ELb1EEENS1_36VarlenDynamicPersistentTileSchedulerILi128ELi128ELi256ELi128ELb1ELb1ELb1ELb0ELb1ELb1EEEEEEEEEvNT_6ParamsE --------------------------
	.section	.nv.info._ZN7cutlass13device_kernelIN5flash11enable_sm90INS1_16FlashAttnFwdSm90INS1_25CollectiveMainloopFwdSm90ILi2EN4cute5tupleIJNS5_1CILi1EEES8_S8_EEENS6_IJNS7_ILi128EEESA_NS7_ILi256EEEEEELi256ENS_12float_e4m3_tEfNS_4arch4Sm90ELb0ELb0ELb0ELb1ELb0ELb0ELb0ELb1ELb1ELb1ELb1ELb0EEENS1_21CollectiveEpilogueFwdINS6_IJSA_SB_SA_EEES9_NS_10bfloat16_tESF_Li256ELb1ELb1ELb1ELb1EEENS1_36VarlenDynamicPersistentTileSchedulerILi128ELi128ELi256ELi128ELb1ELb1ELb1ELb0ELb1ELb1EEEEEEEEEvNT_6ParamsE,"",@"SHT_CUDA_INFO"
	.sectionflags	@""
	.align	4


	//----- nvinfo : EIATTR_CUDA_API_VERSION
	.align		4
        /*0000*/ 	.byte	0x04, 0x37
        /*0002*/ 	.short	(.L_108 - .L_107)
.L_107:
        /*0004*/ 	.word	0x00000082


	//----- nvinfo : EIATTR_KPARAM_INFO
	.align		4
.L_108:
        /*0008*/ 	.byte	0x04, 0x17
        /*000a*/ 	.short	(.L_110 - .L_109)
.L_109:
        /*000c*/ 	.word	0x00000000
        /*0010*/ 	.short	0x0000
        /*0012*/ 	.short	0x0070
        /*0014*/ 	.byte	0x00, 0xf0, 0x01, 0x2a


	//----- nvinfo : EIATTR_SPARSE_MMA_MASK
	.align		4
.L_110:
        /*0018*/ 	.byte	0x03, 0x50
        /*001a*/ 	.short	0x0000


	//----- nvinfo : EIATTR_MAXREG_COUNT
	.align		4
        /*001c*/ 	.byte	0x03, 0x1b
        /*001e*/ 	.short	0x00a8


	//----- nvinfo : EIATTR_NUM_BARRIERS
	.align		4
        /*0020*/ 	.byte	0x02, 0x4c
        /*0022*/ 	.byte	0x10
	.zero		1


	//----- nvinfo : EIATTR_EXTERNS
	.align		4
        /*0024*/ 	.byte	0x04, 0x0f
        /*0026*/ 	.short	(.L_112 - .L_111)


	//   ....[0]....
	.align		4
.L_111:
        /*0028*/ 	.word	index@(__assertfail)


	//----- nvinfo : EIATTR_ANNOTATIONS
	.align		4
.L_112:
        /*002c*/ 	.byte	0x04, 0x55
        /*002e*/ 	.short	(.L_114 - .L_113)


	//   ....[0]....
.L_113:
        /* <DEDUP_REMOVED lines=50> */


	//----- nvinfo : EIATTR_MERCURY_ISA_VERSION
	.align		4
.L_114:
        /*0338*/ 	.byte	0x03, 0x5f
        /*033a*/ 	.short	0x0101


	//----- nvinfo : EIATTR_UNUSED_LOAD_BYTE_OFFSET
	.align		4
        /*033c*/ 	.byte	0x04, 0x44
        /*033e*/ 	.short	(.L_116 - .L_115)


	//   ....[0]....
.L_115:
        /*0340*/ 	.word	0x00000a40
        /*0344*/ 	.word	0x0000fff0


	//   ....[1]....
        /*0348*/ 	.word	0x000080d0
        /*034c*/ 	.word	0x0000fff0


	//----- nvinfo : EIATTR_INT_WARP_WIDE_INSTR_OFFSETS
	.align		4
.L_116:
        /*0350*/ 	.byte	0x04, 0x31
        /*0352*/ 	.short	(.L_118 - .L_117)


	//   ....[0]....
.L_117:
        /*0354*/ 	.word	0x00000130


	//   ....[1]....
        /*0358*/ 	.word	0x00000170


	//   ....[2]....
        /*035c*/ 	.word	0x000001e0


	//   ....[3]....
        /*0360*/ 	.word	0x0000fb90


	//   ....[4]....
        /*0364*/ 	.word	0x0000fc20


	//   ....[5]....
        /*0368*/ 	.word	0x000129b0


	//   ....[6]....
        /*036c*/ 	.word	0x00012a40


	//----- nvinfo : EIATTR_COOP_GROUP_MASK_REGIDS
	.align		4
.L_118:
        /*0370*/ 	.byte	0x04, 0x29
        /*0372*/ 	.short	(.L_120 - .L_119)


	//   ....[0]....
.L_119:
        /*0374*/ 	.word	0xffffffff


	//   ....[1]....
        /*0378*/ 	.word	0xffffffff


	//   ....[2]....
        /*037c*/ 	.word	0xffffffff


	//   ....[3]....
        /*0380*/ 	.word	0xffffffff


	//   ....[4]....
        /*0384*/ 	.word	0xffffffff


	//   ....[5]....
        /*0388*/ 	.word	0xffffffff


	//   ....[6]....
        /*038c*/ 	.word	0xffffffff


	//   ....[7]....
        /*0390*/ 	.word	0xffffffff


	//   ....[8]....
        /*0394*/ 	.word	0xffffffff


	//   ....[9]....
        /*0398*/ 	.word	0xffffffff


	//   ....[10]....
        /*039c*/ 	.word	0xffffffff


	//   ....[11]....
        /*03a0*/ 	.word	0xffffffff


	//   ....[12]....
        /*03a4*/ 	.word	0xffffffff


	//   ....[13]....
        /*03a8*/ 	.word	0xffffffff


	//   ....[14]....
        /*03ac*/ 	.word	0xffffffff


	//   ....[15]....
        /*03b0*/ 	.word	0xffffffff


	//   ....[16]....
        /*03b4*/ 	.word	0xffffffff


	//   ....[17]....
        /*03b8*/ 	.word	0xffffffff


	//   ....[18]....
        /*03bc*/ 	.word	0xffffffff


	//   ....[19]....
        /*03c0*/ 	.word	0xffffffff


	//   ....[20]....
        /*03c4*/ 	.word	0xffffffff


	//   ....[21]....
        /*03c8*/ 	.word	0xffffffff


	//   ....[22]....
        /*03cc*/ 	.word	0xffffffff


	//   ....[23]....
        /*03d0*/ 	.word	0xffffffff


	//   ....[24]....
        /*03d4*/ 	.word	0xffffffff


	//   ....[25]....
        /*03d8*/ 	.word	0xffffffff


	//   ....[26]....
        /*03dc*/ 	.word	0xffffffff


	//   ....[27]....
        /*03e0*/ 	.word	0xffffffff


	//   ....[28]....
        /*03e4*/ 	.word	0xffffffff


	//   ....[29]....
        /*03e8*/ 	.word	0xffffffff


	//   ....[30]....
        /*03ec*/ 	.word	0xffffffff


	//   ....[31]....
        /*03f0*/ 	.word	0xffffffff


	//   ....[32]....
        /*03f4*/ 	.word	0xffffffff


	//   ....[33]....
        /*03f8*/ 	.word	0xffffffff


	//   ....[34]....
        /*03fc*/ 	.word	0xffffffff


	//   ....[35]....
        /*0400*/ 	.word	0xffffffff


	//   ....[36]....
        /*0404*/ 	.word	0xffffffff


	//   ....[37]....
        /*0408*/ 	.word	0xffffffff


	//   ....[38]....
        /*040c*/ 	.word	0xffffffff


	//   ....[39]....
        /*0410*/ 	.word	0xffffffff


	//   ....[40]....
        /*0414*/ 	.word	0xffffffff


	//   ....[41]....
        /*0418*/ 	.word	0xffffffff


	//   ....[42]....
        /*041c*/ 	.word	0xffffffff


	//   ....[43]....
        /*0420*/ 	.word	0xffffffff


	//   ....[44]....
        /*0424*/ 	.word	0xffffffff


	//   ....[45]....
        /*0428*/ 	.word	0xffffffff


	//   ....[46]....
        /*042c*/ 	.word	0xffffffff


	//   ....[47]....
        /*0430*/ 	.word	0xffffffff


	//   ....[48]....
        /*0434*/ 	.word	0xffffffff


	//   ....[49]....
        /*0438*/ 	.word	0xffffffff


	//   ....[50]....
        /*043c*/ 	.word	0xffffffff


	//   ....[51]....
        /*0440*/ 	.word	0xffffffff


	//   ....[52]....
        /*0444*/ 	.word	0xffffffff


	//   ....[53]....
        /*0448*/ 	.word	0xffffffff


	//   ....[54]....
        /*044c*/ 	.word	0xffffffff


	//   ....[55]....
        /*0450*/ 	.word	0xffffffff


	//   ....[56]....
        /*0454*/ 	.word	0xffffffff


	//   ....[57]....
        /*0458*/ 	.word	0xffffffff


	//   ....[58]....
        /*045c*/ 	.word	0xffffffff


	//   ....[59]....
        /*0460*/ 	.word	0xffffffff


	//   ....[60]....
        /*0464*/ 	.word	0xffffffff


	//   ....[61]....
        /*0468*/ 	.word	0xffffffff


	//   ....[62]....
        /*046c*/ 	.word	0xffffffff


	//   ....[63]....
        /*0470*/ 	.word	0xffffffff


	//   ....[64]....
        /*0474*/ 	.word	0xffffffff


	//   ....[65]....
        /*0478*/ 	.word	0xffffffff


	//   ....[66]....
        /*047c*/ 	.word	0xffffffff


	//   ....[67]....
        /*0480*/ 	.word	0xffffffff


	//   ....[68]....
        /*0484*/ 	.word	0xffffffff


	//   ....[69]....
        /*0488*/ 	.word	0xffffffff


	//   ....[70]....
        /*048c*/ 	.word	0xffffffff


	//   ....[71]....
        /*0490*/ 	.word	0xffffffff


	//   ....[72]....
        /*0494*/ 	.word	0xffffffff


	//   ....[73]....
        /*0498*/ 	.word	0xffffffff


	//   ....[74]....
        /*049c*/ 	.word	0xffffffff


	//   ....[75]....
        /*04a0*/ 	.word	0xffffffff


	//   ....[76]....
        /*04a4*/ 	.word	0xffffffff


	//   ....[77]....
        /*04a8*/ 	.word	0xffffffff


	//   ....[78]....
        /*04ac*/ 	.word	0xffffffff


	//   ....[79]....
        /*04b0*/ 	.word	0xffffffff


	//   ....[80]....
        /*04b4*/ 	.word	0xffffffff


	//   ....[81]....
        /*04b8*/ 	.word	0xffffffff


	//   ....[82]....
        /*04bc*/ 	.word	0xffffffff


	//   ....[83]....
        /*04c0*/ 	.word	0xffffffff


	//   ....[84]....
        /*04c4*/ 	.word	0xffffffff


	//   ....[85]....
        /*04c8*/ 	.word	0xffffffff


	//   ....[86]....
        /*04cc*/ 	.word	0xffffffff


	//   ....[87]....
        /*04d0*/ 	.word	0xffffffff


	//   ....[88]....
        /*04d4*/ 	.word	0xffffffff


	//   ....[89]....
        /*04d8*/ 	.word	0xffffffff


	//   ....[90]....
        /*04dc*/ 	.word	0xffffffff


	//   ....[91]....
        /*04e0*/ 	.word	0xffffffff


	//   ....[92]....
        /*04e4*/ 	.word	0xffffffff


	//   ....[93]....
        /*04e8*/ 	.word	0xffffffff


	//   ....[94]....
        /*04ec*/ 	.word	0xffffffff


	//   ....[95]....
        /*04f0*/ 	.word	0xffffffff


	//   ....[96]....
        /*04f4*/ 	.word	0xffffffff


	//   ....[97]....
        /*04f8*/ 	.word	0xffffffff


	//   ....[98]....
        /*04fc*/ 	.word	0xffffffff


	//   ....[99]....
        /*0500*/ 	.word	0xffffffff


	//   ....[100]....
        /*0504*/ 	.word	0xffffffff


	//   ....[101]....
        /*0508*/ 	.word	0xffffffff


	//   ....[102]....
        /*050c*/ 	.word	0xffffffff


	//   ....[103]....
        /*0510*/ 	.word	0xffffffff


	//   ....[104]....
        /*0514*/ 	.word	0xffffffff


	//   ....[105]....
        /*0518*/ 	.word	0xffffffff


	//   ....[106]....
        /*051c*/ 	.word	0xffffffff


	//   ....[107]....
        /*0520*/ 	.word	0xffffffff


	//   ....[108]....
        /*0524*/ 	.word	0xffffffff


	//   ....[109]....
        /*0528*/ 	.word	0xffffffff


	//   ....[110]....
        /*052c*/ 	.word	0xffffffff


	//   ....[111]....
        /*0530*/ 	.word	0xffffffff


	//   ....[112]....
        /*0534*/ 	.word	0xffffffff


	//   ....[113]....
        /*0538*/ 	.word	0xffffffff


	//   ....[114]....
        /*053c*/ 	.word	0xffffffff


	//   ....[115]....
        /*0540*/ 	.word	0xffffffff


	//   ....[116]....
        /*0544*/ 	.word	0xffffffff


	//   ....[117]....
        /*0548*/ 	.word	0xffffffff


	//   ....[118]....
        /*054c*/ 	.word	0xffffffff


	//   ....[119]....
        /*0550*/ 	.word	0xffffffff


	//   ....[120]....
        /*0554*/ 	.word	0xffffffff


	//   ....[121]....
        /*0558*/ 	.word	0xffffffff


	//   ....[122]....
        /*055c*/ 	.word	0xffffffff


	//   ....[123]....
        /*0560*/ 	.word	0xffffffff


	//   ....[124]....
        /*0564*/ 	.word	0xffffffff


	//   ....[125]....
        /*0568*/ 	.word	0xffffffff


	//   ....[126]....
        /*056c*/ 	.word	0xffffffff


	//   ....[127]....
        /*0570*/ 	.word	0xffffffff


	//   ....[128]....
        /*0574*/ 	.word	0xffffffff


	//   ....[129]....
        /*0578*/ 	.word	0xffffffff


	//   ....[130]....
        /*057c*/ 	.word	0xffffffff


	//   ....[131]....
        /*0580*/ 	.word	0xffffffff


	//   ....[132]....
        /*0584*/ 	.word	0xffffffff


	//   ....[133]....
        /*0588*/ 	.word	0xffffffff


	//   ....[134]....
        /*058c*/ 	.word	0xffffffff


	//   ....[135]....
        /*0590*/ 	.word	0xffffffff


	//   ....[136]....
        /*0594*/ 	.word	0xffffffff


	//   ....[137]....
        /*0598*/ 	.word	0xffffffff


	//   ....[138]....
        /*059c*/ 	.word	0xffffffff


	//   ....[139]....
        /*05a0*/ 	.word	0xffffffff


	//   ....[140]....
        /*05a4*/ 	.word	0xffffffff


	//   ....[141]....
        /*05a8*/ 	.word	0xffffffff


	//   ....[142]....
        /*05ac*/ 	.word	0xffffffff


	//   ....[143]....
        /*05b0*/ 	.word	0xffffffff


	//   ....[144]....
        /*05b4*/ 	.word	0xffffffff


	//   ....[145]....
        /*05b8*/ 	.word	0xffffffff


	//   ....[146]....
        /*05bc*/ 	.word	0xffffffff


	//   ....[147]....
        /*05c0*/ 	.word	0xffffffff


	//   ....[148]....
        /*05c4*/ 	.word	0xffffffff


	//   ....[149]....
        /*05c8*/ 	.word	0xffffffff


	//   ....[150]....
        /*05cc*/ 	.word	0xffffffff


	//   ....[151]....
        /*05d0*/ 	.word	0xffffffff


	//   ....[152]....
        /*05d4*/ 	.word	0xffffffff


	//   ....[153]....
        /*05d8*/ 	.word	0xffffffff


	//   ....[154]....
        /*05dc*/ 	.word	0xffffffff


	//   ....[155]....
        /*05e0*/ 	.word	0xffffffff


	//   ....[156]....
        /*05e4*/ 	.word	0xffffffff


	//   ....[157]....
        /*05e8*/ 	.word	0xffffffff


	//   ....[158]....
        /*05ec*/ 	.word	0xffffffff


	//   ....[159]....
        /*05f0*/ 	.word	0xffffffff


	//   ....[160]....
        /*05f4*/ 	.word	0xffffffff


	//   ....[161]....
        /*05f8*/ 	.word	0xffffffff


	//   ....[162]....
        /*05fc*/ 	.word	0xffffffff


	//   ....[163]....
        /*0600*/ 	.word	0xffffffff


	//   ....[164]....
        /*0604*/ 	.word	0xffffffff


	//   ....[165]....
        /*0608*/ 	.word	0xffffffff


	//   ....[166]....
        /*060c*/ 	.word	0xffffffff


	//   ....[167]....
        /*0610*/ 	.word	0xffffffff


	//   ....[168]....
        /*0614*/ 	.word	0xffffffff


	//   ....[169]....
        /*0618*/ 	.word	0xffffffff


	//   ....[170]....
        /*061c*/ 	.word	0xffffffff


	//   ....[171]....
        /*0620*/ 	.word	0xffffffff


	//   ....[172]....
        /*0624*/ 	.word	0xffffffff


	//   ....[173]....
        /*0628*/ 	.word	0xffffffff


	//   ....[174]....
        /*062c*/ 	.word	0xffffffff


	//   ....[175]....
        /*0630*/ 	.word	0xffffffff


	//   ....[176]....
        /*0634*/ 	.word	0xffffffff


	//   ....[177]....
        /*0638*/ 	.word	0xffffffff


	//   ....[178]....
        /*063c*/ 	.word	0xffffffff


	//   ....[179]....
        /*0640*/ 	.word	0xffffffff


	//   ....[180]....
        /*0644*/ 	.word	0xffffffff


	//   ....[181]....
        /*0648*/ 	.word	0xffffffff


	//   ....[182]....
        /*064c*/ 	.word	0xffffffff


	//   ....[183]....
        /*0650*/ 	.word	0xffffffff


	//   ....[184]....
        /*0654*/ 	.word	0xffffffff


	//   ....[185]....
        /*0658*/ 	.word	0xffffffff


	//   ....[186]....
        /*065c*/ 	.word	0xffffffff


	//   ....[187]....
        /*0660*/ 	.word	0xffffffff


	//   ....[188]....
        /*0664*/ 	.word	0xffffffff


	//   ....[189]....
        /*0668*/ 	.word	0xffffffff


	//   ....[190]....
        /*066c*/ 	.word	0xffffffff


	//   ....[191]....
        /*0670*/ 	.word	0xffffffff


	//   ....[192]....
        /*0674*/ 	.word	0xffffffff


	//   ....[193]....
        /*0678*/ 	.word	0xffffffff


	//   ....[194]....
        /*067c*/ 	.word	0xffffffff


	//   ....[195]....
        /*0680*/ 	.word	0xffffffff


	//   ....[196]....
        /*0684*/ 	.word	0xffffffff


	//   ....[197]....
        /*0688*/ 	.word	0xffffffff


	//   ....[198]....
        /*068c*/ 	.word	0xffffffff


	//   ....[199]....
        /*0690*/ 	.word	0xffffffff


	//   ....[200]....
        /*0694*/ 	.word	0xffffffff


	//   ....[201]....
        /*0698*/ 	.word	0xffffffff


	//   ....[202]....
        /*069c*/ 	.word	0xffffffff


	//   ....[203]....
        /*06a0*/ 	.word	0xffffffff


	//   ....[204]....
        /*06a4*/ 	.word	0xffffffff


	//   ....[205]....
        /*06a8*/ 	.word	0xffffffff


	//   ....[206]....
        /*06ac*/ 	.word	0xffffffff


	//   ....[207]....
        /*06b0*/ 	.word	0xffffffff


	//   ....[208]....
        /*06b4*/ 	.word	0xffffffff


	//   ....[209]....
        /*06b8*/ 	.word	0xffffffff


	//   ....[210]....
        /*06bc*/ 	.word	0xffffffff


	//   ....[211]....
        /*06c0*/ 	.word	0xffffffff


	//   ....[212]....
        /*06c4*/ 	.word	0xffffffff


	//   ....[213]....
        /*06c8*/ 	.word	0xffffffff


	//   ....[214]....
        /*06cc*/ 	.word	0xffffffff


	//   ....[215]....
        /*06d0*/ 	.word	0xffffffff


	//   ....[216]....
        /*06d4*/ 	.word	0xffffffff


	//   ....[217]....
        /*06d8*/ 	.word	0xffffffff


	//   ....[218]....
        /*06dc*/ 	.word	0xffffffff


	//   ....[219]....
        /*06e0*/ 	.word	0xffffffff


	//   ....[220]....
        /*06e4*/ 	.word	0xffffffff


	//   ....[221]....
        /*06e8*/ 	.word	0xffffffff


	//   ....[222]....
        /*06ec*/ 	.word	0xffffffff


	//   ....[223]....
        /*06f0*/ 	.word	0xffffffff


	//   ....[224]....
        /*06f4*/ 	.word	0xffffffff


	//   ....[225]....
        /*06f8*/ 	.word	0x0500000f


	//   ....[226]....
        /*06fc*/ 	.word	0x0500000f


	//   ....[227]....
        /*0700*/ 	.word	0x0500000f


	//   ....[228]....
        /*0704*/ 	.word	0x0500000f


	//   ....[229]....
        /*0708*/ 	.word	0x0500000f


	//   ....[230]....
        /*070c*/ 	.word	0x0500000f


	//   ....[231]....
        /*0710*/ 	.word	0x0500000f


	//   ....[232]....
        /*0714*/ 	.word	0x0500000f


	//   ....[233]....
        /*0718*/ 	.word	0x0500000f


	//   ....[234]....
        /*071c*/ 	.word	0x0500000f


	//   ....[235]....
        /*0720*/ 	.word	0x0500000f


	//   ....[236]....
        /*0724*/ 	.word	0x0500000f


	//   ....[237]....
        /*0728*/ 	.word	0x0500000f


	//   ....[238]....
        /*072c*/ 	.word	0x0500000f


	//   ....[239]....
        /*0730*/ 	.word	0x0500000f


	//   ....[240]....
        /*0734*/ 	.word	0x0500000f


	//   ....[241]....
        /*0738*/ 	.word	0x0500000f


	//   ....[242]....
        /*073c*/ 	.word	0x0500000f


	//----- nvinfo : EIATTR_COOP_GROUP_INSTR_OFFSETS
	.align		4
.L_120:
        /*0740*/ 	.byte	0x04, 0x28
        /*0742*/ 	.short	(.L_122 - .L_121)


	//   ....[0]....
.L_121:
        /*0744*/ 	.word	0x00000070


	//   ....[1]....
        /*0748*/ 	.word	0x00000140


	//   ....[2]....
        /*074c*/ 	.word	0x00000190


	//   ....[3]....
        /*0750*/ 	.word	0x000003c0


	//   ....[4]....
        /*0754*/ 	.word	0x00000520


	//   ....[5]....
        /*0758*/ 	.word	0x00000640


	//   ....[6]....
        /*075c*/ 	.word	0x000007a0


	//   ....[7]....
        /*0760*/ 	.word	0x00001fb0


	//   ....[8]....
        /*0764*/ 	.word	0x000032b0


	//   ....[9]....
        /*0768*/ 	.word	0x000033a0


	//   ....[10]....
        /*076c*/ 	.word	0x00003970


	//   ....[11]....
        /*0770*/ 	.word	0x000039e0


	//   ....[12]....
        /*0774*/ 	.word	0x00005780


	//   ....[13]....
        /*0778*/ 	.word	0x00005790


	//   ....[14]....
        /*077c*/ 	.word	0x000057c0


	//   ....[15]....
        /*0780*/ 	.word	0x000057d0


	//   ....[16]....
        /*0784*/ 	.word	0x00007510


	//   ....[17]....
        /*0788*/ 	.word	0x00007520


	//   ....[18]....
        /*078c*/ 	.word	0x000075a0


	//   ....[19]....
        /*0790*/ 	.word	0x000075b0


	//   ....[20]....
        /*0794*/ 	.word	0x00008c50


	//   ....[21]....
        /*0798*/ 	.word	0x00008d50


	//   ....[22]....
        /*079c*/ 	.word	0x00008d80


	//   ....[23]....
        /*07a0*/ 	.word	0x00008db0


	//   ....[24]....
        /*07a4*/ 	.word	0x00008df0


	//   ....[25]....
        /*07a8*/ 	.word	0x00008e20


	//   ....[26]....
        /*07ac*/ 	.word	0x00008e60


	//   ....[27]....
        /*07b0*/ 	.word	0x00008e90


	//   ....[28]....
        /*07b4*/ 	.word	0x00008ec0


	//   ....[29]....
        /*07b8*/ 	.word	0x00008ef0


	//   ....[30]....
        /*07bc*/ 	.word	0x00008f20


	//   ....[31]....
        /*07c0*/ 	.word	0x00008f50


	//   ....[32]....
        /*07c4*/ 	.word	0x00008f70


	//   ....[33]....
        /*07c8*/ 	.word	0x00008fa0


	//   ....[34]....
        /*07cc*/ 	.word	0x00008fd0


	//   ....[35]....
        /*07d0*/ 	.word	0x00009010


	//   ....[36]....
        /*07d4*/ 	.word	0x00009030


	//   ....[37]....
        /*07d8*/ 	.word	0x00009050


	//   ....[38]....
        /*07dc*/ 	.word	0x00009070


	//   ....[39]....
        /*07e0*/ 	.word	0x00009090


	//   ....[40]....
        /*07e4*/ 	.word	0x000090b0


	//   ....[41]....
        /*07e8*/ 	.word	0x000090e0


	//   ....[42]....
        /*07ec*/ 	.word	0x00009120


	//   ....[43]....
        /*07f0*/ 	.word	0x00009150


	//   ....[44]....
        /*07f4*/ 	.word	0x00009180


	//   ....[45]....
        /*07f8*/ 	.word	0x000091a0


	//   ....[46]....
        /*07fc*/ 	.word	0x000091c0


	//   ....[47]....
        /*0800*/ 	.word	0x000091d0


	//   ....[48]....
        /*0804*/ 	.word	0x000091e0


	//   ....[49]....
        /*0808*/ 	.word	0x000091f0


	//   ....[50]....
        /*080c*/ 	.word	0x00009210


	//   ....[51]....
        /*0810*/ 	.word	0x00009230


	//   ....[52]....
        /*0814*/ 	.word	0x00009240


	//   ....[53]....
        /*0818*/ 	.word	0x00009250


	//   ....[54]....
        /*081c*/ 	.word	0x00009260


	//   ....[55]....
        /*0820*/ 	.word	0x00009280


	//   ....[56]....
        /*0824*/ 	.word	0x00009290


	//   ....[57]....
        /*0828*/ 	.word	0x000092a0


	//   ....[58]....
        /*082c*/ 	.word	0x000092b0


	//   ....[59]....
        /*0830*/ 	.word	0x000092c0


	//   ....[60]....
        /*0834*/ 	.word	0x000092d0


	//   ....[61]....
        /*0838*/ 	.word	0x000092e0


	//   ....[62]....
        /*083c*/ 	.word	0x000092f0


	//   ....[63]....
        /*0840*/ 	.word	0x00009300


	//   ....[64]....
        /*0844*/ 	.word	0x00009310


	//   ....[65]....
        /*0848*/ 	.word	0x00009320


	//   ....[66]....
        /*084c*/ 	.word	0x00009330


	//   ....[67]....
        /*0850*/ 	.word	0x00009340


	//   ....[68]....
        /*0854*/ 	.word	0x00009350


	//   ....[69]....
        /*0858*/ 	.word	0x00009360


	//   ....[70]....
        /*085c*/ 	.word	0x00009370


	//   ....[71]....
        /*0860*/ 	.word	0x00009380


	//   ....[72]....
        /*0864*/ 	.word	0x00009390


	//   ....[73]....
        /*0868*/ 	.word	0x000093b0


	//   ....[74]....
        /*086c*/ 	.word	0x000093c0


	//   ....[75]....
        /*0870*/ 	.word	0x000093d0


	//   ....[76]....
        /*0874*/ 	.word	0x000093e0


	//   ....[77]....
        /*0878*/ 	.word	0x000093f0


	//   ....[78]....
        /*087c*/ 	.word	0x00009400


	//   ....[79]....
        /*0880*/ 	.word	0x00009410


	//   ....[80]....
        /*0884*/ 	.word	0x00009420


	//   ....[81]....
        /*0888*/ 	.word	0x00009430


	//   ....[82]....
        /*088c*/ 	.word	0x00009440


	//   ....[83]....
        /*0890*/ 	.word	0x00009450


	//   ....[84]....
        /*0894*/ 	.word	0x00009460


	//   ....[85]....
        /*0898*/ 	.word	0x00009470


	//   ....[86]....
        /*089c*/ 	.word	0x00009480


	//   ....[87]....
        /*08a0*/ 	.word	0x00009490


	//   ....[88]....
        /*08a4*/ 	.word	0x000094a0


	//   ....[89]....
        /*08a8*/ 	.word	0x000094b0


	//   ....[90]....
        /*08ac*/ 	.word	0x000094c0


	//   ....[91]....
        /*08b0*/ 	.word	0x000094d0


	//   ....[92]....
        /*08b4*/ 	.word	0x000094e0


	//   ....[93]....
        /*08b8*/ 	.word	0x000094f0


	//   ....[94]....
        /*08bc*/ 	.word	0x00009500


	//   ....[95]....
        /*08c0*/ 	.word	0x00009510


	//   ....[96]....
        /*08c4*/ 	.word	0x00009520


	//   ....[97]....
        /*08c8*/ 	.word	0x00009530


	//   ....[98]....
        /*08cc*/ 	.word	0x00009540


	//   ....[99]....
        /*08d0*/ 	.word	0x00009550


	//   ....[100]....
        /*08d4*/ 	.word	0x00009560


	//   ....[101]....
        /*08d8*/ 	.word	0x00009570


	//   ....[102]....
        /*08dc*/ 	.word	0x00009580


	//   ....[103]....
        /*08e0*/ 	.word	0x00009590


	//   ....[104]....
        /*08e4*/ 	.word	0x000095a0


	//   ....[105]....
        /*08e8*/ 	.word	0x000095b0


	//   ....[106]....
        /*08ec*/ 	.word	0x000095c0


	//   ....[107]....
        /*08f0*/ 	.word	0x000095d0


	//   ....[108]....
        /*08f4*/ 	.word	0x000095e0


	//   ....[109]....
        /*08f8*/ 	.word	0x000095f0


	//   ....[110]....
        /*08fc*/ 	.word	0x00009600


	//   ....[111]....
        /*0900*/ 	.word	0x00009610


	//   ....[112]....
        /*0904*/ 	.word	0x00009620


	//   ....[113]....
        /*0908*/ 	.word	0x00009630


	//   ....[114]....
        /*090c*/ 	.word	0x00009640


	//   ....[115]....
        /*0910*/ 	.word	0x00009650


	//   ....[116]....
        /*0914*/ 	.word	0x00009660


	//   ....[117]....
        /*0918*/ 	.word	0x00009670


	//   ....[118]....
        /*091c*/ 	.word	0x00009680


	//   ....[119]....
        /*0920*/ 	.word	0x00009690


	//   ....[120]....
        /*0924*/ 	.word	0x000096a0


	//   ....[121]....
        /*0928*/ 	.word	0x000096b0


	//   ....[122]....
        /*092c*/ 	.word	0x000096c0


	//   ....[123]....
        /*0930*/ 	.word	0x000096d0


	//   ....[124]....
        /*0934*/ 	.word	0x000096f0


	//   ....[125]....
        /*0938*/ 	.word	0x00009700


	//   ....[126]....
        /*093c*/ 	.word	0x00009710


	//   ....[127]....
        /*0940*/ 	.word	0x00009720


	//   ....[128]....
        /*0944*/ 	.word	0x00009730


	//   ....[129]....
        /*0948*/ 	.word	0x00009750


	//   ....[130]....
        /*094c*/ 	.word	0x00009760


	//   ....[131]....
        /*0950*/ 	.word	0x00009770


	//   ....[132]....
        /*0954*/ 	.word	0x00009780


	//   ....[133]....
        /*0958*/ 	.word	0x00009790


	//   ....[134]....
        /*095c*/ 	.word	0x000097a0


	//   ....[135]....
        /*0960*/ 	.word	0x000097b0


	//   ....[136]....
        /*0964*/ 	.word	0x000097c0


	//   ....[137]....
        /*0968*/ 	.word	0x000097d0


	//   ....[138]....
        /*096c*/ 	.word	0x000097f0


	//   ....[139]....
        /*0970*/ 	.word	0x00009810


	//   ....[140]....
        /*0974*/ 	.word	0x00009820


	//   ....[141]....
        /*0978*/ 	.word	0x00009840


	//   ....[142]....
        /*097c*/ 	.word	0x00009850


	//   ....[143]....
        /*0980*/ 	.word	0x00009860


	//   ....[144]....
        /*0984*/ 	.word	0x00009870


	//   ....[145]....
        /*0988*/ 	.word	0x00009880


	//   ....[146]....
        /*098c*/ 	.word	0x00009890


	//   ....[147]....
        /*0990*/ 	.word	0x000098a0


	//   ....[148]....
        /*0994*/ 	.word	0x0000aab0


	//   ....[149]....
        /*0998*/ 	.word	0x0000aac0


	//   ....[150]....
        /*099c*/ 	.word	0x0000aad0


	//   ....[151]....
        /*09a0*/ 	.word	0x0000aae0


	//   ....[152]....
        /*09a4*/ 	.word	0x0000b5b0


	//   ....[153]....
        /*09a8*/ 	.word	0x0000b5d0


	//   ....[154]....
        /*09ac*/ 	.word	0x0000b770


	//   ....[155]....
        /*09b0*/ 	.word	0x0000b790


	//   ....[156]....
        /*09b4*/ 	.word	0x0000b8d0


	//   ....[157]....
        /*09b8*/ 	.word	0x0000b8f0


	//   ....[158]....
        /*09bc*/ 	.word	0x0000ba40


	//   ....[159]....
        /*09c0*/ 	.word	0x0000ba60


	//   ....[160]....
        /*09c4*/ 	.word	0x0000c050


	//   ....[161]....
        /*09c8*/ 	.word	0x0000c090


	//   ....[162]....
        /*09cc*/ 	.word	0x0000cb50


	//   ....[163]....
        /*09d0*/ 	.word	0x0000cb60


	//   ....[164]....
        /*09d4*/ 	.word	0x0000dd70


	//   ....[165]....
        /*09d8*/ 	.word	0x0000dda0


	//   ....[166]....
        /*09dc*/ 	.word	0x0000df10


	//   ....[167]....
        /*09e0*/ 	.word	0x0000df30


	//   ....[168]....
        /*09e4*/ 	.word	0x0000e070


	//   ....[169]....
        /*09e8*/ 	.word	0x0000e090


	//   ....[170]....
        /*09ec*/ 	.word	0x0000e1e0


	//   ....[171]....
        /*09f0*/ 	.word	0x0000e200


	//   ....[172]....
        /*09f4*/ 	.word	0x0000e3e0


	//   ....[173]....
        /*09f8*/ 	.word	0x0000e620


	//   ....[174]....
        /*09fc*/ 	.word	0x0000e650


	//   ....[175]....
        /*0a00*/ 	.word	0x0000e690


	//   ....[176]....
        /*0a04*/ 	.word	0x0000e6c0


	//   ....[177]....
        /*0a08*/ 	.word	0x0000e6f0


	//   ....[178]....
        /*0a0c*/ 	.word	0x0000e730


	//   ....[179]....
        /*0a10*/ 	.word	0x0000e8c0


	//   ....[180]....
        /*0a14*/ 	.word	0x0000e8f0


	//   ....[181]....
        /*0a18*/ 	.word	0x0000e920


	//   ....[182]....
        /*0a1c*/ 	.word	0x0000e950


	//   ....[183]....
        /*0a20*/ 	.word	0x0000e980


	//   ....[184]....
        /*0a24*/ 	.word	0x0000e9c0


	//   ....[185]....
        /*0a28*/ 	.word	0x0000ea50


	//   ....[186]....
        /*0a2c*/ 	.word	0x0000eaa0


	//   ....[187]....
        /*0a30*/ 	.word	0x0000eab0


	//   ....[188]....
        /*0a34*/ 	.word	0x0000eb40


	//   ....[189]....
        /*0a38*/ 	.word	0x00010340


	//   ....[190]....
        /*0a3c*/ 	.word	0x00010fb0


	//   ....[191]....
        /*0a40*/ 	.word	0x00010fc0


	//   ....[192]....
        /*0a44*/ 	.word	0x00011000


	//   ....[193]....
        /*0a48*/ 	.word	0x00011040


	//   ....[194]....
        /*0a4c*/ 	.word	0x00011140


	//   ....[195]....
        /*0a50*/ 	.word	0x00011150


	//   ....[196]....
        /*0a54*/ 	.word	0x000111d0


	//   ....[197]....
        /*0a58*/ 	.word	0x000111e0


	//   ....[198]....
        /*0a5c*/ 	.word	0x00011260


	//   ....[199]....
        /*0a60*/ 	.word	0x00011270


	//   ....[200]....
        /*0a64*/ 	.word	0x000112f0


	//   ....[201]....
        /*0a68*/ 	.word	0x00011300


	//   ....[202]....
        /*0a6c*/ 	.word	0x00011380


	//   ....[203]....
        /*0a70*/ 	.word	0x00011390


	//   ....[204]....
        /*0a74*/ 	.word	0x000113a0


	//   ....[205]....
        /*0a78*/ 	.word	0x000113e0


	//   ....[206]....
        /*0a7c*/ 	.word	0x00013700


	//   ....[207]....
        /*0a80*/ 	.word	0x00013720


	//   ....[208]....
        /*0a84*/ 	.word	0x00013750


	//   ....[209]....
        /*0a88*/ 	.word	0x00013780


	//   ....[210]....
        /*0a8c*/ 	.word	0x000137b0


	//   ....[211]....
        /*0a90*/ 	.word	0x000137e0


	//   ....[212]....
        /*0a94*/ 	.word	0x00013810


	//   ....[213]....
        /*0a98*/ 	.word	0x00013820


	//   ....[214]....
        /*0a9c*/ 	.word	0x00013980


	//   ....[215]....
        /*0aa0*/ 	.word	0x000139b0


	//   ....[216]....
        /*0aa4*/ 	.word	0x000139e0


	//   ....[217]....
        /*0aa8*/ 	.word	0x00013a10


	//   ....[218]....
        /*0aac*/ 	.word	0x00013a40


	//   ....[219]....
        /*0ab0*/ 	.word	0x00013a80


	//   ....[220]....
        /*0ab4*/ 	.word	0x00013b00


	//   ....[221]....
        /*0ab8*/ 	.word	0x00013b40


	//   ....[222]....
        /*0abc*/ 	.word	0x00013b50


	//   ....[223]....
        /*0ac0*/ 	.word	0x00013b90


	//   ....[224]....
        /*0ac4*/ 	.word	0x00014210


	//   ....[225]....
        /*0ac8*/ 	.word	0x00014730


	//   ....[226]....
        /*0acc*/ 	.word	0x00014910


	//   ....[227]....
        /*0ad0*/ 	.word	0x00014980


	//   ....[228]....
        /*0ad4*/ 	.word	0x000149e0


	//   ....[229]....
        /*0ad8*/ 	.word	0x00014a80


	//   ....[230]....
        /*0adc*/ 	.word	0x00014b40


	//   ....[231]....
        /*0ae0*/ 	.word	0x00014c40


	//   ....[232]....
        /*0ae4*/ 	.word	0x00014ca0


	//   ....[233]....
        /*0ae8*/ 	.word	0x00014d90


	//   ....[234]....
        /*0aec*/ 	.word	0x00014df0


	//   ....[235]....
        /*0af0*/ 	.word	0x00014ee0


	//   ....[236]....
        /*0af4*/ 	.word	0x00014f40


	//   ....[237]....
        /*0af8*/ 	.word	0x00015030


	//   ....[238]....
        /*0afc*/ 	.word	0x00015090


	//   ....[239]....
        /*0b00*/ 	.word	0x00015160


	//   ....[240]....
        /*0b04*/ 	.word	0x000151e0


	//   ....[241]....
        /*0b08*/ 	.word	0x000152b0


	//   ....[242]....
        /*0b0c*/ 	.word	0x00015600


	//----- nvinfo : EIATTR_REG_RECONFIG
	.align		4
.L_122:
        /*0b10*/ 	.byte	0x01, 0x54
	.zero		2


	//----- nvinfo : EIATTR_SYSCALL_OFFSETS
	.align		4
        /*0b14*/ 	.byte	0x04, 0x46
        /*0b16*/ 	.short	(.L_124 - .L_123)


	//   ....[0]....
.L_123:
        /*0b18*/ 	.word	0x00002130


	//   ....[1]....
        /*0b1c*/ 	.word	0x0000fd90


	//   ....[2]....
        /*0b20*/ 	.word	0x0000ff20


	//   ....[3]....
        /*0b24*/ 	.word	0x00010070


	//   ....[4]....
        /*0b28*/ 	.word	0x000101b0


	//   ....[5]....
        /*0b2c*/ 	.word	0x00010c00


	//----- nvinfo : EIATTR_MBARRIER_INSTR_OFFSETS
	.align		4
.L_124:
        /*0b30*/ 	.byte	0x04, 0x39
        /*0b32*/ 	.short	(.L_126 - .L_125)


	//   ....[0]....
.L_125:
        /*0b34*/ 	.word	0x00000270
        /*0b38*/ 	.word	0x000000ff
        /*0b3c*/ 	.word	0x00038800
        /*0b40*/ 	.short	0x0100
        /*0b42*/ 	.byte	0x08
	.zero		1


	//   ....[1]....
        /*0b44*/ 	.word	0x00000280
        /*0b48*/ 	.word	0x000000ff
        /*0b4c*/ 	.word	0x00038820
        /*0b50*/ 	.short	0x0100
        /*0b52*/ 	.byte	0x08
	.zero		1


	//   ....[2]....
        /*0b54*/ 	.word	0x00000370
        /*0b58*/ 	.word	0x000000ff
        /*0b5c*/ 	.word	0x00038830
        /*0b60*/ 	.short	0x0100
        /*0b62*/ 	.byte	0x08
	.zero		1


	//   ....[3]....
        /*0b64*/ 	.word	0x00000380
        /*0b68*/ 	.word	0x000000ff
        /*0b6c*/ 	.word	0x00038840
        /*0b70*/ 	.short	0x0100
        /*0b72*/ 	.byte	0x08
	.zero		1


	//   ....[4]....
        /*0b74*/ 	.word	0x00000390
        /*0b78*/ 	.word	0x000000ff
        /*0b7c*/ 	.word	0x00038838
        /*0b80*/ 	.short	0x0100
        /*0b82*/ 	.byte	0x08
	.zero		1


	//   ....[5]....
        /*0b84*/ 	.word	0x000003a0
        /*0b88*/ 	.word	0x000000ff
        /*0b8c*/ 	.word	0x00038848
        /*0b90*/ 	.short	0x0100
        /*0b92*/ 	.byte	0x08
	.zero		1


	//   ....[6]....
        /*0b94*/ 	.word	0x000004d0
        /*0b98*/ 	.word	0x000000ff
        /*0b9c*/ 	.word	0x00038850
        /*0ba0*/ 	.short	0x0100
        /*0ba2*/ 	.byte	0x08
	.zero		1


	//   ....[7]....
        /*0ba4*/ 	.word	0x000004e0
        /*0ba8*/ 	.word	0x000000ff
        /*0bac*/ 	.word	0x00038860
        /*0bb0*/ 	.short	0x0100
        /*0bb2*/ 	.byte	0x08
	.zero		1


	//   ....[8]....
        /*0bb4*/ 	.word	0x000004f0
        /*0bb8*/ 	.word	0x000000ff
        /*0bbc*/ 	.word	0x00038858
        /*0bc0*/ 	.short	0x0100
        /*0bc2*/ 	.byte	0x08
	.zero		1


	//   ....[9]....
        /*0bc4*/ 	.word	0x00000500
        /*0bc8*/ 	.word	0x000000ff
        /*0bcc*/ 	.word	0x00038868
        /*0bd0*/ 	.short	0x0100
        /*0bd2*/ 	.byte	0x08
	.zero		1


	//   ....[10]....
        /*0bd4*/ 	.word	0x000005f0
        /*0bd8*/ 	.word	0x000000ff
        /*0bdc*/ 	.word	0x00038870
        /*0be0*/ 	.short	0x0100
        /*0be2*/ 	.byte	0x06
	.zero		1


	//   ....[11]....
        /*0be4*/ 	.word	0x00000600
        /*0be8*/ 	.word	0x000000ff
        /*0bec*/ 	.word	0x00038880
        /*0bf0*/ 	.short	0x0100
        /*0bf2*/ 	.byte	0x06
	.zero		1


	//   ....[12]....
        /*0bf4*/ 	.word	0x00000610
        /*0bf8*/ 	.word	0x000000ff
        /*0bfc*/ 	.word	0x00038878
        /*0c00*/ 	.short	0x0100
        /*0c02*/ 	.byte	0x06
	.zero		1


	//   ....[13]....
        /*0c04*/ 	.word	0x00000620
        /*0c08*/ 	.word	0x000000ff
        /*0c0c*/ 	.word	0x00038888
        /*0c10*/ 	.short	0x0100
        /*0c12*/ 	.byte	0x06
	.zero		1


	//   ....[14]....
        /*0c14*/ 	.word	0x00000750
        /*0c18*/ 	.word	0x000000ff
        /*0c1c*/ 	.word	0x00038890
        /*0c20*/ 	.short	0x0100
        /*0c22*/ 	.byte	0x08
	.zero		1


	//   ....[15]....
        /*0c24*/ 	.word	0x00000760
        /*0c28*/ 	.word	0x000000ff
        /*0c2c*/ 	.word	0x000388a0
        /*0c30*/ 	.short	0x0100
        /*0c32*/ 	.byte	0x08
	.zero		1


	//   ....[16]....
        /*0c34*/ 	.word	0x00000770
        /*0c38*/ 	.word	0x000000ff
        /*0c3c*/ 	.word	0x00038898
        /*0c40*/ 	.short	0x0100
        /*0c42*/ 	.byte	0x08
	.zero		1


	//   ....[17]....
        /*0c44*/ 	.word	0x00000780
        /*0c48*/ 	.word	0x000000ff
        /*0c4c*/ 	.word	0x000388a8
        /*0c50*/ 	.short	0x0100
        /*0c52*/ 	.byte	0x08
	.zero		1


	//   ....[18]....
        /*0c54*/ 	.word	0x000008b0
        /*0c58*/ 	.word	0x000000ff
        /*0c5c*/ 	.word	0x000388b0
        /*0c60*/ 	.short	0x0100
        /*0c62*/ 	.byte	0x08
	.zero		1


	//   ....[19]....
        /*0c64*/ 	.word	0x000008c0
        /*0c68*/ 	.word	0x000000ff
        /*0c6c*/ 	.word	0x000388c0
        /*0c70*/ 	.short	0x0100
        /*0c72*/ 	.byte	0x08
	.zero		1


	//   ....[20]....
        /*0c74*/ 	.word	0x000008d0
        /*0c78*/ 	.word	0x000000ff
        /*0c7c*/ 	.word	0x000388b8
        /*0c80*/ 	.short	0x0100
        /*0c82*/ 	.byte	0x08
	.zero		1


	//   ....[21]....
        /*0c84*/ 	.word	0x000008e0
        /*0c88*/ 	.word	0x000000ff
        /*0c8c*/ 	.word	0x000388c8
        /*0c90*/ 	.short	0x0100
        /*0c92*/ 	.byte	0x08
	.zero		1


	//   ....[22]....
        /*0c94*/ 	.word	0x000021e0
        /*0c98*/ 	.word	0x00000000
        /*0c9c*/ 	.word	0x00038800
        /*0ca0*/ 	.short	0x010a
        /*0ca2*/ 	.byte	0x3f
	.zero		1


	//   ....[23]....
        /*0ca4*/ 	.word	0x00002270
        /*0ca8*/ 	.word	0x00000005
        /*0cac*/ 	.word	0x00038830
        /*0cb0*/ 	.short	0x010a
        /*0cb2*/ 	.byte	0x3f
	.zero		1


	//   ....[24]....
        /*0cb4*/ 	.word	0x000022e0
        /*0cb8*/ 	.word	0x00000005
        /*0cbc*/ 	.word	0x00038830
        /*0cc0*/ 	.short	0x010a
        /*0cc2*/ 	.byte	0x3f
	.zero		1


	//   ....[25]....
        /*0cc4*/ 	.word	0x00003e10
        /*0cc8*/ 	.word	0x00000023
        /*0ccc*/ 	.word	0x00000000
        /*0cd0*/ 	.short	0x0101
        /*0cd2*/ 	.byte	0x3f
	.zero		1


	//   ....[26]....
        /*0cd4*/ 	.word	0x00004e40
        /*0cd8*/ 	.word	0x000000ff
        /*0cdc*/ 	.word	0x00038830
        /*0ce0*/ 	.short	0x010a
        /*0ce2*/ 	.byte	0x06
	.zero		1


	//   ....[27]....
        /*0ce4*/ 	.word	0x00004e80
        /*0ce8*/ 	.word	0x000000ff
        /*0cec*/ 	.word	0x00038830
        /*0cf0*/ 	.short	0x010a
        /*0cf2*/ 	.byte	0x06
	.zero		1


	//   ....[28]....
        /*0cf4*/ 	.word	0x00005220
        /*0cf8*/ 	.word	0x000000ff
        /*0cfc*/ 	.word	0x00038850
        /*0d00*/ 	.short	0x010a
        /*0d02*/ 	.byte	0x06
	.zero		1


	//   ....[29]....
        /*0d04*/ 	.word	0x00005260
        /*0d08*/ 	.word	0x000000ff
        /*0d0c*/ 	.word	0x00038850
        /*0d10*/ 	.short	0x010a
        /*0d12*/ 	.byte	0x06
	.zero		1


	//   ....[30]....
        /*0d14*/ 	.word	0x00006610
        /*0d18*/ 	.word	0x000000c8
        /*0d1c*/ 	.word	0x00000000
        /*0d20*/ 	.short	0x0101
        /*0d22*/ 	.byte	0x3f
	.zero		1


	//   ....[31]....
        /*0d24*/ 	.word	0x00006830
        /*0d28*/ 	.word	0x0000000b
        /*0d2c*/ 	.word	0x00000000
        /*0d30*/ 	.short	0x0101
        /*0d32*/ 	.byte	0x3f
	.zero		1


	//   ....[32]....
        /*0d34*/ 	.word	0x00007230
        /*0d38*/ 	.word	0x00000007
        /*0d3c*/ 	.word	0x00038850
        /*0d40*/ 	.short	0x010a
        /*0d42*/ 	.byte	0x3f
	.zero		1


	//   ....[33]....
        /*0d44*/ 	.word	0x000072c0
        /*0d48*/ 	.word	0x00000007
        /*0d4c*/ 	.word	0x00038850
        /*0d50*/ 	.short	0x010a
        /*0d52*/ 	.byte	0x3f
	.zero		1


	//   ....[34]....
        /*0d54*/ 	.word	0x00007850
        /*0d58*/ 	.word	0x00000099
        /*0d5c*/ 	.word	0x00000000
        /*0d60*/ 	.short	0x0101
        /*0d62*/ 	.byte	0x3f
	.zero		1


	//   ....[35]....
        /*0d64*/ 	.word	0x0000b5a0
        /*0d68*/ 	.word	0x000000ff
        /*0d6c*/ 	.word	0x00000000
        /*0d70*/ 	.short	0x0101
        /*0d72*/ 	.byte	0x08
	.zero		1


	//   ....[36]....
        /*0d74*/ 	.word	0x0000be60
        /*0d78*/ 	.word	0x000000ff
        /*0d7c*/ 	.word	0x00000000
        /*0d80*/ 	.short	0x0101
        /*0d82*/ 	.byte	0x08
	.zero		1


	//   ....[37]....
        /*0d84*/ 	.word	0x000105c0
        /*0d88*/ 	.word	0x00000004
        /*0d8c*/ 	.word	0x00038880
        /*0d90*/ 	.short	0x010a
        /*0d92*/ 	.byte	0x3f
	.zero		1


	//   ....[38]....
        /*0d94*/ 	.word	0x000107c0
        /*0d98*/ 	.word	0x00000004
        /*0d9c*/ 	.word	0x00038840
        /*0da0*/ 	.short	0x010a
        /*0da2*/ 	.byte	0x3f
	.zero		1


	//   ....[39]....
        /*0da4*/ 	.word	0x000114d0
        /*0da8*/ 	.word	0x00000013
        /*0dac*/ 	.word	0x00038800
        /*0db0*/ 	.short	0x0107
        /*0db2*/ 	.byte	0x3f
	.zero		1


	//   ....[40]....
        /*0db4*/ 	.word	0x000115d0
        /*0db8*/ 	.word	0x00000013
        /*0dbc*/ 	.word	0x00038800
        /*0dc0*/ 	.short	0x0101
        /*0dc2*/ 	.byte	0x3f
	.zero		1


	//   ....[41]....
        /*0dc4*/ 	.word	0x000115f0
        /*0dc8*/ 	.word	0x00000013
        /*0dcc*/ 	.word	0x00038820
        /*0dd0*/ 	.short	0x010a
        /*0dd2*/ 	.byte	0x3f
	.zero		1


	//   ....[42]....
        /*0dd4*/ 	.word	0x00011900
        /*0dd8*/ 	.word	0x00000004
        /*0ddc*/ 	.word	0x00038880
        /*0de0*/ 	.short	0x010a
        /*0de2*/ 	.byte	0x3f
	.zero		1


	//   ....[43]....
        /*0de4*/ 	.word	0x00011c50
        /*0de8*/ 	.word	0x00000004
        /*0dec*/ 	.word	0x00038840
        /*0df0*/ 	.short	0x010a
        /*0df2*/ 	.byte	0x3f
	.zero		1


	//   ....[44]....
        /*0df4*/ 	.word	0x00012010
        /*0df8*/ 	.word	0x00000014
        /*0dfc*/ 	.word	0x00038870
        /*0e00*/ 	.short	0x010a
        /*0e02*/ 	.byte	0x3f
	.zero		1


	//   ....[45]....
        /*0e04*/ 	.word	0x00012080
        /*0e08*/ 	.word	0x00000014
        /*0e0c*/ 	.word	0x00038860
        /*0e10*/ 	.short	0x010a
        /*0e12*/ 	.byte	0x3f
	.zero		1


	//   ....[46]....
        /*0e14*/ 	.word	0x00012880
        /*0e18*/ 	.word	0x00000014
        /*0e1c*/ 	.word	0x00038850
        /*0e20*/ 	.short	0x0101
        /*0e22*/ 	.byte	0x3f
	.zero		1


	//   ....[47]....
        /*0e24*/ 	.word	0x00012900
        /*0e28*/ 	.word	0x00000014
        /*0e2c*/ 	.word	0x00000000
        /*0e30*/ 	.short	0x0101
        /*0e32*/ 	.byte	0x3f
	.zero		1


	//   ....[48]....
        /*0e34*/ 	.word	0x00012b40
        /*0e38*/ 	.word	0x00000011
        /*0e3c*/ 	.word	0x00038870
        /*0e40*/ 	.short	0x010a
        /*0e42*/ 	.byte	0x3f
	.zero		1


	//   ....[49]....
        /*0e44*/ 	.word	0x00012bb0
        /*0e48*/ 	.word	0x00000011
        /*0e4c*/ 	.word	0x00038860
        /*0e50*/ 	.short	0x010a
        /*0e52*/ 	.byte	0x3f
	.zero		1


	//   ....[50]....
        /*0e54*/ 	.word	0x000133d0
        /*0e58*/ 	.word	0x00000011
        /*0e5c*/ 	.word	0x00038850
        /*0e60*/ 	.short	0x0101
        /*0e62*/ 	.byte	0x3f
	.zero		1


	//   ....[51]....
        /*0e64*/ 	.word	0x00013420
        /*0e68*/ 	.word	0x00000011
        /*0e6c*/ 	.word	0x00000000
        /*0e70*/ 	.short	0x0101
        /*0e72*/ 	.byte	0x3f
	.zero		1


	//   ....[52]....
        /*0e74*/ 	.word	0x00014190
        /*0e78*/ 	.word	0x00000000
        /*0e7c*/ 	.word	0x00038820
        /*0e80*/ 	.short	0x010a
        /*0e82*/ 	.byte	0x3f
	.zero		1


	//   ....[53]....
        /*0e84*/ 	.word	0x00014350
        /*0e88*/ 	.word	0x00000006
        /*0e8c*/ 	.word	0x00000000
        /*0e90*/ 	.short	0x010a
        /*0e92*/ 	.byte	0x3f
	.zero		1


	//   ....[54]....
        /*0e94*/ 	.word	0x000143c0
        /*0e98*/ 	.word	0x00000007
        /*0e9c*/ 	.word	0x00000000
        /*0ea0*/ 	.short	0x010a
        /*0ea2*/ 	.byte	0x3f
	.zero		1


	//   ....[55]....
        /*0ea4*/ 	.word	0x00014420
        /*0ea8*/ 	.word	0x00000004
        /*0eac*/ 	.word	0x00038860
        /*0eb0*/ 	.short	0x010a
        /*0eb2*/ 	.byte	0x3f
	.zero		1


	//   ....[56]....
        /*0eb4*/ 	.word	0x00014470
        /*0eb8*/ 	.word	0x00000003
        /*0ebc*/ 	.word	0x00038860
        /*0ec0*/ 	.short	0x010a
        /*0ec2*/ 	.byte	0x3f
	.zero		1


	//   ....[57]....
        /*0ec4*/ 	.word	0x000144b0
        /*0ec8*/ 	.word	0x00000004
        /*0ecc*/ 	.word	0x00038880
        /*0ed0*/ 	.short	0x010a
        /*0ed2*/ 	.byte	0x3f
	.zero		1


	//   ....[58]....
        /*0ed4*/ 	.word	0x000144d0
        /*0ed8*/ 	.word	0x00000003
        /*0edc*/ 	.word	0x00038880
        /*0ee0*/ 	.short	0x010a
        /*0ee2*/ 	.byte	0x3f
	.zero		1


	//   ....[59]....
        /*0ee4*/ 	.word	0x00014530
        /*0ee8*/ 	.word	0x00000000
        /*0eec*/ 	.word	0x00038800
        /*0ef0*/ 	.short	0x010a
        /*0ef2*/ 	.byte	0x3f
	.zero		1


	//   ....[60]....
        /*0ef4*/ 	.word	0x00014580
        /*0ef8*/ 	.word	0x00000005
        /*0efc*/ 	.word	0x00038830
        /*0f00*/ 	.short	0x010a
        /*0f02*/ 	.byte	0x3f
	.zero		1


	//   ....[61]....
        /*0f04*/ 	.word	0x000145e0
        /*0f08*/ 	.word	0x00000003
        /*0f0c*/ 	.word	0x00038830
        /*0f10*/ 	.short	0x010a
        /*0f12*/ 	.byte	0x3f
	.zero		1


	//   ....[62]....
        /*0f14*/ 	.word	0x00014640
        /*0f18*/ 	.word	0x00000002
        /*0f1c*/ 	.word	0x00038850
        /*0f20*/ 	.short	0x010a
        /*0f22*/ 	.byte	0x3f
	.zero		1


	//   ....[63]....
        /*0f24*/ 	.word	0x00014690
        /*0f28*/ 	.word	0x00000007
        /*0f2c*/ 	.word	0x00038850
        /*0f30*/ 	.short	0x010a
        /*0f32*/ 	.byte	0x3f
	.zero		1


	//   ....[64]....
        /*0f34*/ 	.word	0x000147e0
        /*0f38*/ 	.word	0x00000004
        /*0f3c*/ 	.word	0x00038880
        /*0f40*/ 	.short	0x010a
        /*0f42*/ 	.byte	0x3f
	.zero		1


	//   ....[65]....
        /*0f44*/ 	.word	0x00014830
        /*0f48*/ 	.word	0x00000004
        /*0f4c*/ 	.word	0x00038840
        /*0f50*/ 	.short	0x010a
        /*0f52*/ 	.byte	0x3f
	.zero		1


	//   ....[66]....
        /*0f54*/ 	.word	0x000152f0
        /*0f58*/ 	.word	0x00000013
        /*0f5c*/ 	.word	0x00038820
        /*0f60*/ 	.short	0x010a
        /*0f62*/ 	.byte	0x3f
	.zero		1


	//   ....[67]....
        /*0f64*/ 	.word	0x00015340
        /*0f68*/ 	.word	0x00000004
        /*0f6c*/ 	.word	0x00038880
        /*0f70*/ 	.short	0x010a
        /*0f72*/ 	.byte	0x3f
	.zero		1


	//   ....[68]....
        /*0f74*/ 	.word	0x00015390
        /*0f78*/ 	.word	0x00000004
        /*0f7c*/ 	.word	0x00038840
        /*0f80*/ 	.short	0x010a
        /*0f82*/ 	.byte	0x3f
	.zero		1


	//   ....[69]....
        /*0f84*/ 	.word	0x000153e0
        /*0f88*/ 	.word	0x00000014
        /*0f8c*/ 	.word	0x00038870
        /*0f90*/ 	.short	0x010a
        /*0f92*/ 	.byte	0x3f
	.zero		1


	//   ....[70]....
        /*0f94*/ 	.word	0x00015430
        /*0f98*/ 	.word	0x00000014
        /*0f9c*/ 	.word	0x00038860
        /*0fa0*/ 	.short	0x010a
        /*0fa2*/ 	.byte	0x3f
	.zero		1


	//   ....[71]....
        /*0fa4*/ 	.word	0x00015480
        /*0fa8*/ 	.word	0x00000011
        /*0fac*/ 	.word	0x00038870
        /*0fb0*/ 	.short	0x010a
        /*0fb2*/ 	.byte	0x3f
	.zero		1


	//   ....[72]....
        /*0fb4*/ 	.word	0x000154d0
        /*0fb8*/ 	.word	0x00000011
        /*0fbc*/ 	.word	0x00038860
        /*0fc0*/ 	.short	0x010a
        /*0fc2*/ 	.byte	0x3f
	.zero		1


	//   ....[73]....
        /*0fc4*/ 	.word	0x00015520
        /*0fc8*/ 	.word	0x00000000
        /*0fcc*/ 	.word	0x00038820
        /*0fd0*/ 	.short	0x010a
        /*0fd2*/ 	.byte	0x3f
	.zero		1


	//   ....[74]....
        /*0fd4*/ 	.word	0x000156c0
        /*0fd8*/ 	.word	0x00000006
        /*0fdc*/ 	.word	0x00000000
        /*0fe0*/ 	.short	0x010a
        /*0fe2*/ 	.byte	0x3f
	.zero		1


	//   ....[75]....
        /*0fe4*/ 	.word	0x00015710
        /*0fe8*/ 	.word	0x00000007
        /*0fec*/ 	.word	0x00000000
        /*0ff0*/ 	.short	0x010a
        /*0ff2*/ 	.byte	0x3f
	.zero		1


	//   ....[76]....
        /*0ff4*/ 	.word	0x00015760
        /*0ff8*/ 	.word	0x00000004
        /*0ffc*/ 	.word	0x00038860
        /*1000*/ 	.short	0x010a
        /*1002*/ 	.byte	0x3f
	.zero		1


	//   ....[77]....
        /*1004*/ 	.word	0x000157b0
        /*1008*/ 	.word	0x00000003
        /*100c*/ 	.word	0x00038860
        /*1010*/ 	.short	0x010a
        /*1012*/ 	.byte	0x3f
	.zero		1


	//   ....[78]....
        /*1014*/ 	.word	0x00015800
        /*1018*/ 	.word	0x00000004
        /*101c*/ 	.word	0x00038880
        /*1020*/ 	.short	0x010a
        /*1022*/ 	.byte	0x3f
	.zero		1


	//----- nvinfo : EIATTR_NUM_MBARRIERS
	.align		4
.L_126:
        /*1024*/ 	.byte	0x03, 0x38
        /*1026*/ 	.short	0x0016


	//----- nvinfo : EIATTR_EXIT_INSTR_OFFSETS
	.align		4
        /*1028*/ 	.byte	0x04, 0x1c
        /*102a*/ 	.short	(.L_128 - .L_127)


	//   ....[0]....
.L_127:
        /*102c*/ 	.word	0x00000a80


	//   ....[1]....
        /*1030*/ 	.word	0x0000e380


	//   ....[2]....
        /*1034*/ 	.word	0x00014520


	//----- nvinfo : EIATTR_MAX_THREADS
	.align		4
.L_128:
        /*1038*/ 	.byte	0x04, 0x05
        /*103a*/ 	.short	(.L_130 - .L_129)
.L_129:
        /*103c*/ 	.word	0x00000180
        /*1040*/ 	.word	0x00000001
        /*1044*/ 	.word	0x00000001


	//----- nvinfo : EIATTR_CRS_STACK_SIZE
	.align		4
.L_130:
        /*1048*/ 	.byte	0x04, 0x1e
        /*104a*/ 	.short	(.L_132 - .L_131)
.L_131:
        /*104c*/ 	.word	0x00000000


	//----- nvinfo : EIATTR_CBANK_PARAM_SIZE
	.align		4
.L_132:
        /*1050*/ 	.byte	0x03, 0x19
        /*1052*/ 	.short	0x0af0


	//----- nvinfo : EIATTR_PARAM_CBANK
	.align		4
        /*1054*/ 	.byte	0x04, 0x0a
        /*1056*/ 	.short	(.L_134 - .L_133)
	.align		4
.L_133:
        /*1058*/ 	.word	index@(.nv.constant0._ZN7cutlass13device_kernelIN5flash11enable_sm90INS1_16FlashAttnFwdSm90INS1_25CollectiveMainloopFwdSm90ILi2EN4cute5tupleIJNS5_1CILi1EEES8_S8_EEENS6_IJNS7_ILi128EEESA_NS7_ILi256EEEEEELi256ENS_12float_e4m3_tEfNS_4arch4Sm90ELb0ELb0ELb0ELb1ELb0ELb0ELb0ELb1ELb1ELb1ELb1ELb0EEENS1_21CollectiveEpilogueFwdINS6_IJSA_SB_SA_EEES9_NS_10bfloat16_tESF_Li256ELb1ELb1ELb1ELb1EEENS1_36VarlenDynamicPersistentTileSchedulerILi128ELi128ELi256ELi128ELb1ELb1ELb1ELb0ELb1ELb1EEEEEEEEEvNT_6ParamsE)
        /*105c*/ 	.short	0x0210
        /*105e*/ 	.short	0x0af0


	//----- nvinfo : EIATTR_SW_WAR
	.align		4
.L_134:
        /*1060*/ 	.byte	0x04, 0x36
        /*1062*/ 	.short	(.L_136 - .L_135)
.L_135:
        /*1064*/ 	.word	0x00000008
.L_136:


//--------------------- .nv.info._ZN7cutlass13device_kernelIN5flash11enable_sm90INS1_16FlashAttnFwdSm90INS1_25CollectiveMainloopFwdSm90ILi2EN4cute5tupleIJNS5_1CILi1EEES8_S8_EEENS6_IJNS7_ILi128EEESA_NS7_ILi256EEEEEELi256ENS_12float_e4m3_tEfNS_4arch4Sm90ELb0ELb0ELb0ELb1ELb0ELb1ELb0ELb1ELb1ELb1ELb1ELb0EEENS1_21CollectiveEpilogueFwdINS6_IJSA_SB_SA_EEES9_NS_10bfloat16_tESF_Li256ELb1ELb1ELb1ELb1EEENS1_36VarlenDynamicPersistentTileSchedulerILi128ELi128ELi256ELi128ELb1ELb1ELb1ELb0ELb1ELb1EEEEEEEEEvNT_6ParamsE --------------------------
	.section	.nv.info._ZN7cutlass13device_kernelIN5flash11enable_sm90INS1_16FlashAttnFwdSm90INS1_25CollectiveMainloopFwdSm90ILi2EN4cute5tupleIJNS5_1CILi1EEES8_S8_EEENS6_IJNS7_ILi128EEESA_NS7_ILi256EEEEEELi256ENS_12float_e4m3_tEfNS_4arch4Sm90ELb0ELb0ELb0ELb1ELb0ELb1ELb0ELb1ELb1ELb1ELb1ELb0EEENS1_21CollectiveEpilogueFwdINS6_IJSA_SB_SA_EEES9_NS_10bfloat16_tESF_Li256ELb1ELb1ELb1ELb1EEENS1_36VarlenDynamicPersistentTileSchedulerILi128ELi128ELi256ELi128ELb1ELb1ELb1ELb0ELb1ELb1EEEEEEEEEvNT_6ParamsE,"",@"SHT_CUDA_INFO"
	.sectionflags	@""
	.align	4


	//----- nvinfo : EIATTR_CUDA_API_VERSION
	.align		4
        /*0000*/ 	.byte	0x04, 0x37
        /*0002*/ 	.short	(.L_138 - .L_137)
.L_137:
        /*0004*/ 	.word	0x00000082


	//----- nvinfo : EIATTR_KPARAM_INFO
	.align		4
.L_138:
        /*0008*/ 	.byte	0x04, 0x17
        /*000a*/ 	.short	(.L_140 - .L_139)
.L_139:
        /*000c*/ 	.word	0x00000000
        /*0010*/ 	.short	0x0000
        /*0012*/ 	.short	0x0070
        /*0014*/ 	.byte	0x00, 0xf0, 0x01, 0x2a


	//----- nvinfo : EIATTR_SPARSE_MMA_MASK
	.align		4
.L_140:
        /*0018*/ 	.byte	0x03, 0x50
        /*001a*/ 	.short	0x0000


	//----- nvinfo : EIATTR_MAXREG_COUNT
	.align		4
        /*001c*/ 	.byte	0x03, 0x1b
        /*001e*/ 	.short	0x00a8


	//----- nvinfo : EIATTR_NUM_BARRIERS
	.align		4
        /*0020*/ 	.byte	0x02, 0x4c
        /*0022*/ 	.byte	0x10
	.zero		1


	//----- nvinfo : EIATTR_EXTERNS
	.align		4
        /*0024*/ 	.byte	0x04, 0x0f
        /*0026*/ 	.short	(.L_142 - .L_141)


	//   ....[0]....
	.align		4
.L_141:
        /*0028*/ 	.word	index@(__assertfail)


	//----- nvinfo : EIATTR_ANNOTATIONS
	.align		4
.L_142:
        /*002c*/ 	.byte	0x04, 0x55
        /*002e*/ 	.short	(.L_144 - .L_143)


	//   ....[0]....
.L_143:
        /* <DEDUP_REMOVED lines=244> */


	//----- nvinfo : EIATTR_MERCURY_ISA_VERSION
	.align		4
.L_144:
        /*0f58*/ 	.byte	0x03, 0x5f
        /*0f5a*/ 	.short	0x0101


	//----- nvinfo : EIATTR_UNUSED_LOAD_BYTE_OFFSET
	.align		4
        /*0f5c*/ 	.byte	0x04, 0x44
        /*0f5e*/ 	.short	(.L_146 - .L_145)


	//   ....[0]....
.L_145:
        /*0f60*/ 	.word	0x00000ae0
        /*0f64*/ 	.word	0x0000fff0


	//   ....[1]....
        /*0f68*/ 	.word	0x0001b260
        /*0f6c*/ 	.word	0x0000fff0


	//----- nvinfo : EIATTR_INT_WARP_WIDE_INSTR_OFFSETS
	.align		4
.L_146:
        /*0f70*/ 	.byte	0x04, 0x31
        /*0f72*/ 	.short	(.L_148 - .L_147)


	//   ....[0]....
.L_147:
        /*0f74*/ 	.word	0x00000190


	//   ....[1]....
        /*0f78*/ 	.word	0x000001d0


	//   ....[2]....
        /*0f7c*/ 	.word	0x00000240


	//   ....[3]....
        /*0f80*/ 	.word	0x00025690


	//   ....[4]....
        /*0f84*/ 	.word	0x000256f0


	//   ....[5]....
        /*0f88*/ 	.word	0x000285e0


	//   ....[6]....
        /*0f8c*/ 	.word	0x00028640


	//----- nvinfo : EIATTR_COOP_GROUP_MASK_REGIDS
	.align		4
.L_148:
        /*0f90*/ 	.byte	0x04, 0x29
        /*0f92*/ 	.short	(.L_150 - .L_149)


	//   ....[0]....
.L_149:
        /*0f94*/ 	.word	0xffffffff


	//   ....[1]....
        /*0f98*/ 	.word	0xffffffff


	//   ....[2]....
        /*0f9c*/ 	.word	0xffffffff


	//   ....[3]....
        /*0fa0*/ 	.word	0xffffffff


	//   ....[4]....
        /*0fa4*/ 	.word	0xffffffff


	//   ....[5]....
        /*0fa8*/ 	.word	0xffffffff


	//   ....[6]....
        /*0fac*/ 	.word	0xffffffff


	//   ....[7]....
        /*0fb0*/ 	.word	0xffffffff


	//   ....[8]....
        /*0fb4*/ 	.word	0xffffffff


	//   ....[9]....
        /*0fb8*/ 	.word	0xffffffff


	//   ....[10]....
        /*0fbc*/ 	.word	0xffffffff


	//   ....[11]....
        /*0fc0*/ 	.word	0xffffffff


	//   ....[12]....
        /*0fc4*/ 	.word	0xffffffff


	//   ....[13]....
        /*0fc8*/ 	.word	0xffffffff


	//   ....[14]....
        /*0fcc*/ 	.word	0xffffffff


	//   ....[15]....
        /*0fd0*/ 	.word	0xffffffff


	//   ....[16]....
        /*0fd4*/ 	.word	0xffffffff


	//   ....[17]....
        /*0fd8*/ 	.word	0xffffffff


	//   ....[18]....
        /*0fdc*/ 	.word	0xffffffff


	//   ....[19]....
        /*0fe0*/ 	.word	0xffffffff


	//   ....[20]....
        /*0fe4*/ 	.word	0xffffffff


	//   ....[21]....
        /*0fe8*/ 	.word	0xffffffff


	//   ....[22]....
        /*0fec*/ 	.word	0xffffffff


	//   ....[23]....
        /*0ff0*/ 	.word	0xffffffff


	//   ....[24]....
        /*0ff4*/ 	.word	0xffffffff


	//   ....[25]....
        /*0ff8*/ 	.word	0xffffffff


	//   ....[26]....
        /*0ffc*/ 	.word	0xffffffff


	//   ....[27]....
        /*1000*/ 	.word	0xffffffff


	//   ....[28]....
        /*1004*/ 	.word	0xffffffff


	//   ....[29]....
        /*1008*/ 	.word	0xffffffff


	//   ....[30]....
        /*100c*/ 	.word	0xffffffff


	//   ....[31]....
        /*1010*/ 	.word	0xffffffff


	//   ....[32]....
        /*1014*/ 	.word	0xffffffff


	//   ....[33]....
        /*1018*/ 	.word	0xffffffff


	//   ....[34]....
        /*101c*/ 	.word	0xffffffff


	//   ....[35]....
        /*1020*/ 	.word	0xffffffff


	//   ....[36]....
        /*1024*/ 	.word	0xffffffff


	//   ....[37]....
        /*1028*/ 	.word	0xffffffff


	//   ....[38]....
        /*102c*/ 	.word	0xffffffff


	//   ....[39]....
        /*1030*/ 	.word	0xffffffff


	//   ....[40]....
        /*1034*/ 	.word	0xffffffff


	//   ....[41]....
        /*1038*/ 	.word	0xffffffff


	//   ....[42]....
        /*103c*/ 	.word	0xffffffff


	//   ....[43]....
        /*1040*/ 	.word	0xffffffff


	//   ....[44]....
        /*1044*/ 	.word	0xffffffff


	//   ....[45]....
        /*1048*/ 	.word	0xffffffff


	//   ....[46]....
        /*104c*/ 	.word	0xffffffff


	//   ....[47]....
        /*1050*/ 	.word	0xffffffff


	//   ....[48]....
        /*1054*/ 	.word	0xffffffff


	//   ....[49]....
        /*1058*/ 	.word	0xffffffff


	//   ....[50]....
        /*105c*/ 	.word	0xffffffff


	//   ....[51]....
        /*1060*/ 	.word	0xffffffff


	//   ....[52]....
        /*1064*/ 	.word	0xffffffff


	//   ....[53]....
        /*1068*/ 	.word	0xffffffff


	//   ....[54]....
        /*106c*/ 	.word	0xffffffff


	//   ....[55]....
        /*1070*/ 	.word	0xffffffff


	//   ....[56]....
        /*1074*/ 	.word	0xffffffff


	//   ....[57]....
        /*1078*/ 	.word	0xffffffff


	//   ....[58]....
        /*107c*/ 	.word	0xffffffff


	//   ....[59]....
        /*1080*/ 	.word	0xffffffff


	//   ....[60]....
        /*1084*/ 	.word	0xffffffff


	//   ....[61]....
        /*1088*/ 	.word	0xffffffff


	//   ....[62]....
        /*108c*/ 	.word	0xffffffff


	//   ....[63]....
        /*1090*/ 	.word	0xffffffff


	//   ....[64]....
        /*1094*/ 	.word	0xffffffff


	//   ....[65]....
        /*1098*/ 	.word	0xffffffff


	//   ....[66]....
        /*109c*/ 	.word	0xffffffff


	//   ....[67]....
        /*10a0*/ 	.word	0xffffffff


	//   ....[68]....
        /*10a4*/ 	.word	0xffffffff


	//   ....[69]....
        /*10a8*/ 	.word	0xffffffff


	//   ....[70]....
        /*10ac*/ 	.word	0xffffffff


	//   ....[71]....
        /*10b0*/ 	.word	0xffffffff


	//   ....[72]....
        /*10b4*/ 	.word	0xffffffff


	//   ....[73]....
        /*10b8*/ 	.word	0xffffffff


	//   ....[74]....
        /*10bc*/ 	.word	0xffffffff


	//   ....[75]....
        /*10c0*/ 	.word	0xffffffff


	//   ....[76]....
        /*10c4*/ 	.word	0xffffffff


	//   ....[77]....
        /*10c8*/ 	.word	0xffffffff


	//   ....[78]....
        /*10cc*/ 	.word	0xffffffff


	//   ....[79]....
        /*10d0*/ 	.word	0xffffffff


	//   ....[80]....
        /*10d4*/ 	.word	0xffffffff


	//   ....[81]....
        /*10d8*/ 	.word	0xffffffff


	//   ....[82]....
        /*10dc*/ 	.word	0xffffffff


	//   ....[83]....
        /*10e0*/ 	.word	0xffffffff


	//   ....[84]....
        /*10e4*/ 	.word	0xffffffff


	//   ....[85]....
        /*10e8*/ 	.word	0xffffffff


	//   ....[86]....
        /*10ec*/ 	.word	0xffffffff


	//   ....[87]....
        /*10f0*/ 	.word	0xffffffff


	//   ....[88]....
        /*10f4*/ 	.word	0xffffffff


	//   ....[89]....
        /*10f8*/ 	.word	0xffffffff


	//   ....[90]....
        /*10fc*/ 	.word	0xffffffff


	//   ....[91]....
        /*1100*/ 	.word	0xffffffff


	//   ....[92]....
        /*1104*/ 	.word	0xffffffff


	//   ....[93]....
        /*1108*/ 	.word	0xffffffff


	//   ....[94]....
        /*110c*/ 	.word	0xffffffff


	//   ....[95]....
        /*1110*/ 	.word	0xffffffff


	//   ....[96]....
        /*1114*/ 	.word	0xffffffff


	//   ....[97]....
        /*1118*/ 	.word	0xffffffff


	//   ....[98]....
        /*111c*/ 	.word	0xffffffff


	//   ....[99]....
        /*1120*/ 	.word	0xffffffff


	//   ....[100]....
        /*1124*/ 	.word	0xffffffff


	//   ....[101]....
        /*1128*/ 	.word	0xffffffff


	//   ....[102]....
        /*112c*/ 	.word	0xffffffff


	//   ....[103]....
        /*1130*/ 	.word	0xffffffff


	//   ....[104]....
        /*1134*/ 	.word	0xffffffff


	//   ....[105]....
        /*1138*/ 	.word	0xffffffff


	//   ....[106]....
        /*113c*/ 	.word	0xffffffff


	//   ....[107]....
        /*1140*/ 	.word	0xffffffff


	//   ....[108]....
        /*1144*/ 	.word	0xffffffff


	//   ....[109]....
        /*1148*/ 	.word	0xffffffff


	//   ....[110]....
        /*114c*/ 	.word	0xffffffff


	//   ....[111]....
        /*1150*/ 	.word	0xffffffff


	//   ....[112]....
        /*1154*/ 	.word	0xffffffff


	//   ....[113]....
        /*1158*/ 	.word	0xffffffff


	//   ....[114]....
        /*115c*/ 	.word	0xffffffff


	//   ....[115]....
        /*1160*/ 	.word	0xffffffff


	//   ....[116]....
        /*1164*/ 	.word	0xffffffff


	//   ....[117]....
        /*1168*/ 	.word	0xffffffff


	//   ....[118]....
        /*116c*/ 	.word	0xffffffff


	//   ....[119]....
        /*1170*/ 	.word	0xffffffff


	//   ....[120]....
        /*1174*/ 	.word	0xffffffff


	//   ....[121]....
        /*1178*/ 	.word	0xffffffff


	//   ....[122]....
        /*117c*/ 	.word	0xffffffff


	//   ....[123]....
        /*1180*/ 	.word	0xffffffff


	//   ....[124]....
        /*1184*/ 	.word	0xffffffff


	//   ....[125]....
        /*1188*/ 	.word	0xffffffff


	//   ....[126]....
        /*118c*/ 	.word	0xffffffff


	//   ....[127]....
        /*1190*/ 	.word	0xffffffff


	//   ....[128]....
        /*1194*/ 	.word	0xffffffff


	//   ....[129]....
        /*1198*/ 	.word	0xffffffff


	//   ....[130]....
        /*119c*/ 	.word	0xffffffff


	//   ....[131]....
        /*11a0*/ 	.word	0xffffffff


	//   ....[132]....
        /*11a4*/ 	.word	0xffffffff


	//   ....[133]....
        /*11a8*/ 	.word	0xffffffff


	//   ....[134]....
        /*11ac*/ 	.word	0xffffffff


	//   ....[135]....
        /*11b0*/ 	.word	0xffffffff


	//   ....[136]....
        /*11b4*/ 	.word	0xffffffff


	//   ....[137]....
        /*11b8*/ 	.word	0xffffffff


	//   ....[138]....
        /*11bc*/ 	.word	0xffffffff


	//   ....[139]....
        /*11c0*/ 	.word	0xffffffff


	//   ....[140]....
        /*11c4*/ 	.word	0xffffffff


	//   ....[141]....
        /*11c8*/ 	.word	0xffffffff


	//   ....[142]....
        /*11cc*/ 	.word	0xffffffff


	//   ....[143]....
        /*11d0*/ 	.word	0xffffffff


	//   ....[144]....
        /*11d4*/ 	.word	0xffffffff


	//   ....[145]....
        /*11d8*/ 	.word	0xffffffff


	//   ....[146]....
        /*11dc*/ 	.word	0xffffffff


	//   ....[147]....
        /*11e0*/ 	.word	0xffffffff


	//   ....[148]....
        /*11e4*/ 	.word	0xffffffff


	//   ....[149]....
        /*11e8*/ 	.word	0xffffffff


	//   ....[150]....
        /*11ec*/ 	.word	0xffffffff


	//   ....[151]....
        /*11f0*/ 	.word	0xffffffff


	//   ....[152]....
        /*11f4*/ 	.word	0xffffffff


	//   ....[153]....
        /*11f8*/ 	.word	0xffffffff


	//   ....[154]....
        /*11fc*/ 	.word	0xffffffff


	//   ....[155]....
        /*1200*/ 	.word	0xffffffff


	//   ....[156]....
        /*1204*/ 	.word	0xffffffff


	//   ....[157]....
        /*1208*/ 	.word	0xffffffff


	//   ....[158]....
        /*120c*/ 	.word	0xffffffff


	//   ....[159]....
        /*1210*/ 	.word	0xffffffff


	//   ....[160]....
        /*1214*/ 	.word	0xffffffff


	//   ....[161]....
        /*1218*/ 	.word	0xffffffff


	//   ....[162]....
        /*121c*/ 	.word	0xffffffff


	//   ....[163]....
        /*1220*/ 	.word	0xffffffff


	//   ....[164]....
        /*1224*/ 	.word	0xffffffff


	//   ....[165]....
        /*1228*/ 	.word	0xffffffff


	//   ....[166]....
        /*122c*/ 	.word	0xffffffff


	//   ....[167]....
        /*1230*/ 	.word	0xffffffff


	//   ....[168]....
        /*1234*/ 	.word	0xffffffff


	//   ....[169]....
        /*1238*/ 	.word	0xffffffff


	//   ....[170]....
        /*123c*/ 	.word	0xffffffff


	//   ....[171]....
        /*1240*/ 	.word	0xffffffff


	//   ....[172]....
        /*1244*/ 	.word	0xffffffff


	//   ....[173]....
        /*1248*/ 	.word	0xffffffff


	//   ....[174]....
        /*124c*/ 	.word	0xffffffff


	//   ....[175]....
        /*1250*/ 	.word	0xffffffff


	//   ....[176]....
        /*1254*/ 	.word	0xffffffff


	//   ....[177]....
        /*1258*/ 	.word	0xffffffff


	//   ....[178]....
        /*125c*/ 	.word	0xffffffff


	//   ....[179]....
        /*1260*/ 	.word	0xffffffff


	//   ....[180]....
        /*1264*/ 	.word	0xffffffff


	//   ....[181]....
        /*1268*/ 	.word	0xffffffff


	//   ....[182]....
        /*126c*/ 	.word	0xffffffff


	//   ....[183]....
        /*1270*/ 	.word	0xffffffff


	//   ....[184]....
        /*1274*/ 	.word	0xffffffff


	//   ....[185]....
        /*1278*/ 	.word	0xffffffff


	//   ....[186]....
        /*127c*/ 	.word	0xffffffff


	//   ....[187]....
        /*1280*/ 	.word	0xffffffff


	//   ....[188]....
        /*1284*/ 	.word	0xffffffff


	//   ....[189]....
        /*1288*/ 	.word	0xffffffff


	//   ....[190]....
        /*128c*/ 	.word	0xffffffff


	//   ....[191]....
        /*1290*/ 	.word	0xffffffff


	//   ....[192]....
        /*1294*/ 	.word	0xffffffff


	//   ....[193]....
        /*1298*/ 	.word	0xffffffff


	//   ....[194]....
        /*129c*/ 	.word	0xffffffff


	//   ....[195]....
        /*12a0*/ 	.word	0xffffffff


	//   ....[196]....
        /*12a4*/ 	.word	0xffffffff


	//   ....[197]....
        /*12a8*/ 	.word	0xffffffff


	//   ....[198]....
        /*12ac*/ 	.word	0xffffffff


	//   ....[199]....
        /*12b0*/ 	.word	0xffffffff


	//   ....[200]....
        /*12b4*/ 	.word	0xffffffff


	//   ....[201]....
        /*12b8*/ 	.word	0xffffffff


	//   ....[202]....
        /*12bc*/ 	.word	0xffffffff


	//   ....[203]....
        /*12c0*/ 	.word	0xffffffff


	//   ....[204]....
        /*12c4*/ 	.word	0xffffffff


	//   ....[205]....
        /*12c8*/ 	.word	0xffffffff


	//   ....[206]....
        /*12cc*/ 	.word	0xffffffff


	//   ....[207]....
        /*12d0*/ 	.word	0xffffffff


	//   ....[208]....
        /*12d4*/ 	.word	0xffffffff


	//   ....[209]....
        /*12d8*/ 	.word	0xffffffff


	//   ....[210]....
        /*12dc*/ 	.word	0xffffffff


	//   ....[211]....
        /*12e0*/ 	.word	0xffffffff


	//   ....[212]....
        /*12e4*/ 	.word	0xffffffff


	//   ....[213]....
        /*12e8*/ 	.word	0xffffffff


	//   ....[214]....
        /*12ec*/ 	.word	0xffffffff


	//   ....[215]....
        /*12f0*/ 	.word	0xffffffff


	//   ....[216]....
        /*12f4*/ 	.word	0xffffffff


	//   ....[217]....
        /*12f8*/ 	.word	0xffffffff


	//   ....[218]....
        /*12fc*/ 	.word	0xffffffff


	//   ....[219]....
        /*1300*/ 	.word	0xffffffff


	//   ....[220]....
        /*1304*/ 	.word	0xffffffff


	//   ....[221]....
        /*1308*/ 	.word	0xffffffff


	//   ....[222]....
        /*130c*/ 	.word	0xffffffff


	//   ....[223]....
        /*1310*/ 	.word	0xffffffff


	//   ....[224]....
        /*1314*/ 	.word	0xffffffff


	//   ....[225]....
        /*1318*/ 	.word	0xffffffff


	//   ....[226]....
        /*131c*/ 	.word	0xffffffff


	//   ....[227]....
        /*1320*/ 	.word	0xffffffff


	//   ....[228]....
        /*1324*/ 	.word	0xffffffff


	//   ....[229]....
        /*1328*/ 	.word	0xffffffff


	//   ....[230]....
        /*132c*/ 	.word	0xffffffff


	//   ....[231]....
        /*1330*/ 	.word	0xffffffff


	//   ....[232]....
        /*1334*/ 	.word	0xffffffff


	//   ....[233]....
        /*1338*/ 	.word	0xffffffff


	//   ....[234]....
        /*133c*/ 	.word	0x0500000f


	//   ....[235]....
        /*1340*/ 	.word	0x0500000f


	//   ....[236]....
        /*1344*/ 	.word	0x0500000f


	//   ....[237]....
        /*1348*/ 	.word	0x0500000f


	//   ....[238]....
        /*134c*/ 	.word	0x0500000f


	//   ....[239]....
        /*1350*/ 	.word	0x0500000f


	//   ....[240]....
        /*1354*/ 	.word	0x0500000f


	//   ....[241]....
        /*1358*/ 	.word	0x0500000f


	//   ....[242]....
        /*135c*/ 	.word	0x0500000f


	//   ....[243]....
        /*1360*/ 	.word	0x0500000f


	//   ....[244]....
        /*1364*/ 	.word	0x0500000f


	//   ....[245]....
        /*1368*/ 	.word	0x0500000f


	//   ....[246]....
        /*136c*/ 	.word	0x0500000f


	//   ....[247]....
        /*1370*/ 	.word	0x0500000f


	//   ....[248]....
        /*1374*/ 	.word	0x0500000f


	//   ....[249]....
        /*1378*/ 	.word	0x0500000f


	//   ....[250]....
        /*137c*/ 	.word	0x0500000f


	//   ....[251]....
        /*1380*/ 	.word	0x0500000f


	//   ....[252]....
        /*1384*/ 	.word	0x0500000f


	//   ....[253]....
        /*1388*/ 	.word	0x0500000f


	//   ....[254]....
        /*138c*/ 	.word	0x0500000f


	//   ....[255]....
        /*1390*/ 	.word	0x0500000f


	//   ....[0]....
        /*1394*/ 	.word	0x0500000f


	//   ....[1]....
        /*1398*/ 	.word	0x0500000f


	//   ....[2]....
        /*139c*/ 	.word	0x0500000f


	//   ....[3]....
        /*13a0*/ 	.word	0x0500000f


	//   ....[4]....
        /*13a4*/ 	.word	0x0500000f


	//   ....[5]....
        /*13a8*/ 	.word	0x0500000f


	//   ....[6]....
        /*13ac*/ 	.word	0x0500000f


	//   ....[7]....
        /*13b0*/ 	.word	0x0500000f


	//   ....[8]....
        /*13b4*/ 	.word	0x0500000f


	//   ....[9]....
        /*13b8*/ 	.word	0x0500000f


	//   ....[10]....
        /*13bc*/ 	.word	0x0500000f


	//   ....[11]....
        /*13c0*/ 	.word	0x0500000f


	//   ....[12]....
        /*13c4*/ 	.word	0x0500000f


	//   ....[13]....
        /*13c8*/ 	.word	0x0500000f


	//   ....[14]....
        /*13cc*/ 	.word	0x0500000f


	//   ....[15]....
        /*13d0*/ 	.word	0x0500000f


	//   ....[16]....
        /*13d4*/ 	.word	0x0500000f


	//   ....[17]....
        /*13d8*/ 	.word	0x0500000f


	//   ....[18]....
        /*13dc*/ 	.word	0x0500000f


	//   ....[19]....
        /*13e0*/ 	.word	0x0500000f


	//   ....[20]....
        /*13e4*/ 	.word	0x0500000f


	//   ....[21]....
        /*13e8*/ 	.word	0x0500000f


	//   ....[22]....
        /*13ec*/ 	.word	0x0500000f


	//   ....[23]....
        /*13f0*/ 	.word	0x0500000f


	//   ....[24]....
        /*13f4*/ 	.word	0x0500000f


	//   ....[25]....
        /*13f8*/ 	.word	0x0500000f


	//   ....[26]....
        /*13fc*/ 	.word	0x0500000f


	//   ....[27]....
        /*1400*/ 	.word	0x0500000f


	//   ....[28]....
        /*1404*/ 	.word	0x0500000f


	//   ....[29]....
        /*1408*/ 	.word	0x0500000f


	//   ....[30]....
        /*140c*/ 	.word	0x0500000f


	//   ....[31]....
        /*1410*/ 	.word	0x0500000f


	//   ....[32]....
        /*1414*/ 	.word	0x0500000f


	//   ....[33]....
        /*1418*/ 	.word	0x0500000f


	//   ....[34]....
        /*141c*/ 	.word	0x0500000f


	//   ....[35]....
        /*1420*/ 	.word	0x0500000f


	//   ....[36]....
        /*1424*/ 	.word	0x0500000f


	//   ....[37]....
        /*1428*/ 	.word	0x0500000f


	//   ....[38]....
        /*142c*/ 	.word	0x0500000f


	//   ....[39]....
        /*1430*/ 	.word	0x0500000f


	//   ....[40]....
        /*1434*/ 	.word	0x0500000f


	//   ....[41]....
        /*1438*/ 	.word	0x0500000f


	//   ....[42]....
        /*143c*/ 	.word	0x0500000f


	//   ....[43]....
        /*1440*/ 	.word	0x0500000f


	//   ....[44]....
        /*1444*/ 	.word	0x0500000f


	//   ....[45]....
        /*1448*/ 	.word	0x0500000f


	//   ....[46]....
        /*144c*/ 	.word	0x0500000f


	//   ....[47]....
        /*1450*/ 	.word	0x0500000f


	//   ....[48]....
        /*1454*/ 	.word	0x0500000f


	//   ....[49]....
        /*1458*/ 	.word	0x0500000f


	//   ....[50]....
        /*145c*/ 	.word	0x0500000f


	//   ....[51]....
        /*1460*/ 	.word	0x0500000f


	//   ....[52]....
        /*1464*/ 	.word	0x0500000f


	//   ....[53]....
        /*1468*/ 	.word	0x0500000f


	//   ....[54]....
        /*146c*/ 	.word	0x0500000f


	//   ....[55]....
        /*1470*/ 	.word	0x0500000f


	//   ....[56]....
        /*1474*/ 	.word	0x0500000f


	//   ....[57]....
        /*1478*/ 	.word	0x0500000f


	//   ....[58]....
        /*147c*/ 	.word	0x0500000f


	//   ....[59]....
        /*1480*/ 	.word	0x0500000f


	//   ....[60]....
        /*1484*/ 	.word	0x0500000f


	//   ....[61]....
        /*1488*/ 	.word	0x0500000f


	//   ....[62]....
        /*148c*/ 	.word	0x0500000f


	//   ....[63]....
        /*1490*/ 	.word	0x0500000f


	//   ....[64]....
        /*1494*/ 	.word	0x0500000f


	//   ....[65]....
        /*1498*/ 	.word	0x0500000f


	//   ....[66]....
        /*149c*/ 	.word	0x0500000f


	//   ....[67]....
        /*14a0*/ 	.word	0x0500000f


	//   ....[68]....
        /*14a4*/ 	.word	0x0500000f


	//   ....[69]....
        /*14a8*/ 	.word	0x0500000f


	//   ....[70]....
        /*14ac*/ 	.word	0x0500000f


	//   ....[71]....
        /*14b0*/ 	.word	0x0500000f


	//   ....[72]....
        /*14b4*/ 	.word	0x0500000f


	//   ....[73]....
        /*14b8*/ 	.word	0x0500000f


	//   ....[74]....
        /*14bc*/ 	.word	0x0500000f


	//   ....[75]....
        /*14c0*/ 	.word	0x0500000f


	//   ....[76]....
        /*14c4*/ 	.word	0x0500000f


	//   ....[77]....
        /*14c8*/ 	.word	0x0500000f


	//   ....[78]....
        /*14cc*/ 	.word	0x0500000f


	//   ....[79]....
        /*14d0*/ 	.word	0x0500000f


	//   ....[80]....
        /*14d4*/ 	.word	0x0500000f


	//   ....[81]....
        /*14d8*/ 	.word	0x0500000f


	//   ....[82]....
        /*14dc*/ 	.word	0x0500000f


	//   ....[83]....
        /*14e0*/ 	.word	0x0500000f


	//   ....[84]....
        /*14e4*/ 	.word	0x0500000f


	//   ....[85]....
        /*14e8*/ 	.word	0x0500000f


	//   ....[86]....
        /*14ec*/ 	.word	0x0500000f


	//   ....[87]....
        /*14f0*/ 	.word	0x0500000f


	//   ....[88]....
        /*14f4*/ 	.word	0x0500000f


	//   ....[89]....
        /*14f8*/ 	.word	0x0500000f


	//   ....[90]....
        /*14fc*/ 	.word	0x0500000f


	//   ....[91]....
        /*1500*/ 	.word	0x0500000f


	//   ....[92]....
        /*1504*/ 	.word	0x0500000f


	//   ....[93]....
        /*1508*/ 	.word	0x0500000f


	//   ....[94]....
        /*150c*/ 	.word	0x0500000f


	//   ....[95]....
        /*1510*/ 	.word	0x0500000f


	//   ....[96]....
        /*1514*/ 	.word	0x0500000f


	//   ....[97]....
        /*1518*/ 	.word	0x0500000f


	//   ....[98]....
        /*151c*/ 	.word	0x0500000f


	//   ....[99]....
        /*1520*/ 	.word	0x0500000f


	//   ....[100]....
        /*1524*/ 	.word	0x0500000f


	//   ....[101]....
        /*1528*/ 	.word	0x0500000f


	//   ....[102]....
        /*152c*/ 	.word	0x0500000f


	//   ....[103]....
        /*1530*/ 	.word	0x0500000f


	//   ....[104]....
        /*1534*/ 	.word	0x0500000f


	//   ....[105]....
        /*1538*/ 	.word	0x0500000f


	//   ....[106]....
        /*153c*/ 	.word	0x0500000f


	//   ....[107]....
        /*1540*/ 	.word	0x0500000f


	//   ....[108]....
        /*1544*/ 	.word	0x0500000f


	//   ....[109]....
        /*1548*/ 	.word	0x0500000f


	//   ....[110]....
        /*154c*/ 	.word	0x0500000f


	//   ....[111]....
        /*1550*/ 	.word	0x0500000f


	//   ....[112]....
        /*1554*/ 	.word	0x0500000f


	//   ....[113]....
        /*1558*/ 	.word	0x0500000f


	//   ....[114]....
        /*155c*/ 	.word	0x0500000f


	//   ....[115]....
        /*1560*/ 	.word	0x0500000f


	//   ....[116]....
        /*1564*/ 	.word	0x0500000f


	//   ....[117]....
        /*1568*/ 	.word	0x0500000f


	//   ....[118]....
        /*156c*/ 	.word	0x0500000f


	//   ....[119]....
        /*1570*/ 	.word	0x0500000f


	//   ....[120]....
        /*1574*/ 	.word	0x0500000f


	//   ....[121]....
        /*1578*/ 	.word	0x0500000f


	//   ....[122]....
        /*157c*/ 	.word	0x0500000f


	//   ....[123]....
        /*1580*/ 	.word	0x0500000f


	//   ....[124]....
        /*1584*/ 	.word	0x0500000f


	//   ....[125]....
        /*1588*/ 	.word	0x0500000f


	//   ....[126]....
        /*158c*/ 	.word	0x0500000f


	//   ....[127]....
        /*1590*/ 	.word	0x0500000f


	//   ....[128]....
        /*1594*/ 	.word	0x0500000f


	//   ....[129]....
        /*1598*/ 	.word	0x0500000f


	//   ....[130]....
        /*159c*/ 	.word	0x0500000f


	//   ....[131]....
        /*15a0*/ 	.word	0x0500000f


	//   ....[132]....
        /*15a4*/ 	.word	0x0500000f


	//   ....[133]....
        /*15a8*/ 	.word	0x0500000f


	//   ....[134]....
        /*15ac*/ 	.word	0x0500000f


	//   ....[135]....
        /*15b0*/ 	.word	0x0500000f


	//   ....[136]....
        /*15b4*/ 	.word	0x0500000f


	//   ....[137]....
        /*15b8*/ 	.word	0x0500000f


	//   ....[138]....
        /*15bc*/ 	.word	0x0500000f


	//   ....[139]....
        /*15c0*/ 	.word	0x0500000f


	//   ....[140]....
        /*15c4*/ 	.word	0x0500000f


	//   ....[141]....
        /*15c8*/ 	.word	0x0500000f


	//   ....[142]....
        /*15cc*/ 	.word	0x0500000f


	//   ....[143]....
        /*15d0*/ 	.word	0x0500000f


	//   ....[144]....
        /*15d4*/ 	.word	0x0500000f


	//   ....[145]....
        /*15d8*/ 	.word	0x0500000f


	//   ....[146]....
        /*15dc*/ 	.word	0x0500000f


	//   ....[147]....
        /*15e0*/ 	.word	0x0500000f


	//   ....[148]....
        /*15e4*/ 	.word	0x0500000f


	//   ....[149]....
        /*15e8*/ 	.word	0x0500000f


	//   ....[150]....
        /*15ec*/ 	.word	0x0500000f


	//   ....[151]....
        /*15f0*/ 	.word	0x0500000f


	//   ....[152]....
        /*15f4*/ 	.word	0x0500000f


	//   ....[153]....
        /*15f8*/ 	.word	0x0500000f


	//   ....[154]....
        /*15fc*/ 	.word	0x0500000f


	//   ....[155]....
        /*1600*/ 	.word	0x0500000f


	//   ....[156]....
        /*1604*/ 	.word	0x0500000f


	//   ....[157]....
        /*1608*/ 	.word	0x0500000f


	//   ....[158]....
        /*160c*/ 	.word	0x0500000f


	//   ....[159]....
        /*1610*/ 	.word	0x0500000f


	//   ....[160]....
        /*1614*/ 	.word	0x0500000f


	//   ....[161]....
        /*1618*/ 	.word	0x0500000f


	//   ....[162]....
        /*161c*/ 	.word	0x0500000f


	//   ....[163]....
        /*1620*/ 	.word	0x0500000f


	//   ....[164]....
        /*1624*/ 	.word	0x0500000f


	//   ....[165]....
        /*1628*/ 	.word	0x0500000f


	//   ....[166]....
        /*162c*/ 	.word	0x0500000f


	//   ....[167]....
        /*1630*/ 	.word	0x0500000f


	//   ....[168]....
        /*1634*/ 	.word	0x0500000f


	//   ....[169]....
        /*1638*/ 	.word	0x0500000f


	//   ....[170]....
        /*163c*/ 	.word	0x0500000f


	//   ....[171]....
        /*1640*/ 	.word	0x0500000f


	//----- nvinfo : EIATTR_COOP_GROUP_INSTR_OFFSETS
	.align		4
.L_150:
        /*1644*/ 	.byte	0x04, 0x28
        /*1646*/ 	.short	(.L_152 - .L_151)


	//   ....[0]....
.L_151:
        /*1648*/ 	.word	0x00000070


	//   ....[1]....
        /*164c*/ 	.word	0x000001a0


	//   ....[2]....
        /*1650*/ 	.word	0x000001f0


	//   ....[3]....
        /*1654*/ 	.word	0x00000420


	//   ....[4]....
        /*1658*/ 	.word	0x00000580


	//   ....[5]....
        /*165c*/ 	.word	0x000006a0


	//   ....[6]....
        /*1660*/ 	.word	0x00000800


	//   ....[7]....
        /*1664*/ 	.word	0x0000d8a0


	//   ....[8]....
        /*1668*/ 	.word	0x0000de30


	//   ....[9]....
        /*166c*/ 	.word	0x0000de40


	//   ....[10]....
        /*1670*/ 	.word	0x0000de50


	//   ....[11]....
        /*1674*/ 	.word	0x0000de60


	//   ....[12]....
        /*1678*/ 	.word	0x000114a0


	//   ....[13]....
        /*167c*/ 	.word	0x000114b0


	//   ....[14]....
        /*1680*/ 	.word	0x000114c0


	//   ....[15]....
        /*1684*/ 	.word	0x000114d0


	//   ....[16]....
        /*1688*/ 	.word	0x00015d50


	//   ....[17]....
        /*168c*/ 	.word	0x00015e10


	//   ....[18]....
        /*1690*/ 	.word	0x00016130


	//   ....[19]....
        /*1694*/ 	.word	0x00016150


	//   ....[20]....
        /*1698*/ 	.word	0x00018690


	//   ....[21]....
        /*169c*/ 	.word	0x00018960


	//   ....[22]....
        /*16a0*/ 	.word	0x000189c0


	//   ....[23]....
        /*16a4*/ 	.word	0x000189e0


	//   ....[24]....
        /*16a8*/ 	.word	0x0001a6f0


	//   ....[25]....
        /*16ac*/ 	.word	0x0001a700


	//   ....[26]....
        /*16b0*/ 	.word	0x0001a720


	//   ....[27]....
        /*16b4*/ 	.word	0x0001a740


	//   ....[28]....
        /*16b8*/ 	.word	0x0001b9f0


	//   ....[29]....
        /*16bc*/ 	.word	0x0001ba20


	//   ....[30]....
        /*16c0*/ 	.word	0x0001ba50


	//   ....[31]....
        /*16c4*/ 	.word	0x0001ba80


	//   ....[32]....
        /*16c8*/ 	.word	0x0001bab0


	//   ....[33]....
        /*16cc*/ 	.word	0x0001bae0


	//   ....[34]....
        /*16d0*/ 	.word	0x0001bb10


	//   ....[35]....
        /*16d4*/ 	.word	0x0001bb40


	//   ....[36]....
        /*16d8*/ 	.word	0x0001bb70


	//   ....[37]....
        /*16dc*/ 	.word	0x0001bba0


	//   ....[38]....
        /*16e0*/ 	.word	0x0001bbd0


	//   ....[39]....
        /*16e4*/ 	.word	0x0001bc00


	//   ....[40]....
        /*16e8*/ 	.word	0x0001bc30


	//   ....[41]....
        /*16ec*/ 	.word	0x0001bc60


	//   ....[42]....
        /*16f0*/ 	.word	0x0001bc90


	//   ....[43]....
        /*16f4*/ 	.word	0x0001bcc0


	//   ....[44]....
        /*16f8*/ 	.word	0x0001bcf0


	//   ....[45]....
        /*16fc*/ 	.word	0x0001bd20


	//   ....[46]....
        /*1700*/ 	.word	0x0001bd50


	//   ....[47]....
        /*1704*/ 	.word	0x0001bd80


	//   ....[48]....
        /*1708*/ 	.word	0x0001bdb0


	//   ....[49]....
        /*170c*/ 	.word	0x0001bde0


	//   ....[50]....
        /*1710*/ 	.word	0x0001be10


	//   ....[51]....
        /*1714*/ 	.word	0x0001be40


	//   ....[52]....
        /*1718*/ 	.word	0x0001be70


	//   ....[53]....
        /*171c*/ 	.word	0x0001bea0


	//   ....[54]....
        /*1720*/ 	.word	0x0001bed0


	//   ....[55]....
        /*1724*/ 	.word	0x0001bf00


	//   ....[56]....
        /*1728*/ 	.word	0x0001bf30


	//   ....[57]....
        /*172c*/ 	.word	0x0001bf60


	//   ....[58]....
        /*1730*/ 	.word	0x0001bf90


	//   ....[59]....
        /*1734*/ 	.word	0x0001bfc0


	//   ....[60]....
        /*1738*/ 	.word	0x0001bff0


	//   ....[61]....
        /*173c*/ 	.word	0x0001c020


	//   ....[62]....
        /*1740*/ 	.word	0x0001c050


	//   ....[63]....
        /*1744*/ 	.word	0x0001c080


	//   ....[64]....
        /*1748*/ 	.word	0x0001c0b0


	//   ....[65]....
        /*174c*/ 	.word	0x0001c0e0


	//   ....[66]....
        /*1750*/ 	.word	0x0001c110


	//   ....[67]....
        /*1754*/ 	.word	0x0001c140


	//   ....[68]....
        /*1758*/ 	.word	0x0001c170


	//   ....[69]....
        /*175c*/ 	.word	0x0001c1a0


	//   ....[70]....
        /*1760*/ 	.word	0x0001c1d0


	//   ....[71]....
        /*1764*/ 	.word	0x0001c200


	//   ....[72]....
        /*1768*/ 	.word	0x0001c230


	//   ....[73]....
        /*176c*/ 	.word	0x0001c260


	//   ....[74]....
        /*1770*/ 	.word	0x0001c290


	//   ....[75]....
        /*1774*/ 	.word	0x0001c2c0


	//   ....[76]....
        /*1778*/ 	.word	0x0001c2f0


	//   ....[77]....
        /*177c*/ 	.word	0x0001c320


	//   ....[78]....
        /*1780*/ 	.word	0x0001c350


	//   ....[79]....
        /*1784*/ 	.word	0x0001c380


	//   ....[80]....
        /*1788*/ 	.word	0x0001c3b0


	//   ....[81]....
        /*178c*/ 	.word	0x0001c3e0


	//   ....[82]....
        /*1790*/ 	.word	0x0001c410


	//   ....[83]....
        /*1794*/ 	.word	0x0001c440


	//   ....[84]....
        /*1798*/ 	.word	0x0001c470


	//   ....[85]....
        /*179c*/ 	.word	0x0001c4a0


	//   ....[86]....
        /*17a0*/ 	.word	0x0001c4d0


	//   ....[87]....
        /*17a4*/ 	.word	0x0001c500


	//   ....[88]....
        /*17a8*/ 	.word	0x0001c530


	//   ....[89]....
        /*17ac*/ 	.word	0x0001c560


	//   ....[90]....
        /*17b0*/ 	.word	0x0001c590


	//   ....[91]....
        /*17b4*/ 	.word	0x0001c5c0


	//   ....[92]....
        /*17b8*/ 	.word	0x0001c5f0


	//   ....[93]....
        /*17bc*/ 	.word	0x0001c620


	//   ....[94]....
        /*17c0*/ 	.word	0x0001c650


	//   ....[95]....
        /*17c4*/ 	.word	0x0001c680


	//   ....[96]....
        /*17c8*/ 	.word	0x0001c6b0


	//   ....[97]....
        /*17cc*/ 	.word	0x0001c6e0


	//   ....[98]....
        /*17d0*/ 	.word	0x0001c710


	//   ....[99]....
        /*17d4*/ 	.word	0x0001c740


	//   ....[100]....
        /*17d8*/ 	.word	0x0001c770


	//   ....[101]....
        /*17dc*/ 	.word	0x0001c7a0


	//   ....[102]....
        /*17e0*/ 	.word	0x0001c7d0


	//   ....[103]....
        /*17e4*/ 	.word	0x0001c800


	//   ....[104]....
        /*17e8*/ 	.word	0x0001c830


	//   ....[105]....
        /*17ec*/ 	.word	0x0001c860


	//   ....[106]....
        /*17f0*/ 	.word	0x0001c890


	//   ....[107]....
        /*17f4*/ 	.word	0x0001c8c0


	//   ....[108]....
        /*17f8*/ 	.word	0x0001c8f0


	//   ....[109]....
        /*17fc*/ 	.word	0x0001c920


	//   ....[110]....
        /*1800*/ 	.word	0x0001c950


	//   ....[111]....
        /*1804*/ 	.word	0x0001c980


	//   ....[112]....
        /*1808*/ 	.word	0x0001c9b0


	//   ....[113]....
        /*180c*/ 	.word	0x0001c9e0


	//   ....[114]....
        /*1810*/ 	.word	0x0001ca10


	//   ....[115]....
        /*1814*/ 	.word	0x0001ca40


	//   ....[116]....
        /*1818*/ 	.word	0x0001ca70


	//   ....[117]....
        /*181c*/ 	.word	0x0001caa0


	//   ....[118]....
        /*1820*/ 	.word	0x0001cad0


	//   ....[119]....
        /*1824*/ 	.word	0x0001cb00


	//   ....[120]....
        /*1828*/ 	.word	0x0001cb30


	//   ....[121]....
        /*182c*/ 	.word	0x0001cb60


	//   ....[122]....
        /*1830*/ 	.word	0x0001cb90


	//   ....[123]....
        /*1834*/ 	.word	0x0001cbc0


	//   ....[124]....
        /*1838*/ 	.word	0x0001cbf0


	//   ....[125]....
        /*183c*/ 	.word	0x0001cc20


	//   ....[126]....
        /*1840*/ 	.word	0x0001cc50


	//   ....[127]....
        /*1844*/ 	.word	0x0001cc80


	//   ....[128]....
        /*1848*/ 	.word	0x0001ccb0


	//   ....[129]....
        /*184c*/ 	.word	0x0001cce0


	//   ....[130]....
        /*1850*/ 	.word	0x0001cd10


	//   ....[131]....
        /*1854*/ 	.word	0x0001cd40


	//   ....[132]....
        /*1858*/ 	.word	0x0001cd70


	//   ....[133]....
        /*185c*/ 	.word	0x0001cda0


	//   ....[134]....
        /*1860*/ 	.word	0x0001cdd0


	//   ....[135]....
        /*1864*/ 	.word	0x0001ce00


	//   ....[136]....
        /*1868*/ 	.word	0x0001ce30


	//   ....[137]....
        /*186c*/ 	.word	0x0001ce60


	//   ....[138]....
        /*1870*/ 	.word	0x0001ce90


	//   ....[139]....
        /*1874*/ 	.word	0x0001cec0


	//   ....[140]....
        /*1878*/ 	.word	0x0001cef0


	//   ....[141]....
        /*187c*/ 	.word	0x0001cf20


	//   ....[142]....
        /*1880*/ 	.word	0x0001cf50


	//   ....[143]....
        /*1884*/ 	.word	0x0001cf80


	//   ....[144]....
        /*1888*/ 	.word	0x0001cfb0


	//   ....[145]....
        /*188c*/ 	.word	0x0001cfe0


	//   ....[146]....
        /*1890*/ 	.word	0x0001d010


	//   ....[147]....
        /*1894*/ 	.word	0x0001d020


	//   ....[148]....
        /*1898*/ 	.word	0x0001d050


	//   ....[149]....
        /*189c*/ 	.word	0x0001d060


	//   ....[150]....
        /*18a0*/ 	.word	0x0001d090


	//   ....[151]....
        /*18a4*/ 	.word	0x0001d0a0


	//   ....[152]....
        /*18a8*/ 	.word	0x0001d0d0


	//   ....[153]....
        /*18ac*/ 	.word	0x0001d0e0


	//   ....[154]....
        /*18b0*/ 	.word	0x0001d110


	//   ....[155]....
        /*18b4*/ 	.word	0x0001d120


	//   ....[156]....
        /*18b8*/ 	.word	0x0001dbd0


	//   ....[157]....
        /*18bc*/ 	.word	0x0001dbf0


	//   ....[158]....
        /*18c0*/ 	.word	0x0001dc00


	//   ....[159]....
        /*18c4*/ 	.word	0x0001dc10


	//   ....[160]....
        /*18c8*/ 	.word	0x0001e610


	//   ....[161]....
        /*18cc*/ 	.word	0x0001e620


	//   ....[162]....
        /*18d0*/ 	.word	0x0001e7f0


	//   ....[163]....
        /*18d4*/ 	.word	0x0001e800


	//   ....[164]....
        /*18d8*/ 	.word	0x0001e9f0


	//   ....[165]....
        /*18dc*/ 	.word	0x0001ea00


	//   ....[166]....
        /*18e0*/ 	.word	0x0001ebd0


	//   ....[167]....
        /*18e4*/ 	.word	0x0001ebe0


	//   ....[168]....
        /*18e8*/ 	.word	0x0001f050


	//   ....[169]....
        /*18ec*/ 	.word	0x0001f060


	//   ....[170]....
        /*18f0*/ 	.word	0x00020000


	//   ....[171]....
        /*18f4*/ 	.word	0x00020010


	//   ....[172]....
        /*18f8*/ 	.word	0x00022250


	//   ....[173]....
        /*18fc*/ 	.word	0x00022260


	//   ....[174]....
        /*1900*/ 	.word	0x00022430


	//   ....[175]....
        /*1904*/ 	.word	0x00022440


	//   ....[176]....
        /*1908*/ 	.word	0x00022610


	//   ....[177]....
        /*190c*/ 	.word	0x00022620


	//   ....[178]....
        /*1910*/ 	.word	0x000227f0


	//   ....[179]....
        /*1914*/ 	.word	0x00022800


	//   ....[180]....
        /*1918*/ 	.word	0x00022a30


	//   ....[181]....
        /*191c*/ 	.word	0x00022c70


	//   ....[182]....
        /*1920*/ 	.word	0x00022ca0


	//   ....[183]....
        /*1924*/ 	.word	0x00022cd0


	//   ....[184]....
        /*1928*/ 	.word	0x00022d00


	//   ....[185]....
        /*192c*/ 	.word	0x00022d30


	//   ....[186]....
        /*1930*/ 	.word	0x00022d60


	//   ....[187]....
        /*1934*/ 	.word	0x00022f00


	//   ....[188]....
        /*1938*/ 	.word	0x00022f30


	//   ....[189]....
        /*193c*/ 	.word	0x00022f60


	//   ....[190]....
        /*1940*/ 	.word	0x00022f90


	//   ....[191]....
        /*1944*/ 	.word	0x00022fc0


	//   ....[192]....
        /*1948*/ 	.word	0x00022ff0


	//   ....[193]....
        /*194c*/ 	.word	0x00023070


	//   ....[194]....
        /*1950*/ 	.word	0x000230b0


	//   ....[195]....
        /*1954*/ 	.word	0x000230c0


	//   ....[196]....
        /*1958*/ 	.word	0x00023170


	//   ....[197]....
        /*195c*/ 	.word	0x00024310


	//   ....[198]....
        /*1960*/ 	.word	0x00025e30


	//   ....[199]....
        /*1964*/ 	.word	0x00026b10


	//   ....[200]....
        /*1968*/ 	.word	0x00026b20


	//   ....[201]....
        /*196c*/ 	.word	0x00026b60


	//   ....[202]....
        /*1970*/ 	.word	0x00026ba0


	//   ....[203]....
        /*1974*/ 	.word	0x00026cb0


	//   ....[204]....
        /*1978*/ 	.word	0x00026cc0


	//   ....[205]....
        /*197c*/ 	.word	0x00026d50


	//   ....[206]....
        /*1980*/ 	.word	0x00026d60


	//   ....[207]....
        /*1984*/ 	.word	0x00026df0


	//   ....[208]....
        /*1988*/ 	.word	0x00026e00


	//   ....[209]....
        /*198c*/ 	.word	0x00026e90


	//   ....[210]....
        /*1990*/ 	.word	0x00026ea0


	//   ....[211]....
        /*1994*/ 	.word	0x00026f30


	//   ....[212]....
        /*1998*/ 	.word	0x00026f40


	//   ....[213]....
        /*199c*/ 	.word	0x00026f90


	//   ....[214]....
        /*19a0*/ 	.word	0x00026fc0


	//   ....[215]....
        /*19a4*/ 	.word	0x00029300


	//   ....[216]....
        /*19a8*/ 	.word	0x00029330


	//   ....[217]....
        /*19ac*/ 	.word	0x00029390


	//   ....[218]....
        /*19b0*/ 	.word	0x000293c0


	//   ....[219]....
        /*19b4*/ 	.word	0x000293f0


	//   ....[220]....
        /*19b8*/ 	.word	0x00029420


	//   ....[221]....
        /*19bc*/ 	.word	0x00029450


	//   ....[222]....
        /*19c0*/ 	.word	0x00029480


	//   ....[223]....
        /*19c4*/ 	.word	0x00029650


	//   ....[224]....
        /*19c8*/ 	.word	0x00029680


	//   ....[225]....
        /*19cc*/ 	.word	0x000296b0


	//   ....[226]....
        /*19d0*/ 	.word	0x000296e0


	//   ....[227]....
        /*19d4*/ 	.word	0x00029710


	//   ....[228]....
        /*19d8*/ 	.word	0x00029740


	//   ....[229]....
        /*19dc*/ 	.word	0x00029810


	//   ....[230]....
        /*19e0*/ 	.word	0x00029830


	//   ....[231]....
        /*19e4*/ 	.word	0x00029840


	//   ....[232]....
        /*19e8*/ 	.word	0x000298a0


	//   ....[233]....
        /*19ec*/ 	.word	0x00029fc0


	//   ....[234]....
        /*19f0*/ 	.word	0x0002a460


	//   ....[235]....
        /*19f4*/ 	.word	0x0002a510


	//   ....[236]....
        /*19f8*/ 	.word	0x0002a5a0


	//   ....[237]....
        /*19fc*/ 	.word	0x0002a5f0


	//   ....[238]....
        /*1a00*/ 	.word	0x0002a640


	//   ....[239]....
        /*1a04*/ 	.word	0x0002a730


	//   ....[240]....
        /*1a08*/ 	.word	0x0002a7c0


	//   ....[241]....
        /*1a0c*/ 	.word	0x0002a810


	//   ....[242]....
        /*1a10*/ 	.word	0x0002a860


	//   ....[243]....
        /*1a14*/ 	.word	0x0002ab50


	//   ....[244]....
        /*1a18*/ 	.word	0x0002ac60


	//   ....[245]....
        /*1a1c*/ 	.word	0x0002ad90


	//   ....[246]....
        /*1a20*/ 	.word	0x0002aea0


	//   ....[247]....
        /*1a24*/ 	.word	0x0002afd0


	//   ....[248]....
        /*1a28*/ 	.word	0x0002b0e0


	//   ....[249]....
        /*1a2c*/ 	.word	0x0002b210


	//   ....[250]....
        /*1a30*/ 	.word	0x0002b320


	//   ....[251]....
        /*1a34*/ 	.word	0x0002b450


	//   ....[252]....
        /*1a38*/ 	.word	0x0002b560


	//   ....[253]....
        /*1a3c*/ 	.word	0x0002b630


	//   ....[254]....
        /*1a40*/ 	.word	0x0002b680


	//   ....[255]....
        /*1a44*/ 	.word	0x0002b700


	//   ....[0]....
        /*1a48*/ 	.word	0x0002b770


	//   ....[1]....
        /*1a4c*/ 	.word	0x0002b7d0


	//   ....[2]....
        /*1a50*/ 	.word	0x0002b820


	//   ....[3]....
        /*1a54*/ 	.word	0x0002b8a0


	//   ....[4]....
        /*1a58*/ 	.word	0x0002b910


	//   ....[5]....
        /*1a5c*/ 	.word	0x0002b970


	//   ....[6]....
        /*1a60*/ 	.word	0x0002b9c0


	//   ....[7]....
        /*1a64*/ 	.word	0x0002ba40


	//   ....[8]....
        /*1a68*/ 	.word	0x0002bab0


	//   ....[9]....
        /*1a6c*/ 	.word	0x0002bb10


	//   ....[10]....
        /*1a70*/ 	.word	0x0002bb60


	//   ....[11]....
        /*1a74*/ 	.word	0x0002bbe0


	//   ....[12]....
        /*1a78*/ 	.word	0x0002bc50


	//   ....[13]....
        /*1a7c*/ 	.word	0x0002bcb0


	//   ....[14]....
        /*1a80*/ 	.word	0x0002bd00


	//   ....[15]....
        /*1a84*/ 	.word	0x0002bd80


	//   ....[16]....
        /*1a88*/ 	.word	0x0002bdf0


	//   ....[17]....
        /*1a8c*/ 	.word	0x0002be50


	//   ....[18]....
        /*1a90*/ 	.word	0x0002bea0


	//   ....[19]....
        /*1a94*/ 	.word	0x0002bf20


	//   ....[20]....
        /*1a98*/ 	.word	0x0002bf90


	//   ....[21]....
        /*1a9c*/ 	.word	0x0002bff0


	//   ....[22]....
        /*1aa0*/ 	.word	0x0002c040


	//   ....[23]....
        /*1aa4*/ 	.word	0x0002c0c0


	//   ....[24]....
        /*1aa8*/ 	.word	0x0002c130


	//   ....[25]....
        /*1aac*/ 	.word	0x0002c190


	//   ....[26]....
        /*1ab0*/ 	.word	0x0002c1e0


	//   ....[27]....
        /*1ab4*/ 	.word	0x0002c260


	//   ....[28]....
        /*1ab8*/ 	.word	0x0002c2d0


	//   ....[29]....
        /*1abc*/ 	.word	0x0002c330


	//   ....[30]....
        /*1ac0*/ 	.word	0x0002c380


	//   ....[31]....
        /*1ac4*/ 	.word	0x0002c400


	//   ....[32]....
        /*1ac8*/ 	.word	0x0002c470


	//   ....[33]....
        /*1acc*/ 	.word	0x0002c4d0


	//   ....[34]....
        /*1ad0*/ 	.word	0x0002c520


	//   ....[35]....
        /*1ad4*/ 	.word	0x0002c5a0


	//   ....[36]....
        /*1ad8*/ 	.word	0x0002c610


	//   ....[37]....
        /*1adc*/ 	.word	0x0002c670


	//   ....[38]....
        /*1ae0*/ 	.word	0x0002c6c0


	//   ....[39]....
        /*1ae4*/ 	.word	0x0002c740


	//   ....[40]....
        /*1ae8*/ 	.word	0x0002c7b0


	//   ....[41]....
        /*1aec*/ 	.word	0x0002c810


	//   ....[42]....
        /*1af0*/ 	.word	0x0002c860


	//   ....[43]....
        /*1af4*/ 	.word	0x0002c8e0


	//   ....[44]....
        /*1af8*/ 	.word	0x0002c950


	//   ....[45]....
        /*1afc*/ 	.word	0x0002c9b0


	//   ....[46]....
        /*1b00*/ 	.word	0x0002ca00


	//   ....[47]....
        /*1b04*/ 	.word	0x0002ca80


	//   ....[48]....
        /*1b08*/ 	.word	0x0002caf0


	//   ....[49]....
        /*1b0c*/ 	.word	0x0002cb50


	//   ....[50]....
        /*1b10*/ 	.word	0x0002cba0


	//   ....[51]....
        /*1b14*/ 	.word	0x0002cc20


	//   ....[52]....
        /*1b18*/ 	.word	0x0002cc90


	//   ....[53]....
        /*1b1c*/ 	.word	0x0002ccf0


	//   ....[54]....
        /*1b20*/ 	.word	0x0002cd40


	//   ....[55]....
        /*1b24*/ 	.word	0x0002cdc0


	//   ....[56]....
        /*1b28*/ 	.word	0x0002ce30


	//   ....[57]....
        /*1b2c*/ 	.word	0x0002ce90


	//   ....[58]....
        /*1b30*/ 	.word	0x0002cee0


	//   ....[59]....
        /*1b34*/ 	.word	0x0002cf60


	//   ....[60]....
        /*1b38*/ 	.word	0x0002cfd0


	//   ....[61]....
        /*1b3c*/ 	.word	0x0002d030


	//   ....[62]....
        /*1b40*/ 	.word	0x0002d080


	//   ....[63]....
        /*1b44*/ 	.word	0x0002d100


	//   ....[64]....
        /*1b48*/ 	.word	0x0002d170


	//   ....[65]....
        /*1b4c*/ 	.word	0x0002d1d0


	//   ....[66]....
        /*1b50*/ 	.word	0x0002d220


	//   ....[67]....
        /*1b54*/ 	.word	0x0002d2a0


	//   ....[68]....
        /*1b58*/ 	.word	0x0002d310


	//   ....[69]....
        /*1b5c*/ 	.word	0x0002d370


	//   ....[70]....
        /*1b60*/ 	.word	0x0002d3c0


	//   ....[71]....
        /*1b64*/ 	.word	0x0002d440


	//   ....[72]....
        /*1b68*/ 	.word	0x0002d4b0


	//   ....[73]....
        /*1b6c*/ 	.word	0x0002d510


	//   ....[74]....
        /*1b70*/ 	.word	0x0002d560


	//   ....[75]....
        /*1b74*/ 	.word	0x0002d5e0


	//   ....[76]....
        /*1b78*/ 	.word	0x0002d650


	//   ....[77]....
        /*1b7c*/ 	.word	0x0002d6b0


	//   ....[78]....
        /*1b80*/ 	.word	0x0002d700


	//   ....[79]....
        /*1b84*/ 	.word	0x0002d780


	//   ....[80]....
        /*1b88*/ 	.word	0x0002d7f0


	//   ....[81]....
        /*1b8c*/ 	.word	0x0002d850


	//   ....[82]....
        /*1b90*/ 	.word	0x0002d8a0


	//   ....[83]....
        /*1b94*/ 	.word	0x0002d900


	//   ....[84]....
        /*1b98*/ 	.word	0x0002d990


	//   ....[85]....
        /*1b9c*/ 	.word	0x0002d9f0


	//   ....[86]....
        /*1ba0*/ 	.word	0x0002da40


	//   ....[87]....
        /*1ba4*/ 	.word	0x0002dac0


	//   ....[88]....
        /*1ba8*/ 	.word	0x0002db30


	//   ....[89]....
        /*1bac*/ 	.word	0x0002db90


	//   ....[90]....
        /*1bb0*/ 	.word	0x0002dbe0


	//   ....[91]....
        /*1bb4*/ 	.word	0x0002dc60


	//   ....[92]....
        /*1bb8*/ 	.word	0x0002dcd0


	//   ....[93]....
        /*1bbc*/ 	.word	0x0002dd30


	//   ....[94]....
        /*1bc0*/ 	.word	0x0002dd80


	//   ....[95]....
        /*1bc4*/ 	.word	0x0002de00


	//   ....[96]....
        /*1bc8*/ 	.word	0x0002de70


	//   ....[97]....
        /*1bcc*/ 	.word	0x0002ded0


	//   ....[98]....
        /*1bd0*/ 	.word	0x0002df20


	//   ....[99]....
        /*1bd4*/ 	.word	0x0002dfa0


	//   ....[100]....
        /*1bd8*/ 	.word	0x0002e010


	//   ....[101]....
        /*1bdc*/ 	.word	0x0002e070


	//   ....[102]....
        /*1be0*/ 	.word	0x0002e0c0


	//   ....[103]....
        /*1be4*/ 	.word	0x0002e140


	//   ....[104]....
        /*1be8*/ 	.word	0x0002e1b0


	//   ....[105]....
        /*1bec*/ 	.word	0x0002e210


	//   ....[106]....
        /*1bf0*/ 	.word	0x0002e260


	//   ....[107]....
        /*1bf4*/ 	.word	0x0002e2e0


	//   ....[108]....
        /*1bf8*/ 	.word	0x0002e350


	//   ....[109]....
        /*1bfc*/ 	.word	0x0002e3b0


	//   ....[110]....
        /*1c00*/ 	.word	0x0002e400


	//   ....[111]....
        /*1c04*/ 	.word	0x0002e480


	//   ....[112]....
        /*1c08*/ 	.word	0x0002e4f0


	//   ....[113]....
        /*1c0c*/ 	.word	0x0002e560


	//   ....[114]....
        /*1c10*/ 	.word	0x0002e5b0


	//   ....[115]....
        /*1c14*/ 	.word	0x0002e640


	//   ....[116]....
        /*1c18*/ 	.word	0x0002e690


	//   ....[117]....
        /*1c1c*/ 	.word	0x0002e720


	//   ....[118]....
        /*1c20*/ 	.word	0x0002e7b0


	//   ....[119]....
        /*1c24*/ 	.word	0x0002e840


	//   ....[120]....
        /*1c28*/ 	.word	0x0002e8d0


	//   ....[121]....
        /*1c2c*/ 	.word	0x0002e960


	//   ....[122]....
        /*1c30*/ 	.word	0x0002e9f0


	//   ....[123]....
        /*1c34*/ 	.word	0x0002ea70


	//   ....[124]....
        /*1c38*/ 	.word	0x0002eac0


	//   ....[125]....
        /*1c3c*/ 	.word	0x0002eb60


	//   ....[126]....
        /*1c40*/ 	.word	0x0002ebf0


	//   ....[127]....
        /*1c44*/ 	.word	0x0002ec80


	//   ....[128]....
        /*1c48*/ 	.word	0x0002ecd0


	//   ....[129]....
        /*1c4c*/ 	.word	0x0002ed60


	//   ....[130]....
        /*1c50*/ 	.word	0x0002edf0


	//   ....[131]....
        /*1c54*/ 	.word	0x0002ee80


	//   ....[132]....
        /*1c58*/ 	.word	0x0002ef10


	//   ....[133]....
        /*1c5c*/ 	.word	0x0002efa0


	//   ....[134]....
        /*1c60*/ 	.word	0x0002f030


	//   ....[135]....
        /*1c64*/ 	.word	0x0002f0f0


	//   ....[136]....
        /*1c68*/ 	.word	0x0002f3d0


	//   ....[137]....
        /*1c6c*/ 	.word	0x0002f5c0


	//   ....[138]....
        /*1c70*/ 	.word	0x0002f630


	//   ....[139]....
        /*1c74*/ 	.word	0x0002f690


	//   ....[140]....
        /*1c78*/ 	.word	0x0002f730


	//   ....[141]....
        /*1c7c*/ 	.word	0x0002f7f0


	//   ....[142]....
        /*1c80*/ 	.word	0x0002f900


	//   ....[143]....
        /*1c84*/ 	.word	0x0002f960


	//   ....[144]....
        /*1c88*/ 	.word	0x0002fa60


	//   ....[145]....
        /*1c8c*/ 	.word	0x0002fac0


	//   ....[146]....
        /*1c90*/ 	.word	0x0002fbc0


	//   ....[147]....
        /*1c94*/ 	.word	0x0002fc20


	//   ....[148]....
        /*1c98*/ 	.word	0x0002fd20


	//   ....[149]....
        /*1c9c*/ 	.word	0x0002fd80


	//   ....[150]....
        /*1ca0*/ 	.word	0x0002fe70


	//   ....[151]....
        /*1ca4*/ 	.word	0x0002fee0


	//   ....[152]....
        /*1ca8*/ 	.word	0x0002ffc0


	//   ....[153]....
        /*1cac*/ 	.word	0x000302a0


	//   ....[154]....
        /*1cb0*/ 	.word	0x00030340


	//   ....[155]....
        /*1cb4*/ 	.word	0x000304e0


	//   ....[156]....
        /*1cb8*/ 	.word	0x00030560


	//   ....[157]....
        /*1cbc*/ 	.word	0x000305e0


	//   ....[158]....
        /*1cc0*/ 	.word	0x00030660


	//   ....[159]....
        /*1cc4*/ 	.word	0x000306e0


	//   ....[160]....
        /*1cc8*/ 	.word	0x00030770


	//   ....[161]....
        /*1ccc*/ 	.word	0x00030810


	//   ....[162]....
        /*1cd0*/ 	.word	0x000308c0


	//   ....[163]....
        /*1cd4*/ 	.word	0x00030940


	//   ....[164]....
        /*1cd8*/ 	.word	0x000309c0


	//   ....[165]....
        /*1cdc*/ 	.word	0x00030a40


	//   ....[166]....
        /*1ce0*/ 	.word	0x00030ad0


	//   ....[167]....
        /*1ce4*/ 	.word	0x00030b50


	//   ....[168]....
        /*1ce8*/ 	.word	0x00030bf0


	//   ....[169]....
        /*1cec*/ 	.word	0x00030c40


	//   ....[170]....
        /*1cf0*/ 	.word	0x00030cd0


	//   ....[171]....
        /*1cf4*/ 	.word	0x00030e00


	//----- nvinfo : EIATTR_REG_RECONFIG
	.align		4
.L_152:
        /*1cf8*/ 	.byte	0x01, 0x54
	.zero		2


	//----- nvinfo : EIATTR_SYSCALL_OFFSETS
	.align		4
        /*1cfc*/ 	.byte	0x04, 0x46
        /*1cfe*/ 	.short	(.L_154 - .L_153)


	//   ....[0]....
.L_153:
        /*1d00*/ 	.word	0x00002550


	//   ....[1]....
        /*1d04*/ 	.word	0x000026a0


	//   ....[2]....
        /*1d08*/ 	.word	0x0000da60


	//   ....[3]....
        /*1d0c*/ 	.word	0x0000dda0


	//   ....[4]....
        /*1d10*/ 	.word	0x00025890


	//   ....[5]....
        /*1d14*/ 	.word	0x00025a20


	//   ....[6]....
        /*1d18*/ 	.word	0x00025b70


	//   ....[7]....
        /*1d1c*/ 	.word	0x00025cb0


	//   ....[8]....
        /*1d20*/ 	.word	0x00026740


	//----- nvinfo : EIATTR_MBARRIER_INSTR_OFFSETS
	.align		4
.L_154:
        /*1d24*/ 	.byte	0x04, 0x39
        /*1d26*/ 	.short	(.L_156 - .L_155)


	//   ....[0]....
.L_155:
        /*1d28*/ 	.word	0x000002d0
        /*1d2c*/ 	.word	0x000000ff
        /*1d30*/ 	.word	0x00038800
        /*1d34*/ 	.short	0x0100
        /*1d36*/ 	.byte	0x08
	.zero		1


	//   ....[1]....
        /*1d38*/ 	.word	0x000002e0
        /*1d3c*/ 	.word	0x000000ff
        /*1d40*/ 	.word	0x00038820
        /*1d44*/ 	.short	0x0100
        /*1d46*/ 	.byte	0x08
	.zero		1


	//   ....[2]....
        /*1d48*/ 	.word	0x000003d0
        /*1d4c*/ 	.word	0x000000ff
        /*1d50*/ 	.word	0x00038830
        /*1d54*/ 	.short	0x0100
        /*1d56*/ 	.byte	0x08
	.zero		1


	//   ....[3]....
        /*1d58*/ 	.word	0x000003e0
        /*1d5c*/ 	.word	0x000000ff
        /*1d60*/ 	.word	0x00038840
        /*1d64*/ 	.short	0x0100
        /*1d66*/ 	.byte	0x08
	.zero		1


	//   ....[4]....
        /*1d68*/ 	.word	0x000003f0
        /*1d6c*/ 	.word	0x000000ff
        /*1d70*/ 	.word	0x00038838
        /*1d74*/ 	.short	0x0100
        /*1d76*/ 	.byte	0x08
	.zero		1


	//   ....[5]....
        /*1d78*/ 	.word	0x00000400
        /*1d7c*/ 	.word	0x000000ff
        /*1d80*/ 	.word	0x00038848
        /*1d84*/ 	.short	0x0100
        /*1d86*/ 	.byte	0x08
	.zero		1


	//   ....[6]....
        /*1d88*/ 	.word	0x00000530
        /*1d8c*/ 	.word	0x000000ff
        /*1d90*/ 	.word	0x00038850
        /*1d94*/ 	.short	0x0100
        /*1d96*/ 	.byte	0x08
	.zero		1


	//   ....[7]....
        /*1d98*/ 	.word	0x00000540
        /*1d9c*/ 	.word	0x000000ff
        /*1da0*/ 	.word	0x00038860
        /*1da4*/ 	.short	0x0100
        /*1da6*/ 	.byte	0x08
	.zero		1


	//   ....[8]....
        /*1da8*/ 	.word	0x00000550
        /*1dac*/ 	.word	0x000000ff
        /*1db0*/ 	.word	0x00038858
        /*1db4*/ 	.short	0x0100
        /*1db6*/ 	.byte	0x08
	.zero		1


	//   ....[9]....
        /*1db8*/ 	.word	0x00000560
        /*1dbc*/ 	.word	0x000000ff
        /*1dc0*/ 	.word	0x00038868
        /*1dc4*/ 	.short	0x0100
        /*1dc6*/ 	.byte	0x08
	.zero		1


	//   ....[10]....
        /*1dc8*/ 	.word	0x00000650
        /*1dcc*/ 	.word	0x000000ff
        /*1dd0*/ 	.word	0x00038870
        /*1dd4*/ 	.short	0x0100
        /*1dd6*/ 	.byte	0x06
	.zero		1


	//   ....[11]....
        /*1dd8*/ 	.word	0x00000660
        /*1ddc*/ 	.word	0x000000ff
        /*1de0*/ 	.word	0x00038880
        /*1de4*/ 	.short	0x0100
        /*1de6*/ 	.byte	0x06
	.zero		1


	//   ....[12]....
        /*1de8*/ 	.word	0x00000670
        /*1dec*/ 	.word	0x000000ff
        /*1df0*/ 	.word	0x00038878
        /*1df4*/ 	.short	0x0100
        /*1df6*/ 	.byte	0x06
	.zero		1


	//   ....[13]....
        /*1df8*/ 	.word	0x00000680
        /*1dfc*/ 	.word	0x000000ff
        /*1e00*/ 	.word	0x00038888
        /*1e04*/ 	.short	0x0100
        /*1e06*/ 	.byte	0x06
	.zero		1


	//   ....[14]....
        /*1e08*/ 	.word	0x000007b0
        /*1e0c*/ 	.word	0x000000ff
        /*1e10*/ 	.word	0x00038890
        /*1e14*/ 	.short	0x0100
        /*1e16*/ 	.byte	0x08
	.zero		1


	//   ....[15]....
        /*1e18*/ 	.word	0x000007c0
        /*1e1c*/ 	.word	0x000000ff
        /*1e20*/ 	.word	0x000388a0
        /*1e24*/ 	.short	0x0100
        /*1e26*/ 	.byte	0x08
	.zero		1


	//   ....[16]....
        /*1e28*/ 	.word	0x000007d0
        /*1e2c*/ 	.word	0x000000ff
        /*1e30*/ 	.word	0x00038898
        /*1e34*/ 	.short	0x0100
        /*1e36*/ 	.byte	0x08
	.zero		1


	//   ....[17]....
        /*1e38*/ 	.word	0x000007e0
        /*1e3c*/ 	.word	0x000000ff
        /*1e40*/ 	.word	0x000388a8
        /*1e44*/ 	.short	0x0100
        /*1e46*/ 	.byte	0x08
	.zero		1


	//   ....[18]....
        /*1e48*/ 	.word	0x00000910
        /*1e4c*/ 	.word	0x000000ff
        /*1e50*/ 	.word	0x000388b0
        /*1e54*/ 	.short	0x0100
        /*1e56*/ 	.byte	0x08
	.zero		1


	//   ....[19]....
        /*1e58*/ 	.word	0x00000920
        /*1e5c*/ 	.word	0x000000ff
        /*1e60*/ 	.word	0x000388c0
        /*1e64*/ 	.short	0x0100
        /*1e66*/ 	.byte	0x08
	.zero		1


	//   ....[20]....
        /*1e68*/ 	.word	0x00000930
        /*1e6c*/ 	.word	0x000000ff
        /*1e70*/ 	.word	0x000388b8
        /*1e74*/ 	.short	0x0100
        /*1e76*/ 	.byte	0x08
	.zero		1


	//   ....[21]....
        /*1e78*/ 	.word	0x00000940
        /*1e7c*/ 	.word	0x000000ff
        /*1e80*/ 	.word	0x000388c8
        /*1e84*/ 	.short	0x0100
        /*1e86*/ 	.byte	0x08
	.zero		1


	//   ....[22]....
        /*1e88*/ 	.word	0x00003cb0
        /*1e8c*/ 	.word	0x00000070
        /*1e90*/ 	.word	0x00038890
        /*1e94*/ 	.short	0x010a
        /*1e96*/ 	.byte	0x3f
	.zero		1


	//   ....[23]....
        /*1e98*/ 	.word	0x00007f30
        /*1e9c*/ 	.word	0x00000070
        /*1ea0*/ 	.word	0x00038890
        /*1ea4*/ 	.short	0x010a
        /*1ea6*/ 	.byte	0x3f
	.zero		1


	//   ....[24]....
        /*1ea8*/ 	.word	0x0000c210
        /*1eac*/ 	.word	0x00000070
        /*1eb0*/ 	.word	0x00038890
        /*1eb4*/ 	.short	0x010a
        /*1eb6*/ 	.byte	0x3f
	.zero		1


	//   ....[25]....
        /*1eb8*/ 	.word	0x0000c7a0
        /*1ebc*/ 	.word	0x00000030
        /*1ec0*/ 	.word	0x00000000
        /*1ec4*/ 	.short	0x0101
        /*1ec6*/ 	.byte	0x3f
	.zero		1


	//   ....[26]....
        /*1ec8*/ 	.word	0x0000c7e0
        /*1ecc*/ 	.word	0x00000070
        /*1ed0*/ 	.word	0x000388b0
        /*1ed4*/ 	.short	0x010a
        /*1ed6*/ 	.byte	0x3f
	.zero		1


	//   ....[27]....
        /*1ed8*/ 	.word	0x0000cde0
        /*1edc*/ 	.word	0x00000070
        /*1ee0*/ 	.word	0x00000000
        /*1ee4*/ 	.short	0x0101
        /*1ee6*/ 	.byte	0x3f
	.zero		1


	//   ....[28]....
        /*1ee8*/ 	.word	0x0000db00
        /*1eec*/ 	.word	0x00000016
        /*1ef0*/ 	.word	0x00038800
        /*1ef4*/ 	.short	0x010a
        /*1ef6*/ 	.byte	0x3f
	.zero		1


	//   ....[29]....
        /*1ef8*/ 	.word	0x0000db50
        /*1efc*/ 	.word	0x00000016
        /*1f00*/ 	.word	0x00038800
        /*1f04*/ 	.short	0x010a
        /*1f06*/ 	.byte	0x3f
	.zero		1


	//   ....[30]....
        /*1f08*/ 	.word	0x0000e140
        /*1f0c*/ 	.word	0x00000016
        /*1f10*/ 	.word	0x00038800
        /*1f14*/ 	.short	0x010a
        /*1f16*/ 	.byte	0x3f
	.zero		1


	//   ....[31]....
        /*1f18*/ 	.word	0x00011760
        /*1f1c*/ 	.word	0x00000016
        /*1f20*/ 	.word	0x00038800
        /*1f24*/ 	.short	0x010a
        /*1f26*/ 	.byte	0x3f
	.zero		1


	//   ....[32]....
        /*1f28*/ 	.word	0x00014ed0
        /*1f2c*/ 	.word	0x00000003
        /*1f30*/ 	.word	0x00038830
        /*1f34*/ 	.short	0x010a
        /*1f36*/ 	.byte	0x3f
	.zero		1


	//   ....[33]....
        /*1f38*/ 	.word	0x00014f80
        /*1f3c*/ 	.word	0x00000003
        /*1f40*/ 	.word	0x00038830
        /*1f44*/ 	.short	0x010a
        /*1f46*/ 	.byte	0x3f
	.zero		1


	//   ....[34]....
        /*1f48*/ 	.word	0x000168e0
        /*1f4c*/ 	.word	0x00000003
        /*1f50*/ 	.word	0x00000000
        /*1f54*/ 	.short	0x0101
        /*1f56*/ 	.byte	0x3f
	.zero		1


	//   ....[35]....
        /*1f58*/ 	.word	0x00017ca0
        /*1f5c*/ 	.word	0x00000000
        /*1f60*/ 	.word	0x00038830
        /*1f64*/ 	.short	0x010a
        /*1f66*/ 	.byte	0x3f
	.zero		1


	//   ....[36]....
        /*1f68*/ 	.word	0x00017cf0
        /*1f6c*/ 	.word	0x00000000
        /*1f70*/ 	.word	0x00038830
        /*1f74*/ 	.short	0x010a
        /*1f76*/ 	.byte	0x3f
	.zero		1


	//   ....[37]....
        /*1f78*/ 	.word	0x00018310
        /*1f7c*/ 	.word	0x00000008
        /*1f80*/ 	.word	0x00038850
        /*1f84*/ 	.short	0x010a
        /*1f86*/ 	.byte	0x3f
	.zero		1


	//   ....[38]....
        /*1f88*/ 	.word	0x00018350
        /*1f8c*/ 	.word	0x00000008
        /*1f90*/ 	.word	0x00038850
        /*1f94*/ 	.short	0x010a
        /*1f96*/ 	.byte	0x3f
	.zero		1


	//   ....[39]....
        /*1f98*/ 	.word	0x000196a0
        /*1f9c*/ 	.word	0x000000d4
        /*1fa0*/ 	.word	0x00000000
        /*1fa4*/ 	.short	0x0101
        /*1fa6*/ 	.byte	0x3f
	.zero		1


	//   ....[40]....
        /*1fa8*/ 	.word	0x000199e0
        /*1fac*/ 	.word	0x0000000e
        /*1fb0*/ 	.word	0x00000000
        /*1fb4*/ 	.short	0x0101
        /*1fb6*/ 	.byte	0x3f
	.zero		1


	//   ....[41]....
        /*1fb8*/ 	.word	0x0001a390
        /*1fbc*/ 	.word	0x00000007
        /*1fc0*/ 	.word	0x00038850
        /*1fc4*/ 	.short	0x010a
        /*1fc6*/ 	.byte	0x3f
	.zero		1


	//   ....[42]....
        /*1fc8*/ 	.word	0x0001a3d0
        /*1fcc*/ 	.word	0x00000007
        /*1fd0*/ 	.word	0x00038850
        /*1fd4*/ 	.short	0x010a
        /*1fd6*/ 	.byte	0x3f
	.zero		1


	//   ....[43]....
        /*1fd8*/ 	.word	0x0001af70
        /*1fdc*/ 	.word	0x00000000
        /*1fe0*/ 	.word	0x00000000
        /*1fe4*/ 	.short	0x0101
        /*1fe6*/ 	.byte	0x3f
	.zero		1


	//   ....[44]....
        /*1fe8*/ 	.word	0x0001e550
        /*1fec*/ 	.word	0x00000008
        /*1ff0*/ 	.word	0x00000000
        /*1ff4*/ 	.short	0x0101
        /*1ff6*/ 	.byte	0x3f
	.zero		1


	//   ....[45]....
        /*1ff8*/ 	.word	0x0001efc0
        /*1ffc*/ 	.word	0x0000000e
        /*2000*/ 	.word	0x00000000
        /*2004*/ 	.short	0x0101
        /*2006*/ 	.byte	0x3f
	.zero		1


	//   ....[46]....
        /*2008*/ 	.word	0x000243f0
        /*200c*/ 	.word	0x00000012
        /*2010*/ 	.word	0x00038820
        /*2014*/ 	.short	0x010a
        /*2016*/ 	.byte	0x3f
	.zero		1


	//   ....[47]....
        /*2018*/ 	.word	0x000244c0
        /*201c*/ 	.word	0x00000007
        /*2020*/ 	.word	0x000388a0
        /*2024*/ 	.short	0x010a
        /*2026*/ 	.byte	0x3f
	.zero		1


	//   ....[48]....
        /*2028*/ 	.word	0x00024800
        /*202c*/ 	.word	0x00000007
        /*2030*/ 	.word	0x000388c0
        /*2034*/ 	.short	0x010a
        /*2036*/ 	.byte	0x3f
	.zero		1


	//   ....[49]....
        /*2038*/ 	.word	0x00024ca0
        /*203c*/ 	.word	0x00000008
        /*2040*/ 	.word	0x000388a0
        /*2044*/ 	.short	0x010a
        /*2046*/ 	.byte	0x3f
	.zero		1


	//   ....[50]....
        /*2048*/ 	.word	0x00024fd0
        /*204c*/ 	.word	0x00000008
        /*2050*/ 	.word	0x000388c0
        /*2054*/ 	.short	0x010a
        /*2056*/ 	.byte	0x3f
	.zero		1


	//   ....[51]....
        /*2058*/ 	.word	0x000260d0
        /*205c*/ 	.word	0x00000000
        /*2060*/ 	.word	0x00038880
        /*2064*/ 	.short	0x010a
        /*2066*/ 	.byte	0x3f
	.zero		1


	//   ....[52]....
        /*2068*/ 	.word	0x000262d0
        /*206c*/ 	.word	0x00000000
        /*2070*/ 	.word	0x00038840
        /*2074*/ 	.short	0x010a
        /*2076*/ 	.byte	0x3f
	.zero		1


	//   ....[53]....
        /*2078*/ 	.word	0x00027090
        /*207c*/ 	.word	0x00000012
        /*2080*/ 	.word	0x00038800
        /*2084*/ 	.short	0x0107
        /*2086*/ 	.byte	0x3f
	.zero		1


	//   ....[54]....
        /*2088*/ 	.word	0x00027190
        /*208c*/ 	.word	0x00000012
        /*2090*/ 	.word	0x00038800
        /*2094*/ 	.short	0x0101
        /*2096*/ 	.byte	0x3f
	.zero		1


	//   ....[55]....
        /*2098*/ 	.word	0x000271b0
        /*209c*/ 	.word	0x00000012
        /*20a0*/ 	.word	0x00038820
        /*20a4*/ 	.short	0x010a
        /*20a6*/ 	.byte	0x3f
	.zero		1


	//   ....[56]....
        /*20a8*/ 	.word	0x000274d0
        /*20ac*/ 	.word	0x00000006
        /*20b0*/ 	.word	0x00038880
        /*20b4*/ 	.short	0x010a
        /*20b6*/ 	.byte	0x3f
	.zero		1


	//   ....[57]....
        /*20b8*/ 	.word	0x00027830
        /*20bc*/ 	.word	0x00000006
        /*20c0*/ 	.word	0x00038840
        /*20c4*/ 	.short	0x010a
        /*20c6*/ 	.byte	0x3f
	.zero		1


	//   ....[58]....
        /*20c8*/ 	.word	0x00027bf0
        /*20cc*/ 	.word	0x00000014
        /*20d0*/ 	.word	0x00038870
        /*20d4*/ 	.short	0x010a
        /*20d6*/ 	.byte	0x3f
	.zero		1


	//   ....[59]....
        /*20d8*/ 	.word	0x00027c60
        /*20dc*/ 	.word	0x00000014
        /*20e0*/ 	.word	0x00038860
        /*20e4*/ 	.short	0x010a
        /*20e6*/ 	.byte	0x3f
	.zero		1


	//   ....[60]....
        /*20e8*/ 	.word	0x000284b0
        /*20ec*/ 	.word	0x00000014
        /*20f0*/ 	.word	0x00038850
        /*20f4*/ 	.short	0x0101
        /*20f6*/ 	.byte	0x3f
	.zero		1


	//   ....[61]....
        /*20f8*/ 	.word	0x00028530
        /*20fc*/ 	.word	0x00000014
        /*2100*/ 	.word	0x00000000
        /*2104*/ 	.short	0x0101
        /*2106*/ 	.byte	0x3f
	.zero		1


	//   ....[62]....
        /*2108*/ 	.word	0x00028770
        /*210c*/ 	.word	0x00000011
        /*2110*/ 	.word	0x00038870
        /*2114*/ 	.short	0x010a
        /*2116*/ 	.byte	0x3f
	.zero		1


	//   ....[63]....
        /*2118*/ 	.word	0x000287e0
        /*211c*/ 	.word	0x00000011
        /*2120*/ 	.word	0x00038860
        /*2124*/ 	.short	0x010a
        /*2126*/ 	.byte	0x3f
	.zero		1


	//   ....[64]....
        /*2128*/ 	.word	0x00029010
        /*212c*/ 	.word	0x00000011
        /*2130*/ 	.word	0x00038850
        /*2134*/ 	.short	0x0101
        /*2136*/ 	.byte	0x3f
	.zero		1


	//   ....[65]....
        /*2138*/ 	.word	0x00029060
        /*213c*/ 	.word	0x00000011
        /*2140*/ 	.word	0x00000000
        /*2144*/ 	.short	0x0101
        /*2146*/ 	.byte	0x3f
	.zero		1


	//   ....[66]....
        /*2148*/ 	.word	0x00029f40
        /*214c*/ 	.word	0x00000000
        /*2150*/ 	.word	0x00038820
        /*2154*/ 	.short	0x010a
        /*2156*/ 	.byte	0x3f
	.zero		1


	//   ....[67]....
        /*2158*/ 	.word	0x0002a0f0
        /*215c*/ 	.word	0x00000006
        /*2160*/ 	.word	0x00000000
        /*2164*/ 	.short	0x010a
        /*2166*/ 	.byte	0x3f
	.zero		1


	//   ....[68]....
        /*2168*/ 	.word	0x0002a160
        /*216c*/ 	.word	0x00000007
        /*2170*/ 	.word	0x00000000
        /*2174*/ 	.short	0x010a
        /*2176*/ 	.byte	0x3f
	.zero		1


	//   ....[69]....
        /*2178*/ 	.word	0x0002a1c0
        /*217c*/ 	.word	0x00000004
        /*2180*/ 	.word	0x00038860
        /*2184*/ 	.short	0x010a
        /*2186*/ 	.byte	0x3f
	.zero		1


	//   ....[70]....
        /*2188*/ 	.word	0x0002a210
        /*218c*/ 	.word	0x00000003
        /*2190*/ 	.word	0x00038860
        /*2194*/ 	.short	0x010a
        /*2196*/ 	.byte	0x3f
	.zero		1


	//   ....[71]....
        /*2198*/ 	.word	0x0002a250
        /*219c*/ 	.word	0x00000004
        /*21a0*/ 	.word	0x00038880
        /*21a4*/ 	.short	0x010a
        /*21a6*/ 	.byte	0x3f
	.zero		1


	//   ....[72]....
        /*21a8*/ 	.word	0x0002a270
        /*21ac*/ 	.word	0x00000003
        /*21b0*/ 	.word	0x00038880
        /*21b4*/ 	.short	0x010a
        /*21b6*/ 	.byte	0x3f
	.zero		1


	//   ....[73]....
        /*21b8*/ 	.word	0x0002a2d0
        /*21bc*/ 	.word	0x00000070
        /*21c0*/ 	.word	0x00038890
        /*21c4*/ 	.short	0x010a
        /*21c6*/ 	.byte	0x3f
	.zero		1


	//   ....[74]....
        /*21c8*/ 	.word	0x0002a320
        /*21cc*/ 	.word	0x00000070
        /*21d0*/ 	.word	0x00038890
        /*21d4*/ 	.short	0x010a
        /*21d6*/ 	.byte	0x3f
	.zero		1


	//   ....[75]....
        /*21d8*/ 	.word	0x0002a370
        /*21dc*/ 	.word	0x00000070
        /*21e0*/ 	.word	0x00038890
        /*21e4*/ 	.short	0x010a
        /*21e6*/ 	.byte	0x3f
	.zero		1


	//   ....[76]....
        /*21e8*/ 	.word	0x0002a3c0
        /*21ec*/ 	.word	0x00000070
        /*21f0*/ 	.word	0x000388b0
        /*21f4*/ 	.short	0x010a
        /*21f6*/ 	.byte	0x3f
	.zero		1


	//   ....[77]....
        /*21f8*/ 	.word	0x0002a680
        /*21fc*/ 	.word	0x00000016
        /*2200*/ 	.word	0x00038800
        /*2204*/ 	.short	0x010a
        /*2206*/ 	.byte	0x3f
	.zero		1


	//   ....[78]....
        /*2208*/ 	.word	0x0002a890
        /*220c*/ 	.word	0x00000016
        /*2210*/ 	.word	0x00038800
        /*2214*/ 	.short	0x010a
        /*2216*/ 	.byte	0x3f
	.zero		1


	//   ....[79]....
        /*2218*/ 	.word	0x0002a8e0
        /*221c*/ 	.word	0x00000003
        /*2220*/ 	.word	0x00038830
        /*2224*/ 	.short	0x010a
        /*2226*/ 	.byte	0x3f
	.zero		1


	//   ....[80]....
        /*2228*/ 	.word	0x0002a930
        /*222c*/ 	.word	0x00000000
        /*2230*/ 	.word	0x00038830
        /*2234*/ 	.short	0x010a
        /*2236*/ 	.byte	0x3f
	.zero		1


	//   ....[81]....
        /*2238*/ 	.word	0x0002a980
        /*223c*/ 	.word	0x00000008
        /*2240*/ 	.word	0x00038850
        /*2244*/ 	.short	0x010a
        /*2246*/ 	.byte	0x3f
	.zero		1


	//   ....[82]....
        /*2248*/ 	.word	0x0002a9d0
        /*224c*/ 	.word	0x00000007
        /*2250*/ 	.word	0x00038850
        /*2254*/ 	.short	0x010a
        /*2256*/ 	.byte	0x3f
	.zero		1


	//   ....[83]....
        /*2258*/ 	.word	0x0002f1b0
        /*225c*/ 	.word	0x00000012
        /*2260*/ 	.word	0x00038820
        /*2264*/ 	.short	0x010a
        /*2266*/ 	.byte	0x3f
	.zero		1


	//   ....[84]....
        /*2268*/ 	.word	0x0002f200
        /*226c*/ 	.word	0x00000007
        /*2270*/ 	.word	0x000388a0
        /*2274*/ 	.short	0x010a
        /*2276*/ 	.byte	0x3f
	.zero		1


	//   ....[85]....
        /*2278*/ 	.word	0x0002f250
        /*227c*/ 	.word	0x00000007
        /*2280*/ 	.word	0x000388c0
        /*2284*/ 	.short	0x010a
        /*2286*/ 	.byte	0x3f
	.zero		1


	//   ....[86]....
        /*2288*/ 	.word	0x0002f2a0
        /*228c*/ 	.word	0x00000008
        /*2290*/ 	.word	0x000388a0
        /*2294*/ 	.short	0x010a
        /*2296*/ 	.byte	0x3f
	.zero		1


	//   ....[87]....
        /*2298*/ 	.word	0x0002f2f0
        /*229c*/ 	.word	0x00000008
        /*22a0*/ 	.word	0x000388c0
        /*22a4*/ 	.short	0x010a
        /*22a6*/ 	.byte	0x3f
	.zero		1


	//   ....[88]....
        /*22a8*/ 	.word	0x0002f490
        /*22ac*/ 	.word	0x00000000
        /*22b0*/ 	.word	0x00038880
        /*22b4*/ 	.short	0x010a
        /*22b6*/ 	.byte	0x3f
	.zero		1


	//   ....[89]....
        /*22b8*/ 	.word	0x0002f4e0
        /*22bc*/ 	.word	0x00000000
        /*22c0*/ 	.word	0x00038840
        /*22c4*/ 	.short	0x010a
        /*22c6*/ 	.byte	0x3f
	.zero		1


	//   ....[90]....
        /*22c8*/ 	.word	0x00030000
        /*22cc*/ 	.word	0x00000012
        /*22d0*/ 	.word	0x00038820
        /*22d4*/ 	.short	0x010a
        /*22d6*/ 	.byte	0x3f
	.zero		1


	//   ....[91]....
        /*22d8*/ 	.word	0x00030050
        /*22dc*/ 	.word	0x00000006
        /*22e0*/ 	.word	0x00038880
        /*22e4*/ 	.short	0x010a
        /*22e6*/ 	.byte	0x3f
	.zero		1


	//   ....[92]....
        /*22e8*/ 	.word	0x000300a0
        /*22ec*/ 	.word	0x00000006
        /*22f0*/ 	.word	0x00038840
        /*22f4*/ 	.short	0x010a
        /*22f6*/ 	.byte	0x3f
	.zero		1


	//   ....[93]....
        /*22f8*/ 	.word	0x000300f0
        /*22fc*/ 	.word	0x00000014
        /*2300*/ 	.word	0x00038870
        /*2304*/ 	.short	0x010a
        /*2306*/ 	.byte	0x3f
	.zero		1


	//   ....[94]....
        /*2308*/ 	.word	0x00030140
        /*230c*/ 	.word	0x00000014
        /*2310*/ 	.word	0x00038860
        /*2314*/ 	.short	0x010a
        /*2316*/ 	.byte	0x3f
	.zero		1


	//   ....[95]....
        /*2318*/ 	.word	0x00030190
        /*231c*/ 	.word	0x00000011
        /*2320*/ 	.word	0x00038870
        /*2324*/ 	.short	0x010a
        /*2326*/ 	.byte	0x3f
	.zero		1


	//   ....[96]....
        /*2328*/ 	.word	0x000301e0
        /*232c*/ 	.word	0x00000011
        /*2330*/ 	.word	0x00038860
        /*2334*/ 	.short	0x010a
        /*2336*/ 	.byte	0x3f
	.zero		1


	//   ....[97]....
        /*2338*/ 	.word	0x00030d20
        /*233c*/ 	.word	0x00000000
        /*2340*/ 	.word	0x00038820
        /*2344*/ 	.short	0x010a
        /*2346*/ 	.byte	0x3f
	.zero		1


	//   ....[98]....
        /*2348*/ 	.word	0x00030ec0
        /*234c*/ 	.word	0x00000006
        /*2350*/ 	.word	0x00000000
        /*2354*/ 	.short	0x010a
        /*2356*/ 	.byte	0x3f
	.zero		1


	//   ....[99]....
        /*2358*/ 	.word	0x00030f10
        /*235c*/ 	.word	0x00000007
        /*2360*/ 	.word	0x00000000
        /*2364*/ 	.short	0x010a
        /*2366*/ 	.byte	0x3f
	.zero		1


	//   ....[100]....
        /*2368*/ 	.word	0x00030f60
        /*236c*/ 	.word	0x00000004
        /*2370*/ 	.word	0x00038860
        /*2374*/ 	.short	0x010a
        /*2376*/ 	.byte	0x3f
	.zero		1


	//   ....[101]....
        /*2378*/ 	.word	0x00030fb0
        /*237c*/ 	.word	0x00000003
        /*2380*/ 	.word	0x00038860
        /*2384*/ 	.short	0x010a
        /*2386*/ 	.byte	0x3f
	.zero		1


	//   ....[102]....
        /*2388*/ 	.word	0x00031000
        /*238c*/ 	.word	0x00000004
        /*2390*/ 	.word	0x00038880
        /*2394*/ 	.short	0x010a
        /*2396*/ 	.byte	0x3f
	.zero		1


	//----- nvinfo : EIATTR_NUM_MBARRIERS
	.align		4
.L_156:
        /*2398*/ 	.byte	0x03, 0x38
        /*239a*/ 	.short	0x0016


	//----- nvinfo : EIATTR_EXIT_INSTR_OFFSETS
	.align		4
        /*239c*/ 	.byte	0x04, 0x1c
        /*239e*/ 	.short	(.L_158 - .L_157)


	//   ....[0]....
.L_157:
        /*23a0*/ 	.word	0x0002a2c0


	//----- nvinfo : EIATTR_MAX_THREADS
	.align		4
.L_158:
        /*23a4*/ 	.byte	0x04, 0x05
        /*23a6*/ 	.short	(.L_160 - .L_159)
.L_159:
        /*23a8*/ 	.word	0x00000180
        /*23ac*/ 	.word	0x00000001
        /*23b0*/ 	.word	0x00000001


	//----- nvinfo : EIATTR_CRS_STACK_SIZE
	.align		4
.L_160:
        /*23b4*/ 	.byte	0x04, 0x1e
        /*23b6*/ 	.short	(.L_162 - .L_161)
.L_161:
        /*23b8*/ 	.word	0x00000000


	//----- nvinfo : EIATTR_CBANK_PARAM_SIZE
	.align		4
.L_162:
        /*23bc*/ 	.byte	0x03, 0x19
        /*23be*/ 	.short	0x0af0


	//----- nvinfo : EIATTR_PARAM_CBANK
	.align		4
        /*23c0*/ 	.byte	0x04, 0x0a
        /*23c2*/ 	.short	(.L_164 - .L_163)
	.align		4
.L_163:
        /*23c4*/ 	.word	index@(.nv.constant0._ZN7cutlass13device_kernelIN5flash11enable_sm90INS1_16FlashAttnFwdSm90INS1_25CollectiveMainloopFwdSm90ILi2EN4cute5tupleIJNS5_1CILi1EEES8_S8_EEENS6_IJNS7_ILi128EEESA_NS7_ILi256EEEEEELi256ENS_12float_e4m3_tEfNS_4arch4Sm90ELb0ELb0ELb0ELb1ELb0ELb1ELb0ELb1ELb1ELb1ELb1ELb0EEENS1_21CollectiveEpilogueFwdINS6_IJSA_SB_SA_EEES9_NS_10bfloat16_tESF_Li256ELb1ELb1ELb1ELb1EEENS1_36VarlenDynamicPersistentTileSchedulerILi128ELi128ELi256ELi128ELb1ELb1ELb1ELb0ELb1ELb1EEEEEEEEEvNT_6ParamsE)
        /*23c8*/ 	.short	0x0210
        /*23ca*/ 	.short	0x0af0


	//----- nvinfo : EIATTR_SW_WAR
	.align		4
.L_164:
        /*23cc*/ 	.byte	0x04, 0x36
        /*23ce*/ 	.short	(.L_166 - .L_165)
.L_165:
        /*23d0*/ 	.word	0x00000008
.L_166:


//--------------------- .nv.info._ZN7cutlass13device_kernelIN5flash11enable_sm90INS1_16FlashAttnFwdSm90INS1_25CollectiveMainloopFwdSm90ILi2EN4cute5tupleIJNS5_1CILi1EEES8_S8_EEENS6_IJNS7_ILi128EEENS7_ILi64EEENS7_ILi256EEEEEELi256ENS_12float_e4m3_tEfNS_4arch4Sm90ELb0ELb1ELb0ELb0ELb0ELb0ELb0ELb1ELb1ELb1ELb1ELb0EEENS1_21CollectiveEpilogueFwdINS6_IJSA_SC_SB_EEES9_NS_10bfloat16_tESG_Li256ELb0ELb1ELb1ELb1EEENS1_19SingleTileSchedulerILb0ELb1ELb1ELi128EEEEEEEEEvNT_6ParamsE --------------------------
	.section	.nv.info._ZN7cutlass13device_kernelIN5flash11enable_sm90INS1_16FlashAttnFwdSm90INS1_25CollectiveMainloopFwdSm90ILi2EN4cute5tupleIJNS5_1CILi1EEES8_S8_EEENS6_IJNS7_ILi128EEENS7_ILi64EEENS7_ILi256EEEEEELi256ENS_12float_e4m3_tEfNS_4arch4Sm90ELb0ELb1ELb0ELb0ELb0ELb0ELb0ELb1ELb1ELb1ELb1ELb0EEENS1_21CollectiveEpilogueFwdINS6_IJSA_SC_SB_EEES9_NS_10bfloat16_tESG_Li256ELb0ELb1ELb1ELb1EEENS1_19SingleTileSchedulerILb0ELb1ELb1ELi128EEEEEEEEEvNT_6ParamsE,"",@"SHT_CUDA_INFO"
	.sectionflags	@""
	.align	4


	//----- nvinfo : EIATTR_CUDA_API_VERSION
	.align		4
        /*0000*/ 	.byte	0x04, 0x37
        /*0002*/ 	.short	(.L_168 - .L_167)
.L_167:
        /*0004*/ 	.word	0x00000082


	//----- nvinfo : EIATTR_KPARAM_INFO
	.align		4
.L_168:
        /*0008*/ 	.byte	0x04, 0x17
        /*000a*/ 	.short	(.L_170 - .L_169)
.L_169:
        /*000c*/ 	.word	0x00000000
        /*0010*/ 	.short	0x0000
        /*0012*/ 	.short	0x0070
        /*0014*/ 	.byte	0x00, 0xf0, 0x01, 0x28


	//----- nvinfo : EIATTR_SPARSE_MMA_MASK
	.align		4
.L_170:
        /*0018*/ 	.byte	0x03, 0x50
        /*001a*/ 	.short	0x0000


	//----- nvinfo : EIATTR_MAXREG_COUNT
	.align		4
        /*001c*/ 	.byte	0x03, 0x1b
        /*001e*/ 	.short	0x00a8


	//----- nvinfo : EIATTR_NUM_BARRIERS
	.align		4
        /*0020*/ 	.byte	0x02, 0x4c
        /*0022*/ 	.byte	0x10
	.zero		1


	//----- nvinfo : EIATTR_EXTERNS
	.align		4
        /*0024*/ 	.byte	0x04, 0x0f
        /*0026*/ 	.short	(.L_172 - .L_171)


	//   ....[0]....
	.align		4
.L_171:
        /*0028*/ 	.word	index@(__assertfail)


	//----- nvinfo : EIATTR_ANNOTATIONS
	.align		4
.L_172:
        /*002c*/ 	.byte	0x04, 0x55
        /*002e*/ 	.short	(.L_174 - .L_173)


	//   ....[0]....
.L_173:
        /* <DEDUP_REMOVED lines=9> */


	//----- nvinfo : EIATTR_MERCURY_ISA_VERSION
	.align		4
.L_174:
        /*00a8*/ 	.byte	0x03, 0x5f
        /*00aa*/ 	.short	0x0101


	//----- nvinfo : EIATTR_INT_WARP_WIDE_INSTR_OFFSETS
	.align		4
        /*00ac*/ 	.byte	0x04, 0x31
        /*00ae*/ 	.short	(.L_176 - .L_175)


	//   ....[0]....
.L_175:
        /*00b0*/ 	.word	0x00000130


	//   ....[1]....
        /*00b4*/ 	.word	0x00000170


	//   ....[2]....
        /*00b8*/ 	.word	0x000001e0


	//----- nvinfo : EIATTR_COOP_GROUP_MASK_REGIDS
	.align		4
.L_176:
        /*00bc*/ 	.byte	0x04, 0x29
        /*00be*/ 	.short	(.L_178 - .L_177)


	//   ....[0]....
.L_177:
        /*00c0*/ 	.word	0xffffffff


	//   ....[1]....
        /*00c4*/ 	.word	0xffffffff


	//   ....[2]....
        /*00c8*/ 	.word	0xffffffff


	//   ....[3]....
        /*00cc*/ 	.word	0xffffffff


	//   ....[4]....
        /*00d0*/ 	.word	0xffffffff


	//   ....[5]....
        /*00d4*/ 	.word	0xffffffff


	//   ....[6]....
        /*00d8*/ 	.word	0xffffffff


	//   ....[7]....
        /*00dc*/ 	.word	0xffffffff


	//   ....[8]....
        /*00e0*/ 	.word	0xffffffff


	//   ....[9]....
        /*00e4*/ 	.word	0xffffffff


	//   ....[10]....
        /*00e8*/ 	.word	0xffffffff


	//   ....[11]....
        /*00ec*/ 	.word	0xffffffff


	//   ....[12]....
        /*00f0*/ 	.word	0xffffffff


	//   ....[13]....
        /*00f4*/ 	.word	0xffffffff


	//   ....[14]....
        /*00f8*/ 	.word	0xffffffff


	//   ....[15]....
        /*00fc*/ 	.word	0xffffffff


	//   ....[16]....
        /*0100*/ 	.word	0xffffffff


	//   ....[17]....
        /*0104*/ 	.word	0xffffffff


	//   ....[18]....
        /*0108*/ 	.word	0xffffffff


	//   ....[19]....
        /*010c*/ 	.word	0xffffffff


	//   ....[20]....
        /*0110*/ 	.word	0xffffffff


	//   ....[21]....
        /*0114*/ 	.word	0xffffffff


	//   ....[22]....
        /*0118*/ 	.word	0xffffffff


	//   ....[23]....
        /*011c*/ 	.word	0xffffffff


	//   ....[24]....
        /*0120*/ 	.word	0xffffffff


	//   ....[25]....
        /*0124*/ 	.word	0xffffffff


	//   ....[26]....
        /*0128*/ 	.word	0xffffffff


	//   ....[27]....
        /*012c*/ 	.word	0xffffffff


	//   ....[28]....
        /*0130*/ 	.word	0xffffffff


	//   ....[29]....
        /*0134*/ 	.word	0xffffffff


	//   ....[30]....
        /*0138*/ 	.word	0xffffffff


	//   ....[31]....
        /*013c*/ 	.word	0xffffffff


	//   ....[32]....
        /*0140*/ 	.word	0xffffffff


	//   ....[33]....
        /*0144*/ 	.word	0xffffffff


	//   ....[34]....
        /*0148*/ 	.word	0xffffffff


	//   ....[35]....
        /*014c*/ 	.word	0xffffffff


	//   ....[36]....
        /*0150*/ 	.word	0xffffffff


	//   ....[37]....
        /*0154*/ 	.word	0xffffffff


	//   ....[38]....
        /*0158*/ 	.word	0xffffffff


	//   ....[39]....
        /*015c*/ 	.word	0xffffffff


	//   ....[40]....
        /*0160*/ 	.word	0xffffffff


	//   ....[41]....
        /*0164*/ 	.word	0xffffffff


	//   ....[42]....
        /*0168*/ 	.word	0xffffffff


	//   ....[43]....
        /*016c*/ 	.word	0xffffffff


	//   ....[44]....
        /*0170*/ 	.word	0xffffffff


	//   ....[45]....
        /*0174*/ 	.word	0xffffffff


	//   ....[46]....
        /*0178*/ 	.word	0xffffffff


	//   ....[47]....
        /*017c*/ 	.word	0xffffffff


	//   ....[48]....
        /*0180*/ 	.word	0xffffffff


	//   ....[49]....
        /*0184*/ 	.word	0xffffffff


	//   ....[50]....
        /*0188*/ 	.word	0xffffffff


	//   ....[51]....
        /*018c*/ 	.word	0xffffffff


	//   ....[52]....
        /*0190*/ 	.word	0xffffffff


	//   ....[53]....
        /*0194*/ 	.word	0xffffffff


	//   ....[54]....
        /*0198*/ 	.word	0xffffffff


	//   ....[55]....
        /*019c*/ 	.word	0xffffffff


	//   ....[56]....
        /*01a0*/ 	.word	0xffffffff


	//   ....[57]....
        /*01a4*/ 	.word	0xffffffff


	//   ....[58]....
        /*01a8*/ 	.word	0xffffffff


	//   ....[59]....
        /*01ac*/ 	.word	0xffffffff


	//   ....[60]....
        /*01b0*/ 	.word	0xffffffff


	//   ....[61]....
        /*01b4*/ 	.word	0xffffffff


	//   ....[62]....
        /*01b8*/ 	.word	0xffffffff


	//   ....[63]....
        /*01bc*/ 	.word	0xffffffff


	//   ....[64]....
        /*01c0*/ 	.word	0xffffffff


	//   ....[65]....
        /*01c4*/ 	.word	0xffffffff


	//   ....[66]....
        /*01c8*/ 	.word	0xffffffff


	//   ....[67]....
        /*01cc*/ 	.word	0xffffffff


	//   ....[68]....
        /*01d0*/ 	.word	0xffffffff


	//   ....[69]....
        /*01d4*/ 	.word	0xffffffff


	//   ....[70]....
        /*01d8*/ 	.word	0xffffffff


	//   ....[71]....
        /*01dc*/ 	.word	0xffffffff


	//   ....[72]....
        /*01e0*/ 	.word	0xffffffff


	//   ....[73]....
        /*01e4*/ 	.word	0xffffffff


	//   ....[74]....
        /*01e8*/ 	.word	0xffffffff


	//   ....[75]....
        /*01ec*/ 	.word	0xffffffff


	//   ....[76]....
        /*01f0*/ 	.word	0xffffffff


	//   ....[77]....
        /*01f4*/ 	.word	0xffffffff


	//   ....[78]....
        /*01f8*/ 	.word	0xffffffff


	//   ....[79]....
        /*01fc*/ 	.word	0xffffffff


	//   ....[80]....
        /*0200*/ 	.word	0xffffffff


	//   ....[81]....
        /*0204*/ 	.word	0xffffffff


	//   ....[82]....
        /*0208*/ 	.word	0xffffffff


	//   ....[83]....
        /*020c*/ 	.word	0xffffffff


	//   ....[84]....
        /*0210*/ 	.word	0xffffffff


	//   ....[85]....
        /*0214*/ 	.word	0xffffffff


	//   ....[86]....
        /*0218*/ 	.word	0xffffffff


	//   ....[87]....
        /*021c*/ 	.word	0xffffffff


	//   ....[88]....
        /*0220*/ 	.word	0xffffffff


	//   ....[89]....
        /*0224*/ 	.word	0xffffffff


	//   ....[90]....
        /*0228*/ 	.word	0xffffffff


	//   ....[91]....
        /*022c*/ 	.word	0xffffffff


	//   ....[92]....
        /*0230*/ 	.word	0xffffffff


	//   ....[93]....
        /*0234*/ 	.word	0xffffffff


	//   ....[94]....
        /*0238*/ 	.word	0xffffffff


	//   ....[95]....
        /*023c*/ 	.word	0xffffffff


	//   ....[96]....
        /*0240*/ 	.word	0xffffffff


	//   ....[97]....
        /*0244*/ 	.word	0xffffffff


	//   ....[98]....
        /*0248*/ 	.word	0xffffffff


	//   ....[99]....
        /*024c*/ 	.word	0xffffffff


	//   ....[100]....
        /*0250*/ 	.word	0xffffffff


	//   ....[101]....
        /*0254*/ 	.word	0xffffffff


	//   ....[102]....
        /*0258*/ 	.word	0xffffffff


	//   ....[103]....
        /*025c*/ 	.word	0xffffffff


	//   ....[104]....
        /*0260*/ 	.word	0xffffffff


	//   ....[105]....
        /*0264*/ 	.word	0xffffffff


	//   ....[106]....
        /*0268*/ 	.word	0xffffffff


	//   ....[107]....
        /*026c*/ 	.word	0xffffffff


	//   ....[108]....
        /*0270*/ 	.word	0xffffffff


	//   ....[109]....
        /*0274*/ 	.word	0xffffffff


	//   ....[110]....
        /*0278*/ 	.word	0xffffffff


	//   ....[111]....
        /*027c*/ 	.word	0xffffffff


	//   ....[112]....
        /*0280*/ 	.word	0xffffffff


	//   ....[113]....
        /*0284*/ 	.word	0xffffffff


	//   ....[114]....
        /*0288*/ 	.word	0xffffffff


	//   ....[115]....
        /*028c*/ 	.word	0xffffffff


	//   ....[116]....
        /*0290*/ 	.word	0xffffffff


	//   ....[117]....
        /*0294*/ 	.word	0xffffffff


	//   ....[118]....
        /*0298*/ 	.word	0xffffffff


	//   ....[119]....
        /*029c*/ 	.word	0xffffffff


	//   ....[120]....
        /*02a0*/ 	.word	0xffffffff


	//   ....[121]....
        /*02a4*/ 	.word	0xffffffff


	//   ....[122]....
        /*02a8*/ 	.word	0xffffffff


	//   ....[123]....
        /*02ac*/ 	.word	0xffffffff


	//   ....[124]....
        /*02b0*/ 	.word	0xffffffff


	//   ....[125]....
        /*02b4*/ 	.word	0xffffffff


	//   ....[126]....
        /*02b8*/ 	.word	0xffffffff


	//   ....[127]....
        /*02bc*/ 	.word	0xffffffff


	//   ....[128]....
        /*02c0*/ 	.word	0xffffffff


	//   ....[129]....
        /*02c4*/ 	.word	0xffffffff


	//   ....[130]....
        /*02c8*/ 	.word	0xffffffff


	//   ....[131]....
        /*02cc*/ 	.word	0xffffffff


	//   ....[132]....
        /*02d0*/ 	.word	0xffffffff


	//   ....[133]....
        /*02d4*/ 	.word	0xffffffff


	//   ....[134]....
        /*02d8*/ 	.word	0xffffffff


	//   ....[135]....
        /*02dc*/ 	.word	0xffffffff


	//   ....[136]....
        /*02e0*/ 	.word	0xffffffff


	//   ....[137]....
        /*02e4*/ 	.word	0xffffffff


	//   ....[138]....
        /*02e8*/ 	.word	0xffffffff


	//   ....[139]....
        /*02ec*/ 	.word	0xffffffff


	//   ....[140]....
        /*02f0*/ 	.word	0xffffffff


	//   ....[141]....
        /*02f4*/ 	.word	0xffffffff


	//   ....[142]....
        /*02f8*/ 	.word	0xffffffff


	//   ....[143]....
        /*02fc*/ 	.word	0xffffffff


	//   ....[144]....
        /*0300*/ 	.word	0xffffffff


	//   ....[145]....
        /*0304*/ 	.word	0xffffffff


	//   ....[146]....
        /*0308*/ 	.word	0xffffffff


	//   ....[147]....
        /*030c*/ 	.word	0xffffffff


	//   ....[148]....
        /*0310*/ 	.word	0xffffffff


	//   ....[149]....
        /*0314*/ 	.word	0xffffffff


	//   ....[150]....
        /*0318*/ 	.word	0xffffffff


	//   ....[151]....
        /*031c*/ 	.word	0xffffffff


	//   ....[152]....
        /*0320*/ 	.word	0xffffffff


	//   ....[153]....
        /*0324*/ 	.word	0xffffffff


	//   ....[154]....
        /*0328*/ 	.word	0xffffffff


	//   ....[155]....
        /*032c*/ 	.word	0xffffffff


	//   ....[156]....
        /*0330*/ 	.word	0xffffffff


	//   ....[157]....
        /*0334*/ 	.word	0xffffffff


	//   ....[158]....
        /*0338*/ 	.word	0xffffffff


	//   ....[159]....
        /*033c*/ 	.word	0xffffffff


	//   ....[160]....
        /*0340*/ 	.word	0xffffffff


	//   ....[161]....
        /*0344*/ 	.word	0xffffffff


	//   ....[162]....
        /*0348*/ 	.word	0xffffffff


	//   ....[163]....
        /*034c*/ 	.word	0xffffffff


	//   ....[164]....
        /*0350*/ 	.word	0xffffffff


	//   ....[165]....
        /*0354*/ 	.word	0xffffffff


	//   ....[166]....
        /*0358*/ 	.word	0xffffffff


	//   ....[167]....
        /*035c*/ 	.word	0xffffffff


	//   ....[168]....
        /*0360*/ 	.word	0xffffffff


	//   ....[169]....
        /*0364*/ 	.word	0xffffffff


	//   ....[170]....
        /*0368*/ 	.word	0xffffffff


	//   ....[171]....
        /*036c*/ 	.word	0xffffffff


	//   ....[172]....
        /*0370*/ 	.word	0xffffffff


	//   ....[173]....
        /*0374*/ 	.word	0xffffffff


	//   ....[174]....
        /*0378*/ 	.word	0xffffffff


	//   ....[175]....
        /*037c*/ 	.word	0xffffffff


	//   ....[176]....
        /*0380*/ 	.word	0xffffffff


	//   ....[177]....
        /*0384*/ 	.word	0xffffffff


	//   ....[178]....
        /*0388*/ 	.word	0xffffffff


	//   ....[179]....
        /*038c*/ 	.word	0xffffffff


	//   ....[180]....
        /*0390*/ 	.word	0xffffffff


	//   ....[181]....
        /*0394*/ 	.word	0xffffffff


	//   ....[182]....
        /*0398*/ 	.word	0xffffffff


	//   ....[183]....
        /*039c*/ 	.word	0xffffffff


	//   ....[184]....
        /*03a0*/ 	.word	0xffffffff


	//   ....[185]....
        /*03a4*/ 	.word	0xffffffff


	//   ....[186]....
        /*03a8*/ 	.word	0xffffffff


	//   ....[187]....
        /*03ac*/ 	.word	0xffffffff


	//   ....[188]....
        /*03b0*/ 	.word	0xffffffff


	//   ....[189]....
        /*03b4*/ 	.word	0x0500000f


	//   ....[190]....
        /*03b8*/ 	.word	0x0500000f


	//   ....[191]....
        /*03bc*/ 	.word	0x0500000f


	//   ....[192]....
        /*03c0*/ 	.word	0x0500000f


	//   ....[193]....
        /*03c4*/ 	.word	0x0500000f


	//   ....[194]....
        /*03c8*/ 	.word	0x0500000f


	//   ....[195]....
        /*03cc*/ 	.word	0x0500000f


	//   ....[196]....
        /*03d0*/ 	.word	0x0500000f


	//   ....[197]....
        /*03d4*/ 	.word	0x0500000f


	//   ....[198]....
        /*03d8*/ 	.word	0x0500000f


	//   ....[199]....
        /*03dc*/ 	.word	0x0500000f


	//   ....[200]....
        /*03e0*/ 	.word	0x0500000f


	//   ....[201]....
        /*03e4*/ 	.word	0x0500000f


	//   ....[202]....
        /*03e8*/ 	.word	0x0500000f


	//   ....[203]....
        /*03ec*/ 	.word	0x0500000f


	//   ....[204]....
        /*03f0*/ 	.word	0x0500000f


	//   ....[205]....
        /*03f4*/ 	.word	0x0500000f


	//----- nvinfo : EIATTR_COOP_GROUP_INSTR_OFFSETS
	.align		4
.L_178:
        /*03f8*/ 	.byte	0x04, 0x28
        /*03fa*/ 	.short	(.L_180 - .L_179)


	//   ....[0]....
.L_179:
        /*03fc*/ 	.word	0x00000070


	//   ....[1]....
        /*0400*/ 	.word	0x00000140


	//   ....[2]....
        /*0404*/ 	.word	0x00000190


	//   ....[3]....
        /*0408*/ 	.word	0x000003c0


	//   ....[4]....
        /*040c*/ 	.word	0x00000520


	//   ....[5]....
        /*0410*/ 	.word	0x00000640


	//   ....[6]....
        /*0414*/ 	.word	0x000007a0


	//   ....[7]....
        /*0418*/ 	.word	0x00001a20


	//   ....[8]....
        /*041c*/ 	.word	0x00002320


	//   ....[9]....
        /*0420*/ 	.word	0x00002660


	//   ....[10]....
        /*0424*/ 	.word	0x00003060


	//   ....[11]....
        /*0428*/ 	.word	0x00003190


	//   ....[12]....
        /*042c*/ 	.word	0x000036e0


	//   ....[13]....
        /*0430*/ 	.word	0x00003760


	//   ....[14]....
        /*0434*/ 	.word	0x00004d70


	//   ....[15]....
        /*0438*/ 	.word	0x00004fc0


	//   ....[16]....
        /*043c*/ 	.word	0x00005690


	//   ....[17]....
        /*0440*/ 	.word	0x000056d0


	//   ....[18]....
        /*0444*/ 	.word	0x00005b30


	//   ....[19]....
        /*0448*/ 	.word	0x00005ba0


	//   ....[20]....
        /*044c*/ 	.word	0x00007530


	//   ....[21]....
        /*0450*/ 	.word	0x00007540


	//   ....[22]....
        /*0454*/ 	.word	0x00007570


	//   ....[23]....
        /*0458*/ 	.word	0x00007580


	//   ....[24]....
        /*045c*/ 	.word	0x00008d50


	//   ....[25]....
        /*0460*/ 	.word	0x00009000


	//   ....[26]....
        /*0464*/ 	.word	0x000096d0


	//   ....[27]....
        /*0468*/ 	.word	0x000097d0


	//   ....[28]....
        /*046c*/ 	.word	0x00009b70


	//   ....[29]....
        /*0470*/ 	.word	0x00009bf0


	//   ....[30]....
        /*0474*/ 	.word	0x0000add0


	//   ....[31]....
        /*0478*/ 	.word	0x0000ade0


	//   ....[32]....
        /*047c*/ 	.word	0x0000ae10


	//   ....[33]....
        /*0480*/ 	.word	0x0000ae20


	//   ....[34]....
        /*0484*/ 	.word	0x0000c3a0


	//   ....[35]....
        /*0488*/ 	.word	0x0000c3e0


	//   ....[36]....
        /*048c*/ 	.word	0x0000c410


	//   ....[37]....
        /*0490*/ 	.word	0x0000c450


	//   ....[38]....
        /*0494*/ 	.word	0x0000c480


	//   ....[39]....
        /*0498*/ 	.word	0x0000c4c0


	//   ....[40]....
        /*049c*/ 	.word	0x0000c4e0


	//   ....[41]....
        /*04a0*/ 	.word	0x0000c4f0


	//   ....[42]....
        /*04a4*/ 	.word	0x0000c500


	//   ....[43]....
        /*04a8*/ 	.word	0x0000c510


	//   ....[44]....
        /*04ac*/ 	.word	0x0000c520


	//   ....[45]....
        /*04b0*/ 	.word	0x0000c550


	//   ....[46]....
        /*04b4*/ 	.word	0x0000c560


	//   ....[47]....
        /*04b8*/ 	.word	0x0000c570


	//   ....[48]....
        /*04bc*/ 	.word	0x0000c580


	//   ....[49]....
        /*04c0*/ 	.word	0x0000c5a0


	//   ....[50]....
        /*04c4*/ 	.word	0x0000c5b0


	//   ....[51]....
        /*04c8*/ 	.word	0x0000c5c0


	//   ....[52]....
        /*04cc*/ 	.word	0x0000c5d0


	//   ....[53]....
        /*04d0*/ 	.word	0x0000c5e0


	//   ....[54]....
        /*04d4*/ 	.word	0x0000c5f0


	//   ....[55]....
        /*04d8*/ 	.word	0x0000c610


	//   ....[56]....
        /*04dc*/ 	.word	0x0000c620


	//   ....[57]....
        /*04e0*/ 	.word	0x0000c630


	//   ....[58]....
        /*04e4*/ 	.word	0x0000c640


	//   ....[59]....
        /*04e8*/ 	.word	0x0000c650


	//   ....[60]....
        /*04ec*/ 	.word	0x0000c660


	//   ....[61]....
        /*04f0*/ 	.word	0x0000c680


	//   ....[62]....
        /*04f4*/ 	.word	0x0000c690


	//   ....[63]....
        /*04f8*/ 	.word	0x0000c6b0


	//   ....[64]....
        /*04fc*/ 	.word	0x0000c6c0


	//   ....[65]....
        /*0500*/ 	.word	0x0000c6e0


	//   ....[66]....
        /*0504*/ 	.word	0x0000c6f0


	//   ....[67]....
        /*0508*/ 	.word	0x0000c700


	//   ....[68]....
        /*050c*/ 	.word	0x0000c710


	//   ....[69]....
        /*0510*/ 	.word	0x0000c720


	//   ....[70]....
        /*0514*/ 	.word	0x0000c730


	//   ....[71]....
        /*0518*/ 	.word	0x0000c740


	//   ....[72]....
        /*051c*/ 	.word	0x0000c750


	//   ....[73]....
        /*0520*/ 	.word	0x0000c760


	//   ....[74]....
        /*0524*/ 	.word	0x0000c770


	//   ....[75]....
        /*0528*/ 	.word	0x0000c780


	//   ....[76]....
        /*052c*/ 	.word	0x0000c7a0


	//   ....[77]....
        /*0530*/ 	.word	0x0000c7b0


	//   ....[78]....
        /*0534*/ 	.word	0x0000c7c0


	//   ....[79]....
        /*0538*/ 	.word	0x0000c7e0


	//   ....[80]....
        /*053c*/ 	.word	0x0000c7f0


	//   ....[81]....
        /*0540*/ 	.word	0x0000c810


	//   ....[82]....
        /*0544*/ 	.word	0x0000c820


	//   ....[83]....
        /*0548*/ 	.word	0x0000c830


	//   ....[84]....
        /*054c*/ 	.word	0x0000c840


	//   ....[85]....
        /*0550*/ 	.word	0x0000c870


	//   ....[86]....
        /*0554*/ 	.word	0x0000c8a0


	//   ....[87]....
        /*0558*/ 	.word	0x0000c8c0


	//   ....[88]....
        /*055c*/ 	.word	0x0000c8f0


	//   ....[89]....
        /*0560*/ 	.word	0x0000c900


	//   ....[90]....
        /*0564*/ 	.word	0x0000c910


	//   ....[91]....
        /*0568*/ 	.word	0x0000c920


	//   ....[92]....
        /*056c*/ 	.word	0x0000c930


	//   ....[93]....
        /*0570*/ 	.word	0x0000c950


	//   ....[94]....
        /*0574*/ 	.word	0x0000c980


	//   ....[95]....
        /*0578*/ 	.word	0x0000c9b0


	//   ....[96]....
        /*057c*/ 	.word	0x0000c9c0


	//   ....[97]....
        /*0580*/ 	.word	0x0000c9e0


	//   ....[98]....
        /*0584*/ 	.word	0x0000ca00


	//   ....[99]....
        /*0588*/ 	.word	0x0000ca30


	//   ....[100]....
        /*058c*/ 	.word	0x0000ca50


	//   ....[101]....
        /*0590*/ 	.word	0x0000ca60


	//   ....[102]....
        /*0594*/ 	.word	0x0000ca70


	//   ....[103]....
        /*0598*/ 	.word	0x0000ca80


	//   ....[104]....
        /*059c*/ 	.word	0x0000ca90


	//   ....[105]....
        /*05a0*/ 	.word	0x0000caa0


	//   ....[106]....
        /*05a4*/ 	.word	0x0000cab0


	//   ....[107]....
        /*05a8*/ 	.word	0x0000cac0


	//   ....[108]....
        /*05ac*/ 	.word	0x0000cad0


	//   ....[109]....
        /*05b0*/ 	.word	0x0000caf0


	//   ....[110]....
        /*05b4*/ 	.word	0x0000cb00


	//   ....[111]....
        /*05b8*/ 	.word	0x0000cb30


	//   ....[112]....
        /*05bc*/ 	.word	0x0000cb60


	//   ....[113]....
        /*05c0*/ 	.word	0x0000cb90


	//   ....[114]....
        /*05c4*/ 	.word	0x0000cbc0


	//   ....[115]....
        /*05c8*/ 	.word	0x0000cc20


	//   ....[116]....
        /*05cc*/ 	.word	0x0000cc60


	//   ....[117]....
        /*05d0*/ 	.word	0x0000cc90


	//   ....[118]....
        /*05d4*/ 	.word	0x0000ccc0


	//   ....[119]....
        /*05d8*/ 	.word	0x0000ccf0


	//   ....[120]....
        /*05dc*/ 	.word	0x0000cd10


	//   ....[121]....
        /*05e0*/ 	.word	0x0000cd30


	//   ....[122]....
        /*05e4*/ 	.word	0x0000cd40


	//   ....[123]....
        /*05e8*/ 	.word	0x0000cd60


	//   ....[124]....
        /*05ec*/ 	.word	0x0000cd70


	//   ....[125]....
        /*05f0*/ 	.word	0x0000cd80


	//   ....[126]....
        /*05f4*/ 	.word	0x0000cd90


	//   ....[127]....
        /*05f8*/ 	.word	0x0000cda0


	//   ....[128]....
        /*05fc*/ 	.word	0x0000cdb0


	//   ....[129]....
        /*0600*/ 	.word	0x0000cdc0


	//   ....[130]....
        /*0604*/ 	.word	0x0000cdd0


	//   ....[131]....
        /*0608*/ 	.word	0x0000cde0


	//   ....[132]....
        /*060c*/ 	.word	0x0000cdf0


	//   ....[133]....
        /*0610*/ 	.word	0x0000ce00


	//   ....[134]....
        /*0614*/ 	.word	0x0000ce10


	//   ....[135]....
        /*0618*/ 	.word	0x0000ce20


	//   ....[136]....
        /*061c*/ 	.word	0x0000ce30


	//   ....[137]....
        /*0620*/ 	.word	0x0000ce40


	//   ....[138]....
        /*0624*/ 	.word	0x0000ce50


	//   ....[139]....
        /*0628*/ 	.word	0x0000ce60


	//   ....[140]....
        /*062c*/ 	.word	0x0000ce70


	//   ....[141]....
        /*0630*/ 	.word	0x0000ce80


	//   ....[142]....
        /*0634*/ 	.word	0x0000ce90


	//   ....[143]....
        /*0638*/ 	.word	0x0000cea0


	//   ....[144]....
        /*063c*/ 	.word	0x0000cec0


	//   ....[145]....
        /*0640*/ 	.word	0x0000ced0


	//   ....[146]....
        /*0644*/ 	.word	0x0000cee0


	//   ....[147]....
        /*0648*/ 	.word	0x0000cef0


	//   ....[148]....
        /*064c*/ 	.word	0x0000cf00


	//   ....[149]....
        /*0650*/ 	.word	0x0000cf30


	//   ....[150]....
        /*0654*/ 	.word	0x0000cf60


	//   ....[151]....
        /*0658*/ 	.word	0x0000cf90


	//   ....[152]....
        /*065c*/ 	.word	0x0000cfc0


	//   ....[153]....
        /*0660*/ 	.word	0x0000cff0


	//   ....[154]....
        /*0664*/ 	.word	0x0000d020


	//   ....[155]....
        /*0668*/ 	.word	0x0000d060


	//   ....[156]....
        /*066c*/ 	.word	0x0000d0a0


	//   ....[157]....
        /*0670*/ 	.word	0x0000d0d0


	//   ....[158]....
        /*0674*/ 	.word	0x0000d110


	//   ....[159]....
        /*0678*/ 	.word	0x0000d140


	//   ....[160]....
        /*067c*/ 	.word	0x0000d170


	//   ....[161]....
        /*0680*/ 	.word	0x0000d1a0


	//   ....[162]....
        /*0684*/ 	.word	0x0000d660


	//   ....[163]....
        /*0688*/ 	.word	0x0000d6a0


	//   ....[164]....
        /*068c*/ 	.word	0x0000d6e0


	//   ....[165]....
        /*0690*/ 	.word	0x0000d720


	//   ....[166]....
        /*0694*/ 	.word	0x0000d770


	//   ....[167]....
        /*0698*/ 	.word	0x0000d7a0


	//   ....[168]....
        /*069c*/ 	.word	0x0000e480


	//   ....[169]....
        /*06a0*/ 	.word	0x0000e4b0


	//   ....[170]....
        /*06a4*/ 	.word	0x0000f600


	//   ....[171]....
        /*06a8*/ 	.word	0x000107d0


	//   ....[172]....
        /*06ac*/ 	.word	0x00011210


	//   ....[173]....
        /*06b0*/ 	.word	0x00011250


	//   ....[174]....
        /*06b4*/ 	.word	0x00011280


	//   ....[175]....
        /*06b8*/ 	.word	0x00011330


	//   ....[176]....
        /*06bc*/ 	.word	0x00011360


	//   ....[177]....
        /*06c0*/ 	.word	0x000113f0


	//   ....[178]....
        /*06c4*/ 	.word	0x00011420


	//   ....[179]....
        /*06c8*/ 	.word	0x000114b0


	//   ....[180]....
        /*06cc*/ 	.word	0x000114e0


	//   ....[181]....
        /*06d0*/ 	.word	0x00011570


	//   ....[182]....
        /*06d4*/ 	.word	0x000115a0


	//   ....[183]....
        /*06d8*/ 	.word	0x00011630


	//   ....[184]....
        /*06dc*/ 	.word	0x00011660


	//   ....[185]....
        /*06e0*/ 	.word	0x000116e0


	//   ....[186]....
        /*06e4*/ 	.word	0x00011700


	//   ....[187]....
        /*06e8*/ 	.word	0x00011710


	//   ....[188]....
        /*06ec*/ 	.word	0x00012f50


	//   ....[189]....
        /*06f0*/ 	.word	0x000135c0


	//   ....[190]....
        /*06f4*/ 	.word	0x000137a0


	//   ....[191]....
        /*06f8*/ 	.word	0x000137f0


	//   ....[192]....
        /*06fc*/ 	.word	0x00013890


	//   ....[193]....
        /*0700*/ 	.word	0x000139a0


	//   ....[194]....
        /*0704*/ 	.word	0x00013a10


	//   ....[195]....
        /*0708*/ 	.word	0x00013b10


	//   ....[196]....
        /*070c*/ 	.word	0x00013b80


	//   ....[197]....
        /*0710*/ 	.word	0x00013c80


	//   ....[198]....
        /*0714*/ 	.word	0x00013cf0


	//   ....[199]....
        /*0718*/ 	.word	0x00013df0


	//   ....[200]....
        /*071c*/ 	.word	0x00013e60


	//   ....[201]....
        /*0720*/ 	.word	0x00013f50


	//   ....[202]....
        /*0724*/ 	.word	0x00013fc0


	//   ....[203]....
        /*0728*/ 	.word	0x000140a0


	//   ....[204]....
        /*072c*/ 	.word	0x00014130


	//   ....[205]....
        /*0730*/ 	.word	0x00014220


	//----- nvinfo : EIATTR_REG_RECONFIG
	.align		4
.L_180:
        /*0734*/ 	.byte	0x01, 0x54
	.zero		2


	//----- nvinfo : EIATTR_SYSCALL_OFFSETS
	.align		4
        /*0738*/ 	.byte	0x04, 0x46
        /*073a*/ 	.short	(.L_182 - .L_181)


	//   ....[0]....
.L_181:
        /*073c*/ 	.word	0x00001be0


	//   ....[1]....
        /*0740*/ 	.word	0x00010150


	//   ....[2]....
        /*0744*/ 	.word	0x00010290


	//   ....[3]....
        /*0748*/ 	.word	0x000103d0


	//   ....[4]....
        /*074c*/ 	.word	0x000104f0


	//   ....[5]....
        /*0750*/ 	.word	0x00010ec0


	//----- nvinfo : EIATTR_MBARRIER_INSTR_OFFSETS
	.align		4
.L_182:
        /*0754*/ 	.byte	0x04, 0x39
        /*0756*/ 	.short	(.L_184 - .L_183)


	//   ....[0]....
.L_183:
        /*0758*/ 	.word	0x00000270
        /*075c*/ 	.word	0x000000ff
        /*0760*/ 	.word	0x00020800
        /*0764*/ 	.short	0x0100
        /*0766*/ 	.byte	0x08
	.zero		1


	//   ....[1]....
        /*0768*/ 	.word	0x00000280
        /*076c*/ 	.word	0x000000ff
        /*0770*/ 	.word	0x00020820
        /*0774*/ 	.short	0x0100
        /*0776*/ 	.byte	0x08
	.zero		1


	//   ....[2]....
        /*0778*/ 	.word	0x00000370
        /*077c*/ 	.word	0x000000ff
        /*0780*/ 	.word	0x00020830
        /*0784*/ 	.short	0x0100
        /*0786*/ 	.byte	0x08
	.zero		1


	//   ....[3]....
        /*0788*/ 	.word	0x00000380
        /*078c*/ 	.word	0x000000ff
        /*0790*/ 	.word	0x00020840
        /*0794*/ 	.short	0x0100
        /*0796*/ 	.byte	0x08
	.zero		1


	//   ....[4]....
        /*0798*/ 	.word	0x00000390
        /*079c*/ 	.word	0x000000ff
        /*07a0*/ 	.word	0x00020838
        /*07a4*/ 	.short	0x0100
        /*07a6*/ 	.byte	0x08
	.zero		1


	//   ....[5]....
        /*07a8*/ 	.word	0x000003a0
        /*07ac*/ 	.word	0x000000ff
        /*07b0*/ 	.word	0x00020848
        /*07b4*/ 	.short	0x0100
        /*07b6*/ 	.byte	0x08
	.zero		1


	//   ....[6]....
        /*07b8*/ 	.word	0x000004d0
        /*07bc*/ 	.word	0x000000ff
        /*07c0*/ 	.word	0x00020850
        /*07c4*/ 	.short	0x0100
        /*07c6*/ 	.byte	0x08
	.zero		1


	//   ....[7]....
        /*07c8*/ 	.word	0x000004e0
        /*07cc*/ 	.word	0x000000ff
        /*07d0*/ 	.word	0x00020860
        /*07d4*/ 	.short	0x0100
        /*07d6*/ 	.byte	0x08
	.zero		1


	//   ....[8]....
        /*07d8*/ 	.word	0x000004f0
        /*07dc*/ 	.word	0x000000ff
        /*07e0*/ 	.word	0x00020858
        /*07e4*/ 	.short	0x0100
        /*07e6*/ 	.byte	0x08
	.zero		1


	//   ....[9]....
        /*07e8*/ 	.word	0x00000500
        /*07ec*/ 	.word	0x000000ff
        /*07f0*/ 	.word	0x00020868
        /*07f4*/ 	.short	0x0100
        /*07f6*/ 	.byte	0x08
	.zero		1


	//   ....[10]....
        /*07f8*/ 	.word	0x000005f0
        /*07fc*/ 	.word	0x000000ff
        /*0800*/ 	.word	0x00020870
        /*0804*/ 	.short	0x0100
        /*0806*/ 	.byte	0x06
	.zero		1


	//   ....[11]....
        /*0808*/ 	.word	0x00000600
        /*080c*/ 	.word	0x000000ff
        /*0810*/ 	.word	0x00020880
        /*0814*/ 	.short	0x0100
        /*0816*/ 	.byte	0x06
	.zero		1


	//   ....[12]....
        /*0818*/ 	.word	0x00000610
        /*081c*/ 	.word	0x000000ff
        /*0820*/ 	.word	0x00020878
        /*0824*/ 	.short	0x0100
        /*0826*/ 	.byte	0x06
	.zero		1


	//   ....[13]....
        /*0828*/ 	.word	0x00000620
        /*082c*/ 	.word	0x000000ff
        /*0830*/ 	.word	0x00020888
        /*0834*/ 	.short	0x0100
        /*0836*/ 	.byte	0x06
	.zero		1


	//   ....[14]....
        /*0838*/ 	.word	0x00000750
        /*083c*/ 	.word	0x000000ff
        /*0840*/ 	.word	0x00020890
        /*0844*/ 	.short	0x0100
        /*0846*/ 	.byte	0x08
	.zero		1


	//   ....[15]....
        /*0848*/ 	.word	0x00000760
        /*084c*/ 	.word	0x000000ff
        /*0850*/ 	.word	0x000208a0
        /*0854*/ 	.short	0x0100
        /*0856*/ 	.byte	0x08
	.zero		1


	//   ....[16]....
        /*0858*/ 	.word	0x00000770
        /*085c*/ 	.word	0x000000ff
        /*0860*/ 	.word	0x00020898
        /*0864*/ 	.short	0x0100
        /*0866*/ 	.byte	0x08
	.zero		1


	//   ....[17]....
        /*0868*/ 	.word	0x00000780
        /*086c*/ 	.word	0x000000ff
        /*0870*/ 	.word	0x000208a8
        /*0874*/ 	.short	0x0100
        /*0876*/ 	.byte	0x08
	.zero		1


	//   ....[18]....
        /*0878*/ 	.word	0x000008b0
        /*087c*/ 	.word	0x000000ff
        /*0880*/ 	.word	0x000208b0
        /*0884*/ 	.short	0x0100
        /*0886*/ 	.byte	0x08
	.zero		1


	//   ....[19]....
        /*0888*/ 	.word	0x000008c0
        /*088c*/ 	.word	0x000000ff
        /*0890*/ 	.word	0x000208c0
        /*0894*/ 	.short	0x0100
        /*0896*/ 	.byte	0x08
	.zero		1


	//   ....[20]....
        /*0898*/ 	.word	0x000008d0
        /*089c*/ 	.word	0x000000ff
        /*08a0*/ 	.word	0x000208b8
        /*08a4*/ 	.short	0x0100
        /*08a6*/ 	.byte	0x08
	.zero		1


	//   ....[21]....
        /*08a8*/ 	.word	0x000008e0
        /*08ac*/ 	.word	0x000000ff
        /*08b0*/ 	.word	0x000208c8
        /*08b4*/ 	.short	0x0100
        /*08b6*/ 	.byte	0x08
	.zero		1


	//   ....[22]....
        /*08b8*/ 	.word	0x00001c00
        /*08bc*/ 	.word	0x000000ff
        /*08c0*/ 	.word	0x00020800
        /*08c4*/ 	.short	0x010a
        /*08c6*/ 	.byte	0x29
	.zero		1


	//   ....[23]....
        /*08c8*/ 	.word	0x00001c70
        /*08cc*/ 	.word	0x000000ff
        /*08d0*/ 	.word	0x00020830
        /*08d4*/ 	.short	0x010a
        /*08d6*/ 	.byte	0x29
	.zero		1


	//   ....[24]....
        /*08d8*/ 	.word	0x00001d00
        /*08dc*/ 	.word	0x000000ff
        /*08e0*/ 	.word	0x00020830
        /*08e4*/ 	.short	0x010a
        /*08e6*/ 	.byte	0x29
	.zero		1


	//   ....[25]....
        /*08e8*/ 	.word	0x000024c0
        /*08ec*/ 	.word	0x00000000
        /*08f0*/ 	.word	0x00000000
        /*08f4*/ 	.short	0x0101
        /*08f6*/ 	.byte	0x3f
	.zero		1


	//   ....[26]....
        /*08f8*/ 	.word	0x000047b0
        /*08fc*/ 	.word	0x000000ff
        /*0900*/ 	.word	0x00020830
        /*0904*/ 	.short	0x010a
        /*0906*/ 	.byte	0x06
	.zero		1


	//   ....[27]....
        /*0908*/ 	.word	0x000047f0
        /*090c*/ 	.word	0x000000ff
        /*0910*/ 	.word	0x00020830
        /*0914*/ 	.short	0x010a
        /*0916*/ 	.byte	0x06
	.zero		1


	//   ....[28]....
        /*0918*/ 	.word	0x00004b30
        /*091c*/ 	.word	0x000000ff
        /*0920*/ 	.word	0x00020850
        /*0924*/ 	.short	0x010a
        /*0926*/ 	.byte	0x06
	.zero		1


	//   ....[29]....
        /*0928*/ 	.word	0x00004b70
        /*092c*/ 	.word	0x000000ff
        /*0930*/ 	.word	0x00020850
        /*0934*/ 	.short	0x010a
        /*0936*/ 	.byte	0x06
	.zero		1


	//   ....[30]....
        /*0938*/ 	.word	0x00004e00
        /*093c*/ 	.word	0x0000000c
        /*0940*/ 	.word	0x00000000
        /*0944*/ 	.short	0x0101
        /*0946*/ 	.byte	0x3f
	.zero		1


	//   ....[31]....
        /*0948*/ 	.word	0x00006220
        /*094c*/ 	.word	0x000000ff
        /*0950*/ 	.word	0x00000000
        /*0954*/ 	.short	0x0101
        /*0956*/ 	.byte	0x06
	.zero		1


	//   ....[32]....
        /*0958*/ 	.word	0x00006e80
        /*095c*/ 	.word	0x000000ff
        /*0960*/ 	.word	0x00020830
        /*0964*/ 	.short	0x010a
        /*0966*/ 	.byte	0x06
	.zero		1


	//   ....[33]....
        /*0968*/ 	.word	0x00006ec0
        /*096c*/ 	.word	0x000000ff
        /*0970*/ 	.word	0x00020830
        /*0974*/ 	.short	0x010a
        /*0976*/ 	.byte	0x06
	.zero		1


	//   ....[34]....
        /*0978*/ 	.word	0x00007230
        /*097c*/ 	.word	0x000000ff
        /*0980*/ 	.word	0x00020850
        /*0984*/ 	.short	0x010a
        /*0986*/ 	.byte	0x06
	.zero		1


	//   ....[35]....
        /*0988*/ 	.word	0x00007270
        /*098c*/ 	.word	0x000000ff
        /*0990*/ 	.word	0x00020850
        /*0994*/ 	.short	0x010a
        /*0996*/ 	.byte	0x06
	.zero		1


	//   ....[36]....
        /*0998*/ 	.word	0x00007c80
        /*099c*/ 	.word	0x00000000
        /*09a0*/ 	.word	0x00000000
        /*09a4*/ 	.short	0x0101
        /*09a6*/ 	.byte	0x3f
	.zero		1


	//   ....[37]....
        /*09a8*/ 	.word	0x00007e10
        /*09ac*/ 	.word	0x000000ff
        /*09b0*/ 	.word	0x00000000
        /*09b4*/ 	.short	0x0101
        /*09b6*/ 	.byte	0x06
	.zero		1


	//   ....[38]....
        /*09b8*/ 	.word	0x00008850
        /*09bc*/ 	.word	0x000000ff
        /*09c0*/ 	.word	0x00020830
        /*09c4*/ 	.short	0x010a
        /*09c6*/ 	.byte	0x06
	.zero		1


	//   ....[39]....
        /*09c8*/ 	.word	0x00008890
        /*09cc*/ 	.word	0x000000ff
        /*09d0*/ 	.word	0x00020830
        /*09d4*/ 	.short	0x010a
        /*09d6*/ 	.byte	0x06
	.zero		1


	//   ....[40]....
        /*09d8*/ 	.word	0x00008bc0
        /*09dc*/ 	.word	0x000000ff
        /*09e0*/ 	.word	0x00020850
        /*09e4*/ 	.short	0x010a
        /*09e6*/ 	.byte	0x06
	.zero		1


	//   ....[41]....
        /*09e8*/ 	.word	0x00008c00
        /*09ec*/ 	.word	0x000000ff
        /*09f0*/ 	.word	0x00020850
        /*09f4*/ 	.short	0x010a
        /*09f6*/ 	.byte	0x06
	.zero		1


	//   ....[42]....
        /*09f8*/ 	.word	0x00008e10
        /*09fc*/ 	.word	0x0000000e
        /*0a00*/ 	.word	0x00000000
        /*0a04*/ 	.short	0x0101
        /*0a06*/ 	.byte	0x3f
	.zero		1


	//   ....[43]....
        /*0a08*/ 	.word	0x0000a250
        /*0a0c*/ 	.word	0x000000ff
        /*0a10*/ 	.word	0x00000000
        /*0a14*/ 	.short	0x0101
        /*0a16*/ 	.byte	0x06
	.zero		1


	//   ....[44]....
        /*0a18*/ 	.word	0x0000ab60
        /*0a1c*/ 	.word	0x000000ff
        /*0a20*/ 	.word	0x00020850
        /*0a24*/ 	.short	0x010a
        /*0a26*/ 	.byte	0x0e
	.zero		1


	//   ....[45]....
        /*0a28*/ 	.word	0x0000aba0
        /*0a2c*/ 	.word	0x000000ff
        /*0a30*/ 	.word	0x00020850
        /*0a34*/ 	.short	0x010a
        /*0a36*/ 	.byte	0x0e
	.zero		1


	//   ....[46]....
        /*0a38*/ 	.word	0x0000b0e0
        /*0a3c*/ 	.word	0x000000ff
        /*0a40*/ 	.word	0x00000000
        /*0a44*/ 	.short	0x0101
        /*0a46*/ 	.byte	0x04
	.zero		1


	//   ....[47]....
        /*0a48*/ 	.word	0x0000d760
        /*0a4c*/ 	.word	0x000000ff
        /*0a50*/ 	.word	0x00000000
        /*0a54*/ 	.short	0x0101
        /*0a56*/ 	.byte	0x04
	.zero		1


	//   ....[48]....
        /*0a58*/ 	.word	0x000109e0
        /*0a5c*/ 	.word	0x000000ff
        /*0a60*/ 	.word	0x00020880
        /*0a64*/ 	.short	0x010a
        /*0a66*/ 	.byte	0x27
	.zero		1


	//   ....[49]....
        /*0a68*/ 	.word	0x00010b90
        /*0a6c*/ 	.word	0x000000ff
        /*0a70*/ 	.word	0x00020840
        /*0a74*/ 	.short	0x010a
        /*0a76*/ 	.byte	0x27
	.zero		1


	//   ....[50]....
        /*0a78*/ 	.word	0x00011860
        /*0a7c*/ 	.word	0x000000ff
        /*0a80*/ 	.word	0x00020800
        /*0a84*/ 	.short	0x0107
        /*0a86*/ 	.byte	0x27
	.zero		1


	//   ....[51]....
        /*0a88*/ 	.word	0x000118c0
        /*0a8c*/ 	.word	0x000000ff
        /*0a90*/ 	.word	0x00020800
        /*0a94*/ 	.short	0x0101
        /*0a96*/ 	.byte	0x27
	.zero		1


	//   ....[52]....
        /*0a98*/ 	.word	0x000118f0
        /*0a9c*/ 	.word	0x000000ff
        /*0aa0*/ 	.word	0x00020820
        /*0aa4*/ 	.short	0x010a
        /*0aa6*/ 	.byte	0x27
	.zero		1


	//   ....[53]....
        /*0aa8*/ 	.word	0x00011ba0
        /*0aac*/ 	.word	0x00000008
        /*0ab0*/ 	.word	0x00020880
        /*0ab4*/ 	.short	0x010a
        /*0ab6*/ 	.byte	0x3f
	.zero		1


	//   ....[54]....
        /*0ab8*/ 	.word	0x00011ea0
        /*0abc*/ 	.word	0x00000008
        /*0ac0*/ 	.word	0x00020840
        /*0ac4*/ 	.short	0x010a
        /*0ac6*/ 	.byte	0x3f
	.zero		1


	//   ....[55]....
        /*0ac8*/ 	.word	0x00012210
        /*0acc*/ 	.word	0x00000012
        /*0ad0*/ 	.word	0x00020870
        /*0ad4*/ 	.short	0x010a
        /*0ad6*/ 	.byte	0x3f
	.zero		1


	//   ....[56]....
        /*0ad8*/ 	.word	0x00012280
        /*0adc*/ 	.word	0x00000012
        /*0ae0*/ 	.word	0x00020860
        /*0ae4*/ 	.short	0x010a
        /*0ae6*/ 	.byte	0x3f
	.zero		1


	//   ....[57]....
        /*0ae8*/ 	.word	0x00012730
        /*0aec*/ 	.word	0x00000012
        /*0af0*/ 	.word	0x00020850
        /*0af4*/ 	.short	0x0101
        /*0af6*/ 	.byte	0x3f
	.zero		1


	//   ....[58]....
        /*0af8*/ 	.word	0x000127b0
        /*0afc*/ 	.word	0x00000002
        /*0b00*/ 	.word	0x00000000
        /*0b04*/ 	.short	0x0101
        /*0b06*/ 	.byte	0x3f
	.zero		1


	//   ....[59]....
        /*0b08*/ 	.word	0x000128a0
        /*0b0c*/ 	.word	0x00000010
        /*0b10*/ 	.word	0x00020870
        /*0b14*/ 	.short	0x010a
        /*0b16*/ 	.byte	0x3f
	.zero		1


	//   ....[60]....
        /*0b18*/ 	.word	0x00012950
        /*0b1c*/ 	.word	0x00000010
        /*0b20*/ 	.word	0x00020860
        /*0b24*/ 	.short	0x010a
        /*0b26*/ 	.byte	0x3f
	.zero		1


	//   ....[61]....
        /*0b28*/ 	.word	0x00012df0
        /*0b2c*/ 	.word	0x00000010
        /*0b30*/ 	.word	0x00020850
        /*0b34*/ 	.short	0x0101
        /*0b36*/ 	.byte	0x3f
	.zero		1


	//   ....[62]....
        /*0b38*/ 	.word	0x00012e60
        /*0b3c*/ 	.word	0x00000000
        /*0b40*/ 	.word	0x00000000
        /*0b44*/ 	.short	0x0101
        /*0b46*/ 	.byte	0x3f
	.zero		1


	//   ....[63]....
        /*0b48*/ 	.word	0x00012f00
        /*0b4c*/ 	.word	0x00000009
        /*0b50*/ 	.word	0x00020820
        /*0b54*/ 	.short	0x010a
        /*0b56*/ 	.byte	0x3f
	.zero		1


	//   ....[64]....
        /*0b58*/ 	.word	0x00013040
        /*0b5c*/ 	.word	0x00000005
        /*0b60*/ 	.word	0x00000000
        /*0b64*/ 	.short	0x010a
        /*0b66*/ 	.byte	0x3f
	.zero		1


	//   ....[65]....
        /*0b68*/ 	.word	0x000130b0
        /*0b6c*/ 	.word	0x00000007
        /*0b70*/ 	.word	0x00000000
        /*0b74*/ 	.short	0x010a
        /*0b76*/ 	.byte	0x3f
	.zero		1


	//   ....[66]....
        /*0b78*/ 	.word	0x00013100
        /*0b7c*/ 	.word	0x00000005
        /*0b80*/ 	.word	0x00020860
        /*0b84*/ 	.short	0x010a
        /*0b86*/ 	.byte	0x3f
	.zero		1


	//   ....[67]....
        /*0b88*/ 	.word	0x00013150
        /*0b8c*/ 	.word	0x00000003
        /*0b90*/ 	.word	0x00020860
        /*0b94*/ 	.short	0x010a
        /*0b96*/ 	.byte	0x3f
	.zero		1


	//   ....[68]....
        /*0b98*/ 	.word	0x00013190
        /*0b9c*/ 	.word	0x00000005
        /*0ba0*/ 	.word	0x00020880
        /*0ba4*/ 	.short	0x010a
        /*0ba6*/ 	.byte	0x3f
	.zero		1


	//   ....[69]....
        /*0ba8*/ 	.word	0x000131b0
        /*0bac*/ 	.word	0x00000003
        /*0bb0*/ 	.word	0x00020880
        /*0bb4*/ 	.short	0x010a
        /*0bb6*/ 	.byte	0x3f
	.zero		1


	//   ....[70]....
        /*0bb8*/ 	.word	0x00013220
        /*0bbc*/ 	.word	0x00000003
        /*0bc0*/ 	.word	0x00020800
        /*0bc4*/ 	.short	0x010a
        /*0bc6*/ 	.byte	0x3f
	.zero		1


	//   ....[71]....
        /*0bc8*/ 	.word	0x00013280
        /*0bcc*/ 	.word	0x00000003
        /*0bd0*/ 	.word	0x00020830
        /*0bd4*/ 	.short	0x010a
        /*0bd6*/ 	.byte	0x3f
	.zero		1


	//   ....[72]....
        /*0bd8*/ 	.word	0x000132e0
        /*0bdc*/ 	.word	0x0000000d
        /*0be0*/ 	.word	0x00020830
        /*0be4*/ 	.short	0x010a
        /*0be6*/ 	.byte	0x3f
	.zero		1


	//   ....[73]....
        /*0be8*/ 	.word	0x00013340
        /*0bec*/ 	.word	0x0000000d
        /*0bf0*/ 	.word	0x00020850
        /*0bf4*/ 	.short	0x010a
        /*0bf6*/ 	.byte	0x3f
	.zero		1


	//   ....[74]....
        /*0bf8*/ 	.word	0x000133a0
        /*0bfc*/ 	.word	0x0000000e
        /*0c00*/ 	.word	0x00020830
        /*0c04*/ 	.short	0x010a
        /*0c06*/ 	.byte	0x3f
	.zero		1


	//   ....[75]....
        /*0c08*/ 	.word	0x00013400
        /*0c0c*/ 	.word	0x0000000e
        /*0c10*/ 	.word	0x00020850
        /*0c14*/ 	.short	0x010a
        /*0c16*/ 	.byte	0x3f
	.zero		1


	//   ....[76]....
        /*0c18*/ 	.word	0x00013460
        /*0c1c*/ 	.word	0x0000000e
        /*0c20*/ 	.word	0x00020830
        /*0c24*/ 	.short	0x010a
        /*0c26*/ 	.byte	0x3f
	.zero		1


	//   ....[77]....
        /*0c28*/ 	.word	0x000134c0
        /*0c2c*/ 	.word	0x0000000e
        /*0c30*/ 	.word	0x00020850
        /*0c34*/ 	.short	0x010a
        /*0c36*/ 	.byte	0x3f
	.zero		1


	//   ....[78]....
        /*0c38*/ 	.word	0x00013520
        /*0c3c*/ 	.word	0x00000005
        /*0c40*/ 	.word	0x00020850
        /*0c44*/ 	.short	0x010a
        /*0c46*/ 	.byte	0x3f
	.zero		1


	//   ....[79]....
        /*0c48*/ 	.word	0x00013680
        /*0c4c*/ 	.word	0x00000003
        /*0c50*/ 	.word	0x00020880
        /*0c54*/ 	.short	0x010a
        /*0c56*/ 	.byte	0x3f
	.zero		1


	//   ....[80]....
        /*0c58*/ 	.word	0x000136e0
        /*0c5c*/ 	.word	0x00000003
        /*0c60*/ 	.word	0x00020840
        /*0c64*/ 	.short	0x010a
        /*0c66*/ 	.byte	0x3f
	.zero		1


	//   ....[81]....
        /*0c68*/ 	.word	0x00014260
        /*0c6c*/ 	.word	0x00000003
        /*0c70*/ 	.word	0x00020820
        /*0c74*/ 	.short	0x010a
        /*0c76*/ 	.byte	0x3f
	.zero		1


	//   ....[82]....
        /*0c78*/ 	.word	0x000142b0
        /*0c7c*/ 	.word	0x00000008
        /*0c80*/ 	.word	0x00020880
        /*0c84*/ 	.short	0x010a
        /*0c86*/ 	.byte	0x3f
	.zero		1


	//   ....[83]....
        /*0c88*/ 	.word	0x00014300
        /*0c8c*/ 	.word	0x00000008
        /*0c90*/ 	.word	0x00020840
        /*0c94*/ 	.short	0x010a
        /*0c96*/ 	.byte	0x3f
	.zero		1


	//   ....[84]....
        /*0c98*/ 	.word	0x00014350
        /*0c9c*/ 	.word	0x00000012
        /*0ca0*/ 	.word	0x00020870
        /*0ca4*/ 	.short	0x010a
        /*0ca6*/ 	.byte	0x3f
	.zero		1


	//   ....[85]....
        /*0ca8*/ 	.word	0x000143a0
        /*0cac*/ 	.word	0x00000012
        /*0cb0*/ 	.word	0x00020860
        /*0cb4*/ 	.short	0x010a
        /*0cb6*/ 	.byte	0x3f
	.zero		1


	//   ....[86]....
        /*0cb8*/ 	.word	0x000143f0
        /*0cbc*/ 	.word	0x00000010
        /*0cc0*/ 	.word	0x00020870
        /*0cc4*/ 	.short	0x010a
        /*0cc6*/ 	.byte	0x3f
	.zero		1


	//   ....[87]....
        /*0cc8*/ 	.word	0x00014440
        /*0ccc*/ 	.word	0x00000010
        /*0cd0*/ 	.word	0x00020860
        /*0cd4*/ 	.short	0x010a
        /*0cd6*/ 	.byte	0x3f
	.zero		1


	//   ....[88]....
        /*0cd8*/ 	.word	0x00014490
        /*0cdc*/ 	.word	0x00000009
        /*0ce0*/ 	.word	0x00020820
        /*0ce4*/ 	.short	0x010a
        /*0ce6*/ 	.byte	0x3f
	.zero		1


	//   ....[89]....
        /*0ce8*/ 	.word	0x000144e0
        /*0cec*/ 	.word	0x00000005
        /*0cf0*/ 	.word	0x00000000
        /*0cf4*/ 	.short	0x010a
        /*0cf6*/ 	.byte	0x3f
	.zero		1


	//   ....[90]....
        /*0cf8*/ 	.word	0x00014530
        /*0cfc*/ 	.word	0x00000007
        /*0d00*/ 	.word	0x00000000
        /*0d04*/ 	.short	0x010a
        /*0d06*/ 	.byte	0x3f
	.zero		1


	//   ....[91]....
        /*0d08*/ 	.word	0x00014580
        /*0d0c*/ 	.word	0x00000005
        /*0d10*/ 	.word	0x00020860
        /*0d14*/ 	.short	0x010a
        /*0d16*/ 	.byte	0x3f
	.zero		1


	//   ....[92]....
        /*0d18*/ 	.word	0x000145d0
        /*0d1c*/ 	.word	0x00000003
        /*0d20*/ 	.word	0x00020860
        /*0d24*/ 	.short	0x010a
        /*0d26*/ 	.byte	0x3f
	.zero		1


	//   ....[93]....
        /*0d28*/ 	.word	0x00014620
        /*0d2c*/ 	.word	0x00000005
        /*0d30*/ 	.word	0x00020880
        /*0d34*/ 	.short	0x010a
        /*0d36*/ 	.byte	0x3f
	.zero		1


	//----- nvinfo : EIATTR_NUM_MBARRIERS
	.align		4
.L_184:
        /*0d38*/ 	.byte	0x03, 0x38
        /*0d3a*/ 	.short	0x0016


	//----- nvinfo : EIATTR_EXIT_INSTR_OFFSETS
	.align		4
        /*0d3c*/ 	.byte	0x04, 0x1c
        /*0d3e*/ 	.short	(.L_186 - .L_185)


	//   ....[0]....
.L_185:
        /*0d40*/ 	.word	0x00013200


	//----- nvinfo : EIATTR_MAX_THREADS
	.align		4
.L_186:
        /*0d44*/ 	.byte	0x04, 0x05
        /*0d46*/ 	.short	(.L_188 - .L_187)
.L_187:
        /*0d48*/ 	.word	0x00000180
        /*0d4c*/ 	.word	0x00000001
        /*0d50*/ 	.word	0x00000001


	//----- nvinfo : EIATTR_CRS_STACK_SIZE
	.align		4
.L_188:
        /*0d54*/ 	.byte	0x04, 0x1e
        /*0d56*/ 	.short	(.L_190 - .L_189)
.L_189:
        /*0d58*/ 	.word	0x00000000


	//----- nvinfo : EIATTR_CBANK_PARAM_SIZE
	.align		4
.L_190:
        /*0d5c*/ 	.byte	0x03, 0x19
        /*0d5e*/ 	.short	0x0a70


	//----- nvinfo : EIATTR_PARAM_CBANK
	.align		4
        /*0d60*/ 	.byte	0x04, 0x0a
        /*0d62*/ 	.short	(.L_192 - .L_191)
	.align		4
.L_191:
        /*0d64*/ 	.word	index@(.nv.constant0._ZN7cutlass13device_kernelIN5flash11enable_sm90INS1_16FlashAttnFwdSm90INS1_25CollectiveMainloopFwdSm90ILi2EN4cute5tupleIJNS5_1CILi1EEES8_S8_EEENS6_IJNS7_ILi128EEENS7_ILi64EEENS7_ILi256EEEEEELi256ENS_12float_e4m3_tEfNS_4arch4Sm90ELb0ELb1ELb0ELb0ELb0ELb0ELb0ELb1ELb1ELb1ELb1ELb0EEENS1_21CollectiveEpilogueFwdINS6_IJSA_SC_SB_EEES9_NS_10bfloat16_tESG_Li256ELb0ELb1ELb1ELb1EEENS1_19SingleTileSchedulerILb0ELb1ELb1ELi128EEEEEEEEEvNT_6ParamsE)
        /*0d68*/ 	.short	0x0210
        /*0d6a*/ 	.short	0x0a70


	//----- nvinfo : EIATTR_SW_WAR
	.align		4
.L_192:
        /*0d6c*/ 	.byte	0x04, 0x36
        /*0d6e*/ 	.short	(.L_194 - .L_193)
.L_193:
        /*0d70*/ 	.word	0x00000008
.L_194:


//--------------------- .nv.info._ZN7cutlass13device_kernelIN5flash11enable_sm90INS1_16FlashAttnFwdSm90INS1_25CollectiveMainloopFwdSm90ILi2EN4cute5tupleIJNS5_1CILi1EEES8_S8_EEENS6_IJNS7_ILi128EEENS7_ILi64EEENS7_ILi256EEEEEELi256ENS_12float_e4m3_tEfNS_4arch4Sm90ELb0ELb1ELb0ELb1ELb0ELb0ELb0ELb1ELb1ELb1ELb1ELb0EEENS1_21CollectiveEpilogueFwdINS6_IJSA_SC_SB_EEES9_NS_10bfloat16_tESG_Li256ELb1ELb1ELb1ELb1EEENS1_36VarlenDynamicPersistentTileSchedulerILi128ELi64ELi256ELi128ELb1ELb1ELb1ELb1ELb0ELb1EEEEEEEEEvNT_6ParamsE --------------------------
	.section	.nv.info._ZN7cutlass13device_kernelIN5flash11enable_sm90INS1_16FlashAttnFwdSm90INS1_25CollectiveMainloopFwdSm90ILi2EN4cute5tupleIJNS5_1CILi1EEES8_S8_EEENS6_IJNS7_ILi128EEENS7_ILi64EEENS7_ILi256EEEEEELi256ENS_12float_e4m3_tEfNS_4arch4Sm90ELb0ELb1ELb0ELb1ELb0ELb0ELb0ELb1ELb1ELb1ELb1ELb0EEENS1_21CollectiveEpilogueFwdINS6_IJSA_SC_SB_EEES9_NS_10bfloat16_tESG_Li256ELb1ELb1ELb1ELb1EEENS1_36VarlenDynamicPersistentTileSchedulerILi128ELi64ELi256ELi128ELb1ELb1ELb1ELb1ELb0ELb1EEEEEEEEEvNT_6ParamsE,"",@"SHT_CUDA_INFO"
	.sectionflags	@""
	.align	4


	//----- nvinfo : EIATTR_CUDA_API_VERSION
	.align		4
        /*0000*/ 	.byte	0x04, 0x37
        /*0002*/ 	.short	(.L_196 - .L_195)
.L_195:
        /*0004*/ 	.word	0x00000082


	//----- nvinfo : EIATTR_KPARAM_INFO
	.align		4
.L_196:
        /*0008*/ 	.byte	0x04, 0x17
        /*000a*/ 	.short	(.L_198 - .L_197)
.L_197:
        /*000c*/ 	.word	0x00000000
        /*0010*/ 	.short	0x0000
        /*0012*/ 	.short	0x0070
        /*0014*/ 	.byte	0x00, 0xf0, 0x01, 0x2a


	//----- nvinfo : EIATTR_SPARSE_MMA_MASK
	.align		4
.L_198:
        /*0018*/ 	.byte	0x03, 0x50
        /*001a*/ 	.short	0x0000


	//----- nvinfo : EIATTR_MAXREG_COUNT
	.align		4
        /*001c*/ 	.byte	0x03, 0x1b
        /*001e*/ 	.short	0x00a8


	//----- nvinfo : EIATTR_NUM_BARRIERS
	.align		4
        /*0020*/ 	.byte	0x02, 0x4c
        /*0022*/ 	.byte	0x10
	.zero		1


	//----- nvinfo : EIATTR_EXTERNS
	.align		4
        /*0024*/ 	.byte	0x04, 0x0f
        /*0026*/ 	.short	(.L_200 - .L_199)


	//   ....[0]....
	.align		4
.L_199:
        /*0028*/ 	.word	index@(__assertfail)


	//----- nvinfo : EIATTR_ANNOTATIONS
	.align		4
.L_200:
        /*002c*/ 	.byte	0x04, 0x55
        /*002e*/ 	.short	(.L_202 - .L_201)


	//   ....[0]....
.L_201:
        /* <DEDUP_REMOVED lines=50> */


	//----- nvinfo : EIATTR_MERCURY_ISA_VERSION
	.align		4
.L_202:
        /*0338*/ 	.byte	0x03, 0x5f
        /*033a*/ 	.short	0x0101


	//----- nvinfo : EIATTR_UNUSED_LOAD_BYTE_OFFSET
	.align		4
        /*033c*/ 	.byte	0x04, 0x44
        /*033e*/ 	.short	(.L_204 - .L_203)


	//   ....[0]....
.L_203:
        /*0340*/ 	.word	0x00000a60
        /*0344*/ 	.word	0x0000fff0


	//   ....[1]....
        /*0348*/ 	.word	0x0000c110
        /*034c*/ 	.word	0x0000fff0


	//----- nvinfo : EIATTR_INT_WARP_WIDE_INSTR_OFFSETS
	.align		4
.L_204:
        /*0350*/ 	.byte	0x04, 0x31
        /*0352*/ 	.short	(.L_206 - .L_205)


	//   ....[0]....
.L_205:
        /*0354*/ 	.word	0x00000130


	//   ....[1]....
        /*0358*/ 	.word	0x00000170


	//   ....[2]....
        /*035c*/ 	.word	0x000001e0


	//   ....[3]....
        /*0360*/ 	.word	0x00014050


	//   ....[4]....
        /*0364*/ 	.word	0x000140e0


	//   ....[5]....
        /*0368*/ 	.word	0x00016c40


	//   ....[6]....
        /*036c*/ 	.word	0x00016cd0


	//----- nvinfo : EIATTR_COOP_GROUP_MASK_REGIDS
	.align		4
.L_206:
        /*0370*/ 	.byte	0x04, 0x29
        /*0372*/ 	.short	(.L_208 - .L_207)


	//   ....[0]....
.L_207:
        /*0374*/ 	.word	0xffffffff


	//   ....[1]....
        /*0378*/ 	.word	0xffffffff


	//   ....[2]....
        /*037c*/ 	.word	0xffffffff


	//   ....[3]....
        /*0380*/ 	.word	0xffffffff


	//   ....[4]....
        /*0384*/ 	.word	0xffffffff


	//   ....[5]....
        /*0388*/ 	.word	0xffffffff


	//   ....[6]....
        /*038c*/ 	.word	0xffffffff


	//   ....[7]....
        /*0390*/ 	.word	0xffffffff


	//   ....[8]....
        /*0394*/ 	.word	0xffffffff


	//   ....[9]....
        /*0398*/ 	.word	0xffffffff


	//   ....[10]....
        /*039c*/ 	.word	0xffffffff


	//   ....[11]....
        /*03a0*/ 	.word	0xffffffff


	//   ....[12]....
        /*03a4*/ 	.word	0xffffffff


	//   ....[13]....
        /*03a8*/ 	.word	0xffffffff


	//   ....[14]....
        /*03ac*/ 	.word	0xffffffff


	//   ....[15]....
        /*03b0*/ 	.word	0xffffffff


	//   ....[16]....
        /*03b4*/ 	.word	0xffffffff


	//   ....[17]....
        /*03b8*/ 	.word	0xffffffff


	//   ....[18]....
        /*03bc*/ 	.word	0xffffffff


	//   ....[19]....
        /*03c0*/ 	.word	0xffffffff


	//   ....[20]....
        /*03c4*/ 	.word	0xffffffff


	//   ....[21]....
        /*03c8*/ 	.word	0xffffffff


	//   ....[22]....
        /*03cc*/ 	.word	0xffffffff


	//   ....[23]....
        /*03d0*/ 	.word	0xffffffff


	//   ....[24]....
        /*03d4*/ 	.word	0xffffffff


	//   ....[25]....
        /*03d8*/ 	.word	0xffffffff


	//   ....[26]....
        /*03dc*/ 	.word	0xffffffff


	//   ....[27]....
        /*03e0*/ 	.word	0xffffffff


	//   ....[28]....
        /*03e4*/ 	.word	0xffffffff


	//   ....[29]....
        /*03e8*/ 	.word	0xffffffff


	//   ....[30]....
        /*03ec*/ 	.word	0xffffffff


	//   ....[31]....
        /*03f0*/ 	.word	0xffffffff


	//   ....[32]....
        /*03f4*/ 	.word	0xffffffff


	//   ....[33]....
        /*03f8*/ 	.word	0xffffffff


	//   ....[34]....
        /*03fc*/ 	.word	0xffffffff


	//   ....[35]....
        /*0400*/ 	.word	0xffffffff


	//   ....[36]....
        /*0404*/ 	.word	0xffffffff


	//   ....[37]....
        /*0408*/ 	.word	0xffffffff


	//   ....[38]....
        /*040c*/ 	.word	0xffffffff


	//   ....[39]....
        /*0410*/ 	.word	0xffffffff


	//   ....[40]....
        /*0414*/ 	.word	0xffffffff


	//   ....[41]....
        /*0418*/ 	.word	0xffffffff


	//   ....[42]....
        /*041c*/ 	.word	0xffffffff


	//   ....[43]....
        /*0420*/ 	.word	0xffffffff


	//   ....[44]....
        /*0424*/ 	.word	0xffffffff


	//   ....[45]....
        /*0428*/ 	.word	0xffffffff


	//   ....[46]....
        /*042c*/ 	.word	0xffffffff


	//   ....[47]....
        /*0430*/ 	.word	0xffffffff


	//   ....[48]....
        /*0434*/ 	.word	0xffffffff


	//   ....[49]....
        /*0438*/ 	.word	0xffffffff


	//   ....[50]....
        /*043c*/ 	.word	0xffffffff


	//   ....[51]....
        /*0440*/ 	.word	0xffffffff


	//   ....[52]....
        /*0444*/ 	.word	0xffffffff


	//   ....[53]....
        /*0448*/ 	.word	0xffffffff


	//   ....[54]....
        /*044c*/ 	.word	0xffffffff


	//   ....[55]....
        /*0450*/ 	.word	0xffffffff


	//   ....[56]....
        /*0454*/ 	.word	0xffffffff


	//   ....[57]....
        /*0458*/ 	.word	0xffffffff


	//   ....[58]....
        /*045c*/ 	.word	0xffffffff


	//   ....[59]....
        /*0460*/ 	.word	0xffffffff


	//   ....[60]....
        /*0464*/ 	.word	0xffffffff


	//   ....[61]....
        /*0468*/ 	.word	0xffffffff


	//   ....[62]....
        /*046c*/ 	.word	0xffffffff


	//   ....[63]....
        /*0470*/ 	.word	0xffffffff


	//   ....[64]....
        /*0474*/ 	.word	0xffffffff


	//   ....[65]....
        /*0478*/ 	.word	0xffffffff


	//   ....[66]....
        /*047c*/ 	.word	0xffffffff


	//   ....[67]....
        /*0480*/ 	.word	0xffffffff


	//   ....[68]....
        /*0484*/ 	.word	0xffffffff


	//   ....[69]....
        /*0488*/ 	.word	0xffffffff


	//   ....[70]....
        /*048c*/ 	.word	0xffffffff


	//   ....[71]....
        /*0490*/ 	.word	0xffffffff


	//   ....[72]....
        /*0494*/ 	.word	0xffffffff


	//   ....[73]....
        /*0498*/ 	.word	0xffffffff


	//   ....[74]....
        /*049c*/ 	.word	0xffffffff


	//   ....[75]....
        /*04a0*/ 	.word	0xffffffff


	//   ....[76]....
        /*04a4*/ 	.word	0xffffffff


	//   ....[77]....
        /*04a8*/ 	.word	0xffffffff


	//   ....[78]....
        /*04ac*/ 	.word	0xffffffff


	//   ....[79]....
        /*04b0*/ 	.word	0xffffffff


	//   ....[80]....
        /*04b4*/ 	.word	0xffffffff


	//   ....[81]....
        /*04b8*/ 	.word	0xffffffff


	//   ....[82]....
        /*04bc*/ 	.word	0xffffffff


	//   ....[83]....
        /*04c0*/ 	.word	0xffffffff


	//   ....[84]....
        /*04c4*/ 	.word	0xffffffff


	//   ....[85]....
        /*04c8*/ 	.word	0xffffffff


	//   ....[86]....
        /*04cc*/ 	.word	0xffffffff


	//   ....[87]....
        /*04d0*/ 	.word	0xffffffff


	//   ....[88]....
        /*04d4*/ 	.word	0xffffffff


	//   ....[89]....
        /*04d8*/ 	.word	0xffffffff


	//   ....[90]....
        /*04dc*/ 	.word	0xffffffff


	//   ....[91]....
        /*04e0*/ 	.word	0xffffffff


	//   ....[92]....
        /*04e4*/ 	.word	0xffffffff


	//   ....[93]....
        /*04e8*/ 	.word	0xffffffff


	//   ....[94]....
        /*04ec*/ 	.word	0xffffffff


	//   ....[95]....
        /*04f0*/ 	.word	0xffffffff


	//   ....[96]....
        /*04f4*/ 	.word	0xffffffff


	//   ....[97]....
        /*04f8*/ 	.word	0xffffffff


	//   ....[98]....
        /*04fc*/ 	.word	0xffffffff


	//   ....[99]....
        /*0500*/ 	.word	0xffffffff


	//   ....[100]....
        /*0504*/ 	.word	0xffffffff


	//   ....[101]....
        /*0508*/ 	.word	0xffffffff


	//   ....[102]....
        /*050c*/ 	.word	0xffffffff


	//   ....[103]....
        /*0510*/ 	.word	0xffffffff


	//   ....[104]....
        /*0514*/ 	.word	0xffffffff


	//   ....[105]....
        /*0518*/ 	.word	0xffffffff


	//   ....[106]....
        /*051c*/ 	.word	0xffffffff


	//   ....[107]....
        /*0520*/ 	.word	0xffffffff


	//   ....[108]....
        /*0524*/ 	.word	0xffffffff


	//   ....[109]....
        /*0528*/ 	.word	0xffffffff


	//   ....[110]....
        /*052c*/ 	.word	0xffffffff


	//   ....[111]....
        /*0530*/ 	.word	0xffffffff


	//   ....[112]....
        /*0534*/ 	.word	0xffffffff


	//   ....[113]....
        /*0538*/ 	.word	0xffffffff


	//   ....[114]....
        /*053c*/ 	.word	0xffffffff


	//   ....[115]....
        /*0540*/ 	.word	0xffffffff


	//   ....[116]....
        /*0544*/ 	.word	0xffffffff


	//   ....[117]....
        /*0548*/ 	.word	0xffffffff


	//   ....[118]....
        /*054c*/ 	.word	0xffffffff


	//   ....[119]....
        /*0550*/ 	.word	0xffffffff


	//   ....[120]....
        /*0554*/ 	.word	0xffffffff


	//   ....[121]....
        /*0558*/ 	.word	0xffffffff


	//   ....[122]....
        /*055c*/ 	.word	0xffffffff


	//   ....[123]....
        /*0560*/ 	.word	0xffffffff


	//   ....[124]....
        /*0564*/ 	.word	0xffffffff


	//   ....[125]....
        /*0568*/ 	.word	0xffffffff


	//   ....[126]....
        /*056c*/ 	.word	0xffffffff


	//   ....[127]....
        /*0570*/ 	.word	0xffffffff


	//   ....[128]....
        /*0574*/ 	.word	0xffffffff


	//   ....[129]....
        /*0578*/ 	.word	0xffffffff


	//   ....[130]....
        /*057c*/ 	.word	0xffffffff


	//   ....[131]....
        /*0580*/ 	.word	0xffffffff


	//   ....[132]....
        /*0584*/ 	.word	0xffffffff


	//   ....[133]....
        /*0588*/ 	.word	0xffffffff


	//   ....[134]....
        /*058c*/ 	.word	0xffffffff


	//   ....[135]....
        /*0590*/ 	.word	0xffffffff


	//   ....[136]....
        /*0594*/ 	.word	0xffffffff


	//   ....[137]....
        /*0598*/ 	.word	0xffffffff


	//   ....[138]....
        /*059c*/ 	.word	0xffffffff


	//   ....[139]....
        /*05a0*/ 	.word	0xffffffff


	//   ....[140]....
        /*05a4*/ 	.word	0xffffffff


	//   ....[141]....
        /*05a8*/ 	.word	0xffffffff


	//   ....[142]....
        /*05ac*/ 	.word	0xffffffff


	//   ....[143]....
        /*05b0*/ 	.word	0xffffffff


	//   ....[144]....
        /*05b4*/ 	.word	0xffffffff


	//   ....[145]....
        /*05b8*/ 	.word	0xffffffff


	//   ....[146]....
        /*05bc*/ 	.word	0xffffffff


	//   ....[147]....
        /*05c0*/ 	.word	0xffffffff


	//   ....[148]....
        /*05c4*/ 	.word	0xffffffff


	//   ....[149]....
        /*05c8*/ 	.word	0xffffffff


	//   ....[150]....
        /*05cc*/ 	.word	0xffffffff


	//   ....[151]....
        /*05d0*/ 	.word	0xffffffff


	//   ....[152]....
        /*05d4*/ 	.word	0xffffffff


	//   ....[153]....
        /*05d8*/ 	.word	0xffffffff


	//   ....[154]....
        /*05dc*/ 	.word	0xffffffff


	//   ....[155]....
        /*05e0*/ 	.word	0xffffffff


	//   ....[156]....
        /*05e4*/ 	.word	0xffffffff


	//   ....[157]....
        /*05e8*/ 	.word	0xffffffff


	//   ....[158]....
        /*05ec*/ 	.word	0xffffffff


	//   ....[159]....
        /*05f0*/ 	.word	0xffffffff


	//   ....[160]....
        /*05f4*/ 	.word	0xffffffff


	//   ....[161]....
        /*05f8*/ 	.word	0xffffffff


	//   ....[162]....
        /*05fc*/ 	.word	0xffffffff


	//   ....[163]....
        /*0600*/ 	.word	0xffffffff


	//   ....[164]....
        /*0604*/ 	.word	0xffffffff


	//   ....[165]....
        /*0608*/ 	.word	0xffffffff


	//   ....[166]....
        /*060c*/ 	.word	0xffffffff


	//   ....[167]....
        /*0610*/ 	.word	0xffffffff


	//   ....[168]....
        /*0614*/ 	.word	0xffffffff


	//   ....[169]....
        /*0618*/ 	.word	0xffffffff


	//   ....[170]....
        /*061c*/ 	.word	0xffffffff


	//   ....[171]....
        /*0620*/ 	.word	0xffffffff


	//   ....[172]....
        /*0624*/ 	.word	0xffffffff


	//   ....[173]....
        /*0628*/ 	.word	0xffffffff


	//   ....[174]....
        /*062c*/ 	.word	0xffffffff


	//   ....[175]....
        /*0630*/ 	.word	0xffffffff


	//   ....[176]....
        /*0634*/ 	.word	0xffffffff


	//   ....[177]....
        /*0638*/ 	.word	0xffffffff


	//   ....[178]....
        /*063c*/ 	.word	0xffffffff


	//   ....[179]....
        /*0640*/ 	.word	0xffffffff


	//   ....[180]....
        /*0644*/ 	.word	0xffffffff


	//   ....[181]....
        /*0648*/ 	.word	0xffffffff


	//   ....[182]....
        /*064c*/ 	.word	0xffffffff


	//   ....[183]....
        /*0650*/ 	.word	0xffffffff


	//   ....[184]....
        /*0654*/ 	.word	0xffffffff


	//   ....[185]....
        /*0658*/ 	.word	0xffffffff


	//   ....[186]....
        /*065c*/ 	.word	0xffffffff


	//   ....[187]....
        /*0660*/ 	.word	0xffffffff


	//   ....[188]....
        /*0664*/ 	.word	0xffffffff


	//   ....[189]....
        /*0668*/ 	.word	0xffffffff


	//   ....[190]....
        /*066c*/ 	.word	0xffffffff


	//   ....[191]....
        /*0670*/ 	.word	0xffffffff


	//   ....[192]....
        /*0674*/ 	.word	0xffffffff


	//   ....[193]....
        /*0678*/ 	.word	0xffffffff


	//   ....[194]....
        /*067c*/ 	.word	0xffffffff


	//   ....[195]....
        /*0680*/ 	.word	0xffffffff


	//   ....[196]....
        /*0684*/ 	.word	0xffffffff


	//   ....[197]....
        /*0688*/ 	.word	0xffffffff


	//   ....[198]....
        /*068c*/ 	.word	0xffffffff


	//   ....[199]....
        /*0690*/ 	.word	0xffffffff


	//   ....[200]....
        /*0694*/ 	.word	0xffffffff


	//   ....[201]....
        /*0698*/ 	.word	0xffffffff


	//   ....[202]....
        /*069c*/ 	.word	0xffffffff


	//   ....[203]....
        /*06a0*/ 	.word	0xffffffff


	//   ....[204]....
        /*06a4*/ 	.word	0xffffffff


	//   ....[205]....
        /*06a8*/ 	.word	0xffffffff


	//   ....[206]....
        /*06ac*/ 	.word	0xffffffff


	//   ....[207]....
        /*06b0*/ 	.word	0xffffffff


	//   ....[208]....
        /*06b4*/ 	.word	0xffffffff


	//   ....[209]....
        /*06b8*/ 	.word	0xffffffff


	//   ....[210]....
        /*06bc*/ 	.word	0xffffffff


	//   ....[211]....
        /*06c0*/ 	.word	0xffffffff


	//   ....[212]....
        /*06c4*/ 	.word	0xffffffff


	//   ....[213]....
        /*06c8*/ 	.word	0xffffffff


	//   ....[214]....
        /*06cc*/ 	.word	0xffffffff


	//   ....[215]....
        /*06d0*/ 	.word	0xffffffff


	//   ....[216]....
        /*06d4*/ 	.word	0xffffffff


	//   ....[217]....
        /*06d8*/ 	.word	0xffffffff


	//   ....[218]....
        /*06dc*/ 	.word	0xffffffff


	//   ....[219]....
        /*06e0*/ 	.word	0xffffffff


	//   ....[220]....
        /*06e4*/ 	.word	0xffffffff


	//   ....[221]....
        /*06e8*/ 	.word	0xffffffff


	//   ....[222]....
        /*06ec*/ 	.word	0xffffffff


	//   ....[223]....
        /*06f0*/ 	.word	0xffffffff


	//   ....[224]....
        /*06f4*/ 	.word	0xffffffff


	//   ....[225]....
        /*06f8*/ 	.word	0xffffffff


	//   ....[226]....
        /*06fc*/ 	.word	0xffffffff


	//   ....[227]....
        /*0700*/ 	.word	0xffffffff


	//   ....[228]....
        /*0704*/ 	.word	0xffffffff


	//   ....[229]....
        /*0708*/ 	.word	0xffffffff


	//   ....[230]....
        /*070c*/ 	.word	0xffffffff


	//   ....[231]....
        /*0710*/ 	.word	0xffffffff


	//   ....[232]....
        /*0714*/ 	.word	0xffffffff


	//   ....[233]....
        /*0718*/ 	.word	0xffffffff


	//   ....[234]....
        /*071c*/ 	.word	0xffffffff


	//   ....[235]....
        /*0720*/ 	.word	0xffffffff


	//   ....[236]....
        /*0724*/ 	.word	0xffffffff


	//   ....[237]....
        /*0728*/ 	.word	0xffffffff


	//   ....[238]....
        /*072c*/ 	.word	0xffffffff


	//   ....[239]....
        /*0730*/ 	.word	0x0500000f


	//   ....[240]....
        /*0734*/ 	.word	0x0500000f


	//   ....[241]....
        /*0738*/ 	.word	0x0500000f


	//   ....[242]....
        /*073c*/ 	.word	0x0500000f


	//   ....[243]....
        /*0740*/ 	.word	0x0500000f


	//   ....[244]....
        /*0744*/ 	.word	0x0500000f


	//   ....[245]....
        /*0748*/ 	.word	0x0500000f


	//   ....[246]....
        /*074c*/ 	.word	0x0500000f


	//   ....[247]....
        /*0750*/ 	.word	0x0500000f


	//   ....[248]....
        /*0754*/ 	.word	0x0500000f


	//   ....[249]....
        /*0758*/ 	.word	0x0500000f


	//   ....[250]....
        /*075c*/ 	.word	0x0500000f


	//   ....[251]....
        /*0760*/ 	.word	0x0500000f


	//   ....[252]....
        /*0764*/ 	.word	0x0500000f


	//   ....[253]....
        /*0768*/ 	.word	0x0500000f


	//   ....[254]....
        /*076c*/ 	.word	0x0500000f


	//   ....[255]....
        /*0770*/ 	.word	0x0500000f


	//   ....[0]....
        /*0774*/ 	.word	0x0500000f


	//----- nvinfo : EIATTR_COOP_GROUP_INSTR_OFFSETS
	.align		4
.L_208:
        /*0778*/ 	.byte	0x04, 0x28
        /*077a*/ 	.short	(.L_210 - .L_209)


	//   ....[0]....
.L_209:
        /*077c*/ 	.word	0x00000070


	//   ....[1]....
        /*0780*/ 	.word	0x00000140


	//   ....[2]....
        /*0784*/ 	.word	0x00000190


	//   ....[3]....
        /*0788*/ 	.word	0x000003c0


	//   ....[4]....
        /*078c*/ 	.word	0x00000520


	//   ....[5]....
        /*0790*/ 	.word	0x00000640


	//   ....[6]....
        /*0794*/ 	.word	0x000007a0


	//   ....[7]....
        /*0798*/ 	.word	0x00002580


	//   ....[8]....
        /*079c*/ 	.word	0x00002c10


	//   ....[9]....
        /*07a0*/ 	.word	0x00002fc0


	//   ....[10]....
        /*07a4*/ 	.word	0x00003960


	//   ....[11]....
        /*07a8*/ 	.word	0x00003af0


	//   ....[12]....
        /*07ac*/ 	.word	0x00003db0


	//   ....[13]....
        /*07b0*/ 	.word	0x00003e60


	//   ....[14]....
        /*07b4*/ 	.word	0x000054d0


	//   ....[15]....
        /*07b8*/ 	.word	0x00005710


	//   ....[16]....
        /*07bc*/ 	.word	0x00005de0


	//   ....[17]....
        /*07c0*/ 	.word	0x00005ef0


	//   ....[18]....
        /*07c4*/ 	.word	0x000062c0


	//   ....[19]....
        /*07c8*/ 	.word	0x00006320


	//   ....[20]....
        /*07cc*/ 	.word	0x00007cc0


	//   ....[21]....
        /*07d0*/ 	.word	0x00007cd0


	//   ....[22]....
        /*07d4*/ 	.word	0x00007d10


	//   ....[23]....
        /*07d8*/ 	.word	0x00007d20


	//   ....[24]....
        /*07dc*/ 	.word	0x000095c0


	//   ....[25]....
        /*07e0*/ 	.word	0x000097f0


	//   ....[26]....
        /*07e4*/ 	.word	0x00009eb0


	//   ....[27]....
        /*07e8*/ 	.word	0x00009fc0


	//   ....[28]....
        /*07ec*/ 	.word	0x0000a390


	//   ....[29]....
        /*07f0*/ 	.word	0x0000a400


	//   ....[30]....
        /*07f4*/ 	.word	0x0000b5a0


	//   ....[31]....
        /*07f8*/ 	.word	0x0000b5b0


	//   ....[32]....
        /*07fc*/ 	.word	0x0000b5e0


	//   ....[33]....
        /*0800*/ 	.word	0x0000b5f0


	//   ....[34]....
        /*0804*/ 	.word	0x0000cac0


	//   ....[35]....
        /*0808*/ 	.word	0x0000cad0


	//   ....[36]....
        /*080c*/ 	.word	0x0000cae0


	//   ....[37]....
        /*0810*/ 	.word	0x0000cb00


	//   ....[38]....
        /*0814*/ 	.word	0x0000cb20


	//   ....[39]....
        /*0818*/ 	.word	0x0000cb50


	//   ....[40]....
        /*081c*/ 	.word	0x0000cb80


	//   ....[41]....
        /*0820*/ 	.word	0x0000cbd0


	//   ....[42]....
        /*0824*/ 	.word	0x0000cc00


	//   ....[43]....
        /*0828*/ 	.word	0x0000cc50


	//   ....[44]....
        /*082c*/ 	.word	0x0000cc80


	//   ....[45]....
        /*0830*/ 	.word	0x0000ccc0


	//   ....[46]....
        /*0834*/ 	.word	0x0000ccf0


	//   ....[47]....
        /*0838*/ 	.word	0x0000cd40


	//   ....[48]....
        /*083c*/ 	.word	0x0000cd70


	//   ....[49]....
        /*0840*/ 	.word	0x0000cda0


	//   ....[50]....
        /*0844*/ 	.word	0x0000cdd0


	//   ....[51]....
        /*0848*/ 	.word	0x0000ce00


	//   ....[52]....
        /*084c*/ 	.word	0x0000ce30


	//   ....[53]....
        /*0850*/ 	.word	0x0000ce70


	//   ....[54]....
        /*0854*/ 	.word	0x0000cea0


	//   ....[55]....
        /*0858*/ 	.word	0x0000cf40


	//   ....[56]....
        /*085c*/ 	.word	0x0000cf70


	//   ....[57]....
        /*0860*/ 	.word	0x0000cfa0


	//   ....[58]....
        /*0864*/ 	.word	0x0000d0d0


	//   ....[59]....
        /*0868*/ 	.word	0x0000d180


	//   ....[60]....
        /*086c*/ 	.word	0x0000d1b0


	//   ....[61]....
        /*0870*/ 	.word	0x0000d1e0


	//   ....[62]....
        /*0874*/ 	.word	0x0000d210


	//   ....[63]....
        /*0878*/ 	.word	0x0000d240


	//   ....[64]....
        /*087c*/ 	.word	0x0000d270


	//   ....[65]....
        /*0880*/ 	.word	0x0000d2a0


	//   ....[66]....
        /*0884*/ 	.word	0x0000d2c0


	//   ....[67]....
        /*0888*/ 	.word	0x0000d2d0


	//   ....[68]....
        /*088c*/ 	.word	0x0000d2e0


	//   ....[69]....
        /*0890*/ 	.word	0x0000d2f0


	//   ....[70]....
        /*0894*/ 	.word	0x0000d300


	//   ....[71]....
        /*0898*/ 	.word	0x0000d310


	//   ....[72]....
        /*089c*/ 	.word	0x0000d320


	//   ....[73]....
        /*08a0*/ 	.word	0x0000d330


	//   ....[74]....
        /*08a4*/ 	.word	0x0000d340


	//   ....[75]....
        /*08a8*/ 	.word	0x0000d350


	//   ....[76]....
        /*08ac*/ 	.word	0x0000d360


	//   ....[77]....
        /*08b0*/ 	.word	0x0000d370


	//   ....[78]....
        /*08b4*/ 	.word	0x0000d380


	//   ....[79]....
        /*08b8*/ 	.word	0x0000d390


	//   ....[80]....
        /*08bc*/ 	.word	0x0000d3a0


	//   ....[81]....
        /*08c0*/ 	.word	0x0000d3b0


	//   ....[82]....
        /*08c4*/ 	.word	0x0000d3c0


	//   ....[83]....
        /*08c8*/ 	.word	0x0000d3d0


	//   ....[84]....
        /*08cc*/ 	.word	0x0000d3e0


	//   ....[85]....
        /*08d0*/ 	.word	0x0000d3f0


	//   ....[86]....
        /*08d4*/ 	.word	0x0000d400


	//   ....[87]....
        /*08d8*/ 	.word	0x0000d410


	//   ....[88]....
        /*08dc*/ 	.word	0x0000d420


	//   ....[89]....
        /*08e0*/ 	.word	0x0000d430


	//   ....[90]....
        /*08e4*/ 	.word	0x0000d440


	//   ....[91]....
        /*08e8*/ 	.word	0x0000d450


	//   ....[92]....
        /*08ec*/ 	.word	0x0000d460


	//   ....[93]....
        /*08f0*/ 	.word	0x0000d470


	//   ....[94]....
        /*08f4*/ 	.word	0x0000d490


	//   ....[95]....
        /*08f8*/ 	.word	0x0000d4b0


	//   ....[96]....
        /*08fc*/ 	.word	0x0000d4c0


	//   ....[97]....
        /*0900*/ 	.word	0x0000d4d0


	//   ....[98]....
        /*0904*/ 	.word	0x0000d4e0


	//   ....[99]....
        /*0908*/ 	.word	0x0000d4f0


	//   ....[100]....
        /*090c*/ 	.word	0x0000d500


	//   ....[101]....
        /*0910*/ 	.word	0x0000d510


	//   ....[102]....
        /*0914*/ 	.word	0x0000d520


	//   ....[103]....
        /*0918*/ 	.word	0x0000d530


	//   ....[104]....
        /*091c*/ 	.word	0x0000d540


	//   ....[105]....
        /*0920*/ 	.word	0x0000d550


	//   ....[106]....
        /*0924*/ 	.word	0x0000d560


	//   ....[107]....
        /*0928*/ 	.word	0x0000d570


	//   ....[108]....
        /*092c*/ 	.word	0x0000d580


	//   ....[109]....
        /*0930*/ 	.word	0x0000d590


	//   ....[110]....
        /*0934*/ 	.word	0x0000d5a0


	//   ....[111]....
        /*0938*/ 	.word	0x0000d5b0


	//   ....[112]....
        /*093c*/ 	.word	0x0000d5c0


	//   ....[113]....
        /*0940*/ 	.word	0x0000d5d0


	//   ....[114]....
        /*0944*/ 	.word	0x0000d5e0


	//   ....[115]....
        /*0948*/ 	.word	0x0000d5f0


	//   ....[116]....
        /*094c*/ 	.word	0x0000d600


	//   ....[117]....
        /*0950*/ 	.word	0x0000d630


	//   ....[118]....
        /*0954*/ 	.word	0x0000d640


	//   ....[119]....
        /*0958*/ 	.word	0x0000d660


	//   ....[120]....
        /*095c*/ 	.word	0x0000d670


	//   ....[121]....
        /*0960*/ 	.word	0x0000d6a0


	//   ....[122]....
        /*0964*/ 	.word	0x0000d6b0


	//   ....[123]....
        /*0968*/ 	.word	0x0000d6e0


	//   ....[124]....
        /*096c*/ 	.word	0x0000d710


	//   ....[125]....
        /*0970*/ 	.word	0x0000d740


	//   ....[126]....
        /*0974*/ 	.word	0x0000d770


	//   ....[127]....
        /*0978*/ 	.word	0x0000d7a0


	//   ....[128]....
        /*097c*/ 	.word	0x0000d7d0


	//   ....[129]....
        /*0980*/ 	.word	0x0000d800


	//   ....[130]....
        /*0984*/ 	.word	0x0000d830


	//   ....[131]....
        /*0988*/ 	.word	0x0000d860


	//   ....[132]....
        /*098c*/ 	.word	0x0000d890


	//   ....[133]....
        /*0990*/ 	.word	0x0000d8b0


	//   ....[134]....
        /*0994*/ 	.word	0x0000d8d0


	//   ....[135]....
        /*0998*/ 	.word	0x0000d8f0


	//   ....[136]....
        /*099c*/ 	.word	0x0000d920


	//   ....[137]....
        /*09a0*/ 	.word	0x0000d950


	//   ....[138]....
        /*09a4*/ 	.word	0x0000d980


	//   ....[139]....
        /*09a8*/ 	.word	0x0000d9b0


	//   ....[140]....
        /*09ac*/ 	.word	0x0000d9e0


	//   ....[141]....
        /*09b0*/ 	.word	0x0000da10


	//   ....[142]....
        /*09b4*/ 	.word	0x0000da40


	//   ....[143]....
        /*09b8*/ 	.word	0x0000da70


	//   ....[144]....
        /*09bc*/ 	.word	0x0000daa0


	//   ....[145]....
        /*09c0*/ 	.word	0x0000dad0


	//   ....[146]....
        /*09c4*/ 	.word	0x0000db00


	//   ....[147]....
        /*09c8*/ 	.word	0x0000db30


	//   ....[148]....
        /*09cc*/ 	.word	0x0000db60


	//   ....[149]....
        /*09d0*/ 	.word	0x0000db90


	//   ....[150]....
        /*09d4*/ 	.word	0x0000dbc0


	//   ....[151]....
        /*09d8*/ 	.word	0x0000dbf0


	//   ....[152]....
        /*09dc*/ 	.word	0x0000dc20


	//   ....[153]....
        /*09e0*/ 	.word	0x0000dc50


	//   ....[154]....
        /*09e4*/ 	.word	0x0000dc80


	//   ....[155]....
        /*09e8*/ 	.word	0x0000dcb0


	//   ....[156]....
        /*09ec*/ 	.word	0x0000dce0


	//   ....[157]....
        /*09f0*/ 	.word	0x0000dd10


	//   ....[158]....
        /*09f4*/ 	.word	0x0000dd40


	//   ....[159]....
        /*09f8*/ 	.word	0x0000dd70


	//   ....[160]....
        /*09fc*/ 	.word	0x0000dda0


	//   ....[161]....
        /*0a00*/ 	.word	0x0000ddd0


	//   ....[162]....
        /*0a04*/ 	.word	0x0000eae0


	//   ....[163]....
        /*0a08*/ 	.word	0x0000eaf0


	//   ....[164]....
        /*0a0c*/ 	.word	0x0000eb00


	//   ....[165]....
        /*0a10*/ 	.word	0x0000eb10


	//   ....[166]....
        /*0a14*/ 	.word	0x0000f5b0


	//   ....[167]....
        /*0a18*/ 	.word	0x0000f5d0


	//   ....[168]....
        /*0a1c*/ 	.word	0x0000f780


	//   ....[169]....
        /*0a20*/ 	.word	0x0000f7a0


	//   ....[170]....
        /*0a24*/ 	.word	0x0000f8e0


	//   ....[171]....
        /*0a28*/ 	.word	0x0000f900


	//   ....[172]....
        /*0a2c*/ 	.word	0x0000fa50


	//   ....[173]....
        /*0a30*/ 	.word	0x0000fa70


	//   ....[174]....
        /*0a34*/ 	.word	0x0000ff50


	//   ....[175]....
        /*0a38*/ 	.word	0x0000ff60


	//   ....[176]....
        /*0a3c*/ 	.word	0x00010800


	//   ....[177]....
        /*0a40*/ 	.word	0x00010810


	//   ....[178]....
        /*0a44*/ 	.word	0x00011a10


	//   ....[179]....
        /*0a48*/ 	.word	0x00011a40


	//   ....[180]....
        /*0a4c*/ 	.word	0x00011bb0


	//   ....[181]....
        /*0a50*/ 	.word	0x00011bd0


	//   ....[182]....
        /*0a54*/ 	.word	0x00011d10


	//   ....[183]....
        /*0a58*/ 	.word	0x00011d30


	//   ....[184]....
        /*0a5c*/ 	.word	0x00011e80


	//   ....[185]....
        /*0a60*/ 	.word	0x00011ea0


	//   ....[186]....
        /*0a64*/ 	.word	0x00012080


	//   ....[187]....
        /*0a68*/ 	.word	0x000122c0


	//   ....[188]....
        /*0a6c*/ 	.word	0x00012300


	//   ....[189]....
        /*0a70*/ 	.word	0x00012340


	//   ....[190]....
        /*0a74*/ 	.word	0x00012370


	//   ....[191]....
        /*0a78*/ 	.word	0x000123a0


	//   ....[192]....
        /*0a7c*/ 	.word	0x000123d0


	//   ....[193]....
        /*0a80*/ 	.word	0x00012560


	//   ....[194]....
        /*0a84*/ 	.word	0x00012590


	//   ....[195]....
        /*0a88*/ 	.word	0x000125d0


	//   ....[196]....
        /*0a8c*/ 	.word	0x00012600


	//   ....[197]....
        /*0a90*/ 	.word	0x00012630


	//   ....[198]....
        /*0a94*/ 	.word	0x00012660


	//   ....[199]....
        /*0a98*/ 	.word	0x00012700


	//   ....[200]....
        /*0a9c*/ 	.word	0x00012750


	//   ....[201]....
        /*0aa0*/ 	.word	0x00012760


	//   ....[202]....
        /*0aa4*/ 	.word	0x000127a0


	//   ....[203]....
        /*0aa8*/ 	.word	0x00014800


	//   ....[204]....
        /*0aac*/ 	.word	0x000154c0


	//   ....[205]....
        /*0ab0*/ 	.word	0x000154d0


	//   ....[206]....
        /*0ab4*/ 	.word	0x000154e0


	//   ....[207]....
        /*0ab8*/ 	.word	0x00015550


	//   ....[208]....
        /*0abc*/ 	.word	0x00015670


	//   ....[209]....
        /*0ac0*/ 	.word	0x00015680


	//   ....[210]....
        /*0ac4*/ 	.word	0x00015720


	//   ....[211]....
        /*0ac8*/ 	.word	0x00015730


	//   ....[212]....
        /*0acc*/ 	.word	0x000157d0


	//   ....[213]....
        /*0ad0*/ 	.word	0x000157e0


	//   ....[214]....
        /*0ad4*/ 	.word	0x00015880


	//   ....[215]....
        /*0ad8*/ 	.word	0x00015890


	//   ....[216]....
        /*0adc*/ 	.word	0x00015920


	//   ....[217]....
        /*0ae0*/ 	.word	0x00015930


	//   ....[218]....
        /*0ae4*/ 	.word	0x00015940


	//   ....[219]....
        /*0ae8*/ 	.word	0x00015950


	//   ....[220]....
        /*0aec*/ 	.word	0x00017620


	//   ....[221]....
        /*0af0*/ 	.word	0x00017650


	//   ....[222]....
        /*0af4*/ 	.word	0x00017680


	//   ....[223]....
        /*0af8*/ 	.word	0x000176b0


	//   ....[224]....
        /*0afc*/ 	.word	0x000176e0


	//   ....[225]....
        /*0b00*/ 	.word	0x00017710


	//   ....[226]....
        /*0b04*/ 	.word	0x00017740


	//   ....[227]....
        /*0b08*/ 	.word	0x00017770


	//   ....[228]....
        /*0b0c*/ 	.word	0x000178e0


	//   ....[229]....
        /*0b10*/ 	.word	0x00017910


	//   ....[230]....
        /*0b14*/ 	.word	0x00017940


	//   ....[231]....
        /*0b18*/ 	.word	0x00017970


	//   ....[232]....
        /*0b1c*/ 	.word	0x000179a0


	//   ....[233]....
        /*0b20*/ 	.word	0x000179d0


	//   ....[234]....
        /*0b24*/ 	.word	0x00017a50


	//   ....[235]....
        /*0b28*/ 	.word	0x00017a90


	//   ....[236]....
        /*0b2c*/ 	.word	0x00017aa0


	//   ....[237]....
        /*0b30*/ 	.word	0x00017ae0


	//   ....[238]....
        /*0b34*/ 	.word	0x000185c0


	//   ....[239]....
        /*0b38*/ 	.word	0x00018ca0


	//   ....[240]....
        /*0b3c*/ 	.word	0x00018e80


	//   ....[241]....
        /*0b40*/ 	.word	0x00018ef0


	//   ....[242]....
        /*0b44*/ 	.word	0x00018f50


	//   ....[243]....
        /*0b48*/ 	.word	0x00018ff0


	//   ....[244]....
        /*0b4c*/ 	.word	0x000190b0


	//   ....[245]....
        /*0b50*/ 	.word	0x000191d0


	//   ....[246]....
        /*0b54*/ 	.word	0x00019230


	//   ....[247]....
        /*0b58*/ 	.word	0x00019340


	//   ....[248]....
        /*0b5c*/ 	.word	0x000193a0


	//   ....[249]....
        /*0b60*/ 	.word	0x000194b0


	//   ....[250]....
        /*0b64*/ 	.word	0x00019510


	//   ....[251]....
        /*0b68*/ 	.word	0x00019620


	//   ....[252]....
        /*0b6c*/ 	.word	0x00019680


	//   ....[253]....
        /*0b70*/ 	.word	0x00019780


	//   ....[254]....
        /*0b74*/ 	.word	0x000197e0


	//   ....[255]....
        /*0b78*/ 	.word	0x00019880


	//   ....[0]....
        /*0b7c*/ 	.word	0x00019c20


	//----- nvinfo : EIATTR_REG_RECONFIG
	.align		4
.L_210:
        /*0b80*/ 	.byte	0x01, 0x54
	.zero		2


	//----- nvinfo : EIATTR_SYSCALL_OFFSETS
	.align		4
        /*0b84*/ 	.byte	0x04, 0x46
        /*0b86*/ 	.short	(.L_212 - .L_211)


	//   ....[0]....
.L_211:
        /*0b88*/ 	.word	0x00002700


	//   ....[1]....
        /*0b8c*/ 	.word	0x00014250


	//   ....[2]....
        /*0b90*/ 	.word	0x000143e0


	//   ....[3]....
        /*0b94*/ 	.word	0x00014530


	//   ....[4]....
        /*0b98*/ 	.word	0x00014670


	//   ....[5]....
        /*0b9c*/ 	.word	0x00015090


	//----- nvinfo : EIATTR_MBARRIER_INSTR_OFFSETS
	.align		4
.L_212:
        /*0ba0*/ 	.byte	0x04, 0x39
        /*0ba2*/ 	.short	(.L_214 - .L_213)


	//   ....[0]....
.L_213:
        /*0ba4*/ 	.word	0x00000270
        /*0ba8*/ 	.word	0x000000ff
        /*0bac*/ 	.word	0x00028400
        /*0bb0*/ 	.short	0x0100
        /*0bb2*/ 	.byte	0x08
	.zero		1


	//   ....[1]....
        /*0bb4*/ 	.word	0x00000280
        /*0bb8*/ 	.word	0x000000ff
        /*0bbc*/ 	.word	0x00028420
        /*0bc0*/ 	.short	0x0100
        /*0bc2*/ 	.byte	0x08
	.zero		1


	//   ....[2]....
        /*0bc4*/ 	.word	0x00000370
        /*0bc8*/ 	.word	0x000000ff
        /*0bcc*/ 	.word	0x00028430
        /*0bd0*/ 	.short	0x0100
        /*0bd2*/ 	.byte	0x08
	.zero		1


	//   ....[3]....
        /*0bd4*/ 	.word	0x00000380
        /*0bd8*/ 	.word	0x000000ff
        /*0bdc*/ 	.word	0x00028440
        /*0be0*/ 	.short	0x0100
        /*0be2*/ 	.byte	0x08
	.zero		1


	//   ....[4]....
        /*0be4*/ 	.word	0x00000390
        /*0be8*/ 	.word	0x000000ff
        /*0bec*/ 	.word	0x00028438
        /*0bf0*/ 	.short	0x0100
        /*0bf2*/ 	.byte	0x08
	.zero		1


	//   ....[5]....
        /*0bf4*/ 	.word	0x000003a0
        /*0bf8*/ 	.word	0x000000ff
        /*0bfc*/ 	.word	0x00028448
        /*0c00*/ 	.short	0x0100
        /*0c02*/ 	.byte	0x08
	.zero		1


	//   ....[6]....
        /*0c04*/ 	.word	0x000004d0
        /*0c08*/ 	.word	0x000000ff
        /*0c0c*/ 	.word	0x00028450
        /*0c10*/ 	.short	0x0100
        /*0c12*/ 	.byte	0x08
	.zero		1


	//   ....[7]....
        /*0c14*/ 	.word	0x000004e0
        /*0c18*/ 	.word	0x000000ff
        /*0c1c*/ 	.word	0x00028460
        /*0c20*/ 	.short	0x0100
        /*0c22*/ 	.byte	0x08
	.zero		1


	//   ....[8]....
        /*0c24*/ 	.word	0x000004f0
        /*0c28*/ 	.word	0x000000ff
        /*0c2c*/ 	.word	0x00028458
        /*0c30*/ 	.short	0x0100
        /*0c32*/ 	.byte	0x08
	.zero		1


	//   ....[9]....
        /*0c34*/ 	.word	0x00000500
        /*0c38*/ 	.word	0x000000ff
        /*0c3c*/ 	.word	0x00028468
        /*0c40*/ 	.short	0x0100
        /*0c42*/ 	.byte	0x08
	.zero		1


	//   ....[10]....
        /*0c44*/ 	.word	0x000005f0
        /*0c48*/ 	.word	0x000000ff
        /*0c4c*/ 	.word	0x00028470
        /*0c50*/ 	.short	0x0100
        /*0c52*/ 	.byte	0x06
	.zero		1


	//   ....[11]....
        /*0c54*/ 	.word	0x00000600
        /*0c58*/ 	.word	0x000000ff
        /*0c5c*/ 	.word	0x00028480
        /*0c60*/ 	.short	0x0100
        /*0c62*/ 	.byte	0x06
	.zero		1


	//   ....[12]....
        /*0c64*/ 	.word	0x00000610
        /*0c68*/ 	.word	0x000000ff
        /*0c6c*/ 	.word	0x00028478
        /*0c70*/ 	.short	0x0100
        /*0c72*/ 	.byte	0x06
	.zero		1


	//   ....[13]....
        /*0c74*/ 	.word	0x00000620
        /*0c78*/ 	.word	0x000000ff
        /*0c7c*/ 	.word	0x00028488
        /*0c80*/ 	.short	0x0100
        /*0c82*/ 	.byte	0x06
	.zero		1


	//   ....[14]....
        /*0c84*/ 	.word	0x00000750
        /*0c88*/ 	.word	0x000000ff
        /*0c8c*/ 	.word	0x00028490
        /*0c90*/ 	.short	0x0100
        /*0c92*/ 	.byte	0x08
	.zero		1


	//   ....[15]....
        /*0c94*/ 	.word	0x00000760
        /*0c98*/ 	.word	0x000000ff
        /*0c9c*/ 	.word	0x000284a0
        /*0ca0*/ 	.short	0x0100
        /*0ca2*/ 	.byte	0x08
	.zero		1


	//   ....[16]....
        /*0ca4*/ 	.word	0x00000770
        /*0ca8*/ 	.word	0x000000ff
        /*0cac*/ 	.word	0x00028498
        /*0cb0*/ 	.short	0x0100
        /*0cb2*/ 	.byte	0x08
	.zero		1


	//   ....[17]....
        /*0cb4*/ 	.word	0x00000780
        /*0cb8*/ 	.word	0x000000ff
        /*0cbc*/ 	.word	0x000284a8
        /*0cc0*/ 	.short	0x0100
        /*0cc2*/ 	.byte	0x08
	.zero		1


	//   ....[18]....
        /*0cc4*/ 	.word	0x000008b0
        /*0cc8*/ 	.word	0x000000ff
        /*0ccc*/ 	.word	0x000284b0
        /*0cd0*/ 	.short	0x0100
        /*0cd2*/ 	.byte	0x08
	.zero		1


	//   ....[19]....
        /*0cd4*/ 	.word	0x000008c0
        /*0cd8*/ 	.word	0x000000ff
        /*0cdc*/ 	.word	0x000284c0
        /*0ce0*/ 	.short	0x0100
        /*0ce2*/ 	.byte	0x08
	.zero		1


	//   ....[20]....
        /*0ce4*/ 	.word	0x000008d0
        /*0ce8*/ 	.word	0x000000ff
        /*0cec*/ 	.word	0x000284b8
        /*0cf0*/ 	.short	0x0100
        /*0cf2*/ 	.byte	0x08
	.zero		1


	//   ....[21]....
        /*0cf4*/ 	.word	0x000008e0
        /*0cf8*/ 	.word	0x000000ff
        /*0cfc*/ 	.word	0x000284c8
        /*0d00*/ 	.short	0x0100
        /*0d02*/ 	.byte	0x08
	.zero		1


	//   ....[22]....
        /*0d04*/ 	.word	0x00002780
        /*0d08*/ 	.word	0x000000ff
        /*0d0c*/ 	.word	0x00028400
        /*0d10*/ 	.short	0x010a
        /*0d12*/ 	.byte	0x29
	.zero		1


	//   ....[23]....
        /*0d14*/ 	.word	0x00002800
        /*0d18*/ 	.word	0x00000005
        /*0d1c*/ 	.word	0x00028430
        /*0d20*/ 	.short	0x010a
        /*0d22*/ 	.byte	0x3f
	.zero		1


	//   ....[24]....
        /*0d24*/ 	.word	0x00002860
        /*0d28*/ 	.word	0x00000005
        /*0d2c*/ 	.word	0x00028430
        /*0d30*/ 	.short	0x010a
        /*0d32*/ 	.byte	0x3f
	.zero		1


	//   ....[25]....
        /*0d34*/ 	.word	0x00002dc0
        /*0d38*/ 	.word	0x00000000
        /*0d3c*/ 	.word	0x00000000
        /*0d40*/ 	.short	0x0101
        /*0d42*/ 	.byte	0x3f
	.zero		1


	//   ....[26]....
        /*0d44*/ 	.word	0x00004ee0
        /*0d48*/ 	.word	0x000000ff
        /*0d4c*/ 	.word	0x00028430
        /*0d50*/ 	.short	0x010a
        /*0d52*/ 	.byte	0x06
	.zero		1


	//   ....[27]....
        /*0d54*/ 	.word	0x00004f20
        /*0d58*/ 	.word	0x000000ff
        /*0d5c*/ 	.word	0x00028430
        /*0d60*/ 	.short	0x010a
        /*0d62*/ 	.byte	0x06
	.zero		1


	//   ....[28]....
        /*0d64*/ 	.word	0x00005270
        /*0d68*/ 	.word	0x000000ff
        /*0d6c*/ 	.word	0x00028450
        /*0d70*/ 	.short	0x010a
        /*0d72*/ 	.byte	0x06
	.zero		1


	//   ....[29]....
        /*0d74*/ 	.word	0x000052b0
        /*0d78*/ 	.word	0x000000ff
        /*0d7c*/ 	.word	0x00028450
        /*0d80*/ 	.short	0x010a
        /*0d82*/ 	.byte	0x06
	.zero		1


	//   ....[30]....
        /*0d84*/ 	.word	0x00005500
        /*0d88*/ 	.word	0x00000007
        /*0d8c*/ 	.word	0x00000000
        /*0d90*/ 	.short	0x0101
        /*0d92*/ 	.byte	0x3f
	.zero		1


	//   ....[31]....
        /*0d94*/ 	.word	0x00006990
        /*0d98*/ 	.word	0x000000ff
        /*0d9c*/ 	.word	0x00000000
        /*0da0*/ 	.short	0x0101
        /*0da2*/ 	.byte	0x07
	.zero		1


	//   ....[32]....
        /*0da4*/ 	.word	0x000075e0
        /*0da8*/ 	.word	0x000000ff
        /*0dac*/ 	.word	0x00028430
        /*0db0*/ 	.short	0x010a
        /*0db2*/ 	.byte	0x06
	.zero		1


	//   ....[33]....
        /*0db4*/ 	.word	0x00007620
        /*0db8*/ 	.word	0x000000ff
        /*0dbc*/ 	.word	0x00028430
        /*0dc0*/ 	.short	0x010a
        /*0dc2*/ 	.byte	0x06
	.zero		1


	//   ....[34]....
        /*0dc4*/ 	.word	0x000079a0
        /*0dc8*/ 	.word	0x000000ff
        /*0dcc*/ 	.word	0x00028450
        /*0dd0*/ 	.short	0x010a
        /*0dd2*/ 	.byte	0x06
	.zero		1


	//   ....[35]....
        /*0dd4*/ 	.word	0x000079e0
        /*0dd8*/ 	.word	0x000000ff
        /*0ddc*/ 	.word	0x00028450
        /*0de0*/ 	.short	0x010a
        /*0de2*/ 	.byte	0x06
	.zero		1


	//   ....[36]....
        /*0de4*/ 	.word	0x00008260
        /*0de8*/ 	.word	0x000000a8
        /*0dec*/ 	.word	0x00000000
        /*0df0*/ 	.short	0x0101
        /*0df2*/ 	.byte	0x3f
	.zero		1


	//   ....[37]....
        /*0df4*/ 	.word	0x000085d0
        /*0df8*/ 	.word	0x000000ff
        /*0dfc*/ 	.word	0x00000000
        /*0e00*/ 	.short	0x0101
        /*0e02*/ 	.byte	0x06
	.zero		1


	//   ....[38]....
        /*0e04*/ 	.word	0x00008fc0
        /*0e08*/ 	.word	0x000000ff
        /*0e0c*/ 	.word	0x00028430
        /*0e10*/ 	.short	0x010a
        /*0e12*/ 	.byte	0x06
	.zero		1


	//   ....[39]....
        /*0e14*/ 	.word	0x00009000
        /*0e18*/ 	.word	0x000000ff
        /*0e1c*/ 	.word	0x00028430
        /*0e20*/ 	.short	0x010a
        /*0e22*/ 	.byte	0x06
	.zero		1


	//   ....[40]....
        /*0e24*/ 	.word	0x00009380
        /*0e28*/ 	.word	0x000000ff
        /*0e2c*/ 	.word	0x00028450
        /*0e30*/ 	.short	0x010a
        /*0e32*/ 	.byte	0x06
	.zero		1


	//   ....[41]....
        /*0e34*/ 	.word	0x000093c0
        /*0e38*/ 	.word	0x000000ff
        /*0e3c*/ 	.word	0x00028450
        /*0e40*/ 	.short	0x010a
        /*0e42*/ 	.byte	0x06
	.zero		1


	//   ....[42]....
        /*0e44*/ 	.word	0x000095f0
        /*0e48*/ 	.word	0x00000004
        /*0e4c*/ 	.word	0x00000000
        /*0e50*/ 	.short	0x0101
        /*0e52*/ 	.byte	0x3f
	.zero		1


	//   ....[43]....
        /*0e54*/ 	.word	0x0000aa60
        /*0e58*/ 	.word	0x000000ff
        /*0e5c*/ 	.word	0x00000000
        /*0e60*/ 	.short	0x0101
        /*0e62*/ 	.byte	0x06
	.zero		1


	//   ....[44]....
        /*0e64*/ 	.word	0x0000b360
        /*0e68*/ 	.word	0x000000ff
        /*0e6c*/ 	.word	0x00028450
        /*0e70*/ 	.short	0x010a
        /*0e72*/ 	.byte	0x0e
	.zero		1


	//   ....[45]....
        /*0e74*/ 	.word	0x0000b3a0
        /*0e78*/ 	.word	0x000000ff
        /*0e7c*/ 	.word	0x00028450
        /*0e80*/ 	.short	0x010a
        /*0e82*/ 	.byte	0x0e
	.zero		1


	//   ....[46]....
        /*0e84*/ 	.word	0x0000b8d0
        /*0e88*/ 	.word	0x000000ff
        /*0e8c*/ 	.word	0x00000000
        /*0e90*/ 	.short	0x0101
        /*0e92*/ 	.byte	0x04
	.zero		1


	//   ....[47]....
        /*0e94*/ 	.word	0x0000f5e0
        /*0e98*/ 	.word	0x000000ff
        /*0e9c*/ 	.word	0x00000000
        /*0ea0*/ 	.short	0x0101
        /*0ea2*/ 	.byte	0x07
	.zero		1


	//   ....[48]....
        /*0ea4*/ 	.word	0x0000fec0
        /*0ea8*/ 	.word	0x000000ff
        /*0eac*/ 	.word	0x00000000
        /*0eb0*/ 	.short	0x0101
        /*0eb2*/ 	.byte	0x07
	.zero		1


	//   ....[49]....
        /*0eb4*/ 	.word	0x00014a90
        /*0eb8*/ 	.word	0x00000003
        /*0ebc*/ 	.word	0x00028480
        /*0ec0*/ 	.short	0x010a
        /*0ec2*/ 	.byte	0x3f
	.zero		1


	//   ....[50]....
        /*0ec4*/ 	.word	0x00014ca0
        /*0ec8*/ 	.word	0x00000003
        /*0ecc*/ 	.word	0x00028440
        /*0ed0*/ 	.short	0x010a
        /*0ed2*/ 	.byte	0x3f
	.zero		1


	//   ....[51]....
        /*0ed4*/ 	.word	0x00015a90
        /*0ed8*/ 	.word	0x00000011
        /*0edc*/ 	.word	0x00028400
        /*0ee0*/ 	.short	0x0107
        /*0ee2*/ 	.byte	0x3f
	.zero		1


	//   ....[52]....
        /*0ee4*/ 	.word	0x00015b90
        /*0ee8*/ 	.word	0x00000011
        /*0eec*/ 	.word	0x00028400
        /*0ef0*/ 	.short	0x0101
        /*0ef2*/ 	.byte	0x3f
	.zero		1


	//   ....[53]....
        /*0ef4*/ 	.word	0x00015bb0
        /*0ef8*/ 	.word	0x00000011
        /*0efc*/ 	.word	0x00028420
        /*0f00*/ 	.short	0x010a
        /*0f02*/ 	.byte	0x3f
	.zero		1


	//   ....[54]....
        /*0f04*/ 	.word	0x00015ed0
        /*0f08*/ 	.word	0x00000004
        /*0f0c*/ 	.word	0x00028480
        /*0f10*/ 	.short	0x010a
        /*0f12*/ 	.byte	0x3f
	.zero		1


	//   ....[55]....
        /*0f14*/ 	.word	0x00016230
        /*0f18*/ 	.word	0x00000004
        /*0f1c*/ 	.word	0x00028440
        /*0f20*/ 	.short	0x010a
        /*0f22*/ 	.byte	0x3f
	.zero		1


	//   ....[56]....
        /*0f24*/ 	.word	0x000165f0
        /*0f28*/ 	.word	0x00000013
        /*0f2c*/ 	.word	0x00028470
        /*0f30*/ 	.short	0x010a
        /*0f32*/ 	.byte	0x3f
	.zero		1


	//   ....[57]....
        /*0f34*/ 	.word	0x00016660
        /*0f38*/ 	.word	0x00000013
        /*0f3c*/ 	.word	0x00028460
        /*0f40*/ 	.short	0x010a
        /*0f42*/ 	.byte	0x3f
	.zero		1


	//   ....[58]....
        /*0f44*/ 	.word	0x00016b10
        /*0f48*/ 	.word	0x00000013
        /*0f4c*/ 	.word	0x00028450
        /*0f50*/ 	.short	0x0101
        /*0f52*/ 	.byte	0x3f
	.zero		1


	//   ....[59]....
        /*0f54*/ 	.word	0x00016ba0
        /*0f58*/ 	.word	0x00000013
        /*0f5c*/ 	.word	0x00000000
        /*0f60*/ 	.short	0x0101
        /*0f62*/ 	.byte	0x3f
	.zero		1


	//   ....[60]....
        /*0f64*/ 	.word	0x00016dd0
        /*0f68*/ 	.word	0x00000010
        /*0f6c*/ 	.word	0x00028470
        /*0f70*/ 	.short	0x010a
        /*0f72*/ 	.byte	0x3f
	.zero		1


	//   ....[61]....
        /*0f74*/ 	.word	0x00016e40
        /*0f78*/ 	.word	0x00000010
        /*0f7c*/ 	.word	0x00028460
        /*0f80*/ 	.short	0x010a
        /*0f82*/ 	.byte	0x3f
	.zero		1


	//   ....[62]....
        /*0f84*/ 	.word	0x00017310
        /*0f88*/ 	.word	0x00000010
        /*0f8c*/ 	.word	0x00028450
        /*0f90*/ 	.short	0x0101
        /*0f92*/ 	.byte	0x3f
	.zero		1


	//   ....[63]....
        /*0f94*/ 	.word	0x00017360
        /*0f98*/ 	.word	0x00000010
        /*0f9c*/ 	.word	0x00000000
        /*0fa0*/ 	.short	0x0101
        /*0fa2*/ 	.byte	0x3f
	.zero		1


	//   ....[64]....
        /*0fa4*/ 	.word	0x00018540
        /*0fa8*/ 	.word	0x00000000
        /*0fac*/ 	.word	0x00028420
        /*0fb0*/ 	.short	0x010a
        /*0fb2*/ 	.byte	0x3f
	.zero		1


	//   ....[65]....
        /*0fb4*/ 	.word	0x00018720
        /*0fb8*/ 	.word	0x00000006
        /*0fbc*/ 	.word	0x00000000
        /*0fc0*/ 	.short	0x010a
        /*0fc2*/ 	.byte	0x3f
	.zero		1


	//   ....[66]....
        /*0fc4*/ 	.word	0x00018790
        /*0fc8*/ 	.word	0x00000007
        /*0fcc*/ 	.word	0x00000000
        /*0fd0*/ 	.short	0x010a
        /*0fd2*/ 	.byte	0x3f
	.zero		1


	//   ....[67]....
        /*0fd4*/ 	.word	0x000187f0
        /*0fd8*/ 	.word	0x00000004
        /*0fdc*/ 	.word	0x00028460
        /*0fe0*/ 	.short	0x010a
        /*0fe2*/ 	.byte	0x3f
	.zero		1


	//   ....[68]....
        /*0fe4*/ 	.word	0x00018840
        /*0fe8*/ 	.word	0x00000003
        /*0fec*/ 	.word	0x00028460
        /*0ff0*/ 	.short	0x010a
        /*0ff2*/ 	.byte	0x3f
	.zero		1


	//   ....[69]....
        /*0ff4*/ 	.word	0x00018880
        /*0ff8*/ 	.word	0x00000004
        /*0ffc*/ 	.word	0x00028480
        /*1000*/ 	.short	0x010a
        /*1002*/ 	.byte	0x3f
	.zero		1


	//   ....[70]....
        /*1004*/ 	.word	0x000188a0
        /*1008*/ 	.word	0x00000003
        /*100c*/ 	.word	0x00028480
        /*1010*/ 	.short	0x010a
        /*1012*/ 	.byte	0x3f
	.zero		1


	//   ....[71]....
        /*1014*/ 	.word	0x00018910
        /*1018*/ 	.word	0x00000003
        /*101c*/ 	.word	0x00028400
        /*1020*/ 	.short	0x010a
        /*1022*/ 	.byte	0x3f
	.zero		1


	//   ....[72]....
        /*1024*/ 	.word	0x00018960
        /*1028*/ 	.word	0x00000005
        /*102c*/ 	.word	0x00028430
        /*1030*/ 	.short	0x010a
        /*1032*/ 	.byte	0x3f
	.zero		1


	//   ....[73]....
        /*1034*/ 	.word	0x000189c0
        /*1038*/ 	.word	0x00000008
        /*103c*/ 	.word	0x00028430
        /*1040*/ 	.short	0x010a
        /*1042*/ 	.byte	0x3f
	.zero		1


	//   ....[74]....
        /*1044*/ 	.word	0x00018a20
        /*1048*/ 	.word	0x00000008
        /*104c*/ 	.word	0x00028450
        /*1050*/ 	.short	0x010a
        /*1052*/ 	.byte	0x3f
	.zero		1


	//   ....[75]....
        /*1054*/ 	.word	0x00018a80
        /*1058*/ 	.word	0x00000005
        /*105c*/ 	.word	0x00028430
        /*1060*/ 	.short	0x010a
        /*1062*/ 	.byte	0x3f
	.zero		1


	//   ....[76]....
        /*1064*/ 	.word	0x00018ae0
        /*1068*/ 	.word	0x00000005
        /*106c*/ 	.word	0x00028450
        /*1070*/ 	.short	0x010a
        /*1072*/ 	.byte	0x3f
	.zero		1


	//   ....[77]....
        /*1074*/ 	.word	0x00018b40
        /*1078*/ 	.word	0x00000005
        /*107c*/ 	.word	0x00028430
        /*1080*/ 	.short	0x010a
        /*1082*/ 	.byte	0x3f
	.zero		1


	//   ....[78]....
        /*1084*/ 	.word	0x00018ba0
        /*1088*/ 	.word	0x00000005
        /*108c*/ 	.word	0x00028450
        /*1090*/ 	.short	0x010a
        /*1092*/ 	.byte	0x3f
	.zero		1


	//   ....[79]....
        /*1094*/ 	.word	0x00018c00
        /*1098*/ 	.word	0x00000007
        /*109c*/ 	.word	0x00028450
        /*10a0*/ 	.short	0x010a
        /*10a2*/ 	.byte	0x3f
	.zero		1


	//   ....[80]....
        /*10a4*/ 	.word	0x00018d50
        /*10a8*/ 	.word	0x00000003
        /*10ac*/ 	.word	0x00028480
        /*10b0*/ 	.short	0x010a
        /*10b2*/ 	.byte	0x3f
	.zero		1


	//   ....[81]....
        /*10b4*/ 	.word	0x00018da0
        /*10b8*/ 	.word	0x00000003
        /*10bc*/ 	.word	0x00028440
        /*10c0*/ 	.short	0x010a
        /*10c2*/ 	.byte	0x3f
	.zero		1


	//   ....[82]....
        /*10c4*/ 	.word	0x00019910
        /*10c8*/ 	.word	0x00000011
        /*10cc*/ 	.word	0x00028420
        /*10d0*/ 	.short	0x010a
        /*10d2*/ 	.byte	0x3f
	.zero		1


	//   ....[83]....
        /*10d4*/ 	.word	0x00019960
        /*10d8*/ 	.word	0x00000004
        /*10dc*/ 	.word	0x00028480
        /*10e0*/ 	.short	0x010a
        /*10e2*/ 	.byte	0x3f
	.zero		1


	//   ....[84]....
        /*10e4*/ 	.word	0x000199b0
        /*10e8*/ 	.word	0x00000004
        /*10ec*/ 	.word	0x00028440
        /*10f0*/ 	.short	0x010a
        /*10f2*/ 	.byte	0x3f
	.zero		1


	//   ....[85]....
        /*10f4*/ 	.word	0x00019a00
        /*10f8*/ 	.word	0x00000013
        /*10fc*/ 	.word	0x00028470
        /*1100*/ 	.short	0x010a
        /*1102*/ 	.byte	0x3f
	.zero		1


	//   ....[86]....
        /*1104*/ 	.word	0x00019a50
        /*1108*/ 	.word	0x00000013
        /*110c*/ 	.word	0x00028460
        /*1110*/ 	.short	0x010a
        /*1112*/ 	.byte	0x3f
	.zero		1


	//   ....[87]....
        /*1114*/ 	.word	0x00019aa0
        /*1118*/ 	.word	0x00000010
        /*111c*/ 	.word	0x00028470
        /*1120*/ 	.short	0x010a
        /*1122*/ 	.byte	0x3f
	.zero		1


	//   ....[88]....
        /*1124*/ 	.word	0x00019af0
        /*1128*/ 	.word	0x00000010
        /*112c*/ 	.word	0x00028460
        /*1130*/ 	.short	0x010a
        /*1132*/ 	.byte	0x3f
	.zero		1


	//   ....[89]....
        /*1134*/ 	.word	0x00019b40
        /*1138*/ 	.word	0x00000000
        /*113c*/ 	.word	0x00028420
        /*1140*/ 	.short	0x010a
        /*1142*/ 	.byte	0x3f
	.zero		1


	//   ....[90]....
        /*1144*/ 	.word	0x00019ce0
        /*1148*/ 	.word	0x00000006
        /*114c*/ 	.word	0x00000000
        /*1150*/ 	.short	0x010a
        /*1152*/ 	.byte	0x3f
	.zero		1


	//   ....[91]....
        /*1154*/ 	.word	0x00019d30
        /*1158*/ 	.word	0x00000007
        /*115c*/ 	.word	0x00000000
        /*1160*/ 	.short	0x010a
        /*1162*/ 	.byte	0x3f
	.zero		1


	//   ....[92]....
        /*1164*/ 	.word	0x00019d80
        /*1168*/ 	.word	0x00000004
        /*116c*/ 	.word	0x00028460
        /*1170*/ 	.short	0x010a
        /*1172*/ 	.byte	0x3f
	.zero		1


	//   ....[93]....
        /*1174*/ 	.word	0x00019dd0
        /*1178*/ 	.word	0x00000003
        /*117c*/ 	.word	0x00028460
        /*1180*/ 	.short	0x010a
        /*1182*/ 	.byte	0x3f
	.zero		1


	//   ....[94]....
        /*1184*/ 	.word	0x00019e20
        /*1188*/ 	.word	0x00000004
        /*118c*/ 	.word	0x00028480
        /*1190*/ 	.short	0x010a
        /*1192*/ 	.byte	0x3f
	.zero		1


	//----- nvinfo : EIATTR_NUM_MBARRIERS
	.align		4
.L_214:
        /*1194*/ 	.byte	0x03, 0x38
        /*1196*/ 	.short	0x0016


	//----- nvinfo : EIATTR_EXIT_INSTR_OFFSETS
	.align		4
        /*1198*/ 	.byte	0x04, 0x1c
        /*119a*/ 	.short	(.L_216 - .L_215)


	//   ....[0]....
.L_215:
        /*119c*/ 	.word	0x00000aa0


	//   ....[1]....
        /*11a0*/ 	.word	0x00012020


	//   ....[2]....
        /*11a4*/ 	.word	0x000188f0


	//----- nvinfo : EIATTR_MAX_THREADS
	.align		4
.L_216:
        /*11a8*/ 	.byte	0x04, 0x05
        /*11aa*/ 	.short	(.L_218 - .L_217)
.L_217:
        /*11ac*/ 	.word	0x00000180
        /*11b0*/ 	.word	0x00000001
        /*11b4*/ 	.word	0x00000001


	//----- nvinfo : EIATTR_CRS_STACK_SIZE
	.align		4
.L_218:
        /*11b8*/ 	.byte	0x04, 0x1e
        /*11ba*/ 	.short	(.L_220 - .L_219)
.L_219:
        /*11bc*/ 	.word	0x00000000


	//----- nvinfo : EIATTR_CBANK_PARAM_SIZE
	.align		4
.L_220:
        /*11c0*/ 	.byte	0x03, 0x19
        /*11c2*/ 	.short	0x0af0


	//----- nvinfo : EIATTR_PARAM_CBANK
	.align		4
        /*11c4*/ 	.byte	0x04, 0x0a
        /*11c6*/ 	.short	(.L_222 - .L_221)
	.align		4
.L_221:
        /*11c8*/ 	.word	index@(.nv.constant0._ZN7cutlass13device_kernelIN5flash11enable_sm90INS1_16FlashAttnFwdSm90INS1_25CollectiveMainloopFwdSm90ILi2EN4cute5tupleIJNS5_1CILi1EEES8_S8_EEENS6_IJNS7_ILi128EEENS7_ILi64EEENS7_ILi256EEEEEELi256ENS_12float_e4m3_tEfNS_4arch4Sm90ELb0ELb1ELb0ELb1ELb0ELb0ELb0ELb1ELb1ELb1ELb1ELb0EEENS1_21CollectiveEpilogueFwdINS6_IJSA_SC_SB_EEES9_NS_10bfloat16_tESG_Li256ELb1ELb1ELb1ELb1EEENS1_36VarlenDynamicPersistentTileSchedulerILi128ELi64ELi256ELi128ELb1ELb1ELb1ELb1ELb0ELb1EEEEEEEEEvNT_6ParamsE)
        /*11cc*/ 	.short	0x0210
        /*11ce*/ 	.short	0x0af0


	//----- nvinfo : EIATTR_SW_WAR
	.align		4
.L_222:
        /*11d0*/ 	.byte	0x04, 0x36
        /*11d2*/ 	.short	(.L_224 - .L_223)
.L_223:
        /*11d4*/ 	.word	0x00000008
.L_224:


//--------------------- .nv.info._ZN7cutlass13device_kernelIN5flash11enable_sm90INS1_16FlashAttnFwdSm90INS1_25CollectiveMainloopFwdSm90ILi2EN4cute5tupleIJNS5_1CILi1EEES8_S8_EEENS6_IJNS7_ILi128EEENS7_ILi64EEENS7_ILi256EEEEEELi256ENS_12float_e4m3_tEfNS_4arch4Sm90ELb0ELb1ELb0ELb1ELb0ELb1ELb0ELb1ELb1ELb1ELb1ELb0EEENS1_21CollectiveEpilogueFwdINS6_IJSA_SC_SB_EEES9_NS_10bfloat16_tESG_Li256ELb1ELb1ELb1ELb1EEENS1_36VarlenDynamicPersistentTileSchedulerILi128ELi64ELi256ELi128ELb1ELb1ELb1ELb1ELb0ELb1EEEEEEEEEvNT_6ParamsE --------------------------
	.section	.nv.info._ZN7cutlass13device_kernelIN5flash11enable_sm90INS1_16FlashAttnFwdSm90INS1_25CollectiveMainloopFwdSm90ILi2EN4cute5tupleIJNS5_1CILi1EEES8_S8_EEENS6_IJNS7_ILi128EEENS7_ILi64EEENS7_ILi256EEEEEELi256ENS_12float_e4m3_tEfNS_4arch4Sm90ELb0ELb1ELb0ELb1ELb0ELb1ELb0ELb1ELb1ELb1ELb1ELb0EEENS1_21CollectiveEpilogueFwdINS6_IJSA_SC_SB_EEES9_NS_10bfloat16_tESG_Li256ELb1ELb1ELb1ELb1EEENS1_36VarlenDynamicPersistentTileSchedulerILi128ELi64ELi256ELi128ELb1ELb1ELb1ELb1ELb0ELb1EEEEEEEEEvNT_6ParamsE,"",@"SHT_CUDA_INFO"
	.sectionflags	@""
	.align	4


	//----- nvinfo : EIATTR_CUDA_API_VERSION
	.align		4
        /*0000*/ 	.byte	0x04, 0x37
        /*0002*/ 	.short	(.L_226 - .L_225)
.L_225:
        /*0004*/ 	.word	0x00000082


	//----- nvinfo : EIATTR_KPARAM_INFO
	.align		4
.L_226:
        /*0008*/ 	.byte	0x04, 0x17
        /*000a*/ 	.short	(.L_228 - .L_227)
.L_227:
        /*000c*/ 	.word	0x00000000
        /*0010*/ 	.short	0x0000
        /*0012*/ 	.short	0x0070
        /*0014*/ 	.byte	0x00, 0xf0, 0x01, 0x2a


	//----- nvinfo : EIATTR_SPARSE_MMA_MASK
	.align		4
.L_228:
        /*0018*/ 	.byte	0x03, 0x50
        /*001a*/ 	.short	0x0000


	//----- nvinfo : EIATTR_MAXREG_COUNT
	.align		4
        /*001c*/ 	.byte	0x03, 0x1b
        /*001e*/ 	.short	0x00a8


	//----- nvinfo : EIATTR_NUM_BARRIERS
	.align		4
        /*0020*/ 	.byte	0x02, 0x4c
        /*0022*/ 	.byte	0x10
	.zero		1


	//----- nvinfo : EIATTR_EXTERNS
	.align		4
        /*0024*/ 	.byte	0x04, 0x0f
        /*0026*/ 	.short	(.L_230 - .L_229)


	//   ....[0]....
	.align		4
.L_229:
        /*0028*/ 	.word	index@(__assertfail)


	//----- nvinfo : EIATTR_ANNOTATIONS
	.align		4
.L_230:
        /*002c*/ 	.byte	0x04, 0x55
        /*002e*/ 	.short	(.L_232 - .L_231)


	//   ....[0]....
.L_231:
        /* <DEDUP_REMOVED lines=111> */


	//----- nvinfo : EIATTR_MERCURY_ISA_VERSION
	.align		4
.L_232:
        /*0708*/ 	.byte	0x03, 0x5f
        /*070a*/ 	.short	0x0101


	//----- nvinfo : EIATTR_UNUSED_LOAD_BYTE_OFFSET
	.align		4
        /*070c*/ 	.byte	0x04, 0x44
        /*070e*/ 	.short	(.L_234 - .L_233)


	//   ....[0]....
.L_233:
        /*0710*/ 	.word	0x00000ae0
        /*0714*/ 	.word	0x0000fff0


	//   ....[1]....
        /*0718*/ 	.word	0x0001bf40
        /*071c*/ 	.word	0x0000fff0


	//----- nvinfo : EIATTR_INT_WARP_WIDE_INSTR_OFFSETS
	.align		4
.L_234:
        /*0720*/ 	.byte	0x04, 0x31
        /*0722*/ 	.short	(.L_236 - .L_235)


	//   ....[0]....
.L_235:
        /*0724*/ 	.word	0x00000190


	//   ....[1]....
        /*0728*/ 	.word	0x000001d0


	//   ....[2]....
        /*072c*/ 	.word	0x00000240


	//   ....[3]....
        /*0730*/ 	.word	0x00026640


	//   ....[4]....
        /*0734*/ 	.word	0x000266a0


	//   ....[5]....
        /*0738*/ 	.word	0x00029170


	//   ....[6]....
        /*073c*/ 	.word	0x000291d0


	//----- nvinfo : EIATTR_COOP_GROUP_MASK_REGIDS
	.align		4
.L_236:
        /*0740*/ 	.byte	0x04, 0x29
        /*0742*/ 	.short	(.L_238 - .L_237)


	//   ....[0]....
.L_237:
        /*0744*/ 	.word	0xffffffff


	//   ....[1]....
        /*0748*/ 	.word	0xffffffff


	//   ....[2]....
        /*074c*/ 	.word	0xffffffff


	//   ....[3]....
        /*0750*/ 	.word	0xffffffff


	//   ....[4]....
        /*0754*/ 	.word	0xffffffff


	//   ....[5]....
        /*0758*/ 	.word	0xffffffff


	//   ....[6]....
        /*075c*/ 	.word	0xffffffff


	//   ....[7]....
        /*0760*/ 	.word	0xffffffff


	//   ....[8]....
        /*0764*/ 	.word	0xffffffff


	//   ....[9]....
        /*0768*/ 	.word	0xffffffff


	//   ....[10]....
        /*076c*/ 	.word	0xffffffff


	//   ....[11]....
        /*0770*/ 	.word	0xffffffff


	//   ....[12]....
        /*0774*/ 	.word	0xffffffff


	//   ....[13]....
        /*0778*/ 	.word	0xffffffff


	//   ....[14]....
        /*077c*/ 	.word	0xffffffff


	//   ....[15]....
        /*0780*/ 	.word	0xffffffff


	//   ....[16]....
        /*0784*/ 	.word	0xffffffff


	//   ....[17]....
        /*0788*/ 	.word	0xffffffff


	//   ....[18]....
        /*078c*/ 	.word	0xffffffff


	//   ....[19]....
        /*0790*/ 	.word	0xffffffff


	//   ....[20]....
        /*0794*/ 	.word	0xffffffff


	//   ....[21]....
        /*0798*/ 	.word	0xffffffff


	//   ....[22]....
        /*079c*/ 	.word	0xffffffff


	//   ....[23]....
        /*07a0*/ 	.word	0xffffffff


	//   ....[24]....
        /*07a4*/ 	.word	0xffffffff


	//   ....[25]....
        /*07a8*/ 	.word	0xffffffff


	//   ....[26]....
        /*07ac*/ 	.word	0xffffffff


	//   ....[27]....
        /*07b0*/ 	.word	0xffffffff


	//   ....[28]....
        /*07b4*/ 	.word	0xffffffff


	//   ....[29]....
        /*07b8*/ 	.word	0xffffffff


	//   ....[30]....
        /*07bc*/ 	.word	0xffffffff


	//   ....[31]....
        /*07c0*/ 	.word	0xffffffff


	//   ....[32]....
        /*07c4*/ 	.word	0xffffffff


	//   ....[33]....
        /*07c8*/ 	.word	0xffffffff


	//   ....[34]....
        /*07cc*/ 	.word	0xffffffff


	//   ....[35]....
        /*07d0*/ 	.word	0xffffffff


	//   ....[36]....
        /*07d4*/ 	.word	0xffffffff


	//   ....[37]....
        /*07d8*/ 	.word	0xffffffff


	//   ....[38]....
        /*07dc*/ 	.word	0xffffffff


	//   ....[39]....
        /*07e0*/ 	.word	0xffffffff


	//   ....[40]....
        /*07e4*/ 	.word	0xffffffff


	//   ....[41]....
        /*07e8*/ 	.word	0xffffffff


	//   ....[42]....
        /*07ec*/ 	.word	0xffffffff


	//   ....[43]....
        /*07f0*/ 	.word	0xffffffff


	//   ....[44]....
        /*07f4*/ 	.word	0xffffffff


	//   ....[45]....
        /*07f8*/ 	.word	0xffffffff


	//   ....[46]....
        /*07fc*/ 	.word	0xffffffff


	//   ....[47]....
        /*0800*/ 	.word	0xffffffff


	//   ....[48]....
        /*0804*/ 	.word	0xffffffff


	//   ....[49]....
        /*0808*/ 	.word	0xffffffff


	//   ....[50]....
        /*080c*/ 	.word	0xffffffff


	//   ....[51]....
        /*0810*/ 	.word	0xffffffff


	//   ....[52]....
        /*0814*/ 	.word	0xffffffff


	//   ....[53]....
        /*0818*/ 	.word	0xffffffff


	//   ....[54]....
        /*081c*/ 	.word	0xffffffff


	//   ....[55]....
        /*0820*/ 	.word	0xffffffff


	//   ....[56]....
        /*0824*/ 	.word	0xffffffff


	//   ....[57]....
        /*0828*/ 	.word	0xffffffff


	//   ....[58]....
        /*082c*/ 	.word	0xffffffff


	//   ....[59]....
        /*0830*/ 	.word	0xffffffff


	//   ....[60]....
        /*0834*/ 	.word	0xffffffff


	//   ....[61]....
        /*0838*/ 	.word	0xffffffff


	//   ....[62]....
        /*083c*/ 	.word	0xffffffff


	//   ....[63]....
        /*0840*/ 	.word	0xffffffff


	//   ....[64]....
        /*0844*/ 	.word	0xffffffff


	//   ....[65]....
        /*0848*/ 	.word	0xffffffff


	//   ....[66]....
        /*084c*/ 	.word	0xffffffff


	//   ....[67]....
        /*0850*/ 	.word	0xffffffff


	//   ....[68]....
        /*0854*/ 	.word	0xffffffff


	//   ....[69]....
        /*0858*/ 	.word	0xffffffff


	//   ....[70]....
        /*085c*/ 	.word	0xffffffff


	//   ....[71]....
        /*0860*/ 	.word	0xffffffff


	//   ....[72]....
        /*0864*/ 	.word	0xffffffff


	//   ....[73]....
        /*0868*/ 	.word	0xffffffff


	//   ....[74]....
        /*086c*/ 	.word	0xffffffff


	//   ....[75]....
        /*0870*/ 	.word	0xffffffff


	//   ....[76]....
        /*0874*/ 	.word	0xffffffff


	//   ....[77]....
        /*0878*/ 	.word	0xffffffff


	//   ....[78]....
        /*087c*/ 	.word	0xffffffff


	//   ....[79]....
        /*0880*/ 	.word	0xffffffff


	//   ....[80]....
        /*0884*/ 	.word	0xffffffff


	//   ....[81]....
        /*0888*/ 	.word	0xffffffff


	//   ....[82]....
        /*088c*/ 	.word	0xffffffff


	//   ....[83]....
        /*0890*/ 	.word	0xffffffff


	//   ....[84]....
        /*0894*/ 	.word	0xffffffff


	//   ....[85]....
        /*0898*/ 	.word	0xffffffff


	//   ....[86]....
        /*089c*/ 	.word	0xffffffff


	//   ....[87]....
        /*08a0*/ 	.word	0xffffffff


	//   ....[88]....
        /*08a4*/ 	.word	0xffffffff


	//   ....[89]....
        /*08a8*/ 	.word	0xffffffff


	//   ....[90]....
        /*08ac*/ 	.word	0xffffffff


	//   ....[91]....
        /*08b0*/ 	.word	0xffffffff


	//   ....[92]....
        /*08b4*/ 	.word	0xffffffff


	//   ....[93]....
        /*08b8*/ 	.word	0xffffffff


	//   ....[94]....
        /*08bc*/ 	.word	0xffffffff


	//   ....[95]....
        /*08c0*/ 	.word	0xffffffff


	//   ....[96]....
        /*08c4*/ 	.word	0xffffffff


	//   ....[97]....
        /*08c8*/ 	.word	0xffffffff


	//   ....[98]....
        /*08cc*/ 	.word	0xffffffff


	//   ....[99]....
        /*08d0*/ 	.word	0xffffffff


	//   ....[100]....
        /*08d4*/ 	.word	0xffffffff


	//   ....[101]....
        /*08d8*/ 	.word	0xffffffff


	//   ....[102]....
        /*08dc*/ 	.word	0xffffffff


	//   ....[103]....
        /*08e0*/ 	.word	0xffffffff


	//   ....[104]....
        /*08e4*/ 	.word	0xffffffff


	//   ....[105]....
        /*08e8*/ 	.word	0xffffffff


	//   ....[106]....
        /*08ec*/ 	.word	0xffffffff


	//   ....[107]....
        /*08f0*/ 	.word	0xffffffff


	//   ....[108]....
        /*08f4*/ 	.word	0xffffffff


	//   ....[109]....
        /*08f8*/ 	.word	0xffffffff


	//   ....[110]....
        /*08fc*/ 	.word	0xffffffff


	//   ....[111]....
        /*0900*/ 	.word	0xffffffff


	//   ....[112]....
        /*0904*/ 	.word	0xffffffff


	//   ....[113]....
        /*0908*/ 	.word	0xffffffff


	//   ....[114]....
        /*090c*/ 	.word	0xffffffff


	//   ....[115]....
        /*0910*/ 	.word	0xffffffff


	//   ....[116]....
        /*0914*/ 	.word	0xffffffff


	//   ....[117]....
        /*0918*/ 	.word	0xffffffff


	//   ....[118]....
        /*091c*/ 	.word	0xffffffff


	//   ....[119]....
        /*0920*/ 	.word	0xffffffff


	//   ....[120]....
        /*0924*/ 	.word	0xffffffff


	//   ....[121]....
        /*0928*/ 	.word	0xffffffff


	//   ....[122]....
        /*092c*/ 	.word	0xffffffff


	//   ....[123]....
        /*0930*/ 	.word	0xffffffff


	//   ....[124]....
        /*0934*/ 	.word	0xffffffff


	//   ....[125]....
        /*0938*/ 	.word	0xffffffff


	//   ....[126]....
        /*093c*/ 	.word	0xffffffff


	//   ....[127]....
        /*0940*/ 	.word	0xffffffff


	//   ....[128]....
        /*0944*/ 	.word	0xffffffff


	//   ....[129]....
        /*0948*/ 	.word	0xffffffff


	//   ....[130]....
        /*094c*/ 	.word	0xffffffff


	//   ....[131]....
        /*0950*/ 	.word	0xffffffff


	//   ....[132]....
        /*0954*/ 	.word	0xffffffff


	//   ....[133]....
        /*0958*/ 	.word	0xffffffff


	//   ....[134]....
        /*095c*/ 	.word	0xffffffff


	//   ....[135]....
        /*0960*/ 	.word	0xffffffff


	//   ....[136]....
        /*0964*/ 	.word	0xffffffff


	//   ....[137]....
        /*0968*/ 	.word	0xffffffff


	//   ....[138]....
        /*096c*/ 	.word	0xffffffff


	//   ....[139]....
        /*0970*/ 	.word	0xffffffff


	//   ....[140]....
        /*0974*/ 	.word	0xffffffff


	//   ....[141]....
        /*0978*/ 	.word	0xffffffff


	//   ....[142]....
        /*097c*/ 	.word	0xffffffff


	//   ....[143]....
        /*0980*/ 	.word	0xffffffff


	//   ....[144]....
        /*0984*/ 	.word	0xffffffff


	//   ....[145]....
        /*0988*/ 	.word	0xffffffff


	//   ....[146]....
        /*098c*/ 	.word	0xffffffff


	//   ....[147]....
        /*0990*/ 	.word	0xffffffff


	//   ....[148]....
        /*0994*/ 	.word	0xffffffff


	//   ....[149]....
        /*0998*/ 	.word	0xffffffff


	//   ....[150]....
        /*099c*/ 	.word	0xffffffff


	//   ....[151]....
        /*09a0*/ 	.word	0xffffffff


	//   ....[152]....
        /*09a4*/ 	.word	0xffffffff


	//   ....[153]....
        /*09a8*/ 	.word	0xffffffff


	//   ....[154]....
        /*09ac*/ 	.word	0xffffffff


	//   ....[155]....
        /*09b0*/ 	.word	0xffffffff


	//   ....[156]....
        /*09b4*/ 	.word	0xffffffff


	//   ....[157]....
        /*09b8*/ 	.word	0xffffffff


	//   ....[158]....
        /*09bc*/ 	.word	0xffffffff


	//   ....[159]....
        /*09c0*/ 	.word	0xffffffff


	//   ....[160]....
        /*09c4*/ 	.word	0xffffffff


	//   ....[161]....
        /*09c8*/ 	.word	0xffffffff


	//   ....[162]....
        /*09cc*/ 	.word	0xffffffff


	//   ....[163]....
        /*09d0*/ 	.word	0xffffffff


	//   ....[164]....
        /*09d4*/ 	.word	0xffffffff


	//   ....[165]....
        /*09d8*/ 	.word	0xffffffff


	//   ....[166]....
        /*09dc*/ 	.word	0xffffffff


	//   ....[167]....
        /*09e0*/ 	.word	0xffffffff


	//   ....[168]....
        /*09e4*/ 	.word	0xffffffff


	//   ....[169]....
        /*09e8*/ 	.word	0xffffffff


	//   ....[170]....
        /*09ec*/ 	.word	0xffffffff


	//   ....[171]....
        /*09f0*/ 	.word	0xffffffff


	//   ....[172]....
        /*09f4*/ 	.word	0xffffffff


	//   ....[173]....
        /*09f8*/ 	.word	0xffffffff


	//   ....[174]....
        /*09fc*/ 	.word	0xffffffff


	//   ....[175]....
        /*0a00*/ 	.word	0xffffffff


	//   ....[176]....
        /*0a04*/ 	.word	0xffffffff


	//   ....[177]....
        /*0a08*/ 	.word	0xffffffff


	//   ....[178]....
        /*0a0c*/ 	.word	0xffffffff


	//   ....[179]....
        /*0a10*/ 	.word	0xffffffff


	//   ....[180]....
        /*0a14*/ 	.word	0xffffffff


	//   ....[181]....
        /*0a18*/ 	.word	0xffffffff


	//   ....[182]....
        /*0a1c*/ 	.word	0xffffffff


	//   ....[183]....
        /*0a20*/ 	.word	0xffffffff


	//   ....[184]....
        /*0a24*/ 	.word	0xffffffff


	//   ....[185]....
        /*0a28*/ 	.word	0xffffffff


	//   ....[186]....
        /*0a2c*/ 	.word	0xffffffff


	//   ....[187]....
        /*0a30*/ 	.word	0xffffffff


	//   ....[188]....
        /*0a34*/ 	.word	0xffffffff


	//   ....[189]....
        /*0a38*/ 	.word	0xffffffff


	//   ....[190]....
        /*0a3c*/ 	.word	0xffffffff


	//   ....[191]....
        /*0a40*/ 	.word	0xffffffff


	//   ....[192]....
        /*0a44*/ 	.word	0xffffffff


	//   ....[193]....
        /*0a48*/ 	.word	0xffffffff


	//   ....[194]....
        /*0a4c*/ 	.word	0xffffffff


	//   ....[195]....
        /*0a50*/ 	.word	0xffffffff


	//   ....[196]....
        /*0a54*/ 	.word	0xffffffff


	//   ....[197]....
        /*0a58*/ 	.word	0xffffffff


	//   ....[198]....
        /*0a5c*/ 	.word	0xffffffff


	//   ....[199]....
        /*0a60*/ 	.word	0xffffffff


	//   ....[200]....
        /*0a64*/ 	.word	0xffffffff


	//   ....[201]....
        /*0a68*/ 	.word	0xffffffff


	//   ....[202]....
        /*0a6c*/ 	.word	0xffffffff


	//   ....[203]....
        /*0a70*/ 	.word	0xffffffff


	//   ....[204]....
        /*0a74*/ 	.word	0xffffffff


	//   ....[205]....
        /*0a78*/ 	.word	0xffffffff


	//   ....[206]....
        /*0a7c*/ 	.word	0xffffffff


	//   ....[207]....
        /*0a80*/ 	.word	0xffffffff


	//   ....[208]....
        /*0a84*/ 	.word	0xffffffff


	//   ....[209]....
        /*0a88*/ 	.word	0xffffffff


	//   ....[210]....
        /*0a8c*/ 	.word	0xffffffff


	//   ....[211]....
        /*0a90*/ 	.word	0xffffffff


	//   ....[212]....
        /*0a94*/ 	.word	0xffffffff


	//   ....[213]....
        /*0a98*/ 	.word	0xffffffff


	//   ....[214]....
        /*0a9c*/ 	.word	0xffffffff


	//   ....[215]....
        /*0aa0*/ 	.word	0xffffffff


	//   ....[216]....
        /*0aa4*/ 	.word	0xffffffff


	//   ....[217]....
        /*0aa8*/ 	.word	0xffffffff


	//   ....[218]....
        /*0aac*/ 	.word	0xffffffff


	//   ....[219]....
        /*0ab0*/ 	.word	0xffffffff


	//   ....[220]....
        /*0ab4*/ 	.word	0xffffffff


	//   ....[221]....
        /*0ab8*/ 	.word	0xffffffff


	//   ....[222]....
        /*0abc*/ 	.word	0xffffffff


	//   ....[223]....
        /*0ac0*/ 	.word	0xffffffff


	//   ....[224]....
        /*0ac4*/ 	.word	0xffffffff


	//   ....[225]....
        /*0ac8*/ 	.word	0xffffffff


	//   ....[226]....
        /*0acc*/ 	.word	0xffffffff


	//   ....[227]....
        /*0ad0*/ 	.word	0xffffffff


	//   ....[228]....
        /*0ad4*/ 	.word	0xffffffff


	//   ....[229]....
        /*0ad8*/ 	.word	0xffffffff


	//   ....[230]....
        /*0adc*/ 	.word	0xffffffff


	//   ....[231]....
        /*0ae0*/ 	.word	0xffffffff


	//   ....[232]....
        /*0ae4*/ 	.word	0xffffffff


	//   ....[233]....
        /*0ae8*/ 	.word	0xffffffff


	//   ....[234]....
        /*0aec*/ 	.word	0xffffffff


	//   ....[235]....
        /*0af0*/ 	.word	0xffffffff


	//   ....[236]....
        /*0af4*/ 	.word	0xffffffff


	//   ....[237]....
        /*0af8*/ 	.word	0xffffffff


	//   ....[238]....
        /*0afc*/ 	.word	0xffffffff


	//   ....[239]....
        /*0b00*/ 	.word	0xffffffff


	//   ....[240]....
        /*0b04*/ 	.word	0xffffffff


	//   ....[241]....
        /*0b08*/ 	.word	0xffffffff


	//   ....[242]....
        /*0b0c*/ 	.word	0xffffffff


	//   ....[243]....
        /*0b10*/ 	.word	0xffffffff


	//   ....[244]....
        /*0b14*/ 	.word	0xffffffff


	//   ....[245]....
        /*0b18*/ 	.word	0xffffffff


	//   ....[246]....
        /*0b1c*/ 	.word	0xffffffff


	//   ....[247]....
        /*0b20*/ 	.word	0xffffffff


	//   ....[248]....
        /*0b24*/ 	.word	0xffffffff


	//   ....[249]....
        /*0b28*/ 	.word	0xffffffff


	//   ....[250]....
        /*0b2c*/ 	.word	0xffffffff


	//   ....[251]....
        /*0b30*/ 	.word	0xffffffff


	//   ....[252]....
        /*0b34*/ 	.word	0xffffffff


	//   ....[253]....
        /*0b38*/ 	.word	0xffffffff


	//   ....[254]....
        /*0b3c*/ 	.word	0xffffffff


	//   ....[255]....
        /*0b40*/ 	.word	0xffffffff


	//   ....[0]....
        /*0b44*/ 	.word	0xffffffff


	//   ....[1]....
        /*0b48*/ 	.word	0xffffffff


	//   ....[2]....
        /*0b4c*/ 	.word	0xffffffff


	//   ....[3]....
        /*0b50*/ 	.word	0xffffffff


	//   ....[4]....
        /*0b54*/ 	.word	0xffffffff


	//   ....[5]....
        /*0b58*/ 	.word	0xffffffff


	//   ....[6]....
        /*0b5c*/ 	.word	0xffffffff


	//   ....[7]....
        /*0b60*/ 	.word	0xffffffff


	//   ....[8]....
        /*0b64*/ 	.word	0xffffffff


	//   ....[9]....
        /*0b68*/ 	.word	0xffffffff


	//   ....[10]....
        /*0b6c*/ 	.word	0xffffffff


	//   ....[11]....
        /*0b70*/ 	.word	0xffffffff


	//   ....[12]....
        /*0b74*/ 	.word	0xffffffff


	//   ....[13]....
        /*0b78*/ 	.word	0xffffffff


	//   ....[14]....
        /*0b7c*/ 	.word	0xffffffff


	//   ....[15]....
        /*0b80*/ 	.word	0xffffffff


	//   ....[16]....
        /*0b84*/ 	.word	0x0500000f


	//   ....[17]....
        /*0b88*/ 	.word	0x0500000f


	//   ....[18]....
        /*0b8c*/ 	.word	0x0500000f


	//   ....[19]....
        /*0b90*/ 	.word	0x0500000f


	//   ....[20]....
        /*0b94*/ 	.word	0x0500000f


	//   ....[21]....
        /*0b98*/ 	.word	0x0500000f


	//   ....[22]....
        /*0b9c*/ 	.word	0x0500000f


	//   ....[23]....
        /*0ba0*/ 	.word	0x0500000f


	//   ....[24]....
        /*0ba4*/ 	.word	0x0500000f


	//   ....[25]....
        /*0ba8*/ 	.word	0x0500000f


	//   ....[26]....
        /*0bac*/ 	.word	0x0500000f


	//   ....[27]....
        /*0bb0*/ 	.word	0x0500000f


	//   ....[28]....
        /*0bb4*/ 	.word	0x0500000f


	//   ....[29]....
        /*0bb8*/ 	.word	0x0500000f


	//   ....[30]....
        /*0bbc*/ 	.word	0x0500000f


	//   ....[31]....
        /*0bc0*/ 	.word	0x0500000f


	//   ....[32]....
        /*0bc4*/ 	.word	0x0500000f


	//   ....[33]....
        /*0bc8*/ 	.word	0x0500000f


	//   ....[34]....
        /*0bcc*/ 	.word	0x0500000f


	//   ....[35]....
        /*0bd0*/ 	.word	0x0500000f


	//   ....[36]....
        /*0bd4*/ 	.word	0x0500000f


	//   ....[37]....
        /*0bd8*/ 	.word	0x0500000f


	//   ....[38]....
        /*0bdc*/ 	.word	0x0500000f


	//   ....[39]....
        /*0be0*/ 	.word	0x0500000f


	//   ....[40]....
        /*0be4*/ 	.word	0x0500000f


	//   ....[41]....
        /*0be8*/ 	.word	0x0500000f


	//   ....[42]....
        /*0bec*/ 	.word	0x0500000f


	//   ....[43]....
        /*0bf0*/ 	.word	0x0500000f


	//   ....[44]....
        /*0bf4*/ 	.word	0x0500000f


	//   ....[45]....
        /*0bf8*/ 	.word	0x0500000f


	//   ....[46]....
        /*0bfc*/ 	.word	0x0500000f


	//   ....[47]....
        /*0c00*/ 	.word	0x0500000f


	//   ....[48]....
        /*0c04*/ 	.word	0x0500000f


	//   ....[49]....
        /*0c08*/ 	.word	0x0500000f


	//   ....[50]....
        /*0c0c*/ 	.word	0x0500000f


	//   ....[51]....
        /*0c10*/ 	.word	0x0500000f


	//   ....[52]....
        /*0c14*/ 	.word	0x0500000f


	//   ....[53]....
        /*0c18*/ 	.word	0x0500000f


	//   ....[54]....
        /*0c1c*/ 	.word	0x0500000f


	//   ....[55]....
        /*0c20*/ 	.word	0x0500000f


	//   ....[56]....
        /*0c24*/ 	.word	0x0500000f


	//   ....[57]....
        /*0c28*/ 	.word	0x0500000f


	//   ....[58]....
        /*0c2c*/ 	.word	0x0500000f


	//   ....[59]....
        /*0c30*/ 	.word	0x0500000f


	//   ....[60]....
        /*0c34*/ 	.word	0x0500000f


	//   ....[61]....
        /*0c38*/ 	.word	0x0500000f


	//   ....[62]....
        /*0c3c*/ 	.word	0x0500000f


	//   ....[63]....
        /*0c40*/ 	.word	0x0500000f


	//   ....[64]....
        /*0c44*/ 	.word	0x0500000f


	//   ....[65]....
        /*0c48*/ 	.word	0x0500000f


	//   ....[66]....
        /*0c4c*/ 	.word	0x0500000f


	//   ....[67]....
        /*0c50*/ 	.word	0x0500000f


	//   ....[68]....
        /*0c54*/ 	.word	0x0500000f


	//   ....[69]....
        /*0c58*/ 	.word	0x0500000f


	//   ....[70]....
        /*0c5c*/ 	.word	0x0500000f


	//   ....[71]....
        /*0c60*/ 	.word	0x0500000f


	//   ....[72]....
        /*0c64*/ 	.word	0x0500000f


	//   ....[73]....
        /*0c68*/ 	.word	0x0500000f


	//   ....[74]....
        /*0c6c*/ 	.word	0x0500000f


	//   ....[75]....
        /*0c70*/ 	.word	0x0500000f


	//   ....[76]....
        /*0c74*/ 	.word	0x0500000f


	//   ....[77]....
        /*0c78*/ 	.word	0x0500000f


	//   ....[78]....
        /*0c7c*/ 	.word	0x0500000f


	//   ....[79]....
        /*0c80*/ 	.word	0x0500000f


	//   ....[80]....
        /*0c84*/ 	.word	0x0500000f


	//   ....[81]....
        /*0c88*/ 	.word	0x0500000f


	//   ....[82]....
        /*0c8c*/ 	.word	0x0500000f


	//   ....[83]....
        /*0c90*/ 	.word	0x0500000f


	//   ....[84]....
        /*0c94*/ 	.word	0x0500000f


	//   ....[85]....
        /*0c98*/ 	.word	0x0500000f


	//   ....[86]....
        /*0c9c*/ 	.word	0x0500000f


	//   ....[87]....
        /*0ca0*/ 	.word	0x0500000f


	//   ....[88]....
        /*0ca4*/ 	.word	0x0500000f


	//   ....[89]....
        /*0ca8*/ 	.word	0x0500000f


	//   ....[90]....
        /*0cac*/ 	.word	0x0500000f


	//   ....[91]....
        /*0cb0*/ 	.word	0x0500000f


	//   ....[92]....
        /*0cb4*/ 	.word	0x0500000f


	//   ....[93]....
        /*0cb8*/ 	.word	0x0500000f


	//   ....[94]....
        /*0cbc*/ 	.word	0x0500000f


	//   ....[95]....
        /*0cc0*/ 	.word	0x0500000f


	//   ....[96]....
        /*0cc4*/ 	.word	0x0500000f


	//   ....[97]....
        /*0cc8*/ 	.word	0x0500000f


	//   ....[98]....
        /*0ccc*/ 	.word	0x0500000f


	//   ....[99]....
        /*0cd0*/ 	.word	0x0500000f


	//   ....[100]....
        /*0cd4*/ 	.word	0x0500000f


	//   ....[101]....
        /*0cd8*/ 	.word	0x0500000f


	//   ....[102]....
        /*0cdc*/ 	.word	0x0500000f


	//   ....[103]....
        /*0ce0*/ 	.word	0x0500000f


	//   ....[104]....
        /*0ce4*/ 	.word	0x0500000f


	//   ....[105]....
        /*0ce8*/ 	.word	0x0500000f


	//   ....[106]....
        /*0cec*/ 	.word	0x0500000f


	//   ....[107]....
        /*0cf0*/ 	.word	0x0500000f


	//   ....[108]....
        /*0cf4*/ 	.word	0x0500000f


	//   ....[109]....
        /*0cf8*/ 	.word	0x0500000f


	//   ....[110]....
        /*0cfc*/ 	.word	0x0500000f


	//   ....[111]....
        /*0d00*/ 	.word	0x0500000f


	//   ....[112]....
        /*0d04*/ 	.word	0x0500000f


	//   ....[113]....
        /*0d08*/ 	.word	0x0500000f


	//   ....[114]....
        /*0d0c*/ 	.word	0x0500000f


	//   ....[115]....
        /*0d10*/ 	.word	0x0500000f


	//   ....[116]....
        /*0d14*/ 	.word	0x0500000f


	//   ....[117]....
        /*0d18*/ 	.word	0x0500000f


	//   ....[118]....
        /*0d1c*/ 	.word	0x0500000f


	//   ....[119]....
        /*0d20*/ 	.word	0x0500000f


	//   ....[120]....
        /*0d24*/ 	.word	0x0500000f


	//   ....[121]....
        /*0d28*/ 	.word	0x0500000f


	//   ....[122]....
        /*0d2c*/ 	.word	0x0500000f


	//   ....[123]....
        /*0d30*/ 	.word	0x0500000f


	//   ....[124]....
        /*0d34*/ 	.word	0x0500000f


	//   ....[125]....
        /*0d38*/ 	.word	0x0500000f


	//   ....[126]....
        /*0d3c*/ 	.word	0x0500000f


	//   ....[127]....
        /*0d40*/ 	.word	0x0500000f


	//   ....[128]....
        /*0d44*/ 	.word	0x0500000f


	//   ....[129]....
        /*0d48*/ 	.word	0x0500000f


	//   ....[130]....
        /*0d4c*/ 	.word	0x0500000f


	//   ....[131]....
        /*0d50*/ 	.word	0x0500000f


	//   ....[132]....
        /*0d54*/ 	.word	0x0500000f


	//   ....[133]....
        /*0d58*/ 	.word	0x0500000f


	//   ....[134]....
        /*0d5c*/ 	.word	0x0500000f


	//   ....[135]....
        /*0d60*/ 	.word	0x0500000f


	//   ....[136]....
        /*0d64*/ 	.word	0x0500000f


	//   ....[137]....
        /*0d68*/ 	.word	0x0500000f


	//   ....[138]....
        /*0d6c*/ 	.word	0x0500000f


	//   ....[139]....
        /*0d70*/ 	.word	0x0500000f


	//   ....[140]....
        /*0d74*/ 	.word	0x0500000f


	//   ....[141]....
        /*0d78*/ 	.word	0x0500000f


	//   ....[142]....
        /*0d7c*/ 	.word	0x0500000f


	//   ....[143]....
        /*0d80*/ 	.word	0x0500000f


	//   ....[144]....
        /*0d84*/ 	.word	0x0500000f


	//   ....[145]....
        /*0d88*/ 	.word	0x0500000f


	//   ....[146]....
        /*0d8c*/ 	.word	0x0500000f


	//   ....[147]....
        /*0d90*/ 	.word	0x0500000f


	//   ....[148]....
        /*0d94*/ 	.word	0x0500000f


	//   ....[149]....
        /*0d98*/ 	.word	0x0500000f


	//   ....[150]....
        /*0d9c*/ 	.word	0x0500000f


	//   ....[151]....
        /*0da0*/ 	.word	0x0500000f


	//   ....[152]....
        /*0da4*/ 	.word	0x0500000f


	//   ....[153]....
        /*0da8*/ 	.word	0x0500000f


	//   ....[154]....
        /*0dac*/ 	.word	0x0500000f


	//   ....[155]....
        /*0db0*/ 	.word	0x0500000f


	//   ....[156]....
        /*0db4*/ 	.word	0x0500000f


	//   ....[157]....
        /*0db8*/ 	.word	0x0500000f


	//   ....[158]....
        /*0dbc*/ 	.word	0x0500000f


	//   ....[159]....
        /*0dc0*/ 	.word	0x0500000f


	//   ....[160]....
        /*0dc4*/ 	.word	0x0500000f


	//   ....[161]....
        /*0dc8*/ 	.word	0x0500000f


	//   ....[162]....
        /*0dcc*/ 	.word	0x0500000f


	//   ....[163]....
        /*0dd0*/ 	.word	0x0500000f


	//   ....[164]....
        /*0dd4*/ 	.word	0x0500000f


	//   ....[165]....
        /*0dd8*/ 	.word	0x0500000f


	//   ....[166]....
        /*0ddc*/ 	.word	0x0500000f


	//   ....[167]....
        /*0de0*/ 	.word	0x0500000f


	//   ....[168]....
        /*0de4*/ 	.word	0x0500000f


	//   ....[169]....
        /*0de8*/ 	.word	0x0500000f


	//   ....[170]....
        /*0dec*/ 	.word	0x0500000f


	//   ....[171]....
        /*0df0*/ 	.word	0x0500000f


	//   ....[172]....
        /*0df4*/ 	.word	0x0500000f


	//   ....[173]....
        /*0df8*/ 	.word	0x0500000f


	//   ....[174]....
        /*0dfc*/ 	.word	0x0500000f


	//   ....[175]....
        /*0e00*/ 	.word	0x0500000f


	//   ....[176]....
        /*0e04*/ 	.word	0x0500000f


	//   ....[177]....
        /*0e08*/ 	.word	0x0500000f


	//   ....[178]....
        /*0e0c*/ 	.word	0x0500000f


	//   ....[179]....
        /*0e10*/ 	.word	0x0500000f


	//   ....[180]....
        /*0e14*/ 	.word	0x0500000f


	//   ....[181]....
        /*0e18*/ 	.word	0x0500000f


	//   ....[182]....
        /*0e1c*/ 	.word	0x0500000f


	//   ....[183]....
        /*0e20*/ 	.word	0x0500000f


	//   ....[184]....
        /*0e24*/ 	.word	0x0500000f


	//   ....[185]....
        /*0e28*/ 	.word	0x0500000f


	//   ....[186]....
        /*0e2c*/ 	.word	0x0500000f


	//   ....[187]....
        /*0e30*/ 	.word	0x0500000f


	//   ....[188]....
        /*0e34*/ 	.word	0x0500000f


	//   ....[189]....
        /*0e38*/ 	.word	0x0500000f


	//   ....[190]....
        /*0e3c*/ 	.word	0x0500000f


	//   ....[191]....
        /*0e40*/ 	.word	0x0500000f


	//   ....[192]....
        /*0e44*/ 	.word	0x0500000f


	//   ....[193]....
        /*0e48*/ 	.word	0x0500000f


	//   ....[194]....
        /*0e4c*/ 	.word	0x0500000f


	//   ....[195]....
        /*0e50*/ 	.word	0x0500000f


	//   ....[196]....
        /*0e54*/ 	.word	0x0500000f


	//   ....[197]....
        /*0e58*/ 	.word	0x0500000f


	//   ....[198]....
        /*0e5c*/ 	.word	0x0500000f


	//   ....[199]....
        /*0e60*/ 	.word	0x0500000f


	//   ....[200]....
        /*0e64*/ 	.word	0x0500000f


	//   ....[201]....
        /*0e68*/ 	.word	0x0500000f


	//   ....[202]....
        /*0e6c*/ 	.word	0x0500000f


	//   ....[203]....
        /*0e70*/ 	.word	0x0500000f


	//   ....[204]....
        /*0e74*/ 	.word	0x0500000f


	//   ....[205]....
        /*0e78*/ 	.word	0x0500000f


	//   ....[206]....
        /*0e7c*/ 	.word	0x0500000f


	//   ....[207]....
        /*0e80*/ 	.word	0x0500000f


	//   ....[208]....
        /*0e84*/ 	.word	0x0500000f


	//   ....[209]....
        /*0e88*/ 	.word	0x0500000f


	//   ....[210]....
        /*0e8c*/ 	.word	0x0500000f


	//   ....[211]....
        /*0e90*/ 	.word	0x0500000f


	//   ....[212]....
        /*0e94*/ 	.word	0x0500000f


	//   ....[213]....
        /*0e98*/ 	.word	0x0500000f


	//   ....[214]....
        /*0e9c*/ 	.word	0x0500000f


	//   ....[215]....
        /*0ea0*/ 	.word	0x0500000f


	//   ....[216]....
        /*0ea4*/ 	.word	0x0500000f


	//   ....[217]....
        /*0ea8*/ 	.word	0x0500000f


	//   ....[218]....
        /*0eac*/ 	.word	0x0500000f


	//   ....[219]....
        /*0eb0*/ 	.word	0x0500000f


	//   ....[220]....
        /*0eb4*/ 	.word	0x0500000f


	//   ....[221]....
        /*0eb8*/ 	.word	0x0500000f


	//   ....[222]....
        /*0ebc*/ 	.word	0x0500000f


	//   ....[223]....
        /*0ec0*/ 	.word	0x0500000f


	//   ....[224]....
        /*0ec4*/ 	.word	0x0500000f


	//   ....[225]....
        /*0ec8*/ 	.word	0x0500000f


	//   ....[226]....
        /*0ecc*/ 	.word	0x0500000f


	//   ....[227]....
        /*0ed0*/ 	.word	0x0500000f


	//   ....[228]....
        /*0ed4*/ 	.word	0x0500000f


	//   ....[229]....
        /*0ed8*/ 	.word	0x0500000f


	//   ....[230]....
        /*0edc*/ 	.word	0x0500000f


	//   ....[231]....
        /*0ee0*/ 	.word	0x0500000f


	//   ....[232]....
        /*0ee4*/ 	.word	0x0500000f


	//   ....[233]....
        /*0ee8*/ 	.word	0x0500000f


	//----- nvinfo : EIATTR_COOP_GROUP_INSTR_OFFSETS
	.align		4
.L_238:
        /*0eec*/ 	.byte	0x04, 0x28
        /*0eee*/ 	.short	(.L_240 - .L_239)


	//   ....[0]....
.L_239:
        /*0ef0*/ 	.word	0x00000070


	//   ....[1]....
        /*0ef4*/ 	.word	0x000001a0


	//   ....[2]....
        /*0ef8*/ 	.word	0x000001f0


	//   ....[3]....
        /*0efc*/ 	.word	0x00000420


	//   ....[4]....
        /*0f00*/ 	.word	0x00000580


	//   ....[5]....
        /*0f04*/ 	.word	0x000006a0


	//   ....[6]....
        /*0f08*/ 	.word	0x00000800


	//   ....[7]....
        /*0f0c*/ 	.word	0x00008710


	//   ....[8]....
        /*0f10*/ 	.word	0x00008df0


	//   ....[9]....
        /*0f14*/ 	.word	0x00008e00


	//   ....[10]....
        /*0f18*/ 	.word	0x00008e10


	//   ....[11]....
        /*0f1c*/ 	.word	0x00008e20


	//   ....[12]....
        /*0f20*/ 	.word	0x00009020


	//   ....[13]....
        /*0f24*/ 	.word	0x00009030


	//   ....[14]....
        /*0f28*/ 	.word	0x00009040


	//   ....[15]....
        /*0f2c*/ 	.word	0x00009050


	//   ....[16]....
        /*0f30*/ 	.word	0x00009230


	//   ....[17]....
        /*0f34*/ 	.word	0x00009240


	//   ....[18]....
        /*0f38*/ 	.word	0x00009250


	//   ....[19]....
        /*0f3c*/ 	.word	0x00009260


	//   ....[20]....
        /*0f40*/ 	.word	0x00009460


	//   ....[21]....
        /*0f44*/ 	.word	0x00009470


	//   ....[22]....
        /*0f48*/ 	.word	0x00009480


	//   ....[23]....
        /*0f4c*/ 	.word	0x00009490


	//   ....[24]....
        /*0f50*/ 	.word	0x0000d790


	//   ....[25]....
        /*0f54*/ 	.word	0x0000d7b0


	//   ....[26]....
        /*0f58*/ 	.word	0x0000d7c0


	//   ....[27]....
        /*0f5c*/ 	.word	0x0000d7d0


	//   ....[28]....
        /*0f60*/ 	.word	0x0000d870


	//   ....[29]....
        /*0f64*/ 	.word	0x0000d880


	//   ....[30]....
        /*0f68*/ 	.word	0x0000d890


	//   ....[31]....
        /*0f6c*/ 	.word	0x0000d8a0


	//   ....[32]....
        /*0f70*/ 	.word	0x0000dac0


	//   ....[33]....
        /*0f74*/ 	.word	0x0000dae0


	//   ....[34]....
        /*0f78*/ 	.word	0x0000db00


	//   ....[35]....
        /*0f7c*/ 	.word	0x0000db10


	//   ....[36]....
        /*0f80*/ 	.word	0x0000dbb0


	//   ....[37]....
        /*0f84*/ 	.word	0x0000dbe0


	//   ....[38]....
        /*0f88*/ 	.word	0x0000dbf0


	//   ....[39]....
        /*0f8c*/ 	.word	0x0000dc00


	//   ....[40]....
        /*0f90*/ 	.word	0x00012510


	//   ....[41]....
        /*0f94*/ 	.word	0x000128d0


	//   ....[42]....
        /*0f98*/ 	.word	0x00013160


	//   ....[43]....
        /*0f9c*/ 	.word	0x00013270


	//   ....[44]....
        /*0fa0*/ 	.word	0x000136b0


	//   ....[45]....
        /*0fa4*/ 	.word	0x00013700


	//   ....[46]....
        /*0fa8*/ 	.word	0x00014e90


	//   ....[47]....
        /*0fac*/ 	.word	0x000150d0


	//   ....[48]....
        /*0fb0*/ 	.word	0x00015ad0


	//   ....[49]....
        /*0fb4*/ 	.word	0x00015af0


	//   ....[50]....
        /*0fb8*/ 	.word	0x00015b20


	//   ....[51]....
        /*0fbc*/ 	.word	0x00015b30


	//   ....[52]....
        /*0fc0*/ 	.word	0x00017870


	//   ....[53]....
        /*0fc4*/ 	.word	0x000178b0


	//   ....[54]....
        /*0fc8*/ 	.word	0x000178d0


	//   ....[55]....
        /*0fcc*/ 	.word	0x000178f0


	//   ....[56]....
        /*0fd0*/ 	.word	0x000192a0


	//   ....[57]....
        /*0fd4*/ 	.word	0x00019520


	//   ....[58]....
        /*0fd8*/ 	.word	0x00019be0


	//   ....[59]....
        /*0fdc*/ 	.word	0x00019cb0


	//   ....[60]....
        /*0fe0*/ 	.word	0x0001a180


	//   ....[61]....
        /*0fe4*/ 	.word	0x0001a1e0


	//   ....[62]....
        /*0fe8*/ 	.word	0x0001b3c0


	//   ....[63]....
        /*0fec*/ 	.word	0x0001b3d0


	//   ....[64]....
        /*0ff0*/ 	.word	0x0001b3f0


	//   ....[65]....
        /*0ff4*/ 	.word	0x0001b410


	//   ....[66]....
        /*0ff8*/ 	.word	0x0001c7a0


	//   ....[67]....
        /*0ffc*/ 	.word	0x0001c7d0


	//   ....[68]....
        /*1000*/ 	.word	0x0001c800


	//   ....[69]....
        /*1004*/ 	.word	0x0001c830


	//   ....[70]....
        /*1008*/ 	.word	0x0001c860


	//   ....[71]....
        /*100c*/ 	.word	0x0001c890


	//   ....[72]....
        /*1010*/ 	.word	0x0001c8c0


	//   ....[73]....
        /*1014*/ 	.word	0x0001c8f0


	//   ....[74]....
        /*1018*/ 	.word	0x0001c920


	//   ....[75]....
        /*101c*/ 	.word	0x0001c980


	//   ....[76]....
        /*1020*/ 	.word	0x0001c9b0


	//   ....[77]....
        /*1024*/ 	.word	0x0001c9e0


	//   ....[78]....
        /*1028*/ 	.word	0x0001ca10


	//   ....[79]....
        /*102c*/ 	.word	0x0001ca40


	//   ....[80]....
        /*1030*/ 	.word	0x0001ca70


	//   ....[81]....
        /*1034*/ 	.word	0x0001caa0


	//   ....[82]....
        /*1038*/ 	.word	0x0001cad0


	//   ....[83]....
        /*103c*/ 	.word	0x0001cb00


	//   ....[84]....
        /*1040*/ 	.word	0x0001cb30


	//   ....[85]....
        /*1044*/ 	.word	0x0001cb60


	//   ....[86]....
        /*1048*/ 	.word	0x0001cb90


	//   ....[87]....
        /*104c*/ 	.word	0x0001cbc0


	//   ....[88]....
        /*1050*/ 	.word	0x0001cbf0


	//   ....[89]....
        /*1054*/ 	.word	0x0001cc20


	//   ....[90]....
        /*1058*/ 	.word	0x0001cc50


	//   ....[91]....
        /*105c*/ 	.word	0x0001cc80


	//   ....[92]....
        /*1060*/ 	.word	0x0001ccb0


	//   ....[93]....
        /*1064*/ 	.word	0x0001cce0


	//   ....[94]....
        /*1068*/ 	.word	0x0001cd10


	//   ....[95]....
        /*106c*/ 	.word	0x0001cd40


	//   ....[96]....
        /*1070*/ 	.word	0x0001cd70


	//   ....[97]....
        /*1074*/ 	.word	0x0001cda0


	//   ....[98]....
        /*1078*/ 	.word	0x0001cdd0


	//   ....[99]....
        /*107c*/ 	.word	0x0001ce00


	//   ....[100]....
        /*1080*/ 	.word	0x0001ce30


	//   ....[101]....
        /*1084*/ 	.word	0x0001ce60


	//   ....[102]....
        /*1088*/ 	.word	0x0001ce90


	//   ....[103]....
        /*108c*/ 	.word	0x0001cec0


	//   ....[104]....
        /*1090*/ 	.word	0x0001cef0


	//   ....[105]....
        /*1094*/ 	.word	0x0001cf20


	//   ....[106]....
        /*1098*/ 	.word	0x0001cf50


	//   ....[107]....
        /*109c*/ 	.word	0x0001cf80


	//   ....[108]....
        /*10a0*/ 	.word	0x0001cfb0


	//   ....[109]....
        /*10a4*/ 	.word	0x0001cfe0


	//   ....[110]....
        /*10a8*/ 	.word	0x0001d010


	//   ....[111]....
        /*10ac*/ 	.word	0x0001d040


	//   ....[112]....
        /*10b0*/ 	.word	0x0001d070


	//   ....[113]....
        /*10b4*/ 	.word	0x0001d0a0


	//   ....[114]....
        /*10b8*/ 	.word	0x0001d0d0


	//   ....[115]....
        /*10bc*/ 	.word	0x0001d100


	//   ....[116]....
        /*10c0*/ 	.word	0x0001d130


	//   ....[117]....
        /*10c4*/ 	.word	0x0001d160


	//   ....[118]....
        /*10c8*/ 	.word	0x0001d190


	//   ....[119]....
        /*10cc*/ 	.word	0x0001d1c0


	//   ....[120]....
        /*10d0*/ 	.word	0x0001d1f0


	//   ....[121]....
        /*10d4*/ 	.word	0x0001d220


	//   ....[122]....
        /*10d8*/ 	.word	0x0001d250


	//   ....[123]....
        /*10dc*/ 	.word	0x0001d280


	//   ....[124]....
        /*10e0*/ 	.word	0x0001d2b0


	//   ....[125]....
        /*10e4*/ 	.word	0x0001d2e0


	//   ....[126]....
        /*10e8*/ 	.word	0x0001d310


	//   ....[127]....
        /*10ec*/ 	.word	0x0001d340


	//   ....[128]....
        /*10f0*/ 	.word	0x0001d370


	//   ....[129]....
        /*10f4*/ 	.word	0x0001d3a0


	//   ....[130]....
        /*10f8*/ 	.word	0x0001d3d0


	//   ....[131]....
        /*10fc*/ 	.word	0x0001d400


	//   ....[132]....
        /*1100*/ 	.word	0x0001d430


	//   ....[133]....
        /*1104*/ 	.word	0x0001d460


	//   ....[134]....
        /*1108*/ 	.word	0x0001d490


	//   ....[135]....
        /*110c*/ 	.word	0x0001d4c0


	//   ....[136]....
        /*1110*/ 	.word	0x0001d4f0


	//   ....[137]....
        /*1114*/ 	.word	0x0001d520


	//   ....[138]....
        /*1118*/ 	.word	0x0001d550


	//   ....[139]....
        /*111c*/ 	.word	0x0001d580


	//   ....[140]....
        /*1120*/ 	.word	0x0001d5b0


	//   ....[141]....
        /*1124*/ 	.word	0x0001d5e0


	//   ....[142]....
        /*1128*/ 	.word	0x0001d610


	//   ....[143]....
        /*112c*/ 	.word	0x0001d640


	//   ....[144]....
        /*1130*/ 	.word	0x0001d670


	//   ....[145]....
        /*1134*/ 	.word	0x0001d6a0


	//   ....[146]....
        /*1138*/ 	.word	0x0001d6d0


	//   ....[147]....
        /*113c*/ 	.word	0x0001d700


	//   ....[148]....
        /*1140*/ 	.word	0x0001d730


	//   ....[149]....
        /*1144*/ 	.word	0x0001d760


	//   ....[150]....
        /*1148*/ 	.word	0x0001d790


	//   ....[151]....
        /*114c*/ 	.word	0x0001d7c0


	//   ....[152]....
        /*1150*/ 	.word	0x0001d7f0


	//   ....[153]....
        /*1154*/ 	.word	0x0001d820


	//   ....[154]....
        /*1158*/ 	.word	0x0001d850


	//   ....[155]....
        /*115c*/ 	.word	0x0001d880


	//   ....[156]....
        /*1160*/ 	.word	0x0001d8b0


	//   ....[157]....
        /*1164*/ 	.word	0x0001d8e0


	//   ....[158]....
        /*1168*/ 	.word	0x0001d910


	//   ....[159]....
        /*116c*/ 	.word	0x0001d940


	//   ....[160]....
        /*1170*/ 	.word	0x0001d970


	//   ....[161]....
        /*1174*/ 	.word	0x0001d9a0


	//   ....[162]....
        /*1178*/ 	.word	0x0001d9d0


	//   ....[163]....
        /*117c*/ 	.word	0x0001da00


	//   ....[164]....
        /*1180*/ 	.word	0x0001da20


	//   ....[165]....
        /*1184*/ 	.word	0x0001da50


	//   ....[166]....
        /*1188*/ 	.word	0x0001da60


	//   ....[167]....
        /*118c*/ 	.word	0x0001da90


	//   ....[168]....
        /*1190*/ 	.word	0x0001daa0


	//   ....[169]....
        /*1194*/ 	.word	0x0001dad0


	//   ....[170]....
        /*1198*/ 	.word	0x0001dae0


	//   ....[171]....
        /*119c*/ 	.word	0x0001db10


	//   ....[172]....
        /*11a0*/ 	.word	0x0001db20


	//   ....[173]....
        /*11a4*/ 	.word	0x0001db50


	//   ....[174]....
        /*11a8*/ 	.word	0x0001db60


	//   ....[175]....
        /*11ac*/ 	.word	0x0001db90


	//   ....[176]....
        /*11b0*/ 	.word	0x0001dba0


	//   ....[177]....
        /*11b4*/ 	.word	0x0001dbd0


	//   ....[178]....
        /*11b8*/ 	.word	0x0001dc00


	//   ....[179]....
        /*11bc*/ 	.word	0x0001dc10


	//   ....[180]....
        /*11c0*/ 	.word	0x0001dc40


	//   ....[181]....
        /*11c4*/ 	.word	0x0001dc50


	//   ....[182]....
        /*11c8*/ 	.word	0x0001dc80


	//   ....[183]....
        /*11cc*/ 	.word	0x0001dc90


	//   ....[184]....
        /*11d0*/ 	.word	0x0001dcc0


	//   ....[185]....
        /*11d4*/ 	.word	0x0001dcd0


	//   ....[186]....
        /*11d8*/ 	.word	0x0001dd00


	//   ....[187]....
        /*11dc*/ 	.word	0x0001dd10


	//   ....[188]....
        /*11e0*/ 	.word	0x0001dd40


	//   ....[189]....
        /*11e4*/ 	.word	0x0001dd50


	//   ....[190]....
        /*11e8*/ 	.word	0x0001dd80


	//   ....[191]....
        /*11ec*/ 	.word	0x0001de00


	//   ....[192]....
        /*11f0*/ 	.word	0x0001de30


	//   ....[193]....
        /*11f4*/ 	.word	0x0001de60


	//   ....[194]....
        /*11f8*/ 	.word	0x0001eae0


	//   ....[195]....
        /*11fc*/ 	.word	0x0001eb00


	//   ....[196]....
        /*1200*/ 	.word	0x0001eb10


	//   ....[197]....
        /*1204*/ 	.word	0x0001eb20


	//   ....[198]....
        /*1208*/ 	.word	0x0001f550


	//   ....[199]....
        /*120c*/ 	.word	0x0001f560


	//   ....[200]....
        /*1210*/ 	.word	0x0001f6e0


	//   ....[201]....
        /*1214*/ 	.word	0x0001f6f0


	//   ....[202]....
        /*1218*/ 	.word	0x0001f880


	//   ....[203]....
        /*121c*/ 	.word	0x0001f890


	//   ....[204]....
        /*1220*/ 	.word	0x0001fa20


	//   ....[205]....
        /*1224*/ 	.word	0x0001fa30


	//   ....[206]....
        /*1228*/ 	.word	0x0001fe60


	//   ....[207]....
        /*122c*/ 	.word	0x0001fe70


	//   ....[208]....
        /*1230*/ 	.word	0x00020ef0


	//   ....[209]....
        /*1234*/ 	.word	0x00020f00


	//   ....[210]....
        /*1238*/ 	.word	0x00022660


	//   ....[211]....
        /*123c*/ 	.word	0x00022670


	//   ....[212]....
        /*1240*/ 	.word	0x00022800


	//   ....[213]....
        /*1244*/ 	.word	0x00022810


	//   ....[214]....
        /*1248*/ 	.word	0x000229a0


	//   ....[215]....
        /*124c*/ 	.word	0x000229b0


	//   ....[216]....
        /*1250*/ 	.word	0x00022b40


	//   ....[217]....
        /*1254*/ 	.word	0x00022b50


	//   ....[218]....
        /*1258*/ 	.word	0x00022d40


	//   ....[219]....
        /*125c*/ 	.word	0x00022f80


	//   ....[220]....
        /*1260*/ 	.word	0x00022fb0


	//   ....[221]....
        /*1264*/ 	.word	0x00022fe0


	//   ....[222]....
        /*1268*/ 	.word	0x00023010


	//   ....[223]....
        /*126c*/ 	.word	0x00023040


	//   ....[224]....
        /*1270*/ 	.word	0x00023070


	//   ....[225]....
        /*1274*/ 	.word	0x00023210


	//   ....[226]....
        /*1278*/ 	.word	0x00023240


	//   ....[227]....
        /*127c*/ 	.word	0x00023270


	//   ....[228]....
        /*1280*/ 	.word	0x000232a0


	//   ....[229]....
        /*1284*/ 	.word	0x000232d0


	//   ....[230]....
        /*1288*/ 	.word	0x00023300


	//   ....[231]....
        /*128c*/ 	.word	0x000233a0


	//   ....[232]....
        /*1290*/ 	.word	0x000233d0


	//   ....[233]....
        /*1294*/ 	.word	0x000233e0


	//   ....[234]....
        /*1298*/ 	.word	0x00023410


	//   ....[235]....
        /*129c*/ 	.word	0x00024e70


	//   ....[236]....
        /*12a0*/ 	.word	0x00026dd0


	//   ....[237]....
        /*12a4*/ 	.word	0x00027ab0


	//   ....[238]....
        /*12a8*/ 	.word	0x00027ae0


	//   ....[239]....
        /*12ac*/ 	.word	0x00027b00


	//   ....[240]....
        /*12b0*/ 	.word	0x00027b20


	//   ....[241]....
        /*12b4*/ 	.word	0x00027c30


	//   ....[242]....
        /*12b8*/ 	.word	0x00027c40


	//   ....[243]....
        /*12bc*/ 	.word	0x00027cd0


	//   ....[244]....
        /*12c0*/ 	.word	0x00027ce0


	//   ....[245]....
        /*12c4*/ 	.word	0x00027d70


	//   ....[246]....
        /*12c8*/ 	.word	0x00027d80


	//   ....[247]....
        /*12cc*/ 	.word	0x00027e10


	//   ....[248]....
        /*12d0*/ 	.word	0x00027e20


	//   ....[249]....
        /*12d4*/ 	.word	0x00027eb0


	//   ....[250]....
        /*12d8*/ 	.word	0x00027ec0


	//   ....[251]....
        /*12dc*/ 	.word	0x00027f10


	//   ....[252]....
        /*12e0*/ 	.word	0x00027f40


	//   ....[253]....
        /*12e4*/ 	.word	0x00029ae0


	//   ....[254]....
        /*12e8*/ 	.word	0x00029b20


	//   ....[255]....
        /*12ec*/ 	.word	0x00029b70


	//   ....[0]....
        /*12f0*/ 	.word	0x00029ba0


	//   ....[1]....
        /*12f4*/ 	.word	0x00029bd0


	//   ....[2]....
        /*12f8*/ 	.word	0x00029c00


	//   ....[3]....
        /*12fc*/ 	.word	0x00029c30


	//   ....[4]....
        /*1300*/ 	.word	0x00029c60


	//   ....[5]....
        /*1304*/ 	.word	0x00029e30


	//   ....[6]....
        /*1308*/ 	.word	0x00029e60


	//   ....[7]....
        /*130c*/ 	.word	0x00029e90


	//   ....[8]....
        /*1310*/ 	.word	0x00029ec0


	//   ....[9]....
        /*1314*/ 	.word	0x00029ef0


	//   ....[10]....
        /*1318*/ 	.word	0x00029f20


	//   ....[11]....
        /*131c*/ 	.word	0x0002a000


	//   ....[12]....
        /*1320*/ 	.word	0x0002a020


	//   ....[13]....
        /*1324*/ 	.word	0x0002a030


	//   ....[14]....
        /*1328*/ 	.word	0x0002a0b0


	//   ....[15]....
        /*132c*/ 	.word	0x0002ac00


	//   ....[16]....
        /*1330*/ 	.word	0x0002b0a0


	//   ....[17]....
        /*1334*/ 	.word	0x0002b150


	//   ....[18]....
        /*1338*/ 	.word	0x0002b1e0


	//   ....[19]....
        /*133c*/ 	.word	0x0002b230


	//   ....[20]....
        /*1340*/ 	.word	0x0002b280


	//   ....[21]....
        /*1344*/ 	.word	0x0002b310


	//   ....[22]....
        /*1348*/ 	.word	0x0002b3a0


	//   ....[23]....
        /*134c*/ 	.word	0x0002b3f0


	//   ....[24]....
        /*1350*/ 	.word	0x0002b440


	//   ....[25]....
        /*1354*/ 	.word	0x0002b4d0


	//   ....[26]....
        /*1358*/ 	.word	0x0002b560


	//   ....[27]....
        /*135c*/ 	.word	0x0002b5b0


	//   ....[28]....
        /*1360*/ 	.word	0x0002b600


	//   ....[29]....
        /*1364*/ 	.word	0x0002b690


	//   ....[30]....
        /*1368*/ 	.word	0x0002b720


	//   ....[31]....
        /*136c*/ 	.word	0x0002b770


	//   ....[32]....
        /*1370*/ 	.word	0x0002b7c0


	//   ....[33]....
        /*1374*/ 	.word	0x0002b8c0


	//   ....[34]....
        /*1378*/ 	.word	0x0002b970


	//   ....[35]....
        /*137c*/ 	.word	0x0002b9d0


	//   ....[36]....
        /*1380*/ 	.word	0x0002ba40


	//   ....[37]....
        /*1384*/ 	.word	0x0002bae0


	//   ....[38]....
        /*1388*/ 	.word	0x0002bb30


	//   ....[39]....
        /*138c*/ 	.word	0x0002bb80


	//   ....[40]....
        /*1390*/ 	.word	0x0002bbd0


	//   ....[41]....
        /*1394*/ 	.word	0x0002bd30


	//   ....[42]....
        /*1398*/ 	.word	0x0002bdd0


	//   ....[43]....
        /*139c*/ 	.word	0x0002be30


	//   ....[44]....
        /*13a0*/ 	.word	0x0002beb0


	//   ....[45]....
        /*13a4*/ 	.word	0x0002bf30


	//   ....[46]....
        /*13a8*/ 	.word	0x0002bf80


	//   ....[47]....
        /*13ac*/ 	.word	0x0002bfd0


	//   ....[48]....
        /*13b0*/ 	.word	0x0002c020


	//   ....[49]....
        /*13b4*/ 	.word	0x0002c480


	//   ....[50]....
        /*13b8*/ 	.word	0x0002c5a0


	//   ....[51]....
        /*13bc*/ 	.word	0x0002c6d0


	//   ....[52]....
        /*13c0*/ 	.word	0x0002c7f0


	//   ....[53]....
        /*13c4*/ 	.word	0x0002c920


	//   ....[54]....
        /*13c8*/ 	.word	0x0002ca40


	//   ....[55]....
        /*13cc*/ 	.word	0x0002cb70


	//   ....[56]....
        /*13d0*/ 	.word	0x0002cc90


	//   ....[57]....
        /*13d4*/ 	.word	0x0002cdc0


	//   ....[58]....
        /*13d8*/ 	.word	0x0002cee0


	//   ....[59]....
        /*13dc*/ 	.word	0x0002cf90


	//   ....[60]....
        /*13e0*/ 	.word	0x0002cfe0


	//   ....[61]....
        /*13e4*/ 	.word	0x0002d060


	//   ....[62]....
        /*13e8*/ 	.word	0x0002d0d0


	//   ....[63]....
        /*13ec*/ 	.word	0x0002d130


	//   ....[64]....
        /*13f0*/ 	.word	0x0002d180


	//   ....[65]....
        /*13f4*/ 	.word	0x0002d200


	//   ....[66]....
        /*13f8*/ 	.word	0x0002d270


	//   ....[67]....
        /*13fc*/ 	.word	0x0002d2d0


	//   ....[68]....
        /*1400*/ 	.word	0x0002d320


	//   ....[69]....
        /*1404*/ 	.word	0x0002d3a0


	//   ....[70]....
        /*1408*/ 	.word	0x0002d410


	//   ....[71]....
        /*140c*/ 	.word	0x0002d470


	//   ....[72]....
        /*1410*/ 	.word	0x0002d4c0


	//   ....[73]....
        /*1414*/ 	.word	0x0002d540


	//   ....[74]....
        /*1418*/ 	.word	0x0002d5b0


	//   ....[75]....
        /*141c*/ 	.word	0x0002d610


	//   ....[76]....
        /*1420*/ 	.word	0x0002d660


	//   ....[77]....
        /*1424*/ 	.word	0x0002d6e0


	//   ....[78]....
        /*1428*/ 	.word	0x0002d750


	//   ....[79]....
        /*142c*/ 	.word	0x0002d7b0


	//   ....[80]....
        /*1430*/ 	.word	0x0002d800


	//   ....[81]....
        /*1434*/ 	.word	0x0002d880


	//   ....[82]....
        /*1438*/ 	.word	0x0002d8f0


	//   ....[83]....
        /*143c*/ 	.word	0x0002d950


	//   ....[84]....
        /*1440*/ 	.word	0x0002d9a0


	//   ....[85]....
        /*1444*/ 	.word	0x0002da20


	//   ....[86]....
        /*1448*/ 	.word	0x0002da90


	//   ....[87]....
        /*144c*/ 	.word	0x0002daf0


	//   ....[88]....
        /*1450*/ 	.word	0x0002db40


	//   ....[89]....
        /*1454*/ 	.word	0x0002dbb0


	//   ....[90]....
        /*1458*/ 	.word	0x0002dc10


	//   ....[91]....
        /*145c*/ 	.word	0x0002dc70


	//   ....[92]....
        /*1460*/ 	.word	0x0002dcc0


	//   ....[93]....
        /*1464*/ 	.word	0x0002dd20


	//   ....[94]....
        /*1468*/ 	.word	0x0002dd70


	//   ....[95]....
        /*146c*/ 	.word	0x0002ddd0


	//   ....[96]....
        /*1470*/ 	.word	0x0002de20


	//   ....[97]....
        /*1474*/ 	.word	0x0002dea0


	//   ....[98]....
        /*1478*/ 	.word	0x0002df10


	//   ....[99]....
        /*147c*/ 	.word	0x0002df70


	//   ....[100]....
        /*1480*/ 	.word	0x0002dfc0


	//   ....[101]....
        /*1484*/ 	.word	0x0002e020


	//   ....[102]....
        /*1488*/ 	.word	0x0002e070


	//   ....[103]....
        /*148c*/ 	.word	0x0002e0d0


	//   ....[104]....
        /*1490*/ 	.word	0x0002e120


	//   ....[105]....
        /*1494*/ 	.word	0x0002e180


	//   ....[106]....
        /*1498*/ 	.word	0x0002e1d0


	//   ....[107]....
        /*149c*/ 	.word	0x0002e230


	//   ....[108]....
        /*14a0*/ 	.word	0x0002e280


	//   ....[109]....
        /*14a4*/ 	.word	0x0002e2e0


	//   ....[110]....
        /*14a8*/ 	.word	0x0002e330


	//   ....[111]....
        /*14ac*/ 	.word	0x0002e390


	//   ....[112]....
        /*14b0*/ 	.word	0x0002e3e0


	//   ....[113]....
        /*14b4*/ 	.word	0x0002e440


	//   ....[114]....
        /*14b8*/ 	.word	0x0002e490


	//   ....[115]....
        /*14bc*/ 	.word	0x0002e4f0


	//   ....[116]....
        /*14c0*/ 	.word	0x0002e540


	//   ....[117]....
        /*14c4*/ 	.word	0x0002e5c0


	//   ....[118]....
        /*14c8*/ 	.word	0x0002e630


	//   ....[119]....
        /*14cc*/ 	.word	0x0002e690


	//   ....[120]....
        /*14d0*/ 	.word	0x0002e6e0


	//   ....[121]....
        /*14d4*/ 	.word	0x0002e760


	//   ....[122]....
        /*14d8*/ 	.word	0x0002e7d0


	//   ....[123]....
        /*14dc*/ 	.word	0x0002e830


	//   ....[124]....
        /*14e0*/ 	.word	0x0002e880


	//   ....[125]....
        /*14e4*/ 	.word	0x0002e900


	//   ....[126]....
        /*14e8*/ 	.word	0x0002e970


	//   ....[127]....
        /*14ec*/ 	.word	0x0002e9d0


	//   ....[128]....
        /*14f0*/ 	.word	0x0002ea20


	//   ....[129]....
        /*14f4*/ 	.word	0x0002eaa0


	//   ....[130]....
        /*14f8*/ 	.word	0x0002eb10


	//   ....[131]....
        /*14fc*/ 	.word	0x0002eb70


	//   ....[132]....
        /*1500*/ 	.word	0x0002ebc0


	//   ....[133]....
        /*1504*/ 	.word	0x0002ec40


	//   ....[134]....
        /*1508*/ 	.word	0x0002ecb0


	//   ....[135]....
        /*150c*/ 	.word	0x0002ed10


	//   ....[136]....
        /*1510*/ 	.word	0x0002ed60


	//   ....[137]....
        /*1514*/ 	.word	0x0002ede0


	//   ....[138]....
        /*1518*/ 	.word	0x0002ee50


	//   ....[139]....
        /*151c*/ 	.word	0x0002eeb0


	//   ....[140]....
        /*1520*/ 	.word	0x0002ef00


	//   ....[141]....
        /*1524*/ 	.word	0x0002ef60


	//   ....[142]....
        /*1528*/ 	.word	0x0002efb0


	//   ....[143]....
        /*152c*/ 	.word	0x0002f010


	//   ....[144]....
        /*1530*/ 	.word	0x0002f060


	//   ....[145]....
        /*1534*/ 	.word	0x0002f0c0


	//   ....[146]....
        /*1538*/ 	.word	0x0002f110


	//   ....[147]....
        /*153c*/ 	.word	0x0002f170


	//   ....[148]....
        /*1540*/ 	.word	0x0002f1c0


	//   ....[149]....
        /*1544*/ 	.word	0x0002f240


	//   ....[150]....
        /*1548*/ 	.word	0x0002f2b0


	//   ....[151]....
        /*154c*/ 	.word	0x0002f310


	//   ....[152]....
        /*1550*/ 	.word	0x0002f360


	//   ....[153]....
        /*1554*/ 	.word	0x0002f3e0


	//   ....[154]....
        /*1558*/ 	.word	0x0002f450


	//   ....[155]....
        /*155c*/ 	.word	0x0002f4b0


	//   ....[156]....
        /*1560*/ 	.word	0x0002f500


	//   ....[157]....
        /*1564*/ 	.word	0x0002f580


	//   ....[158]....
        /*1568*/ 	.word	0x0002f5f0


	//   ....[159]....
        /*156c*/ 	.word	0x0002f650


	//   ....[160]....
        /*1570*/ 	.word	0x0002f6a0


	//   ....[161]....
        /*1574*/ 	.word	0x0002f720


	//   ....[162]....
        /*1578*/ 	.word	0x0002f790


	//   ....[163]....
        /*157c*/ 	.word	0x0002f7f0


	//   ....[164]....
        /*1580*/ 	.word	0x0002f840


	//   ....[165]....
        /*1584*/ 	.word	0x0002f8c0


	//   ....[166]....
        /*1588*/ 	.word	0x0002f930


	//   ....[167]....
        /*158c*/ 	.word	0x0002f990


	//   ....[168]....
        /*1590*/ 	.word	0x0002f9e0


	//   ....[169]....
        /*1594*/ 	.word	0x0002fa40


	//   ....[170]....
        /*1598*/ 	.word	0x0002fab0


	//   ....[171]....
        /*159c*/ 	.word	0x0002fb10


	//   ....[172]....
        /*15a0*/ 	.word	0x0002fb60


	//   ....[173]....
        /*15a4*/ 	.word	0x0002fbe0


	//   ....[174]....
        /*15a8*/ 	.word	0x0002fcb0


	//   ....[175]....
        /*15ac*/ 	.word	0x0002fd30


	//   ....[176]....
        /*15b0*/ 	.word	0x0002fde0


	//   ....[177]....
        /*15b4*/ 	.word	0x00030080


	//   ....[178]....
        /*15b8*/ 	.word	0x000300d0


	//   ....[179]....
        /*15bc*/ 	.word	0x00030160


	//   ....[180]....
        /*15c0*/ 	.word	0x000301f0


	//   ....[181]....
        /*15c4*/ 	.word	0x00030280


	//   ....[182]....
        /*15c8*/ 	.word	0x00030310


	//   ....[183]....
        /*15cc*/ 	.word	0x000303a0


	//   ....[184]....
        /*15d0*/ 	.word	0x00030430


	//   ....[185]....
        /*15d4*/ 	.word	0x000304b0


	//   ....[186]....
        /*15d8*/ 	.word	0x00030500


	//   ....[187]....
        /*15dc*/ 	.word	0x000305a0


	//   ....[188]....
        /*15e0*/ 	.word	0x00030630


	//   ....[189]....
        /*15e4*/ 	.word	0x000306c0


	//   ....[190]....
        /*15e8*/ 	.word	0x00030710


	//   ....[191]....
        /*15ec*/ 	.word	0x000307a0


	//   ....[192]....
        /*15f0*/ 	.word	0x00030830


	//   ....[193]....
        /*15f4*/ 	.word	0x000308c0


	//   ....[194]....
        /*15f8*/ 	.word	0x00030950


	//   ....[195]....
        /*15fc*/ 	.word	0x000309e0


	//   ....[196]....
        /*1600*/ 	.word	0x00030a70


	//   ....[197]....
        /*1604*/ 	.word	0x00030b30


	//   ....[198]....
        /*1608*/ 	.word	0x00030e10


	//   ....[199]....
        /*160c*/ 	.word	0x00031030


	//   ....[200]....
        /*1610*/ 	.word	0x00031080


	//   ....[201]....
        /*1614*/ 	.word	0x000310e0


	//   ....[202]....
        /*1618*/ 	.word	0x00031180


	//   ....[203]....
        /*161c*/ 	.word	0x00031240


	//   ....[204]....
        /*1620*/ 	.word	0x00031350


	//   ....[205]....
        /*1624*/ 	.word	0x000313b0


	//   ....[206]....
        /*1628*/ 	.word	0x000314b0


	//   ....[207]....
        /*162c*/ 	.word	0x00031510


	//   ....[208]....
        /*1630*/ 	.word	0x00031610


	//   ....[209]....
        /*1634*/ 	.word	0x00031670


	//   ....[210]....
        /*1638*/ 	.word	0x00031770


	//   ....[211]....
        /*163c*/ 	.word	0x000317d0


	//   ....[212]....
        /*1640*/ 	.word	0x000318b0


	//   ....[213]....
        /*1644*/ 	.word	0x00031930


	//   ....[214]....
        /*1648*/ 	.word	0x00031a10


	//   ....[215]....
        /*164c*/ 	.word	0x00031cf0


	//   ....[216]....
        /*1650*/ 	.word	0x00031d90


	//   ....[217]....
        /*1654*/ 	.word	0x00031f30


	//   ....[218]....
        /*1658*/ 	.word	0x00031fb0


	//   ....[219]....
        /*165c*/ 	.word	0x00032030


	//   ....[220]....
        /*1660*/ 	.word	0x000320b0


	//   ....[221]....
        /*1664*/ 	.word	0x00032130


	//   ....[222]....
        /*1668*/ 	.word	0x000321c0


	//   ....[223]....
        /*166c*/ 	.word	0x00032260


	//   ....[224]....
        /*1670*/ 	.word	0x00032310


	//   ....[225]....
        /*1674*/ 	.word	0x00032390


	//   ....[226]....
        /*1678*/ 	.word	0x00032410


	//   ....[227]....
        /*167c*/ 	.word	0x00032490


	//   ....[228]....
        /*1680*/ 	.word	0x00032520


	//   ....[229]....
        /*1684*/ 	.word	0x000325a0


	//   ....[230]....
        /*1688*/ 	.word	0x00032650


	//   ....[231]....
        /*168c*/ 	.word	0x000326a0


	//   ....[232]....
        /*1690*/ 	.word	0x00032760


	//   ....[233]....
        /*1694*/ 	.word	0x00032890


	//----- nvinfo : EIATTR_REG_RECONFIG
	.align		4
.L_240:
        /*1698*/ 	.byte	0x01, 0x54
	.zero		2


	//----- nvinfo : EIATTR_SYSCALL_OFFSETS
	.align		4
        /*169c*/ 	.byte	0x04, 0x46
        /*169e*/ 	.short	(.L_242 - .L_241)


	//   ....[0]....
.L_241:
        /*16a0*/ 	.word	0x00002440


	//   ....[1]....
        /*16a4*/ 	.word	0x00002590


	//   ....[2]....
        /*16a8*/ 	.word	0x000088a0


	//   ....[3]....
        /*16ac*/ 	.word	0x00008bb0


	//   ....[4]....
        /*16b0*/ 	.word	0x00026840


	//   ....[5]....
        /*16b4*/ 	.word	0x000269d0


	//   ....[6]....
        /*16b8*/ 	.word	0x00026b20


	//   ....[7]....
        /*16bc*/ 	.word	0x00026c60


	//   ....[8]....
        /*16c0*/ 	.word	0x00027670


	//----- nvinfo : EIATTR_MBARRIER_INSTR_OFFSETS
	.align		4
.L_242:
        /*16c4*/ 	.byte	0x04, 0x39
        /*16c6*/ 	.short	(.L_244 - .L_243)


	//   ....[0]....
.L_243:
        /*16c8*/ 	.word	0x000002d0
        /*16cc*/ 	.word	0x000000ff
        /*16d0*/ 	.word	0x00028400
        /*16d4*/ 	.short	0x0100
        /*16d6*/ 	.byte	0x08
	.zero		1


	//   ....[1]....
        /*16d8*/ 	.word	0x000002e0
        /*16dc*/ 	.word	0x000000ff
        /*16e0*/ 	.word	0x00028420
        /*16e4*/ 	.short	0x0100
        /*16e6*/ 	.byte	0x08
	.zero		1


	//   ....[2]....
        /*16e8*/ 	.word	0x000003d0
        /*16ec*/ 	.word	0x000000ff
        /*16f0*/ 	.word	0x00028430
        /*16f4*/ 	.short	0x0100
        /*16f6*/ 	.byte	0x08
	.zero		1


	//   ....[3]....
        /*16f8*/ 	.word	0x000003e0
        /*16fc*/ 	.word	0x000000ff
        /*1700*/ 	.word	0x00028440
        /*1704*/ 	.short	0x0100
        /*1706*/ 	.byte	0x08
	.zero		1


	//   ....[4]....
        /*1708*/ 	.word	0x000003f0
        /*170c*/ 	.word	0x000000ff
        /*1710*/ 	.word	0x00028438
        /*1714*/ 	.short	0x0100
        /*1716*/ 	.byte	0x08
	.zero		1


	//   ....[5]....
        /*1718*/ 	.word	0x00000400
        /*171c*/ 	.word	0x000000ff
        /*1720*/ 	.word	0x00028448
        /*1724*/ 	.short	0x0100
        /*1726*/ 	.byte	0x08
	.zero		1


	//   ....[6]....
        /*1728*/ 	.word	0x00000530
        /*172c*/ 	.word	0x000000ff
        /*1730*/ 	.word	0x00028450
        /*1734*/ 	.short	0x0100
        /*1736*/ 	.byte	0x08
	.zero		1


	//   ....[7]....
        /*1738*/ 	.word	0x00000540
        /*173c*/ 	.word	0x000000ff
        /*1740*/ 	.word	0x00028460
        /*1744*/ 	.short	0x0100
        /*1746*/ 	.byte	0x08
	.zero		1


	//   ....[8]....
        /*1748*/ 	.word	0x00000550
        /*174c*/ 	.word	0x000000ff
        /*1750*/ 	.word	0x00028458
        /*1754*/ 	.short	0x0100
        /*1756*/ 	.byte	0x08
	.zero		1


	//   ....[9]....
        /*1758*/ 	.word	0x00000560
        /*175c*/ 	.word	0x000000ff
        /*1760*/ 	.word	0x00028468
        /*1764*/ 	.short	0x0100
        /*1766*/ 	.byte	0x08
	.zero		1


	//   ....[10]....
        /*1768*/ 	.word	0x00000650
        /*176c*/ 	.word	0x000000ff
        /*1770*/ 	.word	0x00028470
        /*1774*/ 	.short	0x0100
        /*1776*/ 	.byte	0x06
	.zero		1


	//   ....[11]....
        /*1778*/ 	.word	0x00000660
        /*177c*/ 	.word	0x000000ff
        /*1780*/ 	.word	0x00028480
        /*1784*/ 	.short	0x0100
        /*1786*/ 	.byte	0x06
	.zero		1


	//   ....[12]....
        /*1788*/ 	.word	0x00000670
        /*178c*/ 	.word	0x000000ff
        /*1790*/ 	.word	0x00028478
        /*1794*/ 	.short	0x0100
        /*1796*/ 	.byte	0x06
	.zero		1


	//   ....[13]....
        /*1798*/ 	.word	0x00000680
        /*179c*/ 	.word	0x000000ff
        /*17a0*/ 	.word	0x00028488
        /*17a4*/ 	.short	0x0100
        /*17a6*/ 	.byte	0x06
	.zero		1


	//   ....[14]....
        /*17a8*/ 	.word	0x000007b0
        /*17ac*/ 	.word	0x000000ff
        /*17b0*/ 	.word	0x00028490
        /*17b4*/ 	.short	0x0100
        /*17b6*/ 	.byte	0x08
	.zero		1


	//   ....[15]....
        /*17b8*/ 	.word	0x000007c0
        /*17bc*/ 	.word	0x000000ff
        /*17c0*/ 	.word	0x000284a0
        /*17c4*/ 	.short	0x0100
        /*17c6*/ 	.byte	0x08
	.zero		1


	//   ....[16]....
        /*17c8*/ 	.word	0x000007d0
        /*17cc*/ 	.word	0x000000ff
        /*17d0*/ 	.word	0x00028498
        /*17d4*/ 	.short	0x0100
        /*17d6*/ 	.byte	0x08
	.zero		1


	//   ....[17]....
        /*17d8*/ 	.word	0x000007e0
        /*17dc*/ 	.word	0x000000ff
        /*17e0*/ 	.word	0x000284a8
        /*17e4*/ 	.short	0x0100
        /*17e6*/ 	.byte	0x08
	.zero		1


	//   ....[18]....
        /*17e8*/ 	.word	0x00000910
        /*17ec*/ 	.word	0x000000ff
        /*17f0*/ 	.word	0x000284b0
        /*17f4*/ 	.short	0x0100
        /*17f6*/ 	.byte	0x08
	.zero		1


	//   ....[19]....
        /*17f8*/ 	.word	0x00000920
        /*17fc*/ 	.word	0x000000ff
        /*1800*/ 	.word	0x000284c0
        /*1804*/ 	.short	0x0100
        /*1806*/ 	.byte	0x08
	.zero		1


	//   ....[20]....
        /*1808*/ 	.word	0x00000930
        /*180c*/ 	.word	0x000000ff
        /*1810*/ 	.word	0x000284b8
        /*1814*/ 	.short	0x0100
        /*1816*/ 	.byte	0x08
	.zero		1


	//   ....[21]....
        /*1818*/ 	.word	0x00000940
        /*181c*/ 	.word	0x000000ff
        /*1820*/ 	.word	0x000284c8
        /*1824*/ 	.short	0x0100
        /*1826*/ 	.byte	0x08
	.zero		1


	//   ....[22]....
        /*1828*/ 	.word	0x00003340
        /*182c*/ 	.word	0x0000005b
        /*1830*/ 	.word	0x00028490
        /*1834*/ 	.short	0x010a
        /*1836*/ 	.byte	0x3f
	.zero		1


	//   ....[23]....
        /*1838*/ 	.word	0x000052b0
        /*183c*/ 	.word	0x0000005b
        /*1840*/ 	.word	0x00028490
        /*1844*/ 	.short	0x010a
        /*1846*/ 	.byte	0x3f
	.zero		1


	//   ....[24]....
        /*1848*/ 	.word	0x000072d0
        /*184c*/ 	.word	0x0000005b
        /*1850*/ 	.word	0x00028490
        /*1854*/ 	.short	0x010a
        /*1856*/ 	.byte	0x3f
	.zero		1


	//   ....[25]....
        /*1858*/ 	.word	0x000074e0
        /*185c*/ 	.word	0x00000004
        /*1860*/ 	.word	0x00000000
        /*1864*/ 	.short	0x0101
        /*1866*/ 	.byte	0x3f
	.zero		1


	//   ....[26]....
        /*1868*/ 	.word	0x00007520
        /*186c*/ 	.word	0x0000005b
        /*1870*/ 	.word	0x000284b0
        /*1874*/ 	.short	0x010a
        /*1876*/ 	.byte	0x3f
	.zero		1


	//   ....[27]....
        /*1878*/ 	.word	0x000078d0
        /*187c*/ 	.word	0x0000005b
        /*1880*/ 	.word	0x00000000
        /*1884*/ 	.short	0x0101
        /*1886*/ 	.byte	0x3f
	.zero		1


	//   ....[28]....
        /*1888*/ 	.word	0x00008930
        /*188c*/ 	.word	0x00000010
        /*1890*/ 	.word	0x00028400
        /*1894*/ 	.short	0x010a
        /*1896*/ 	.byte	0x3f
	.zero		1


	//   ....[29]....
        /*1898*/ 	.word	0x00008980
        /*189c*/ 	.word	0x00000010
        /*18a0*/ 	.word	0x00028400
        /*18a4*/ 	.short	0x010a
        /*18a6*/ 	.byte	0x3f
	.zero		1


	//   ....[30]....
        /*18a8*/ 	.word	0x000096d0
        /*18ac*/ 	.word	0x00000010
        /*18b0*/ 	.word	0x00028400
        /*18b4*/ 	.short	0x010a
        /*18b6*/ 	.byte	0x3f
	.zero		1


	//   ....[31]....
        /*18b8*/ 	.word	0x0000de80
        /*18bc*/ 	.word	0x00000010
        /*18c0*/ 	.word	0x00028400
        /*18c4*/ 	.short	0x010a
        /*18c6*/ 	.byte	0x3f
	.zero		1


	//   ....[32]....
        /*18c8*/ 	.word	0x00011ff0
        /*18cc*/ 	.word	0x0000000d
        /*18d0*/ 	.word	0x00028430
        /*18d4*/ 	.short	0x010a
        /*18d6*/ 	.byte	0x3f
	.zero		1


	//   ....[33]....
        /*18d8*/ 	.word	0x00012060
        /*18dc*/ 	.word	0x0000000d
        /*18e0*/ 	.word	0x00028430
        /*18e4*/ 	.short	0x010a
        /*18e6*/ 	.byte	0x3f
	.zero		1


	//   ....[34]....
        /*18e8*/ 	.word	0x00012700
        /*18ec*/ 	.word	0x00000000
        /*18f0*/ 	.word	0x00000000
        /*18f4*/ 	.short	0x0101
        /*18f6*/ 	.byte	0x3f
	.zero		1


	//   ....[35]....
        /*18f8*/ 	.word	0x000147c0
        /*18fc*/ 	.word	0x00000008
        /*1900*/ 	.word	0x00028430
        /*1904*/ 	.short	0x010a
        /*1906*/ 	.byte	0x3f
	.zero		1


	//   ....[36]....
        /*1908*/ 	.word	0x00014810
        /*190c*/ 	.word	0x00000008
        /*1910*/ 	.word	0x00028430
        /*1914*/ 	.short	0x010a
        /*1916*/ 	.byte	0x3f
	.zero		1


	//   ....[37]....
        /*1918*/ 	.word	0x00014c20
        /*191c*/ 	.word	0x00000009
        /*1920*/ 	.word	0x00028450
        /*1924*/ 	.short	0x010a
        /*1926*/ 	.byte	0x3f
	.zero		1


	//   ....[38]....
        /*1928*/ 	.word	0x00014c60
        /*192c*/ 	.word	0x00000009
        /*1930*/ 	.word	0x00028450
        /*1934*/ 	.short	0x010a
        /*1936*/ 	.byte	0x3f
	.zero		1


	//   ....[39]....
        /*1938*/ 	.word	0x00014eb0
        /*193c*/ 	.word	0x00000008
        /*1940*/ 	.word	0x00000000
        /*1944*/ 	.short	0x0101
        /*1946*/ 	.byte	0x3f
	.zero		1


	//   ....[40]....
        /*1948*/ 	.word	0x000163e0
        /*194c*/ 	.word	0x00000014
        /*1950*/ 	.word	0x00000000
        /*1954*/ 	.short	0x0101
        /*1956*/ 	.byte	0x3f
	.zero		1


	//   ....[41]....
        /*1958*/ 	.word	0x000170a0
        /*195c*/ 	.word	0x00000005
        /*1960*/ 	.word	0x00028430
        /*1964*/ 	.short	0x010a
        /*1966*/ 	.byte	0x3f
	.zero		1


	//   ....[42]....
        /*1968*/ 	.word	0x000170f0
        /*196c*/ 	.word	0x00000005
        /*1970*/ 	.word	0x00028430
        /*1974*/ 	.short	0x010a
        /*1976*/ 	.byte	0x3f
	.zero		1


	//   ....[43]....
        /*1978*/ 	.word	0x00017530
        /*197c*/ 	.word	0x00000006
        /*1980*/ 	.word	0x00028450
        /*1984*/ 	.short	0x010a
        /*1986*/ 	.byte	0x3f
	.zero		1


	//   ....[44]....
        /*1988*/ 	.word	0x00017570
        /*198c*/ 	.word	0x00000006
        /*1990*/ 	.word	0x00028450
        /*1994*/ 	.short	0x010a
        /*1996*/ 	.byte	0x3f
	.zero		1


	//   ....[45]....
        /*1998*/ 	.word	0x00017e60
        /*199c*/ 	.word	0x000000ac
        /*19a0*/ 	.word	0x00000000
        /*19a4*/ 	.short	0x0101
        /*19a6*/ 	.byte	0x3f
	.zero		1


	//   ....[46]....
        /*19a8*/ 	.word	0x000185c0
        /*19ac*/ 	.word	0x000000ac
        /*19b0*/ 	.word	0x00000000
        /*19b4*/ 	.short	0x0101
        /*19b6*/ 	.byte	0x3f
	.zero		1


	//   ....[47]....
        /*19b8*/ 	.word	0x00018be0
        /*19bc*/ 	.word	0x00000005
        /*19c0*/ 	.word	0x00028430
        /*19c4*/ 	.short	0x010a
        /*19c6*/ 	.byte	0x3f
	.zero		1


	//   ....[48]....
        /*19c8*/ 	.word	0x00018c30
        /*19cc*/ 	.word	0x00000005
        /*19d0*/ 	.word	0x00028430
        /*19d4*/ 	.short	0x010a
        /*19d6*/ 	.byte	0x3f
	.zero		1


	//   ....[49]....
        /*19d8*/ 	.word	0x00019070
        /*19dc*/ 	.word	0x00000006
        /*19e0*/ 	.word	0x00028450
        /*19e4*/ 	.short	0x010a
        /*19e6*/ 	.byte	0x3f
	.zero		1


	//   ....[50]....
        /*19e8*/ 	.word	0x000190b0
        /*19ec*/ 	.word	0x00000006
        /*19f0*/ 	.word	0x00028450
        /*19f4*/ 	.short	0x010a
        /*19f6*/ 	.byte	0x3f
	.zero		1


	//   ....[51]....
        /*19f8*/ 	.word	0x00019320
        /*19fc*/ 	.word	0x00000005
        /*1a00*/ 	.word	0x00000000
        /*1a04*/ 	.short	0x0101
        /*1a06*/ 	.byte	0x3f
	.zero		1


	//   ....[52]....
        /*1a08*/ 	.word	0x0001a840
        /*1a0c*/ 	.word	0x0000000b
        /*1a10*/ 	.word	0x00000000
        /*1a14*/ 	.short	0x0101
        /*1a16*/ 	.byte	0x3f
	.zero		1


	//   ....[53]....
        /*1a18*/ 	.word	0x0001b170
        /*1a1c*/ 	.word	0x00000004
        /*1a20*/ 	.word	0x00028450
        /*1a24*/ 	.short	0x010a
        /*1a26*/ 	.byte	0x3f
	.zero		1


	//   ....[54]....
        /*1a28*/ 	.word	0x0001b1b0
        /*1a2c*/ 	.word	0x00000004
        /*1a30*/ 	.word	0x00028450
        /*1a34*/ 	.short	0x010a
        /*1a36*/ 	.byte	0x3f
	.zero		1


	//   ....[55]....
        /*1a38*/ 	.word	0x0001b6b0
        /*1a3c*/ 	.word	0x00000000
        /*1a40*/ 	.word	0x00000000
        /*1a44*/ 	.short	0x0101
        /*1a46*/ 	.byte	0x3f
	.zero		1


	//   ....[56]....
        /*1a48*/ 	.word	0x0001f490
        /*1a4c*/ 	.word	0x00000008
        /*1a50*/ 	.word	0x00000000
        /*1a54*/ 	.short	0x0101
        /*1a56*/ 	.byte	0x3f
	.zero		1


	//   ....[57]....
        /*1a58*/ 	.word	0x0001fdc0
        /*1a5c*/ 	.word	0x0000000e
        /*1a60*/ 	.word	0x00000000
        /*1a64*/ 	.short	0x0101
        /*1a66*/ 	.byte	0x3f
	.zero		1


	//   ....[58]....
        /*1a68*/ 	.word	0x00024f50
        /*1a6c*/ 	.word	0x00000012
        /*1a70*/ 	.word	0x00028420
        /*1a74*/ 	.short	0x010a
        /*1a76*/ 	.byte	0x3f
	.zero		1


	//   ....[59]....
        /*1a78*/ 	.word	0x00025020
        /*1a7c*/ 	.word	0x00000008
        /*1a80*/ 	.word	0x000284a0
        /*1a84*/ 	.short	0x010a
        /*1a86*/ 	.byte	0x3f
	.zero		1


	//   ....[60]....
        /*1a88*/ 	.word	0x00025360
        /*1a8c*/ 	.word	0x00000008
        /*1a90*/ 	.word	0x000284c0
        /*1a94*/ 	.short	0x010a
        /*1a96*/ 	.byte	0x3f
	.zero		1


	//   ....[61]....
        /*1a98*/ 	.word	0x00025800
        /*1a9c*/ 	.word	0x00000009
        /*1aa0*/ 	.word	0x000284a0
        /*1aa4*/ 	.short	0x010a
        /*1aa6*/ 	.byte	0x3f
	.zero		1


	//   ....[62]....
        /*1aa8*/ 	.word	0x00025b30
        /*1aac*/ 	.word	0x00000009
        /*1ab0*/ 	.word	0x000284c0
        /*1ab4*/ 	.short	0x010a
        /*1ab6*/ 	.byte	0x3f
	.zero		1


	//   ....[63]....
        /*1ab8*/ 	.word	0x00027070
        /*1abc*/ 	.word	0x00000000
        /*1ac0*/ 	.word	0x00028480
        /*1ac4*/ 	.short	0x010a
        /*1ac6*/ 	.byte	0x3f
	.zero		1


	//   ....[64]....
        /*1ac8*/ 	.word	0x00027270
        /*1acc*/ 	.word	0x00000000
        /*1ad0*/ 	.word	0x00028440
        /*1ad4*/ 	.short	0x010a
        /*1ad6*/ 	.byte	0x3f
	.zero		1


	//   ....[65]....
        /*1ad8*/ 	.word	0x00028010
        /*1adc*/ 	.word	0x00000012
        /*1ae0*/ 	.word	0x00028400
        /*1ae4*/ 	.short	0x0107
        /*1ae6*/ 	.byte	0x3f
	.zero		1


	//   ....[66]....
        /*1ae8*/ 	.word	0x00028110
        /*1aec*/ 	.word	0x00000012
        /*1af0*/ 	.word	0x00028400
        /*1af4*/ 	.short	0x0101
        /*1af6*/ 	.byte	0x3f
	.zero		1


	//   ....[67]....
        /*1af8*/ 	.word	0x00028130
        /*1afc*/ 	.word	0x00000012
        /*1b00*/ 	.word	0x00028420
        /*1b04*/ 	.short	0x010a
        /*1b06*/ 	.byte	0x3f
	.zero		1


	//   ....[68]....
        /*1b08*/ 	.word	0x00028450
        /*1b0c*/ 	.word	0x00000004
        /*1b10*/ 	.word	0x00028480
        /*1b14*/ 	.short	0x010a
        /*1b16*/ 	.byte	0x3f
	.zero		1


	//   ....[69]....
        /*1b18*/ 	.word	0x000287b0
        /*1b1c*/ 	.word	0x00000004
        /*1b20*/ 	.word	0x00028440
        /*1b24*/ 	.short	0x010a
        /*1b26*/ 	.byte	0x3f
	.zero		1


	//   ....[70]....
        /*1b28*/ 	.word	0x00028b70
        /*1b2c*/ 	.word	0x00000013
        /*1b30*/ 	.word	0x00028470
        /*1b34*/ 	.short	0x010a
        /*1b36*/ 	.byte	0x3f
	.zero		1


	//   ....[71]....
        /*1b38*/ 	.word	0x00028be0
        /*1b3c*/ 	.word	0x00000013
        /*1b40*/ 	.word	0x00028460
        /*1b44*/ 	.short	0x010a
        /*1b46*/ 	.byte	0x3f
	.zero		1


	//   ....[72]....
        /*1b48*/ 	.word	0x00029040
        /*1b4c*/ 	.word	0x00000013
        /*1b50*/ 	.word	0x00028450
        /*1b54*/ 	.short	0x0101
        /*1b56*/ 	.byte	0x3f
	.zero		1


	//   ....[73]....
        /*1b58*/ 	.word	0x000290d0
        /*1b5c*/ 	.word	0x00000013
        /*1b60*/ 	.word	0x00000000
        /*1b64*/ 	.short	0x0101
        /*1b66*/ 	.byte	0x3f
	.zero		1


	//   ....[74]....
        /*1b68*/ 	.word	0x00029300
        /*1b6c*/ 	.word	0x00000010
        /*1b70*/ 	.word	0x00028470
        /*1b74*/ 	.short	0x010a
        /*1b76*/ 	.byte	0x3f
	.zero		1


	//   ....[75]....
        /*1b78*/ 	.word	0x00029370
        /*1b7c*/ 	.word	0x00000010
        /*1b80*/ 	.word	0x00028460
        /*1b84*/ 	.short	0x010a
        /*1b86*/ 	.byte	0x3f
	.zero		1


	//   ....[76]....
        /*1b88*/ 	.word	0x000297f0
        /*1b8c*/ 	.word	0x00000010
        /*1b90*/ 	.word	0x00028450
        /*1b94*/ 	.short	0x0101
        /*1b96*/ 	.byte	0x3f
	.zero		1


	//   ....[77]....
        /*1b98*/ 	.word	0x00029840
        /*1b9c*/ 	.word	0x00000010
        /*1ba0*/ 	.word	0x00000000
        /*1ba4*/ 	.short	0x0101
        /*1ba6*/ 	.byte	0x3f
	.zero		1


	//   ....[78]....
        /*1ba8*/ 	.word	0x0002ab80
        /*1bac*/ 	.word	0x00000000
        /*1bb0*/ 	.word	0x00028420
        /*1bb4*/ 	.short	0x010a
        /*1bb6*/ 	.byte	0x3f
	.zero		1


	//   ....[79]....
        /*1bb8*/ 	.word	0x0002ad30
        /*1bbc*/ 	.word	0x00000006
        /*1bc0*/ 	.word	0x00000000
        /*1bc4*/ 	.short	0x010a
        /*1bc6*/ 	.byte	0x3f
	.zero		1


	//   ....[80]....
        /*1bc8*/ 	.word	0x0002ada0
        /*1bcc*/ 	.word	0x00000007
        /*1bd0*/ 	.word	0x00000000
        /*1bd4*/ 	.short	0x010a
        /*1bd6*/ 	.byte	0x3f
	.zero		1


	//   ....[81]....
        /*1bd8*/ 	.word	0x0002ae00
        /*1bdc*/ 	.word	0x00000004
        /*1be0*/ 	.word	0x00028460
        /*1be4*/ 	.short	0x010a
        /*1be6*/ 	.byte	0x3f
	.zero		1


	//   ....[82]....
        /*1be8*/ 	.word	0x0002ae50
        /*1bec*/ 	.word	0x00000003
        /*1bf0*/ 	.word	0x00028460
        /*1bf4*/ 	.short	0x010a
        /*1bf6*/ 	.byte	0x3f
	.zero		1


	//   ....[83]....
        /*1bf8*/ 	.word	0x0002ae90
        /*1bfc*/ 	.word	0x00000004
        /*1c00*/ 	.word	0x00028480
        /*1c04*/ 	.short	0x010a
        /*1c06*/ 	.byte	0x3f
	.zero		1


	//   ....[84]....
        /*1c08*/ 	.word	0x0002aeb0
        /*1c0c*/ 	.word	0x00000003
        /*1c10*/ 	.word	0x00028480
        /*1c14*/ 	.short	0x010a
        /*1c16*/ 	.byte	0x3f
	.zero		1


	//   ....[85]....
        /*1c18*/ 	.word	0x0002af10
        /*1c1c*/ 	.word	0x0000005b
        /*1c20*/ 	.word	0x00028490
        /*1c24*/ 	.short	0x010a
        /*1c26*/ 	.byte	0x3f
	.zero		1


	//   ....[86]....
        /*1c28*/ 	.word	0x0002af60
        /*1c2c*/ 	.word	0x0000005b
        /*1c30*/ 	.word	0x00028490
        /*1c34*/ 	.short	0x010a
        /*1c36*/ 	.byte	0x3f
	.zero		1


	//   ....[87]....
        /*1c38*/ 	.word	0x0002afb0
        /*1c3c*/ 	.word	0x0000005b
        /*1c40*/ 	.word	0x00028490
        /*1c44*/ 	.short	0x010a
        /*1c46*/ 	.byte	0x3f
	.zero		1


	//   ....[88]....
        /*1c48*/ 	.word	0x0002b000
        /*1c4c*/ 	.word	0x0000005b
        /*1c50*/ 	.word	0x000284b0
        /*1c54*/ 	.short	0x010a
        /*1c56*/ 	.byte	0x3f
	.zero		1


	//   ....[89]....
        /*1c58*/ 	.word	0x0002b800
        /*1c5c*/ 	.word	0x00000010
        /*1c60*/ 	.word	0x00028400
        /*1c64*/ 	.short	0x010a
        /*1c66*/ 	.byte	0x3f
	.zero		1


	//   ....[90]....
        /*1c68*/ 	.word	0x0002c130
        /*1c6c*/ 	.word	0x00000010
        /*1c70*/ 	.word	0x00028400
        /*1c74*/ 	.short	0x010a
        /*1c76*/ 	.byte	0x3f
	.zero		1


	//   ....[91]....
        /*1c78*/ 	.word	0x0002c180
        /*1c7c*/ 	.word	0x0000000d
        /*1c80*/ 	.word	0x00028430
        /*1c84*/ 	.short	0x010a
        /*1c86*/ 	.byte	0x3f
	.zero		1


	//   ....[92]....
        /*1c88*/ 	.word	0x0002c1d0
        /*1c8c*/ 	.word	0x00000008
        /*1c90*/ 	.word	0x00028430
        /*1c94*/ 	.short	0x010a
        /*1c96*/ 	.byte	0x3f
	.zero		1


	//   ....[93]....
        /*1c98*/ 	.word	0x0002c220
        /*1c9c*/ 	.word	0x00000009
        /*1ca0*/ 	.word	0x00028450
        /*1ca4*/ 	.short	0x010a
        /*1ca6*/ 	.byte	0x3f
	.zero		1


	//   ....[94]....
        /*1ca8*/ 	.word	0x0002c270
        /*1cac*/ 	.word	0x00000005
        /*1cb0*/ 	.word	0x00028430
        /*1cb4*/ 	.short	0x010a
        /*1cb6*/ 	.byte	0x3f
	.zero		1


	//   ....[95]....
        /*1cb8*/ 	.word	0x0002c2c0
        /*1cbc*/ 	.word	0x00000006
        /*1cc0*/ 	.word	0x00028450
        /*1cc4*/ 	.short	0x010a
        /*1cc6*/ 	.byte	0x3f
	.zero		1


	//   ....[96]....
        /*1cc8*/ 	.word	0x0002c310
        /*1ccc*/ 	.word	0x00000005
        /*1cd0*/ 	.word	0x00028430
        /*1cd4*/ 	.short	0x010a
        /*1cd6*/ 	.byte	0x3f
	.zero		1


	//   ....[97]....
        /*1cd8*/ 	.word	0x0002c360
        /*1cdc*/ 	.word	0x00000006
        /*1ce0*/ 	.word	0x00028450
        /*1ce4*/ 	.short	0x010a
        /*1ce6*/ 	.byte	0x3f
	.zero		1


	//   ....[98]....
        /*1ce8*/ 	.word	0x0002c3b0
        /*1cec*/ 	.word	0x00000004
        /*1cf0*/ 	.word	0x00028450
        /*1cf4*/ 	.short	0x010a
        /*1cf6*/ 	.byte	0x3f
	.zero		1


	//   ....[99]....
        /*1cf8*/ 	.word	0x00030bf0
        /*1cfc*/ 	.word	0x00000012
        /*1d00*/ 	.word	0x00028420
        /*1d04*/ 	.short	0x010a
        /*1d06*/ 	.byte	0x3f
	.zero		1


	//   ....[100]....
        /*1d08*/ 	.word	0x00030c40
        /*1d0c*/ 	.word	0x00000008
        /*1d10*/ 	.word	0x000284a0
        /*1d14*/ 	.short	0x010a
        /*1d16*/ 	.byte	0x3f
	.zero		1


	//   ....[101]....
        /*1d18*/ 	.word	0x00030c90
        /*1d1c*/ 	.word	0x00000008
        /*1d20*/ 	.word	0x000284c0
        /*1d24*/ 	.short	0x010a
        /*1d26*/ 	.byte	0x3f
	.zero		1


	//   ....[102]....
        /*1d28*/ 	.word	0x00030ce0
        /*1d2c*/ 	.word	0x00000009
        /*1d30*/ 	.word	0x000284a0
        /*1d34*/ 	.short	0x010a
        /*1d36*/ 	.byte	0x3f
	.zero		1


	//   ....[103]....
        /*1d38*/ 	.word	0x00030d30
        /*1d3c*/ 	.word	0x00000009
        /*1d40*/ 	.word	0x000284c0
        /*1d44*/ 	.short	0x010a
        /*1d46*/ 	.byte	0x3f
	.zero		1


	//   ....[104]....
        /*1d48*/ 	.word	0x00030ed0
        /*1d4c*/ 	.word	0x00000000
        /*1d50*/ 	.word	0x00028480
        /*1d54*/ 	.short	0x010a
        /*1d56*/ 	.byte	0x3f
	.zero		1


	//   ....[105]....
        /*1d58*/ 	.word	0x00030f20
        /*1d5c*/ 	.word	0x00000000
        /*1d60*/ 	.word	0x00028440
        /*1d64*/ 	.short	0x010a
        /*1d66*/ 	.byte	0x3f
	.zero		1


	//   ....[106]....
        /*1d68*/ 	.word	0x00031a50
        /*1d6c*/ 	.word	0x00000012
        /*1d70*/ 	.word	0x00028420
        /*1d74*/ 	.short	0x010a
        /*1d76*/ 	.byte	0x3f
	.zero		1


	//   ....[107]....
        /*1d78*/ 	.word	0x00031aa0
        /*1d7c*/ 	.word	0x00000004
        /*1d80*/ 	.word	0x00028480
        /*1d84*/ 	.short	0x010a
        /*1d86*/ 	.byte	0x3f
	.zero		1


	//   ....[108]....
        /*1d88*/ 	.word	0x00031af0
        /*1d8c*/ 	.word	0x00000004
        /*1d90*/ 	.word	0x00028440
        /*1d94*/ 	.short	0x010a
        /*1d96*/ 	.byte	0x3f
	.zero		1


	//   ....[109]....
        /*1d98*/ 	.word	0x00031b40
        /*1d9c*/ 	.word	0x00000013
        /*1da0*/ 	.word	0x00028470
        /*1da4*/ 	.short	0x010a
        /*1da6*/ 	.byte	0x3f
	.zero		1


	//   ....[110]....
        /*1da8*/ 	.word	0x00031b90
        /*1dac*/ 	.word	0x00000013
        /*1db0*/ 	.word	0x00028460
        /*1db4*/ 	.short	0x010a
        /*1db6*/ 	.byte	0x3f
	.zero		1


	//   ....[111]....
        /*1db8*/ 	.word	0x00031be0
        /*1dbc*/ 	.word	0x00000010
        /*1dc0*/ 	.word	0x00028470
        /*1dc4*/ 	.short	0x010a
        /*1dc6*/ 	.byte	0x3f
	.zero		1


	//   ....[112]....
        /*1dc8*/ 	.word	0x00031c30
        /*1dcc*/ 	.word	0x00000010
        /*1dd0*/ 	.word	0x00028460
        /*1dd4*/ 	.short	0x010a
        /*1dd6*/ 	.byte	0x3f
	.zero		1


	//   ....[113]....
        /*1dd8*/ 	.word	0x000327b0
        /*1ddc*/ 	.word	0x00000000
        /*1de0*/ 	.word	0x00028420
        /*1de4*/ 	.short	0x010a
        /*1de6*/ 	.byte	0x3f
	.zero		1


	//   ....[114]....
        /*1de8*/ 	.word	0x00032950
        /*1dec*/ 	.word	0x00000006
        /*1df0*/ 	.word	0x00000000
        /*1df4*/ 	.short	0x010a
        /*1df6*/ 	.byte	0x3f
	.zero		1


	//   ....[115]....
        /*1df8*/ 	.word	0x000329a0
        /*1dfc*/ 	.word	0x00000007
        /*1e00*/ 	.word	0x00000000
        /*1e04*/ 	.short	0x010a
        /*1e06*/ 	.byte	0x3f
	.zero		1


	//   ....[116]....
        /*1e08*/ 	.word	0x000329f0
        /*1e0c*/ 	.word	0x00000004
        /*1e10*/ 	.word	0x00028460
        /*1e14*/ 	.short	0x010a
        /*1e16*/ 	.byte	0x3f
	.zero		1


	//   ....[117]....
        /*1e18*/ 	.word	0x00032a40
        /*1e1c*/ 	.word	0x00000003
        /*1e20*/ 	.word	0x00028460
        /*1e24*/ 	.short	0x010a
        /*1e26*/ 	.byte	0x3f
	.zero		1


	//   ....[118]....
        /*1e28*/ 	.word	0x00032a90
        /*1e2c*/ 	.word	0x00000004
        /*1e30*/ 	.word	0x00028480
        /*1e34*/ 	.short	0x010a
        /*1e36*/ 	.byte	0x3f
	.zero		1


	//----- nvinfo : EIATTR_NUM_MBARRIERS
	.align		4
.L_244:
        /*1e38*/ 	.byte	0x03, 0x38
        /*1e3a*/ 	.short	0x0016


	//----- nvinfo : EIATTR_EXIT_INSTR_OFFSETS
	.align		4
        /*1e3c*/ 	.byte	0x04, 0x1c
        /*1e3e*/ 	.short	(.L_246 - .L_245)


	//   ....[0]....
.L_245:
        /*1e40*/ 	.word	0x0002af00


	//----- nvinfo : EIATTR_MAX_THREADS
	.align		4
.L_246:
        /*1e44*/ 	.byte	0x04, 0x05
        /*1e46*/ 	.short	(.L_248 - .L_247)
.L_247:
        /*1e48*/ 	.word	0x00000180
        /*1e4c*/ 	.word	0x00000001
        /*1e50*/ 	.word	0x00000001


	//----- nvinfo : EIATTR_CRS_STACK_SIZE
	.align		4
.L_248:
        /*1e54*/ 	.byte	0x04, 0x1e
        /*1e56*/ 	.short	(.L_250 - .L_249)
.L_249:
        /*1e58*/ 	.word	0x00000000


	//----- nvinfo : EIATTR_CBANK_PARAM_SIZE
	.align		4
.L_250:
        /*1e5c*/ 	.byte	0x03, 0x19
        /*1e5e*/ 	.short	0x0af0


	//----- nvinfo : EIATTR_PARAM_CBANK
	.align		4
        /*1e60*/ 	.byte	0x04, 0x0a
        /*1e62*/ 	.short	(.L_252 - .L_251)
	.align		4
.L_251:
        /*1e64*/ 	.word	index@(.nv.constant0._ZN7cutlass13device_kernelIN5flash11enable_sm90INS1_16FlashAttnFwdSm90INS1_25CollectiveMainloopFwdSm90ILi2EN4cute5tupleIJNS5_1CILi1EEES8_S8_EEENS6_IJNS7_ILi128EEENS7_ILi64EEENS7_ILi256EEEEEELi256ENS_12float_e4m3_tEfNS_4arch4Sm90ELb0ELb1ELb0ELb1ELb0ELb1ELb0ELb1ELb1ELb1ELb1ELb0EEENS1_21CollectiveEpilogueFwdINS6_IJSA_SC_SB_EEES9_NS_10bfloat16_tESG_Li256ELb1ELb1ELb1ELb1EEENS1_36VarlenDynamicPersistentTileSchedulerILi128ELi64ELi256ELi128ELb1ELb1ELb1ELb1ELb0ELb1EEEEEEEEEvNT_6ParamsE)
        /*1e68*/ 	.short	0x0210
        /*1e6a*/ 	.short	0x0af0


	//----- nvinfo : EIATTR_SW_WAR
	.align		4
.L_252:
        /*1e6c*/ 	.byte	0x04, 0x36
        /*1e6e*/ 	.short	(.L_254 - .L_253)
.L_253:
        /*1e70*/ 	.word	0x00000008
.L_254:


//--------------------- .nv.info._ZN7cutlass13device_kernelIN5flash11enable_sm90INS1_16FlashAttnFwdSm90INS1_25CollectiveMainloopFwdSm90ILi2EN4cute5tupleIJNS5_1CILi1EEES8_S8_EEENS6_IJNS7_ILi128EEESA_NS7_ILi256EEEEEELi256ENS_12float_e4m3_tEfNS_4arch4Sm90ELb1ELb0ELb0ELb0ELb0ELb0ELb0ELb1ELb1ELb1ELb1ELb0EEENS1_21CollectiveEpilogueFwdINS6_IJSA_SB_SA_EEES9_NS_10bfloat16_tESF_Li256ELb0ELb1ELb1ELb1EEENS1_19SingleTileSchedulerILb0ELb1ELb1ELi128EEEEEEEEEvNT_6ParamsE --------------------------
	.section	.nv.info._ZN7cutlass13device_kernelIN5flash11enable_sm90INS1_16FlashAttnFwdSm90INS1_25CollectiveMainloopFwdSm90ILi2EN4cute5tupleIJNS5_1CILi1EEES8_S8_EEENS6_IJNS7_ILi128EEESA_NS7_ILi256EEEEEELi256ENS_12float_e4m3_tEfNS_4arch4Sm90ELb1ELb0ELb0ELb0ELb0ELb0ELb0ELb1ELb1ELb1ELb1ELb0EEENS1_21CollectiveEpilogueFwdINS6_IJSA_SB_SA_EEES9_NS_10bfloat16_tESF_Li256ELb0ELb1ELb1ELb1EEENS1_19SingleTileSchedulerILb0ELb1ELb1ELi128EEEEEEEEEvNT_6ParamsE,"",@"SHT_CUDA_INFO"
	.sectionflags	@""
	.align	4


	//----- nvinfo : EIATTR_CUDA_API_VERSION
	.align		4
        /*0000*/ 	.byte	0x04, 0x37
        /*0002*/ 	.short	(.L_256 - .L_255)
.L_255:
        /*0004*/ 	.word	0x00000082


	//----- nvinfo : EIATTR_KPARAM_INFO
	.align		4
.L_256:
        /*0008*/ 	.byte	0x04, 0x17
        /*000a*/ 	.short	(.L_258 - .L_257)
.L_257:
        /*000c*/ 	.word	0x00000000
        /*0010*/ 	.short	0x0000
        /*0012*/ 	.short	0x0070
        /*0014*/ 	.byte	0x00, 0xf0, 0x01, 0x28


	//----- nvinfo : EIATTR_SPARSE_MMA_MASK
	.align		4
.L_258:
        /*0018*/ 	.byte	0x03, 0x50
        /*001a*/ 	.short	0x0000


	//----- nvinfo : EIATTR_MAXREG_COUNT
	.align		4
        /*001c*/ 	.byte	0x03, 0x1b
        /*001e*/ 	.short	0x00a8


	//----- nvinfo : EIATTR_NUM_BARRIERS
	.align		4
        /*0020*/ 	.byte	0x02, 0x4c
        /*0022*/ 	.byte	0x10
	.zero		1


	//----- nvinfo : EIATTR_EXTERNS
	.align		4
        /*0024*/ 	.byte	0x04, 0x0f
        /*0026*/ 	.short	(.L_260 - .L_259)


	//   ....[0]....
	.align		4
.L_259:
        /*0028*/ 	.word	index@(__assertfail)


	//----- nvinfo : EIATTR_ANNOTATIONS
	.align		4
.L_260:
        /*002c*/ 	.byte	0x04, 0x55
        /*002e*/ 	.short	(.L_262 - .L_261)


	//   ....[0]....
.L_261:
        /* <DEDUP_REMOVED lines=19> */
        /*0154*/ 	.byte	0x80, 0x2e, 0x01, 0x00, 0x01, 0x00, 0x00, 0x00, 0xe0, 0x2e, 0x01, 0x00


	//----- nvinfo : EIATTR_MERCURY_ISA_VERSION
	.align		4
.L_262:
        /*0160*/ 	.byte	0x03, 0x5f
        /*0162*/ 	.short	0x0101


	//----- nvinfo : EIATTR_INT_WARP_WIDE_INSTR_OFFSETS
	.align		4
        /*0164*/ 	.byte	0x04, 0x31
        /*0166*/ 	.short	(.L_264 - .L_263)


	//   ....[0]....
.L_263:
        /*0168*/ 	.word	0x00000120


	//   ....[1]....
        /*016c*/ 	.word	0x000001c0


	//   ....[2]....
        /*0170*/ 	.word	0x00000230


	//----- nvinfo : EIATTR_COOP_GROUP_MASK_REGIDS
	.align		4
.L_264:
        /*0174*/ 	.byte	0x04, 0x29
        /*0176*/ 	.short	(.L_266 - .L_265)


	//   ....[0]....
.L_265:
        /*0178*/ 	.word	0xffffffff


	//   ....[1]....
        /*017c*/ 	.word	0xffffffff


	//   ....[2]....
        /*0180*/ 	.word	0xffffffff


	//   ....[3]....
        /*0184*/ 	.word	0xffffffff


	//   ....[4]....
        /*0188*/ 	.word	0xffffffff


	//   ....[5]....
        /*018c*/ 	.word	0xffffffff


	//   ....[6]....
        /*0190*/ 	.word	0xffffffff


	//   ....[7]....
        /*0194*/ 	.word	0xffffffff


	//   ....[8]....
        /*0198*/ 	.word	0xffffffff


	//   ....[9]....
        /*019c*/ 	.word	0xffffffff


	//   ....[10]....
        /*01a0*/ 	.word	0xffffffff


	//   ....[11]....
        /*01a4*/ 	.word	0xffffffff


	//   ....[12]....
        /*01a8*/ 	.word	0xffffffff


	//   ....[13]....
        /*01ac*/ 	.word	0xffffffff


	//   ....[14]....
        /*01b0*/ 	.word	0xffffffff


	//   ....[15]....
        /*01b4*/ 	.word	0xffffffff


	//   ....[16]....
        /*01b8*/ 	.word	0xffffffff


	//   ....[17]....
        /*01bc*/ 	.word	0xffffffff


	//   ....[18]....
        /*01c0*/ 	.word	0xffffffff


	//   ....[19]....
        /*01c4*/ 	.word	0xffffffff


	//   ....[20]....
        /*01c8*/ 	.word	0xffffffff


	//   ....[21]....
        /*01cc*/ 	.word	0xffffffff


	//   ....[22]....
        /*01d0*/ 	.word	0xffffffff


	//   ....[23]....
        /*01d4*/ 	.word	0xffffffff


	//   ....[24]....
        /*01d8*/ 	.word	0xffffffff


	//   ....[25]....
        /*01dc*/ 	.word	0xffffffff


	//   ....[26]....
        /*01e0*/ 	.word	0xffffffff


	//   ....[27]....
        /*01e4*/ 	.word	0xffffffff


	//   ....[28]....
        /*01e8*/ 	.word	0xffffffff


	//   ....[29]....
        /*01ec*/ 	.word	0xffffffff


	//   ....[30]....
        /*01f0*/ 	.word	0xffffffff


	//   ....[31]....
        /*01f4*/ 	.word	0xffffffff


	//   ....[32]....
        /*01f8*/ 	.word	0xffffffff


	//   ....[33]....
        /*01fc*/ 	.word	0xffffffff


	//   ....[34]....
        /*0200*/ 	.word	0xffffffff


	//   ....[35]....
        /*0204*/ 	.word	0xffffffff


	//   ....[36]....
        /*0208*/ 	.word	0xffffffff


	//   ....[37]....
        /*020c*/ 	.word	0xffffffff


	//   ....[38]....
        /*0210*/ 	.word	0xffffffff


	//   ....[39]....
        /*0214*/ 	.word	0xffffffff


	//   ....[40]....
        /*0218*/ 	.word	0xffffffff


	//   ....[41]....
        /*021c*/ 	.word	0xffffffff


	//   ....[42]....
        /*0220*/ 	.word	0xffffffff


	//   ....[43]....
        /*0224*/ 	.word	0xffffffff


	//   ....[44]....
        /*0228*/ 	.word	0xffffffff


	//   ....[45]....
        /*022c*/ 	.word	0xffffffff


	//   ....[46]....
        /*0230*/ 	.word	0xffffffff


	//   ....[47]....
        /*0234*/ 	.word	0xffffffff


	//   ....[48]....
        /*0238*/ 	.word	0xffffffff


	//   ....[49]....
        /*023c*/ 	.word	0xffffffff


	//   ....[50]....
        /*0240*/ 	.word	0xffffffff


	//   ....[51]....
        /*0244*/ 	.word	0xffffffff


	//   ....[52]....
        /*0248*/ 	.word	0xffffffff


	//   ....[53]....
        /*024c*/ 	.word	0xffffffff


	//   ....[54]....
        /*0250*/ 	.word	0xffffffff


	//   ....[55]....
        /*0254*/ 	.word	0xffffffff


	//   ....[56]....
        /*0258*/ 	.word	0xffffffff


	//   ....[57]....
        /*025c*/ 	.word	0xffffffff


	//   ....[58]....
        /*0260*/ 	.word	0xffffffff


	//   ....[59]....
        /*0264*/ 	.word	0xffffffff


	//   ....[60]....
        /*0268*/ 	.word	0xffffffff


	//   ....[61]....
        /*026c*/ 	.word	0xffffffff


	//   ....[62]....
        /*0270*/ 	.word	0xffffffff


	//   ....[63]....
        /*0274*/ 	.word	0xffffffff


	//   ....[64]....
        /*0278*/ 	.word	0xffffffff


	//   ....[65]....
        /*027c*/ 	.word	0xffffffff


	//   ....[66]....
        /*0280*/ 	.word	0xffffffff


	//   ....[67]....
        /*0284*/ 	.word	0xffffffff


	//   ....[68]....
        /*0288*/ 	.word	0xffffffff


	//   ....[69]....
        /*028c*/ 	.word	0xffffffff


	//   ....[70]....
        /*0290*/ 	.word	0xffffffff


	//   ....[71]....
        /*0294*/ 	.word	0xffffffff


	//   ....[72]....
        /*0298*/ 	.word	0xffffffff


	//   ....[73]....
        /*029c*/ 	.word	0xffffffff


	//   ....[74]....
        /*02a0*/ 	.word	0xffffffff


	//   ....[75]....
        /*02a4*/ 	.word	0xffffffff


	//   ....[76]....
        /*02a8*/ 	.word	0xffffffff


	//   ....[77]....
        /*02ac*/ 	.word	0xffffffff


	//   ....[78]....
        /*02b0*/ 	.word	0xffffffff


	//   ....[79]....
        /*02b4*/ 	.word	0xffffffff


	//   ....[80]....
        /*02b8*/ 	.word	0xffffffff


	//   ....[81]....
        /*02bc*/ 	.word	0xffffffff


	//   ....[82]....
        /*02c0*/ 	.word	0xffffffff


	//   ....[83]....
        /*02c4*/ 	.word	0xffffffff


	//   ....[84]....
        /*02c8*/ 	.word	0xffffffff


	//   ....[85]....
        /*02cc*/ 	.word	0xffffffff


	//   ....[86]....
        /*02d0*/ 	.word	0xffffffff


	//   ....[87]....
        /*02d4*/ 	.word	0xffffffff


	//   ....[88]....
        /*02d8*/ 	.word	0xffffffff


	//   ....[89]....
        /*02dc*/ 	.word	0xffffffff


	//   ....[90]....
        /*02e0*/ 	.word	0xffffffff


	//   ....[91]....
        /*02e4*/ 	.word	0xffffffff


	//   ....[92]....
        /*02e8*/ 	.word	0xffffffff


	//   ....[93]....
        /*02ec*/ 	.word	0xffffffff


	//   ....[94]....
        /*02f0*/ 	.word	0xffffffff


	//   ....[95]....
        /*02f4*/ 	.word	0xffffffff


	//   ....[96]....
        /*02f8*/ 	.word	0xffffffff


	//   ....[97]....
        /*02fc*/ 	.word	0xffffffff


	//   ....[98]....
        /*0300*/ 	.word	0xffffffff


	//   ....[99]....
        /*0304*/ 	.word	0xffffffff


	//   ....[100]....
        /*0308*/ 	.word	0xffffffff


	//   ....[101]....
        /*030c*/ 	.word	0xffffffff


	//   ....[102]....
        /*0310*/ 	.word	0xffffffff


	//   ....[103]....
        /*0314*/ 	.word	0xffffffff


	//   ....[104]....
        /*0318*/ 	.word	0xffffffff


	//   ....[105]....
        /*031c*/ 	.word	0xffffffff


	//   ....[106]....
        /*0320*/ 	.word	0xffffffff


	//   ....[107]....
        /*0324*/ 	.word	0xffffffff


	//   ....[108]....
        /*0328*/ 	.word	0xffffffff


	//   ....[109]....
        /*032c*/ 	.word	0xffffffff


	//   ....[110]....
        /*0330*/ 	.word	0xffffffff


	//   ....[111]....
        /*0334*/ 	.word	0xffffffff


	//   ....[112]....
        /*0338*/ 	.word	0xffffffff


	//   ....[113]....
        /*033c*/ 	.word	0xffffffff


	//   ....[114]....
        /*0340*/ 	.word	0xffffffff


	//   ....[115]....
        /*0344*/ 	.word	0xffffffff


	//   ....[116]....
        /*0348*/ 	.word	0xffffffff


	//   ....[117]....
        /*034c*/ 	.word	0xffffffff


	//   ....[118]....
        /*0350*/ 	.word	0xffffffff


	//   ....[119]....
        /*0354*/ 	.word	0xffffffff


	//   ....[120]....
        /*0358*/ 	.word	0xffffffff


	//   ....[121]....
        /*035c*/ 	.word	0xffffffff


	//   ....[122]....
        /*0360*/ 	.word	0xffffffff


	//   ....[123]....
        /*0364*/ 	.word	0xffffffff


	//   ....[124]....
        /*0368*/ 	.word	0xffffffff


	//   ....[125]....
        /*036c*/ 	.word	0xffffffff


	//   ....[126]....
        /*0370*/ 	.word	0xffffffff


	//   ....[127]....
        /*0374*/ 	.word	0xffffffff


	//   ....[128]....
        /*0378*/ 	.word	0xffffffff


	//   ....[129]....
        /*037c*/ 	.word	0xffffffff


	//   ....[130]....
        /*0380*/ 	.word	0xffffffff


	//   ....[131]....
        /*0384*/ 	.word	0xffffffff


	//   ....[132]....
        /*0388*/ 	.word	0xffffffff


	//   ....[133]....
        /*038c*/ 	.word	0xffffffff


	//   ....[134]....
        /*0390*/ 	.word	0xffffffff


	//   ....[135]....
        /*0394*/ 	.word	0xffffffff


	//   ....[136]....
        /*0398*/ 	.word	0xffffffff


	//   ....[137]....
        /*039c*/ 	.word	0xffffffff


	//   ....[138]....
        /*03a0*/ 	.word	0xffffffff


	//   ....[139]....
        /*03a4*/ 	.word	0xffffffff


	//   ....[140]....
        /*03a8*/ 	.word	0xffffffff


	//   ....[141]....
        /*03ac*/ 	.word	0xffffffff


	//   ....[142]....
        /*03b0*/ 	.word	0xffffffff


	//   ....[143]....
        /*03b4*/ 	.word	0xffffffff


	//   ....[144]....
        /*03b8*/ 	.word	0xffffffff


	//   ....[145]....
        /*03bc*/ 	.word	0xffffffff


	//   ....[146]....
        /*03c0*/ 	.word	0xffffffff


	//   ....[147]....
        /*03c4*/ 	.word	0xffffffff


	//   ....[148]....
        /*03c8*/ 	.word	0xffffffff


	//   ....[149]....
        /*03cc*/ 	.word	0xffffffff


	//   ....[150]....
        /*03d0*/ 	.word	0xffffffff


	//   ....[151]....
        /*03d4*/ 	.word	0xffffffff


	//   ....[152]....
        /*03d8*/ 	.word	0xffffffff


	//   ....[153]....
        /*03dc*/ 	.word	0xffffffff


	//   ....[154]....
        /*03e0*/ 	.word	0xffffffff


	//   ....[155]....
        /*03e4*/ 	.word	0xffffffff


	//   ....[156]....
        /*03e8*/ 	.word	0xffffffff


	//   ....[157]....
        /*03ec*/ 	.word	0xffffffff


	//   ....[158]....
        /*03f0*/ 	.word	0xffffffff


	//   ....[159]....
        /*03f4*/ 	.word	0xffffffff


	//   ....[160]....
        /*03f8*/ 	.word	0xffffffff


	//   ....[161]....
        /*03fc*/ 	.word	0xffffffff


	//   ....[162]....
        /*0400*/ 	.word	0xffffffff


	//   ....[163]....
        /*0404*/ 	.word	0xffffffff


	//   ....[164]....
        /*0408*/ 	.word	0xffffffff


	//   ....[165]....
        /*040c*/ 	.word	0xffffffff


	//   ....[166]....
        /*0410*/ 	.word	0xffffffff


	//   ....[167]....
        /*0414*/ 	.word	0xffffffff


	//   ....[168]....
        /*0418*/ 	.word	0xffffffff


	//   ....[169]....
        /*041c*/ 	.word	0xffffffff


	//   ....[170]....
        /*0420*/ 	.word	0xffffffff


	//   ....[171]....
        /*0424*/ 	.word	0xffffffff


	//   ....[172]....
        /*0428*/ 	.word	0xffffffff


	//   ....[173]....
        /*042c*/ 	.word	0xffffffff


	//   ....[174]....
        /*0430*/ 	.word	0xffffffff


	//   ....[175]....
        /*0434*/ 	.word	0xffffffff


	//   ....[176]....
        /*0438*/ 	.word	0xffffffff


	//   ....[177]....
        /*043c*/ 	.word	0xffffffff


	//   ....[178]....
        /*0440*/ 	.word	0xffffffff


	//   ....[179]....
        /*0444*/ 	.word	0xffffffff


	//   ....[180]....
        /*0448*/ 	.word	0xffffffff


	//   ....[181]....
        /*044c*/ 	.word	0xffffffff


	//   ....[182]....
        /*0450*/ 	.word	0xffffffff


	//   ....[183]....
        /*0454*/ 	.word	0x0500000f


	//   ....[184]....
        /*0458*/ 	.word	0x0500000f


	//   ....[185]....
        /*045c*/ 	.word	0x0500000f


	//   ....[186]....
        /*0460*/ 	.word	0x0500000f


	//   ....[187]....
        /*0464*/ 	.word	0x0500000f


	//   ....[188]....
        /*0468*/ 	.word	0x0500000f


	//   ....[189]....
        /*046c*/ 	.word	0x0500000f


	//   ....[190]....
        /*0470*/ 	.word	0x0500000f


	//   ....[191]....
        /*0474*/ 	.word	0x0500000f


	//   ....[192]....
        /*0478*/ 	.word	0x0500000f


	//   ....[193]....
        /*047c*/ 	.word	0x0500000f


	//   ....[194]....
        /*0480*/ 	.word	0x0500000f


	//   ....[195]....
        /*0484*/ 	.word	0x0500000f


	//   ....[196]....
        /*0488*/ 	.word	0x0500000f


	//   ....[197]....
        /*048c*/ 	.word	0x0500000f


	//   ....[198]....
        /*0490*/ 	.word	0x0500000f


	//   ....[199]....
        /*0494*/ 	.word	0x0500000f


	//----- nvinfo : EIATTR_COOP_GROUP_INSTR_OFFSETS
	.align		4
.L_266:
        /*0498*/ 	.byte	0x04, 0x28
        /*049a*/ 	.short	(.L_268 - .L_267)


	//   ....[0]....
.L_267:
        /*049c*/ 	.word	0x00000060


	//   ....[1]....
        /*04a0*/ 	.word	0x00000130


	//   ....[2]....
        /*04a4*/ 	.word	0x000001e0


	//   ....[3]....
        /*04a8*/ 	.word	0x000003a0


	//   ....[4]....
        /*04ac*/ 	.word	0x00000500


	//   ....[5]....
        /*04b0*/ 	.word	0x00000620


	//   ....[6]....
        /*04b4*/ 	.word	0x00000780


	//   ....[7]....
        /*04b8*/ 	.word	0x00001610


	//   ....[8]....
        /*04bc*/ 	.word	0x00001eb0


	//   ....[9]....
        /*04c0*/ 	.word	0x00001ee0


	//   ....[10]....
        /*04c4*/ 	.word	0x000026c0


	//   ....[11]....
        /*04c8*/ 	.word	0x00002750


	//   ....[12]....
        /*04cc*/ 	.word	0x00003090


	//   ....[13]....
        /*04d0*/ 	.word	0x00003150


	//   ....[14]....
        /*04d4*/ 	.word	0x00004a00


	//   ....[15]....
        /*04d8*/ 	.word	0x00004a20


	//   ....[16]....
        /*04dc*/ 	.word	0x00005340


	//   ....[17]....
        /*04e0*/ 	.word	0x00005370


	//   ....[18]....
        /*04e4*/ 	.word	0x00005b20


	//   ....[19]....
        /*04e8*/ 	.word	0x00005b80


	//   ....[20]....
        /*04ec*/ 	.word	0x000079a0


	//   ....[21]....
        /*04f0*/ 	.word	0x000079b0


	//   ....[22]....
        /*04f4*/ 	.word	0x000079e0


	//   ....[23]....
        /*04f8*/ 	.word	0x000079f0


	//   ....[24]....
        /*04fc*/ 	.word	0x000095a0


	//   ....[25]....
        /*0500*/ 	.word	0x000095b0


	//   ....[26]....
        /*0504*/ 	.word	0x00009640


	//   ....[27]....
        /*0508*/ 	.word	0x00009650


	//   ....[28]....
        /*050c*/ 	.word	0x0000ac00


	//   ....[29]....
        /*0510*/ 	.word	0x0000ac40


	//   ....[30]....
        /*0514*/ 	.word	0x0000ac60


	//   ....[31]....
        /*0518*/ 	.word	0x0000ac80


	//   ....[32]....
        /*051c*/ 	.word	0x0000ac90


	//   ....[33]....
        /*0520*/ 	.word	0x0000aca0


	//   ....[34]....
        /*0524*/ 	.word	0x0000acb0


	//   ....[35]....
        /*0528*/ 	.word	0x0000acc0


	//   ....[36]....
        /*052c*/ 	.word	0x0000acd0


	//   ....[37]....
        /*0530*/ 	.word	0x0000ace0


	//   ....[38]....
        /*0534*/ 	.word	0x0000acf0


	//   ....[39]....
        /*0538*/ 	.word	0x0000ad20


	//   ....[40]....
        /*053c*/ 	.word	0x0000ad30


	//   ....[41]....
        /*0540*/ 	.word	0x0000ad40


	//   ....[42]....
        /*0544*/ 	.word	0x0000ad50


	//   ....[43]....
        /*0548*/ 	.word	0x0000ad70


	//   ....[44]....
        /*054c*/ 	.word	0x0000ad80


	//   ....[45]....
        /*0550*/ 	.word	0x0000ad90


	//   ....[46]....
        /*0554*/ 	.word	0x0000ada0


	//   ....[47]....
        /*0558*/ 	.word	0x0000adb0


	//   ....[48]....
        /*055c*/ 	.word	0x0000add0


	//   ....[49]....
        /*0560*/ 	.word	0x0000adf0


	//   ....[50]....
        /*0564*/ 	.word	0x0000ae00


	//   ....[51]....
        /*0568*/ 	.word	0x0000ae10


	//   ....[52]....
        /*056c*/ 	.word	0x0000ae20


	//   ....[53]....
        /*0570*/ 	.word	0x0000ae30


	//   ....[54]....
        /*0574*/ 	.word	0x0000ae50


	//   ....[55]....
        /*0578*/ 	.word	0x0000ae60


	//   ....[56]....
        /*057c*/ 	.word	0x0000ae80


	//   ....[57]....
        /*0580*/ 	.word	0x0000aea0


	//   ....[58]....
        /*0584*/ 	.word	0x0000aeb0


	//   ....[59]....
        /*0588*/ 	.word	0x0000aed0


	//   ....[60]....
        /*058c*/ 	.word	0x0000aee0


	//   ....[61]....
        /*0590*/ 	.word	0x0000aef0


	//   ....[62]....
        /*0594*/ 	.word	0x0000af00


	//   ....[63]....
        /*0598*/ 	.word	0x0000af30


	//   ....[64]....
        /*059c*/ 	.word	0x0000af40


	//   ....[65]....
        /*05a0*/ 	.word	0x0000af50


	//   ....[66]....
        /*05a4*/ 	.word	0x0000af70


	//   ....[67]....
        /*05a8*/ 	.word	0x0000af80


	//   ....[68]....
        /*05ac*/ 	.word	0x0000af90


	//   ....[69]....
        /*05b0*/ 	.word	0x0000afa0


	//   ....[70]....
        /*05b4*/ 	.word	0x0000afb0


	//   ....[71]....
        /*05b8*/ 	.word	0x0000afc0


	//   ....[72]....
        /*05bc*/ 	.word	0x0000afe0


	//   ....[73]....
        /*05c0*/ 	.word	0x0000aff0


	//   ....[74]....
        /*05c4*/ 	.word	0x0000b000


	//   ....[75]....
        /*05c8*/ 	.word	0x0000b010


	//   ....[76]....
        /*05cc*/ 	.word	0x0000b020


	//   ....[77]....
        /*05d0*/ 	.word	0x0000b030


	//   ....[78]....
        /*05d4*/ 	.word	0x0000b060


	//   ....[79]....
        /*05d8*/ 	.word	0x0000b080


	//   ....[80]....
        /*05dc*/ 	.word	0x0000b0b0


	//   ....[81]....
        /*05e0*/ 	.word	0x0000b0d0


	//   ....[82]....
        /*05e4*/ 	.word	0x0000b0e0


	//   ....[83]....
        /*05e8*/ 	.word	0x0000b0f0


	//   ....[84]....
        /*05ec*/ 	.word	0x0000b110


	//   ....[85]....
        /*05f0*/ 	.word	0x0000b130


	//   ....[86]....
        /*05f4*/ 	.word	0x0000b140


	//   ....[87]....
        /*05f8*/ 	.word	0x0000b160


	//   ....[88]....
        /*05fc*/ 	.word	0x0000b180


	//   ....[89]....
        /*0600*/ 	.word	0x0000b1a0


	//   ....[90]....
        /*0604*/ 	.word	0x0000b1b0


	//   ....[91]....
        /*0608*/ 	.word	0x0000b1c0


	//   ....[92]....
        /*060c*/ 	.word	0x0000b1d0


	//   ....[93]....
        /*0610*/ 	.word	0x0000b1e0


	//   ....[94]....
        /*0614*/ 	.word	0x0000b1f0


	//   ....[95]....
        /*0618*/ 	.word	0x0000b200


	//   ....[96]....
        /*061c*/ 	.word	0x0000b210


	//   ....[97]....
        /*0620*/ 	.word	0x0000b220


	//   ....[98]....
        /*0624*/ 	.word	0x0000b230


	//   ....[99]....
        /*0628*/ 	.word	0x0000b240


	//   ....[100]....
        /*062c*/ 	.word	0x0000b250


	//   ....[101]....
        /*0630*/ 	.word	0x0000b260


	//   ....[102]....
        /*0634*/ 	.word	0x0000b270


	//   ....[103]....
        /*0638*/ 	.word	0x0000b280


	//   ....[104]....
        /*063c*/ 	.word	0x0000b290


	//   ....[105]....
        /*0640*/ 	.word	0x0000b2a0


	//   ....[106]....
        /*0644*/ 	.word	0x0000b2b0


	//   ....[107]....
        /*0648*/ 	.word	0x0000b2c0


	//   ....[108]....
        /*064c*/ 	.word	0x0000b2d0


	//   ....[109]....
        /*0650*/ 	.word	0x0000b2e0


	//   ....[110]....
        /*0654*/ 	.word	0x0000b2f0


	//   ....[111]....
        /*0658*/ 	.word	0x0000b300


	//   ....[112]....
        /*065c*/ 	.word	0x0000b310


	//   ....[113]....
        /*0660*/ 	.word	0x0000b320


	//   ....[114]....
        /*0664*/ 	.word	0x0000b330


	//   ....[115]....
        /*0668*/ 	.word	0x0000b340


	//   ....[116]....
        /*066c*/ 	.word	0x0000b350


	//   ....[117]....
        /*0670*/ 	.word	0x0000b360


	//   ....[118]....
        /*0674*/ 	.word	0x0000b370


	//   ....[119]....
        /*0678*/ 	.word	0x0000b380


	//   ....[120]....
        /*067c*/ 	.word	0x0000b390


	//   ....[121]....
        /*0680*/ 	.word	0x0000b3a0


	//   ....[122]....
        /*0684*/ 	.word	0x0000b3b0


	//   ....[123]....
        /*0688*/ 	.word	0x0000b3c0


	//   ....[124]....
        /*068c*/ 	.word	0x0000b3d0


	//   ....[125]....
        /*0690*/ 	.word	0x0000b400


	//   ....[126]....
        /*0694*/ 	.word	0x0000b420


	//   ....[127]....
        /*0698*/ 	.word	0x0000b440


	//   ....[128]....
        /*069c*/ 	.word	0x0000b450


	//   ....[129]....
        /*06a0*/ 	.word	0x0000b460


	//   ....[130]....
        /*06a4*/ 	.word	0x0000b470


	//   ....[131]....
        /*06a8*/ 	.word	0x0000b480


	//   ....[132]....
        /*06ac*/ 	.word	0x0000b4a0


	//   ....[133]....
        /*06b0*/ 	.word	0x0000b4b0


	//   ....[134]....
        /*06b4*/ 	.word	0x0000b4c0


	//   ....[135]....
        /*06b8*/ 	.word	0x0000b4f0


	//   ....[136]....
        /*06bc*/ 	.word	0x0000b520


	//   ....[137]....
        /*06c0*/ 	.word	0x0000b540


	//   ....[138]....
        /*06c4*/ 	.word	0x0000b570


	//   ....[139]....
        /*06c8*/ 	.word	0x0000b5a0


	//   ....[140]....
        /*06cc*/ 	.word	0x0000b5d0


	//   ....[141]....
        /*06d0*/ 	.word	0x0000b600


	//   ....[142]....
        /*06d4*/ 	.word	0x0000b630


	//   ....[143]....
        /*06d8*/ 	.word	0x0000b660


	//   ....[144]....
        /*06dc*/ 	.word	0x0000b690


	//   ....[145]....
        /*06e0*/ 	.word	0x0000b6c0


	//   ....[146]....
        /*06e4*/ 	.word	0x0000b6f0


	//   ....[147]....
        /*06e8*/ 	.word	0x0000b730


	//   ....[148]....
        /*06ec*/ 	.word	0x0000b760


	//   ....[149]....
        /*06f0*/ 	.word	0x0000b7a0


	//   ....[150]....
        /*06f4*/ 	.word	0x0000b7d0


	//   ....[151]....
        /*06f8*/ 	.word	0x0000b800


	//   ....[152]....
        /*06fc*/ 	.word	0x0000b830


	//   ....[153]....
        /*0700*/ 	.word	0x0000b860


	//   ....[154]....
        /*0704*/ 	.word	0x0000b890


	//   ....[155]....
        /*0708*/ 	.word	0x0000b8c0


	//   ....[156]....
        /*070c*/ 	.word	0x0000be50


	//   ....[157]....
        /*0710*/ 	.word	0x0000be90


	//   ....[158]....
        /*0714*/ 	.word	0x0000bed0


	//   ....[159]....
        /*0718*/ 	.word	0x0000bf10


	//   ....[160]....
        /*071c*/ 	.word	0x0000bf70


	//   ....[161]....
        /*0720*/ 	.word	0x0000bfa0


	//   ....[162]....
        /*0724*/ 	.word	0x0000cc50


	//   ....[163]....
        /*0728*/ 	.word	0x0000cc80


	//   ....[164]....
        /*072c*/ 	.word	0x0000dda0


	//   ....[165]....
        /*0730*/ 	.word	0x0000eb90


	//   ....[166]....
        /*0734*/ 	.word	0x0000f600


	//   ....[167]....
        /*0738*/ 	.word	0x0000f640


	//   ....[168]....
        /*073c*/ 	.word	0x0000f660


	//   ....[169]....
        /*0740*/ 	.word	0x0000f700


	//   ....[170]....
        /*0744*/ 	.word	0x0000f720


	//   ....[171]....
        /*0748*/ 	.word	0x0000f7c0


	//   ....[172]....
        /*074c*/ 	.word	0x0000f7e0


	//   ....[173]....
        /*0750*/ 	.word	0x0000f880


	//   ....[174]....
        /*0754*/ 	.word	0x0000f8a0


	//   ....[175]....
        /*0758*/ 	.word	0x0000f940


	//   ....[176]....
        /*075c*/ 	.word	0x0000f960


	//   ....[177]....
        /*0760*/ 	.word	0x0000fa00


	//   ....[178]....
        /*0764*/ 	.word	0x0000fa20


	//   ....[179]....
        /*0768*/ 	.word	0x0000fac0


	//   ....[180]....
        /*076c*/ 	.word	0x0000fae0


	//   ....[181]....
        /*0770*/ 	.word	0x0000fb70


	//   ....[182]....
        /*0774*/ 	.word	0x00011a50


	//   ....[183]....
        /*0778*/ 	.word	0x00012000


	//   ....[184]....
        /*077c*/ 	.word	0x000121d0


	//   ....[185]....
        /*0780*/ 	.word	0x00012220


	//   ....[186]....
        /*0784*/ 	.word	0x000122c0


	//   ....[187]....
        /*0788*/ 	.word	0x000123d0


	//   ....[188]....
        /*078c*/ 	.word	0x00012440


	//   ....[189]....
        /*0790*/ 	.word	0x00012550


	//   ....[190]....
        /*0794*/ 	.word	0x000125c0


	//   ....[191]....
        /*0798*/ 	.word	0x000126d0


	//   ....[192]....
        /*079c*/ 	.word	0x00012740


	//   ....[193]....
        /*07a0*/ 	.word	0x00012850


	//   ....[194]....
        /*07a4*/ 	.word	0x000128c0


	//   ....[195]....
        /*07a8*/ 	.word	0x000129d0


	//   ....[196]....
        /*07ac*/ 	.word	0x00012a40


	//   ....[197]....
        /*07b0*/ 	.word	0x00012b30


	//   ....[198]....
        /*07b4*/ 	.word	0x00012bc0


	//   ....[199]....
        /*07b8*/ 	.word	0x00012cb0


	//----- nvinfo : EIATTR_REG_RECONFIG
	.align		4
.L_268:
        /*07bc*/ 	.byte	0x01, 0x54
	.zero		2


	//----- nvinfo : EIATTR_SYSCALL_OFFSETS
	.align		4
        /*07c0*/ 	.byte	0x04, 0x46
        /*07c2*/ 	.short	(.L_270 - .L_269)


	//   ....[0]....
.L_269:
        /*07c4*/ 	.word	0x000017d0


	//   ....[1]....
        /*07c8*/ 	.word	0x0000e520


	//   ....[2]....
        /*07cc*/ 	.word	0x0000e660


	//   ....[3]....
        /*07d0*/ 	.word	0x0000e7a0


	//   ....[4]....
        /*07d4*/ 	.word	0x0000e8c0


	//   ....[5]....
        /*07d8*/ 	.word	0x0000f2a0


	//----- nvinfo : EIATTR_MBARRIER_INSTR_OFFSETS
	.align		4
.L_270:
        /*07dc*/ 	.byte	0x04, 0x39
        /*07de*/ 	.short	(.L_272 - .L_271)


	//   ....[0]....
.L_271:
        /*07e0*/ 	.word	0x00000250
        /*07e4*/ 	.word	0x000000ff
        /*07e8*/ 	.word	0x00038800
        /*07ec*/ 	.short	0x0100
        /*07ee*/ 	.byte	0x08
	.zero		1


	//   ....[1]....
        /*07f0*/ 	.word	0x00000260
        /*07f4*/ 	.word	0x000000ff
        /*07f8*/ 	.word	0x00038820
        /*07fc*/ 	.short	0x0100
        /*07fe*/ 	.byte	0x08
	.zero		1


	//   ....[2]....
        /*0800*/ 	.word	0x00000350
        /*0804*/ 	.word	0x000000ff
        /*0808*/ 	.word	0x00038830
        /*080c*/ 	.short	0x0100
        /*080e*/ 	.byte	0x08
	.zero		1


	//   ....[3]....
        /*0810*/ 	.word	0x00000360
        /*0814*/ 	.word	0x000000ff
        /*0818*/ 	.word	0x00038840
        /*081c*/ 	.short	0x0100
        /*081e*/ 	.byte	0x08
	.zero		1


	//   ....[4]....
        /*0820*/ 	.word	0x00000370
        /*0824*/ 	.word	0x000000ff
        /*0828*/ 	.word	0x00038838
        /*082c*/ 	.short	0x0100
        /*082e*/ 	.byte	0x08
	.zero		1


	//   ....[5]....
        /*0830*/ 	.word	0x00000380
        /*0834*/ 	.word	0x000000ff
        /*0838*/ 	.word	0x00038848
        /*083c*/ 	.short	0x0100
        /*083e*/ 	.byte	0x08
	.zero		1


	//   ....[6]....
        /*0840*/ 	.word	0x000004b0
        /*0844*/ 	.word	0x000000ff
        /*0848*/ 	.word	0x00038850
        /*084c*/ 	.short	0x0100
        /*084e*/ 	.byte	0x08
	.zero		1


	//   ....[7]....
        /*0850*/ 	.word	0x000004c0
        /*0854*/ 	.word	0x000000ff
        /*0858*/ 	.word	0x00038860
        /*085c*/ 	.short	0x0100
        /*085e*/ 	.byte	0x08
	.zero		1


	//   ....[8]....
        /*0860*/ 	.word	0x000004d0
        /*0864*/ 	.word	0x000000ff
        /*0868*/ 	.word	0x00038858
        /*086c*/ 	.short	0x0100
        /*086e*/ 	.byte	0x08
	.zero		1


	//   ....[9]....
        /*0870*/ 	.word	0x000004e0
        /*0874*/ 	.word	0x000000ff
        /*0878*/ 	.word	0x00038868
        /*087c*/ 	.short	0x0100
        /*087e*/ 	.byte	0x08
	.zero		1


	//   ....[10]....
        /*0880*/ 	.word	0x000005d0
        /*0884*/ 	.word	0x000000ff
        /*0888*/ 	.word	0x00038870
        /*088c*/ 	.short	0x0100
        /*088e*/ 	.byte	0x06
	.zero		1


	//   ....[11]....
        /*0890*/ 	.word	0x000005e0
        /*0894*/ 	.word	0x000000ff
        /*0898*/ 	.word	0x00038880
        /*089c*/ 	.short	0x0100
        /*089e*/ 	.byte	0x06
	.zero		1


	//   ....[12]....
        /*08a0*/ 	.word	0x000005f0
        /*08a4*/ 	.word	0x000000ff
        /*08a8*/ 	.word	0x00038878
        /*08ac*/ 	.short	0x0100
        /*08ae*/ 	.byte	0x06
	.zero		1


	//   ....[13]....
        /*08b0*/ 	.word	0x00000600
        /*08b4*/ 	.word	0x000000ff
        /*08b8*/ 	.word	0x00038888
        /*08bc*/ 	.short	0x0100
        /*08be*/ 	.byte	0x06
	.zero		1


	//   ....[14]....
        /*08c0*/ 	.word	0x00000730
        /*08c4*/ 	.word	0x000000ff
        /*08c8*/ 	.word	0x00038890
        /*08cc*/ 	.short	0x0100
        /*08ce*/ 	.byte	0x08
	.zero		1


	//   ....[15]....
        /*08d0*/ 	.word	0x00000740
        /*08d4*/ 	.word	0x000000ff
        /*08d8*/ 	.word	0x000388a0
        /*08dc*/ 	.short	0x0100
        /*08de*/ 	.byte	0x08
	.zero		1


	//   ....[16]....
        /*08e0*/ 	.word	0x00000750
        /*08e4*/ 	.word	0x000000ff
        /*08e8*/ 	.word	0x00038898
        /*08ec*/ 	.short	0x0100
        /*08ee*/ 	.byte	0x08
	.zero		1


	//   ....[17]....
        /*08f0*/ 	.word	0x00000760
        /*08f4*/ 	.word	0x000000ff
        /*08f8*/ 	.word	0x000388a8
        /*08fc*/ 	.short	0x0100
        /*08fe*/ 	.byte	0x08
	.zero		1


	//   ....[18]....
        /*0900*/ 	.word	0x00000890
        /*0904*/ 	.word	0x000000ff
        /*0908*/ 	.word	0x000388b0
        /*090c*/ 	.short	0x0100
        /*090e*/ 	.byte	0x08
	.zero		1


	//   ....[19]....
        /*0910*/ 	.word	0x000008a0
        /*0914*/ 	.word	0x000000ff
        /*0918*/ 	.word	0x000388c0
        /*091c*/ 	.short	0x0100
        /*091e*/ 	.byte	0x08
	.zero		1


	//   ....[20]....
        /*0920*/ 	.word	0x000008b0
        /*0924*/ 	.word	0x000000ff
        /*0928*/ 	.word	0x000388b8
        /*092c*/ 	.short	0x0100
        /*092e*/ 	.byte	0x08
	.zero		1


	//   ....[21]....
        /*0930*/ 	.word	0x000008c0
        /*0934*/ 	.word	0x000000ff
        /*0938*/ 	.word	0x000388c8
        /*093c*/ 	.short	0x0100
        /*093e*/ 	.byte	0x08
	.zero		1


	//   ....[22]....
        /*0940*/ 	.word	0x00001800
        /*0944*/ 	.word	0x000000ff
        /*0948*/ 	.word	0x00038800
        /*094c*/ 	.short	0x010a
        /*094e*/ 	.byte	0x24
	.zero		1


	//   ....[23]....
        /*0950*/ 	.word	0x00001860
        /*0954*/ 	.word	0x000000ff
        /*0958*/ 	.word	0x00038830
        /*095c*/ 	.short	0x010a
        /*095e*/ 	.byte	0x24
	.zero		1


	//   ....[24]....
        /*0960*/ 	.word	0x000018f0
        /*0964*/ 	.word	0x000000ff
        /*0968*/ 	.word	0x00038830
        /*096c*/ 	.short	0x010a
        /*096e*/ 	.byte	0x24
	.zero		1


	//   ....[25]....
        /*0970*/ 	.word	0x00003520
        /*0974*/ 	.word	0x00000021
        /*0978*/ 	.word	0x00000000
        /*097c*/ 	.short	0x0101
        /*097e*/ 	.byte	0x3f
	.zero		1


	//   ....[26]....
        /*0980*/ 	.word	0x000044f0
        /*0984*/ 	.word	0x000000ff
        /*0988*/ 	.word	0x00038830
        /*098c*/ 	.short	0x010a
        /*098e*/ 	.byte	0x07
	.zero		1


	//   ....[27]....
        /*0990*/ 	.word	0x00004530
        /*0994*/ 	.word	0x000000ff
        /*0998*/ 	.word	0x00038830
        /*099c*/ 	.short	0x010a
        /*099e*/ 	.byte	0x07
	.zero		1


	//   ....[28]....
        /*09a0*/ 	.word	0x00004890
        /*09a4*/ 	.word	0x000000ff
        /*09a8*/ 	.word	0x00038850
        /*09ac*/ 	.short	0x010a
        /*09ae*/ 	.byte	0x0a
	.zero		1


	//   ....[29]....
        /*09b0*/ 	.word	0x000048d0
        /*09b4*/ 	.word	0x000000ff
        /*09b8*/ 	.word	0x00038850
        /*09bc*/ 	.short	0x010a
        /*09be*/ 	.byte	0x0a
	.zero		1


	//   ....[30]....
        /*09c0*/ 	.word	0x000063c0
        /*09c4*/ 	.word	0x00000004
        /*09c8*/ 	.word	0x00000000
        /*09cc*/ 	.short	0x0101
        /*09ce*/ 	.byte	0x3f
	.zero		1


	//   ....[31]....
        /*09d0*/ 	.word	0x00006660
        /*09d4*/ 	.word	0x000000ff
        /*09d8*/ 	.word	0x00000000
        /*09dc*/ 	.short	0x0101
        /*09de*/ 	.byte	0x04
	.zero		1


	//   ....[32]....
        /*09e0*/ 	.word	0x00007130
        /*09e4*/ 	.word	0x000000ff
        /*09e8*/ 	.word	0x00038830
        /*09ec*/ 	.short	0x010a
        /*09ee*/ 	.byte	0x0a
	.zero		1


	//   ....[33]....
        /*09f0*/ 	.word	0x00007170
        /*09f4*/ 	.word	0x000000ff
        /*09f8*/ 	.word	0x00038830
        /*09fc*/ 	.short	0x010a
        /*09fe*/ 	.byte	0x0a
	.zero		1


	//   ....[34]....
        /*0a00*/ 	.word	0x00007490
        /*0a04*/ 	.word	0x000000ff
        /*0a08*/ 	.word	0x00038850
        /*0a0c*/ 	.short	0x010a
        /*0a0e*/ 	.byte	0x0a
	.zero		1


	//   ....[35]....
        /*0a10*/ 	.word	0x000074d0
        /*0a14*/ 	.word	0x000000ff
        /*0a18*/ 	.word	0x00038850
        /*0a1c*/ 	.short	0x010a
        /*0a1e*/ 	.byte	0x0a
	.zero		1


	//   ....[36]....
        /*0a20*/ 	.word	0x00008770
        /*0a24*/ 	.word	0x00000004
        /*0a28*/ 	.word	0x00000000
        /*0a2c*/ 	.short	0x0101
        /*0a2e*/ 	.byte	0x3f
	.zero		1


	//   ....[37]....
        /*0a30*/ 	.word	0x00008910
        /*0a34*/ 	.word	0x000000ff
        /*0a38*/ 	.word	0x00000000
        /*0a3c*/ 	.short	0x0101
        /*0a3e*/ 	.byte	0x07
	.zero		1


	//   ....[38]....
        /*0a40*/ 	.word	0x000092f0
        /*0a44*/ 	.word	0x000000ff
        /*0a48*/ 	.word	0x00038850
        /*0a4c*/ 	.short	0x010a
        /*0a4e*/ 	.byte	0x07
	.zero		1


	//   ....[39]....
        /*0a50*/ 	.word	0x00009330
        /*0a54*/ 	.word	0x000000ff
        /*0a58*/ 	.word	0x00038850
        /*0a5c*/ 	.short	0x010a
        /*0a5e*/ 	.byte	0x07
	.zero		1


	//   ....[40]....
        /*0a60*/ 	.word	0x00009910
        /*0a64*/ 	.word	0x000000ff
        /*0a68*/ 	.word	0x00000000
        /*0a6c*/ 	.short	0x0101
        /*0a6e*/ 	.byte	0x04
	.zero		1


	//   ....[41]....
        /*0a70*/ 	.word	0x0000bf50
        /*0a74*/ 	.word	0x000000ff
        /*0a78*/ 	.word	0x00000000
        /*0a7c*/ 	.short	0x0101
        /*0a7e*/ 	.byte	0x04
	.zero		1


	//   ....[42]....
        /*0a80*/ 	.word	0x0000eda0
        /*0a84*/ 	.word	0x000000ff
        /*0a88*/ 	.word	0x00038880
        /*0a8c*/ 	.short	0x010a
        /*0a8e*/ 	.byte	0x26
	.zero		1


	//   ....[43]....
        /*0a90*/ 	.word	0x0000ef60
        /*0a94*/ 	.word	0x000000ff
        /*0a98*/ 	.word	0x00038840
        /*0a9c*/ 	.short	0x010a
        /*0a9e*/ 	.byte	0x26
	.zero		1


	//   ....[44]....
        /*0aa0*/ 	.word	0x0000fc50
        /*0aa4*/ 	.word	0x000000ff
        /*0aa8*/ 	.word	0x00038800
        /*0aac*/ 	.short	0x0107
        /*0aae*/ 	.byte	0x26
	.zero		1


	//   ....[45]....
        /*0ab0*/ 	.word	0x0000fcc0
        /*0ab4*/ 	.word	0x000000ff
        /*0ab8*/ 	.word	0x00038800
        /*0abc*/ 	.short	0x0101
        /*0abe*/ 	.byte	0x26
	.zero		1


	//   ....[46]....
        /*0ac0*/ 	.word	0x0000fce0
        /*0ac4*/ 	.word	0x000000ff
        /*0ac8*/ 	.word	0x00038820
        /*0acc*/ 	.short	0x010a
        /*0ace*/ 	.byte	0x26
	.zero		1


	//   ....[47]....
        /*0ad0*/ 	.word	0x0000ffe0
        /*0ad4*/ 	.word	0x00000004
        /*0ad8*/ 	.word	0x00038880
        /*0adc*/ 	.short	0x010a
        /*0ade*/ 	.byte	0x3f
	.zero		1


	//   ....[48]....
        /*0ae0*/ 	.word	0x00010300
        /*0ae4*/ 	.word	0x00000004
        /*0ae8*/ 	.word	0x00038840
        /*0aec*/ 	.short	0x010a
        /*0aee*/ 	.byte	0x3f
	.zero		1


	//   ....[49]....
        /*0af0*/ 	.word	0x00010670
        /*0af4*/ 	.word	0x00000013
        /*0af8*/ 	.word	0x00038870
        /*0afc*/ 	.short	0x010a
        /*0afe*/ 	.byte	0x3f
	.zero		1


	//   ....[50]....
        /*0b00*/ 	.word	0x000106e0
        /*0b04*/ 	.word	0x00000013
        /*0b08*/ 	.word	0x00038860
        /*0b0c*/ 	.short	0x010a
        /*0b0e*/ 	.byte	0x3f
	.zero		1


	//   ....[51]....
        /*0b10*/ 	.word	0x00010ee0
        /*0b14*/ 	.word	0x00000013
        /*0b18*/ 	.word	0x00038850
        /*0b1c*/ 	.short	0x0101
        /*0b1e*/ 	.byte	0x3f
	.zero		1


	//   ....[52]....
        /*0b20*/ 	.word	0x00010f60
        /*0b24*/ 	.word	0x00000013
        /*0b28*/ 	.word	0x00000000
        /*0b2c*/ 	.short	0x0101
        /*0b2e*/ 	.byte	0x3f
	.zero		1


	//   ....[53]....
        /*0b30*/ 	.word	0x00011080
        /*0b34*/ 	.word	0x00000003
        /*0b38*/ 	.word	0x00038870
        /*0b3c*/ 	.short	0x010a
        /*0b3e*/ 	.byte	0x3f
	.zero		1


	//   ....[54]....
        /*0b40*/ 	.word	0x00011100
        /*0b44*/ 	.word	0x00000002
        /*0b48*/ 	.word	0x00038860
        /*0b4c*/ 	.short	0x010a
        /*0b4e*/ 	.byte	0x3f
	.zero		1


	//   ....[55]....
        /*0b50*/ 	.word	0x00011910
        /*0b54*/ 	.word	0x00000002
        /*0b58*/ 	.word	0x00038850
        /*0b5c*/ 	.short	0x0101
        /*0b5e*/ 	.byte	0x3f
	.zero		1


	//   ....[56]....
        /*0b60*/ 	.word	0x00011950
        /*0b64*/ 	.word	0x00000000
        /*0b68*/ 	.word	0x00000000
        /*0b6c*/ 	.short	0x0101
        /*0b6e*/ 	.byte	0x3f
	.zero		1


	//   ....[57]....
        /*0b70*/ 	.word	0x00011a00
        /*0b74*/ 	.word	0x00000007
        /*0b78*/ 	.word	0x00038820
        /*0b7c*/ 	.short	0x010a
        /*0b7e*/ 	.byte	0x3f
	.zero		1


	//   ....[58]....
        /*0b80*/ 	.word	0x00011b40
        /*0b84*/ 	.word	0x00000006
        /*0b88*/ 	.word	0x00000000
        /*0b8c*/ 	.short	0x010a
        /*0b8e*/ 	.byte	0x3f
	.zero		1


	//   ....[59]....
        /*0b90*/ 	.word	0x00011bb0
        /*0b94*/ 	.word	0x00000005
        /*0b98*/ 	.word	0x00000000
        /*0b9c*/ 	.short	0x010a
        /*0b9e*/ 	.byte	0x3f
	.zero		1


	//   ....[60]....
        /*0ba0*/ 	.word	0x00011c00
        /*0ba4*/ 	.word	0x00000000
        /*0ba8*/ 	.word	0x00038860
        /*0bac*/ 	.short	0x010a
        /*0bae*/ 	.byte	0x3f
	.zero		1


	//   ....[61]....
        /*0bb0*/ 	.word	0x00011c50
        /*0bb4*/ 	.word	0x00000005
        /*0bb8*/ 	.word	0x00038860
        /*0bbc*/ 	.short	0x010a
        /*0bbe*/ 	.byte	0x3f
	.zero		1


	//   ....[62]....
        /*0bc0*/ 	.word	0x00011c90
        /*0bc4*/ 	.word	0x00000000
        /*0bc8*/ 	.word	0x00038880
        /*0bcc*/ 	.short	0x010a
        /*0bce*/ 	.byte	0x3f
	.zero		1


	//   ....[63]....
        /*0bd0*/ 	.word	0x00011cb0
        /*0bd4*/ 	.word	0x00000005
        /*0bd8*/ 	.word	0x00038880
        /*0bdc*/ 	.short	0x010a
        /*0bde*/ 	.byte	0x3f
	.zero		1


	//   ....[64]....
        /*0be0*/ 	.word	0x00011d20
        /*0be4*/ 	.word	0x00000000
        /*0be8*/ 	.word	0x00038800
        /*0bec*/ 	.short	0x010a
        /*0bee*/ 	.byte	0x3f
	.zero		1


	//   ....[65]....
        /*0bf0*/ 	.word	0x00011d80
        /*0bf4*/ 	.word	0x00000000
        /*0bf8*/ 	.word	0x00038830
        /*0bfc*/ 	.short	0x010a
        /*0bfe*/ 	.byte	0x3f
	.zero		1


	//   ....[66]....
        /*0c00*/ 	.word	0x00011de0
        /*0c04*/ 	.word	0x0000000f
        /*0c08*/ 	.word	0x00038830
        /*0c0c*/ 	.short	0x010a
        /*0c0e*/ 	.byte	0x3f
	.zero		1


	//   ....[67]....
        /*0c10*/ 	.word	0x00011e40
        /*0c14*/ 	.word	0x0000000f
        /*0c18*/ 	.word	0x00038850
        /*0c1c*/ 	.short	0x010a
        /*0c1e*/ 	.byte	0x3f
	.zero		1


	//   ....[68]....
        /*0c20*/ 	.word	0x00011ea0
        /*0c24*/ 	.word	0x0000000f
        /*0c28*/ 	.word	0x00038830
        /*0c2c*/ 	.short	0x010a
        /*0c2e*/ 	.byte	0x3f
	.zero		1


	//   ....[69]....
        /*0c30*/ 	.word	0x00011f00
        /*0c34*/ 	.word	0x0000000b
        /*0c38*/ 	.word	0x00038850
        /*0c3c*/ 	.short	0x010a
        /*0c3e*/ 	.byte	0x3f
	.zero		1


	//   ....[70]....
        /*0c40*/ 	.word	0x00011f60
        /*0c44*/ 	.word	0x00000006
        /*0c48*/ 	.word	0x00038850
        /*0c4c*/ 	.short	0x010a
        /*0c4e*/ 	.byte	0x3f
	.zero		1


	//   ....[71]....
        /*0c50*/ 	.word	0x000120c0
        /*0c54*/ 	.word	0x00000003
        /*0c58*/ 	.word	0x00038880
        /*0c5c*/ 	.short	0x010a
        /*0c5e*/ 	.byte	0x3f
	.zero		1


	//   ....[72]....
        /*0c60*/ 	.word	0x00012120
        /*0c64*/ 	.word	0x00000003
        /*0c68*/ 	.word	0x00038840
        /*0c6c*/ 	.short	0x010a
        /*0c6e*/ 	.byte	0x3f
	.zero		1


	//   ....[73]....
        /*0c70*/ 	.word	0x00012cf0
        /*0c74*/ 	.word	0x00000003
        /*0c78*/ 	.word	0x00038820
        /*0c7c*/ 	.short	0x010a
        /*0c7e*/ 	.byte	0x3f
	.zero		1


	//   ....[74]....
        /*0c80*/ 	.word	0x00012d40
        /*0c84*/ 	.word	0x00000004
        /*0c88*/ 	.word	0x00038880
        /*0c8c*/ 	.short	0x010a
        /*0c8e*/ 	.byte	0x3f
	.zero		1


	//   ....[75]....
        /*0c90*/ 	.word	0x00012d90
        /*0c94*/ 	.word	0x00000004
        /*0c98*/ 	.word	0x00038840
        /*0c9c*/ 	.short	0x010a
        /*0c9e*/ 	.byte	0x3f
	.zero		1


	//   ....[76]....
        /*0ca0*/ 	.word	0x00012de0
        /*0ca4*/ 	.word	0x00000013
        /*0ca8*/ 	.word	0x00038870
        /*0cac*/ 	.short	0x010a
        /*0cae*/ 	.byte	0x3f
	.zero		1


	//   ....[77]....
        /*0cb0*/ 	.word	0x00012e30
        /*0cb4*/ 	.word	0x00000013
        /*0cb8*/ 	.word	0x00038860
        /*0cbc*/ 	.short	0x010a
        /*0cbe*/ 	.byte	0x3f
	.zero		1


	//   ....[78]....
        /*0cc0*/ 	.word	0x00012e90
        /*0cc4*/ 	.word	0x00000002
        /*0cc8*/ 	.word	0x00038870
        /*0ccc*/ 	.short	0x010a
        /*0cce*/ 	.byte	0x3f
	.zero		1


	//   ....[79]....
        /*0cd0*/ 	.word	0x00012ef0
        /*0cd4*/ 	.word	0x00000002
        /*0cd8*/ 	.word	0x00038860
        /*0cdc*/ 	.short	0x010a
        /*0cde*/ 	.byte	0x3f
	.zero		1


	//   ....[80]....
        /*0ce0*/ 	.word	0x00012f40
        /*0ce4*/ 	.word	0x00000007
        /*0ce8*/ 	.word	0x00038820
        /*0cec*/ 	.short	0x010a
        /*0cee*/ 	.byte	0x3f
	.zero		1


	//   ....[81]....
        /*0cf0*/ 	.word	0x00012f90
        /*0cf4*/ 	.word	0x00000006
        /*0cf8*/ 	.word	0x00000000
        /*0cfc*/ 	.short	0x010a
        /*0cfe*/ 	.byte	0x3f
	.zero		1


	//   ....[82]....
        /*0d00*/ 	.word	0x00012fe0
        /*0d04*/ 	.word	0x00000005
        /*0d08*/ 	.word	0x00000000
        /*0d0c*/ 	.short	0x010a
        /*0d0e*/ 	.byte	0x3f
	.zero		1


	//   ....[83]....
        /*0d10*/ 	.word	0x00013030
        /*0d14*/ 	.word	0x00000000
        /*0d18*/ 	.word	0x00038860
        /*0d1c*/ 	.short	0x010a
        /*0d1e*/ 	.byte	0x3f
	.zero		1


	//   ....[84]....
        /*0d20*/ 	.word	0x00013080
        /*0d24*/ 	.word	0x00000005
        /*0d28*/ 	.word	0x00038860
        /*0d2c*/ 	.short	0x010a
        /*0d2e*/ 	.byte	0x3f
	.zero		1


	//   ....[85]....
        /*0d30*/ 	.word	0x000130d0
        /*0d34*/ 	.word	0x00000000
        /*0d38*/ 	.word	0x00038880
        /*0d3c*/ 	.short	0x010a
        /*0d3e*/ 	.byte	0x3f
	.zero		1


	//----- nvinfo : EIATTR_NUM_MBARRIERS
	.align		4
.L_272:
        /*0d40*/ 	.byte	0x03, 0x38
        /*0d42*/ 	.short	0x0016


	//----- nvinfo : EIATTR_EXIT_INSTR_OFFSETS
	.align		4
        /*0d44*/ 	.byte	0x04, 0x1c
        /*0d46*/ 	.short	(.L_274 - .L_273)


	//   ....[0]....
.L_273:
        /*0d48*/ 	.word	0x00011d00


	//----- nvinfo : EIATTR_MAX_THREADS
	.align		4
.L_274:
        /*0d4c*/ 	.byte	0x04, 0x05
        /*0d4e*/ 	.short	(.L_276 - .L_275)
.L_275:
        /*0d50*/ 	.word	0x00000180
        /*0d54*/ 	.word	0x00000001
        /*0d58*/ 	.word	0x00000001


	//----- nvinfo : EIATTR_CRS_STACK_SIZE
	.align		4
.L_276:
        /*0d5c*/ 	.byte	0x04, 0x1e
        /*0d5e*/ 	.short	(.L_278 - .L_277)
.L_277:
        /*0d60*/ 	.word	0x00000000


	//----- nvinfo : EIATTR_CBANK_PARAM_SIZE
	.align		4
.L_278:
        /*0d64*/ 	.byte	0x03, 0x19
        /*0d66*/ 	.short	0x0a70


	//----- nvinfo : EIATTR_PARAM_CBANK
	.align		4
        /*0d68*/ 	.byte	0x04, 0x0a
        /*0d6a*/ 	.short	(.L_280 - .L_279)
	.align		4
.L_279:
        /*0d6c*/ 	.word	index@(.nv.constant0._ZN7cutlass13device_kernelIN5flash11enable_sm90INS1_16FlashAttnFwdSm90INS1_25CollectiveMainloopFwdSm90ILi2EN4cute5tupleIJNS5_1CILi1EEES8_S8_EEENS6_IJNS7_ILi128EEESA_NS7_ILi256EEEEEELi256ENS_12float_e4m3_tEfNS_4arch4Sm90ELb1ELb0ELb0ELb0ELb0ELb0ELb0ELb1ELb1ELb1ELb1ELb0EEENS1_21CollectiveEpilogueFwdINS6_IJSA_SB_SA_EEES9_NS_10bfloat16_tESF_Li256ELb0ELb1ELb1ELb1EEENS1_19SingleTileSchedulerILb0ELb1ELb1ELi128EEEEEEEEEvNT_6ParamsE)
        /*0d70*/ 	.short	0x0210
        /*0d72*/ 	.short	0x0a70


	//----- nvinfo : EIATTR_SW_WAR
	.align		4
.L_280:
        /*0d74*/ 	.byte	0x04, 0x36
        /*0d76*/ 	.short	(.L_282 - .L_281)
.L_281:
        /*0d78*/ 	.word	0x00000008
.L_282:


//--------------------- .nv.info._ZN7cutlass13device_kernelIN5flash11enable_sm90INS1_16FlashAttnFwdSm90INS1_25CollectiveMainloopFwdSm90ILi2EN4cute5tupleIJNS5_1CILi1EEES8_S8_EEENS6_IJNS7_ILi128EEESA_NS7_ILi256EEEEEELi256ENS_12float_e4m3_tEfNS_4arch4Sm90ELb1ELb0ELb0ELb1ELb0ELb0ELb0ELb1ELb1ELb1ELb1ELb0EEENS1_21CollectiveEpilogueFwdINS6_IJSA_SB_SA_EEES9_NS_10bfloat16_tESF_Li256ELb1ELb1ELb1ELb1EEENS1_36VarlenDynamicPersistentTileSchedulerILi128ELi128ELi256ELi128ELb1ELb1ELb1ELb1ELb1ELb1EEEEEEEEEvNT_6ParamsE --------------------------
	.section	.nv.info._ZN7cutlass13device_kernelIN5flash11enable_sm90INS1_16FlashAttnFwdSm90INS1_25CollectiveMainloopFwdSm90ILi2EN4cute5tupleIJNS5_1CILi1EEES8_S8_EEENS6_IJNS7_ILi128EEESA_NS7_ILi256EEEEEELi256ENS_12float_e4m3_tEfNS_4arch4Sm90ELb1ELb0ELb0ELb1ELb0ELb0ELb0ELb1ELb1ELb1ELb1ELb0EEENS1_21CollectiveEpilogueFwdINS6_IJSA_SB_SA_EEES9_NS_10bfloat16_tESF_Li256ELb1ELb1ELb1ELb1EEENS1_36VarlenDynamicPersistentTileSchedulerILi128ELi128ELi256ELi128ELb1ELb1ELb1ELb1ELb1ELb1EEEEEEEEEvNT_6ParamsE,"",@"SHT_CUDA_INFO"
	.sectionflags	@""
	.align	4


	//----- nvinfo : EIATTR_CUDA_API_VERSION
	.align		4
        /*0000*/ 	.byte	0x04, 0x37
        /*0002*/ 	.short	(.L_284 - .L_283)
.L_283:
        /*0004*/ 	.word	0x00000082


	//----- nvinfo : EIATTR_KPARAM_INFO
	.align		4
.L_284:
        /*0008*/ 	.byte	0x04, 0x17
        /*000a*/ 	.short	(.L_286 - .L_285)
.L_285:
        /*000c*/ 	.word	0x00000000
        /*0010*/ 	.short	0x0000
        /*0012*/ 	.short	0x0070
        /*0014*/ 	.byte	0x00, 0xf0, 0x01, 0x2a


	//----- nvinfo : EIATTR_SPARSE_MMA_MASK
	.align		4
.L_286:
        /*0018*/ 	.byte	0x03, 0x50
        /*001a*/ 	.short	0x0000


	//----- nvinfo : EIATTR_MAXREG_COUNT
	.align		4
        /*001c*/ 	.byte	0x03, 0x1b
        /*001e*/ 	.short	0x00a8


	//----- nvinfo : EIATTR_NUM_BARRIERS
	.align		4
        /*0020*/ 	.byte	0x02, 0x4c
        /*0022*/ 	.byte	0x10
	.zero		1


	//----- nvinfo : EIATTR_EXTERNS
	.align		4
        /*0024*/ 	.byte	0x04, 0x0f
        /*0026*/ 	.short	(.L_288 - .L_287)


	//   ....[0]....
	.align		4
.L_287:
        /*0028*/ 	.word	index@(__assertfail)


	//----- nvinfo : EIATTR_ANNOTATIONS
	.align		4
.L_288:
        /*002c*/ 	.byte	0x04, 0x55
        /*002e*/ 	.short	(.L_290 - .L_289)


	//   ....[0]....
.L_289:
        /* <DEDUP_REMOVED lines=50> */


	//----- nvinfo : EIATTR_MERCURY_ISA_VERSION
	.align		4
.L_290:
        /*0338*/ 	.byte	0x03, 0x5f
        /*033a*/ 	.short	0x0101


	//----- nvinfo : EIATTR_UNUSED_LOAD_BYTE_OFFSET
	.align		4
        /*033c*/ 	.byte	0x04, 0x44
        /*033e*/ 	.short	(.L_292 - .L_291)


	//   ....[0]....
.L_291:
        /*0340*/ 	.word	0x00000a40
        /*0344*/ 	.word	0x0000fff0


	//   ....[1]....
        /*0348*/ 	.word	0x0000aca0
        /*034c*/ 	.word	0x0000fff0


	//----- nvinfo : EIATTR_INT_WARP_WIDE_INSTR_OFFSETS
	.align		4
.L_292:
        /*0350*/ 	.byte	0x04, 0x31
        /*0352*/ 	.short	(.L_294 - .L_293)


	//   ....[0]....
.L_293:
        /*0354*/ 	.word	0x00000130


	//   ....[1]....
        /*0358*/ 	.word	0x00000170


	//   ....[2]....
        /*035c*/ 	.word	0x000001e0


	//   ....[3]....
        /*0360*/ 	.word	0x00012c20


	//   ....[4]....
        /*0364*/ 	.word	0x00012cb0


	//   ....[5]....
        /*0368*/ 	.word	0x00015aa0


	//   ....[6]....
        /*036c*/ 	.word	0x00015b30


	//----- nvinfo : EIATTR_COOP_GROUP_MASK_REGIDS
	.align		4
.L_294:
        /*0370*/ 	.byte	0x04, 0x29
        /*0372*/ 	.short	(.L_296 - .L_295)


	//   ....[0]....
.L_295:
        /*0374*/ 	.word	0xffffffff


	//   ....[1]....
        /*0378*/ 	.word	0xffffffff


	//   ....[2]....
        /*037c*/ 	.word	0xffffffff


	//   ....[3]....
        /*0380*/ 	.word	0xffffffff


	//   ....[4]....
        /*0384*/ 	.word	0xffffffff


	//   ....[5]....
        /*0388*/ 	.word	0xffffffff


	//   ....[6]....
        /*038c*/ 	.word	0xffffffff


	//   ....[7]....
        /*0390*/ 	.word	0xffffffff


	//   ....[8]....
        /*0394*/ 	.word	0xffffffff


	//   ....[9]....
        /*0398*/ 	.word	0xffffffff


	//   ....[10]....
        /*039c*/ 	.word	0xffffffff


	//   ....[11]....
        /*03a0*/ 	.word	0xffffffff


	//   ....[12]....
        /*03a4*/ 	.word	0xffffffff


	//   ....[13]....
        /*03a8*/ 	.word	0xffffffff


	//   ....[14]....
        /*03ac*/ 	.word	0xffffffff


	//   ....[15]....
        /*03b0*/ 	.word	0xffffffff


	//   ....[16]....
        /*03b4*/ 	.word	0xffffffff


	//   ....[17]....
        /*03b8*/ 	.word	0xffffffff


	//   ....[18]....
        /*03bc*/ 	.word	0xffffffff


	//   ....[19]....
        /*03c0*/ 	.word	0xffffffff


	//   ....[20]....
        /*03c4*/ 	.word	0xffffffff


	//   ....[21]....
        /*03c8*/ 	.word	0xffffffff


	//   ....[22]....
        /*03cc*/ 	.word	0xffffffff


	//   ....[23]....
        /*03d0*/ 	.word	0xffffffff


	//   ....[24]....
        /*03d4*/ 	.word	0xffffffff


	//   ....[25]....
        /*03d8*/ 	.word	0xffffffff


	//   ....[26]....
        /*03dc*/ 	.word	0xffffffff


	//   ....[27]....
        /*03e0*/ 	.word	0xffffffff


	//   ....[28]....
        /*03e4*/ 	.word	0xffffffff


	//   ....[29]....
        /*03e8*/ 	.word	0xffffffff


	//   ....[30]....
        /*03ec*/ 	.word	0xffffffff


	//   ....[31]....
        /*03f0*/ 	.word	0xffffffff


	//   ....[32]....
        /*03f4*/ 	.word	0xffffffff


	//   ....[33]....
        /*03f8*/ 	.word	0xffffffff


	//   ....[34]....
        /*03fc*/ 	.word	0xffffffff


	//   ....[35]....
        /*0400*/ 	.word	0xffffffff


	//   ....[36]....
        /*0404*/ 	.word	0xffffffff


	//   ....[37]....
        /*0408*/ 	.word	0xffffffff


	//   ....[38]....
        /*040c*/ 	.word	0xffffffff


	//   ....[39]....
        /*0410*/ 	.word	0xffffffff


	//   ....[40]....
        /*0414*/ 	.word	0xffffffff


	//   ....[41]....
        /*0418*/ 	.word	0xffffffff


	//   ....[42]....
        /*041c*/ 	.word	0xffffffff


	//   ....[43]....
        /*0420*/ 	.word	0xffffffff


	//   ....[44]....
        /*0424*/ 	.word	0xffffffff


	//   ....[45]....
        /*0428*/ 	.word	0xffffffff


	//   ....[46]....
        /*042c*/ 	.word	0xffffffff


	//   ....[47]....
        /*0430*/ 	.word	0xffffffff


	//   ....[48]....
        /*0434*/ 	.word	0xffffffff


	//   ....[49]....
        /*0438*/ 	.word	0xffffffff


	//   ....[50]....
        /*043c*/ 	.word	0xffffffff


	//   ....[51]....
        /*0440*/ 	.word	0xffffffff


	//   ....[52]....
        /*0444*/ 	.word	0xffffffff


	//   ....[53]....
        /*0448*/ 	.word	0xffffffff


	//   ....[54]....
        /*044c*/ 	.word	0xffffffff


	//   ....[55]....
        /*0450*/ 	.word	0xffffffff


	//   ....[56]....
        /*0454*/ 	.word	0xffffffff


	//   ....[57]....
        /*0458*/ 	.word	0xffffffff


	//   ....[58]....
        /*045c*/ 	.word	0xffffffff


	//   ....[59]....
        /*0460*/ 	.word	0xffffffff


	//   ....[60]....
        /*0464*/ 	.word	0xffffffff


	//   ....[61]....
        /*0468*/ 	.word	0xffffffff


	//   ....[62]....
        /*046c*/ 	.word	0xffffffff


	//   ....[63]....
        /*0470*/ 	.word	0xffffffff


	//   ....[64]....
        /*0474*/ 	.word	0xffffffff


	//   ....[65]....
        /*0478*/ 	.word	0xffffffff


	//   ....[66]....
        /*047c*/ 	.word	0xffffffff


	//   ....[67]....
        /*0480*/ 	.word	0xffffffff


	//   ....[68]....
        /*0484*/ 	.word	0xffffffff


	//   ....[69]....
        /*0488*/ 	.word	0xffffffff


	//   ....[70]....
        /*048c*/ 	.word	0xffffffff


	//   ....[71]....
        /*0490*/ 	.word	0xffffffff


	//   ....[72]....
        /*0494*/ 	.word	0xffffffff


	//   ....[73]....
        /*0498*/ 	.word	0xffffffff


	//   ....[74]....
        /*049c*/ 	.word	0xffffffff


	//   ....[75]....
        /*04a0*/ 	.word	0xffffffff


	//   ....[76]....
        /*04a4*/ 	.word	0xffffffff


	//   ....[77]....
        /*04a8*/ 	.word	0xffffffff


	//   ....[78]....
        /*04ac*/ 	.word	0xffffffff


	//   ....[79]....
        /*04b0*/ 	.word	0xffffffff


	//   ....[80]....
        /*04b4*/ 	.word	0xffffffff


	//   ....[81]....
        /*04b8*/ 	.word	0xffffffff


	//   ....[82]....
        /*04bc*/ 	.word	0xffffffff


	//   ....[83]....
        /*04c0*/ 	.word	0xffffffff


	//   ....[84]....
        /*04c4*/ 	.word	0xffffffff


	//   ....[85]....
        /*04c8*/ 	.word	0xffffffff


	//   ....[86]....
        /*04cc*/ 	.word	0xffffffff


	//   ....[87]....
        /*04d0*/ 	.word	0xffffffff


	//   ....[88]....
        /*04d4*/ 	.word	0xffffffff


	//   ....[89]....
        /*04d8*/ 	.word	0xffffffff


	//   ....[90]....
        /*04dc*/ 	.word	0xffffffff


	//   ....[91]....
        /*04e0*/ 	.word	0xffffffff


	//   ....[92]....
        /*04e4*/ 	.word	0xffffffff


	//   ....[93]....
        /*04e8*/ 	.word	0xffffffff


	//   ....[94]....
        /*04ec*/ 	.word	0xffffffff


	//   ....[95]....
        /*04f0*/ 	.word	0xffffffff


	//   ....[96]....
        /*04f4*/ 	.word	0xffffffff


	//   ....[97]....
        /*04f8*/ 	.word	0xffffffff


	//   ....[98]....
        /*04fc*/ 	.word	0xffffffff


	//   ....[99]....
        /*0500*/ 	.word	0xffffffff


	//   ....[100]....
        /*0504*/ 	.word	0xffffffff


	//   ....[101]....
        /*0508*/ 	.word	0xffffffff


	//   ....[102]....
        /*050c*/ 	.word	0xffffffff


	//   ....[103]....
        /*0510*/ 	.word	0xffffffff


	//   ....[104]....
        /*0514*/ 	.word	0xffffffff


	//   ....[105]....
        /*0518*/ 	.word	0xffffffff


	//   ....[106]....
        /*051c*/ 	.word	0xffffffff


	//   ....[107]....
        /*0520*/ 	.word	0xffffffff


	//   ....[108]....
        /*0524*/ 	.word	0xffffffff


	//   ....[109]....
        /*0528*/ 	.word	0xffffffff


	//   ....[110]....
        /*052c*/ 	.word	0xffffffff


	//   ....[111]....
        /*0530*/ 	.word	0xffffffff


	//   ....[112]....
        /*0534*/ 	.word	0xffffffff


	//   ....[113]....
        /*0538*/ 	.word	0xffffffff


	//   ....[114]....
        /*053c*/ 	.word	0xffffffff


	//   ....[115]....
        /*0540*/ 	.word	0xffffffff


	//   ....[116]....
        /*0544*/ 	.word	0xffffffff


	//   ....[117]....
        /*0548*/ 	.word	0xffffffff


	//   ....[118]....
        /*054c*/ 	.word	0xffffffff


	//   ....[119]....
        /*0550*/ 	.word	0xffffffff


	//   ....[120]....
        /*0554*/ 	.word	0xffffffff


	//   ....[121]....
        /*0558*/ 	.word	0xffffffff


	//   ....[122]....
        /*055c*/ 	.word	0xffffffff


	//   ....[123]....
        /*0560*/ 	.word	0xffffffff


	//   ....[124]....
        /*0564*/ 	.word	0xffffffff


	//   ....[125]....
        /*0568*/ 	.word	0xffffffff


	//   ....[126]....
        /*056c*/ 	.word	0xffffffff


	//   ....[127]....
        /*0570*/ 	.word	0xffffffff


	//   ....[128]....
        /*0574*/ 	.word	0xffffffff


	//   ....[129]....
        /*0578*/ 	.word	0xffffffff


	//   ....[130]....
        /*057c*/ 	.word	0xffffffff


	//   ....[131]....
        /*0580*/ 	.word	0xffffffff


	//   ....[132]....
        /*0584*/ 	.word	0xffffffff


	//   ....[133]....
        /*0588*/ 	.word	0xffffffff


	//   ....[134]....
        /*058c*/ 	.word	0xffffffff


	//   ....[135]....
        /*0590*/ 	.word	0xffffffff


	//   ....[136]....
        /*0594*/ 	.word	0xffffffff


	//   ....[137]....
        /*0598*/ 	.word	0xffffffff


	//   ....[138]....
        /*059c*/ 	.word	0xffffffff


	//   ....[139]....
        /*05a0*/ 	.word	0xffffffff


	//   ....[140]....
        /*05a4*/ 	.word	0xffffffff


	//   ....[141]....
        /*05a8*/ 	.word	0xffffffff


	//   ....[142]....
        /*05ac*/ 	.word	0xffffffff


	//   ....[143]....
        /*05b0*/ 	.word	0xffffffff


	//   ....[144]....
        /*05b4*/ 	.word	0xffffffff


	//   ....[145]....
        /*05b8*/ 	.word	0xffffffff


	//   ....[146]....
        /*05bc*/ 	.word	0xffffffff


	//   ....[147]....
        /*05c0*/ 	.word	0xffffffff


	//   ....[148]....
        /*05c4*/ 	.word	0xffffffff


	//   ....[149]....
        /*05c8*/ 	.word	0xffffffff


	//   ....[150]....
        /*05cc*/ 	.word	0xffffffff


	//   ....[151]....
        /*05d0*/ 	.word	0xffffffff


	//   ....[152]....
        /*05d4*/ 	.word	0xffffffff


	//   ....[153]....
        /*05d8*/ 	.word	0xffffffff


	//   ....[154]....
        /*05dc*/ 	.word	0xffffffff


	//   ....[155]....
        /*05e0*/ 	.word	0xffffffff


	//   ....[156]....
        /*05e4*/ 	.word	0xffffffff


	//   ....[157]....
        /*05e8*/ 	.word	0xffffffff


	//   ....[158]....
        /*05ec*/ 	.word	0xffffffff


	//   ....[159]....
        /*05f0*/ 	.word	0xffffffff


	//   ....[160]....
        /*05f4*/ 	.word	0xffffffff


	//   ....[161]....
        /*05f8*/ 	.word	0xffffffff


	//   ....[162]....
        /*05fc*/ 	.word	0xffffffff


	//   ....[163]....
        /*0600*/ 	.word	0xffffffff


	//   ....[164]....
        /*0604*/ 	.word	0xffffffff


	//   ....[165]....
        /*0608*/ 	.word	0xffffffff


	//   ....[166]....
        /*060c*/ 	.word	0xffffffff


	//   ....[167]....
        /*0610*/ 	.word	0xffffffff


	//   ....[168]....
        /*0614*/ 	.word	0xffffffff


	//   ....[169]....
        /*0618*/ 	.word	0xffffffff


	//   ....[170]....
        /*061c*/ 	.word	0xffffffff


	//   ....[171]....
        /*0620*/ 	.word	0xffffffff


	//   ....[172]....
        /*0624*/ 	.word	0xffffffff


	//   ....[173]....
        /*0628*/ 	.word	0xffffffff


	//   ....[174]....
        /*062c*/ 	.word	0xffffffff


	//   ....[175]....
        /*0630*/ 	.word	0xffffffff


	//   ....[176]....
        /*0634*/ 	.word	0xffffffff


	//   ....[177]....
        /*0638*/ 	.word	0xffffffff


	//   ....[178]....
        /*063c*/ 	.word	0xffffffff


	//   ....[179]....
        /*0640*/ 	.word	0xffffffff


	//   ....[180]....
        /*0644*/ 	.word	0xffffffff


	//   ....[181]....
        /*0648*/ 	.word	0xffffffff


	//   ....[182]....
        /*064c*/ 	.word	0xffffffff


	//   ....[183]....
        /*0650*/ 	.word	0xffffffff


	//   ....[184]....
        /*0654*/ 	.word	0xffffffff


	//   ....[185]....
        /*0658*/ 	.word	0xffffffff


	//   ....[186]....
        /*065c*/ 	.word	0xffffffff


	//   ....[187]....
        /*0660*/ 	.word	0xffffffff


	//   ....[188]....
        /*0664*/ 	.word	0xffffffff


	//   ....[189]....
        /*0668*/ 	.word	0xffffffff


	//   ....[190]....
        /*066c*/ 	.word	0xffffffff


	//   ....[191]....
        /*0670*/ 	.word	0xffffffff


	//   ....[192]....
        /*0674*/ 	.word	0xffffffff


	//   ....[193]....
        /*0678*/ 	.word	0xffffffff


	//   ....[194]....
        /*067c*/ 	.word	0xffffffff


	//   ....[195]....
        /*0680*/ 	.word	0xffffffff


	//   ....[196]....
        /*0684*/ 	.word	0xffffffff


	//   ....[197]....
        /*0688*/ 	.word	0xffffffff


	//   ....[198]....
        /*068c*/ 	.word	0xffffffff


	//   ....[199]....
        /*0690*/ 	.word	0xffffffff


	//   ....[200]....
        /*0694*/ 	.word	0xffffffff


	//   ....[201]....
        /*0698*/ 	.word	0xffffffff


	//   ....[202]....
        /*069c*/ 	.word	0xffffffff


	//   ....[203]....
        /*06a0*/ 	.word	0xffffffff


	//   ....[204]....
        /*06a4*/ 	.word	0xffffffff


	//   ....[205]....
        /*06a8*/ 	.word	0xffffffff


	//   ....[206]....
        /*06ac*/ 	.word	0xffffffff


	//   ....[207]....
        /*06b0*/ 	.word	0xffffffff


	//   ....[208]....
        /*06b4*/ 	.word	0xffffffff


	//   ....[209]....
        /*06b8*/ 	.word	0xffffffff


	//   ....[210]....
        /*06bc*/ 	.word	0xffffffff


	//   ....[211]....
        /*06c0*/ 	.word	0xffffffff


	//   ....[212]....
        /*06c4*/ 	.word	0xffffffff


	//   ....[213]....
        /*06c8*/ 	.word	0xffffffff


	//   ....[214]....
        /*06cc*/ 	.word	0xffffffff


	//   ....[215]....
        /*06d0*/ 	.word	0xffffffff


	//   ....[216]....
        /*06d4*/ 	.word	0xffffffff


	//   ....[217]....
        /*06d8*/ 	.word	0xffffffff


	//   ....[218]....
        /*06dc*/ 	.word	0xffffffff


	//   ....[219]....
        /*06e0*/ 	.word	0xffffffff


	//   ....[220]....
        /*06e4*/ 	.word	0xffffffff


	//   ....[221]....
        /*06e8*/ 	.word	0xffffffff


	//   ....[222]....
        /*06ec*/ 	.word	0xffffffff


	//   ....[223]....
        /*06f0*/ 	.word	0xffffffff


	//   ....[224]....
        /*06f4*/ 	.word	0xffffffff


	//   ....[225]....
        /*06f8*/ 	.word	0xffffffff


	//   ....[226]....
        /*06fc*/ 	.word	0xffffffff


	//   ....[227]....
        /*0700*/ 	.word	0xffffffff


	//   ....[228]....
        /*0704*/ 	.word	0xffffffff


	//   ....[229]....
        /*0708*/ 	.word	0xffffffff


	//   ....[230]....
        /*070c*/ 	.word	0xffffffff


	//   ....[231]....
        /*0710*/ 	.word	0xffffffff


	//   ....[232]....
        /*0714*/ 	.word	0xffffffff


	//   ....[233]....
        /*0718*/ 	.word	0x0500000f


	//   ....[234]....
        /*071c*/ 	.word	0x0500000f


	//   ....[235]....
        /*0720*/ 	.word	0x0500000f


	//   ....[236]....
        /*0724*/ 	.word	0x0500000f


	//   ....[237]....
        /*0728*/ 	.word	0x0500000f


	//   ....[238]....
        /*072c*/ 	.word	0x0500000f


	//   ....[239]....
        /*0730*/ 	.word	0x0500000f


	//   ....[240]....
        /*0734*/ 	.word	0x0500000f


	//   ....[241]....
        /*0738*/ 	.word	0x0500000f


	//   ....[242]....
        /*073c*/ 	.word	0x0500000f


	//   ....[243]....
        /*0740*/ 	.word	0x0500000f


	//   ....[244]....
        /*0744*/ 	.word	0x0500000f


	//   ....[245]....
        /*0748*/ 	.word	0x0500000f


	//   ....[246]....
        /*074c*/ 	.word	0x0500000f


	//   ....[247]....
        /*0750*/ 	.word	0x0500000f


	//   ....[248]....
        /*0754*/ 	.word	0x0500000f


	//   ....[249]....
        /*0758*/ 	.word	0x0500000f


	//   ....[250]....
        /*075c*/ 	.word	0x0500000f


	//----- nvinfo : EIATTR_COOP_GROUP_INSTR_OFFSETS
	.align		4
.L_296:
        /*0760*/ 	.byte	0x04, 0x28
        /*0762*/ 	.short	(.L_298 - .L_297)


	//   ....[0]....
.L_297:
        /*0764*/ 	.word	0x00000070


	//   ....[1]....
        /*0768*/ 	.word	0x00000140


	//   ....[2]....
        /*076c*/ 	.word	0x00000190


	//   ....[3]....
        /*0770*/ 	.word	0x000003c0


	//   ....[4]....
        /*0774*/ 	.word	0x00000520


	//   ....[5]....
        /*0778*/ 	.word	0x00000640


	//   ....[6]....
        /*077c*/ 	.word	0x000007a0


	//   ....[7]....
        /*0780*/ 	.word	0x00002190


	//   ....[8]....
        /*0784*/ 	.word	0x00002a10


	//   ....[9]....
        /*0788*/ 	.word	0x00003270


	//   ....[10]....
        /*078c*/ 	.word	0x00003290


	//   ....[11]....
        /*0790*/ 	.word	0x000032a0


	//   ....[12]....
        /*0794*/ 	.word	0x00003c80


	//   ....[13]....
        /*0798*/ 	.word	0x00003d10


	//   ....[14]....
        /*079c*/ 	.word	0x00005490


	//   ....[15]....
        /*07a0*/ 	.word	0x000054b0


	//   ....[16]....
        /*07a4*/ 	.word	0x00005ff0


	//   ....[17]....
        /*07a8*/ 	.word	0x000060b0


	//   ....[18]....
        /*07ac*/ 	.word	0x000061e0


	//   ....[19]....
        /*07b0*/ 	.word	0x000063b0


	//   ....[20]....
        /*07b4*/ 	.word	0x00008440


	//   ....[21]....
        /*07b8*/ 	.word	0x00008450


	//   ....[22]....
        /*07bc*/ 	.word	0x00008480


	//   ....[23]....
        /*07c0*/ 	.word	0x00008490


	//   ....[24]....
        /*07c4*/ 	.word	0x0000a0d0


	//   ....[25]....
        /*07c8*/ 	.word	0x0000a0e0


	//   ....[26]....
        /*07cc*/ 	.word	0x0000a170


	//   ....[27]....
        /*07d0*/ 	.word	0x0000a180


	//   ....[28]....
        /*07d4*/ 	.word	0x0000b7a0


	//   ....[29]....
        /*07d8*/ 	.word	0x0000b7d0


	//   ....[30]....
        /*07dc*/ 	.word	0x0000b800


	//   ....[31]....
        /*07e0*/ 	.word	0x0000b830


	//   ....[32]....
        /*07e4*/ 	.word	0x0000b8a0


	//   ....[33]....
        /*07e8*/ 	.word	0x0000b910


	//   ....[34]....
        /*07ec*/ 	.word	0x0000b950


	//   ....[35]....
        /*07f0*/ 	.word	0x0000b9a0


	//   ....[36]....
        /*07f4*/ 	.word	0x0000b9d0


	//   ....[37]....
        /*07f8*/ 	.word	0x0000ba00


	//   ....[38]....
        /*07fc*/ 	.word	0x0000ba30


	//   ....[39]....
        /*0800*/ 	.word	0x0000ba60


	//   ....[40]....
        /*0804*/ 	.word	0x0000ba90


	//   ....[41]....
        /*0808*/ 	.word	0x0000bac0


	//   ....[42]....
        /*080c*/ 	.word	0x0000bb00


	//   ....[43]....
        /*0810*/ 	.word	0x0000bb40


	//   ....[44]....
        /*0814*/ 	.word	0x0000bb70


	//   ....[45]....
        /*0818*/ 	.word	0x0000bbb0


	//   ....[46]....
        /*081c*/ 	.word	0x0000bbf0


	//   ....[47]....
        /*0820*/ 	.word	0x0000bc40


	//   ....[48]....
        /*0824*/ 	.word	0x0000bc70


	//   ....[49]....
        /*0828*/ 	.word	0x0000bca0


	//   ....[50]....
        /*082c*/ 	.word	0x0000bcd0


	//   ....[51]....
        /*0830*/ 	.word	0x0000bd00


	//   ....[52]....
        /*0834*/ 	.word	0x0000bd30


	//   ....[53]....
        /*0838*/ 	.word	0x0000bd60


	//   ....[54]....
        /*083c*/ 	.word	0x0000bd90


	//   ....[55]....
        /*0840*/ 	.word	0x0000bdc0


	//   ....[56]....
        /*0844*/ 	.word	0x0000bdf0


	//   ....[57]....
        /*0848*/ 	.word	0x0000be10


	//   ....[58]....
        /*084c*/ 	.word	0x0000be20


	//   ....[59]....
        /*0850*/ 	.word	0x0000be30


	//   ....[60]....
        /*0854*/ 	.word	0x0000be40


	//   ....[61]....
        /*0858*/ 	.word	0x0000be50


	//   ....[62]....
        /*085c*/ 	.word	0x0000be60


	//   ....[63]....
        /*0860*/ 	.word	0x0000be70


	//   ....[64]....
        /*0864*/ 	.word	0x0000be80


	//   ....[65]....
        /*0868*/ 	.word	0x0000bea0


	//   ....[66]....
        /*086c*/ 	.word	0x0000beb0


	//   ....[67]....
        /*0870*/ 	.word	0x0000bec0


	//   ....[68]....
        /*0874*/ 	.word	0x0000bed0


	//   ....[69]....
        /*0878*/ 	.word	0x0000bee0


	//   ....[70]....
        /*087c*/ 	.word	0x0000bef0


	//   ....[71]....
        /*0880*/ 	.word	0x0000bf00


	//   ....[72]....
        /*0884*/ 	.word	0x0000bf10


	//   ....[73]....
        /*0888*/ 	.word	0x0000bf20


	//   ....[74]....
        /*088c*/ 	.word	0x0000bf30


	//   ....[75]....
        /*0890*/ 	.word	0x0000bf40


	//   ....[76]....
        /*0894*/ 	.word	0x0000bf50


	//   ....[77]....
        /*0898*/ 	.word	0x0000bf60


	//   ....[78]....
        /*089c*/ 	.word	0x0000bf70


	//   ....[79]....
        /*08a0*/ 	.word	0x0000bf80


	//   ....[80]....
        /*08a4*/ 	.word	0x0000bf90


	//   ....[81]....
        /*08a8*/ 	.word	0x0000bfa0


	//   ....[82]....
        /*08ac*/ 	.word	0x0000bfb0


	//   ....[83]....
        /*08b0*/ 	.word	0x0000bfc0


	//   ....[84]....
        /*08b4*/ 	.word	0x0000bfd0


	//   ....[85]....
        /*08b8*/ 	.word	0x0000bfe0


	//   ....[86]....
        /*08bc*/ 	.word	0x0000bff0


	//   ....[87]....
        /*08c0*/ 	.word	0x0000c000


	//   ....[88]....
        /*08c4*/ 	.word	0x0000c010


	//   ....[89]....
        /*08c8*/ 	.word	0x0000c020


	//   ....[90]....
        /*08cc*/ 	.word	0x0000c030


	//   ....[91]....
        /*08d0*/ 	.word	0x0000c040


	//   ....[92]....
        /*08d4*/ 	.word	0x0000c050


	//   ....[93]....
        /*08d8*/ 	.word	0x0000c060


	//   ....[94]....
        /*08dc*/ 	.word	0x0000c070


	//   ....[95]....
        /*08e0*/ 	.word	0x0000c080


	//   ....[96]....
        /*08e4*/ 	.word	0x0000c0a0


	//   ....[97]....
        /*08e8*/ 	.word	0x0000c0d0


	//   ....[98]....
        /*08ec*/ 	.word	0x0000c0e0


	//   ....[99]....
        /*08f0*/ 	.word	0x0000c0f0


	//   ....[100]....
        /*08f4*/ 	.word	0x0000c100


	//   ....[101]....
        /*08f8*/ 	.word	0x0000c110


	//   ....[102]....
        /*08fc*/ 	.word	0x0000c120


	//   ....[103]....
        /*0900*/ 	.word	0x0000c130


	//   ....[104]....
        /*0904*/ 	.word	0x0000c140


	//   ....[105]....
        /*0908*/ 	.word	0x0000c150


	//   ....[106]....
        /*090c*/ 	.word	0x0000c160


	//   ....[107]....
        /*0910*/ 	.word	0x0000c180


	//   ....[108]....
        /*0914*/ 	.word	0x0000c1a0


	//   ....[109]....
        /*0918*/ 	.word	0x0000c1b0


	//   ....[110]....
        /*091c*/ 	.word	0x0000c1c0


	//   ....[111]....
        /*0920*/ 	.word	0x0000c1d0


	//   ....[112]....
        /*0924*/ 	.word	0x0000c1e0


	//   ....[113]....
        /*0928*/ 	.word	0x0000c1f0


	//   ....[114]....
        /*092c*/ 	.word	0x0000c200


	//   ....[115]....
        /*0930*/ 	.word	0x0000c220


	//   ....[116]....
        /*0934*/ 	.word	0x0000c230


	//   ....[117]....
        /*0938*/ 	.word	0x0000c260


	//   ....[118]....
        /*093c*/ 	.word	0x0000c270


	//   ....[119]....
        /*0940*/ 	.word	0x0000c280


	//   ....[120]....
        /*0944*/ 	.word	0x0000c290


	//   ....[121]....
        /*0948*/ 	.word	0x0000c2a0


	//   ....[122]....
        /*094c*/ 	.word	0x0000c2b0


	//   ....[123]....
        /*0950*/ 	.word	0x0000c2c0


	//   ....[124]....
        /*0954*/ 	.word	0x0000c2d0


	//   ....[125]....
        /*0958*/ 	.word	0x0000c2f0


	//   ....[126]....
        /*095c*/ 	.word	0x0000c300


	//   ....[127]....
        /*0960*/ 	.word	0x0000c320


	//   ....[128]....
        /*0964*/ 	.word	0x0000c340


	//   ....[129]....
        /*0968*/ 	.word	0x0000c350


	//   ....[130]....
        /*096c*/ 	.word	0x0000c360


	//   ....[131]....
        /*0970*/ 	.word	0x0000c380


	//   ....[132]....
        /*0974*/ 	.word	0x0000c3a0


	//   ....[133]....
        /*0978*/ 	.word	0x0000c3c0


	//   ....[134]....
        /*097c*/ 	.word	0x0000c3f0


	//   ....[135]....
        /*0980*/ 	.word	0x0000c420


	//   ....[136]....
        /*0984*/ 	.word	0x0000c450


	//   ....[137]....
        /*0988*/ 	.word	0x0000c470


	//   ....[138]....
        /*098c*/ 	.word	0x0000c490


	//   ....[139]....
        /*0990*/ 	.word	0x0000c4c0


	//   ....[140]....
        /*0994*/ 	.word	0x0000c4f0


	//   ....[141]....
        /*0998*/ 	.word	0x0000c520


	//   ....[142]....
        /*099c*/ 	.word	0x0000c530


	//   ....[143]....
        /*09a0*/ 	.word	0x0000c540


	//   ....[144]....
        /*09a4*/ 	.word	0x0000c560


	//   ....[145]....
        /*09a8*/ 	.word	0x0000c590


	//   ....[146]....
        /*09ac*/ 	.word	0x0000c5c0


	//   ....[147]....
        /*09b0*/ 	.word	0x0000c5f0


	//   ....[148]....
        /*09b4*/ 	.word	0x0000c620


	//   ....[149]....
        /*09b8*/ 	.word	0x0000c650


	//   ....[150]....
        /*09bc*/ 	.word	0x0000c680


	//   ....[151]....
        /*09c0*/ 	.word	0x0000c6b0


	//   ....[152]....
        /*09c4*/ 	.word	0x0000c6e0


	//   ....[153]....
        /*09c8*/ 	.word	0x0000c710


	//   ....[154]....
        /*09cc*/ 	.word	0x0000c740


	//   ....[155]....
        /*09d0*/ 	.word	0x0000c770


	//   ....[156]....
        /*09d4*/ 	.word	0x0000d660


	//   ....[157]....
        /*09d8*/ 	.word	0x0000d670


	//   ....[158]....
        /*09dc*/ 	.word	0x0000d680


	//   ....[159]....
        /*09e0*/ 	.word	0x0000d690


	//   ....[160]....
        /*09e4*/ 	.word	0x0000e130


	//   ....[161]....
        /*09e8*/ 	.word	0x0000e160


	//   ....[162]....
        /*09ec*/ 	.word	0x0000e300


	//   ....[163]....
        /*09f0*/ 	.word	0x0000e320


	//   ....[164]....
        /*09f4*/ 	.word	0x0000e460


	//   ....[165]....
        /*09f8*/ 	.word	0x0000e480


	//   ....[166]....
        /*09fc*/ 	.word	0x0000e5d0


	//   ....[167]....
        /*0a00*/ 	.word	0x0000e5f0


	//   ....[168]....
        /*0a04*/ 	.word	0x0000ebe0


	//   ....[169]....
        /*0a08*/ 	.word	0x0000ec20


	//   ....[170]....
        /*0a0c*/ 	.word	0x0000f6f0


	//   ....[171]....
        /*0a10*/ 	.word	0x0000f700


	//   ....[172]....
        /*0a14*/ 	.word	0x00010900


	//   ....[173]....
        /*0a18*/ 	.word	0x00010930


	//   ....[174]....
        /*0a1c*/ 	.word	0x00010aa0


	//   ....[175]....
        /*0a20*/ 	.word	0x00010ac0


	//   ....[176]....
        /*0a24*/ 	.word	0x00010c00


	//   ....[177]....
        /*0a28*/ 	.word	0x00010c20


	//   ....[178]....
        /*0a2c*/ 	.word	0x00010d70


	//   ....[179]....
        /*0a30*/ 	.word	0x00010d90


	//   ....[180]....
        /*0a34*/ 	.word	0x00010f60


	//   ....[181]....
        /*0a38*/ 	.word	0x00011190


	//   ....[182]....
        /*0a3c*/ 	.word	0x000111d0


	//   ....[183]....
        /*0a40*/ 	.word	0x00011210


	//   ....[184]....
        /*0a44*/ 	.word	0x00011240


	//   ....[185]....
        /*0a48*/ 	.word	0x00011270


	//   ....[186]....
        /*0a4c*/ 	.word	0x000112a0


	//   ....[187]....
        /*0a50*/ 	.word	0x00011430


	//   ....[188]....
        /*0a54*/ 	.word	0x00011460


	//   ....[189]....
        /*0a58*/ 	.word	0x000114a0


	//   ....[190]....
        /*0a5c*/ 	.word	0x000114d0


	//   ....[191]....
        /*0a60*/ 	.word	0x00011500


	//   ....[192]....
        /*0a64*/ 	.word	0x00011530


	//   ....[193]....
        /*0a68*/ 	.word	0x000115d0


	//   ....[194]....
        /*0a6c*/ 	.word	0x00011620


	//   ....[195]....
        /*0a70*/ 	.word	0x00011630


	//   ....[196]....
        /*0a74*/ 	.word	0x00011670


	//   ....[197]....
        /*0a78*/ 	.word	0x000133a0


	//   ....[198]....
        /*0a7c*/ 	.word	0x00014000


	//   ....[199]....
        /*0a80*/ 	.word	0x00014020


	//   ....[200]....
        /*0a84*/ 	.word	0x00014050


	//   ....[201]....
        /*0a88*/ 	.word	0x00014070


	//   ....[202]....
        /*0a8c*/ 	.word	0x00014190


	//   ....[203]....
        /*0a90*/ 	.word	0x000141a0


	//   ....[204]....
        /*0a94*/ 	.word	0x00014240


	//   ....[205]....
        /*0a98*/ 	.word	0x00014250


	//   ....[206]....
        /*0a9c*/ 	.word	0x000142f0


	//   ....[207]....
        /*0aa0*/ 	.word	0x00014300


	//   ....[208]....
        /*0aa4*/ 	.word	0x000143a0


	//   ....[209]....
        /*0aa8*/ 	.word	0x000143b0


	//   ....[210]....
        /*0aac*/ 	.word	0x00014440


	//   ....[211]....
        /*0ab0*/ 	.word	0x00014450


	//   ....[212]....
        /*0ab4*/ 	.word	0x00014460


	//   ....[213]....
        /*0ab8*/ 	.word	0x00014470


	//   ....[214]....
        /*0abc*/ 	.word	0x000167d0


	//   ....[215]....
        /*0ac0*/ 	.word	0x00016800


	//   ....[216]....
        /*0ac4*/ 	.word	0x00016830


	//   ....[217]....
        /*0ac8*/ 	.word	0x00016860


	//   ....[218]....
        /*0acc*/ 	.word	0x00016890


	//   ....[219]....
        /*0ad0*/ 	.word	0x000168c0


	//   ....[220]....
        /*0ad4*/ 	.word	0x000168f0


	//   ....[221]....
        /*0ad8*/ 	.word	0x00016920


	//   ....[222]....
        /*0adc*/ 	.word	0x00016a90


	//   ....[223]....
        /*0ae0*/ 	.word	0x00016ac0


	//   ....[224]....
        /*0ae4*/ 	.word	0x00016af0


	//   ....[225]....
        /*0ae8*/ 	.word	0x00016b20


	//   ....[226]....
        /*0aec*/ 	.word	0x00016b50


	//   ....[227]....
        /*0af0*/ 	.word	0x00016b80


	//   ....[228]....
        /*0af4*/ 	.word	0x00016c00


	//   ....[229]....
        /*0af8*/ 	.word	0x00016c40


	//   ....[230]....
        /*0afc*/ 	.word	0x00016c50


	//   ....[231]....
        /*0b00*/ 	.word	0x00016c90


	//   ....[232]....
        /*0b04*/ 	.word	0x00017770


	//   ....[233]....
        /*0b08*/ 	.word	0x00017d70


	//   ....[234]....
        /*0b0c*/ 	.word	0x00017f50


	//   ....[235]....
        /*0b10*/ 	.word	0x00017fc0


	//   ....[236]....
        /*0b14*/ 	.word	0x00018020


	//   ....[237]....
        /*0b18*/ 	.word	0x000180c0


	//   ....[238]....
        /*0b1c*/ 	.word	0x00018180


	//   ....[239]....
        /*0b20*/ 	.word	0x000182b0


	//   ....[240]....
        /*0b24*/ 	.word	0x00018310


	//   ....[241]....
        /*0b28*/ 	.word	0x00018420


	//   ....[242]....
        /*0b2c*/ 	.word	0x00018480


	//   ....[243]....
        /*0b30*/ 	.word	0x00018590


	//   ....[244]....
        /*0b34*/ 	.word	0x000185f0


	//   ....[245]....
        /*0b38*/ 	.word	0x000186f0


	//   ....[246]....
        /*0b3c*/ 	.word	0x00018750


	//   ....[247]....
        /*0b40*/ 	.word	0x00018850


	//   ....[248]....
        /*0b44*/ 	.word	0x000188b0


	//   ....[249]....
        /*0b48*/ 	.word	0x00018950


	//   ....[250]....
        /*0b4c*/ 	.word	0x00018cf0


	//----- nvinfo : EIATTR_REG_RECONFIG
	.align		4
.L_298:
        /*0b50*/ 	.byte	0x01, 0x54
	.zero		2


	//----- nvinfo : EIATTR_SYSCALL_OFFSETS
	.align		4
        /*0b54*/ 	.byte	0x04, 0x46
        /*0b56*/ 	.short	(.L_300 - .L_299)


	//   ....[0]....
.L_299:
        /*0b58*/ 	.word	0x00002310


	//   ....[1]....
        /*0b5c*/ 	.word	0x00012e20


	//   ....[2]....
        /*0b60*/ 	.word	0x00012f80


	//   ....[3]....
        /*0b64*/ 	.word	0x000130d0


	//   ....[4]....
        /*0b68*/ 	.word	0x00013210


	//   ....[5]....
        /*0b6c*/ 	.word	0x00013c30


	//----- nvinfo : EIATTR_MBARRIER_INSTR_OFFSETS
	.align		4
.L_300:
        /*0b70*/ 	.byte	0x04, 0x39
        /*0b72*/ 	.short	(.L_302 - .L_301)


	//   ....[0]....
.L_301:
        /*0b74*/ 	.word	0x00000270
        /*0b78*/ 	.word	0x000000ff
        /*0b7c*/ 	.word	0x00038800
        /*0b80*/ 	.short	0x0100
        /*0b82*/ 	.byte	0x08
	.zero		1


	//   ....[1]....
        /*0b84*/ 	.word	0x00000280
        /*0b88*/ 	.word	0x000000ff
        /*0b8c*/ 	.word	0x00038820
        /*0b90*/ 	.short	0x0100
        /*0b92*/ 	.byte	0x08
	.zero		1


	//   ....[2]....
        /*0b94*/ 	.word	0x00000370
        /*0b98*/ 	.word	0x000000ff
        /*0b9c*/ 	.word	0x00038830
        /*0ba0*/ 	.short	0x0100
        /*0ba2*/ 	.byte	0x08
	.zero		1


	//   ....[3]....
        /*0ba4*/ 	.word	0x00000380
        /*0ba8*/ 	.word	0x000000ff
        /*0bac*/ 	.word	0x00038840
        /*0bb0*/ 	.short	0x0100
        /*0bb2*/ 	.byte	0x08
	.zero		1


	//   ....[4]....
        /*0bb4*/ 	.word	0x00000390
        /*0bb8*/ 	.word	0x000000ff
        /*0bbc*/ 	.word	0x00038838
        /*0bc0*/ 	.short	0x0100
        /*0bc2*/ 	.byte	0x08
	.zero		1


	//   ....[5]....
        /*0bc4*/ 	.word	0x000003a0
        /*0bc8*/ 	.word	0x000000ff
        /*0bcc*/ 	.word	0x00038848
        /*0bd0*/ 	.short	0x0100
        /*0bd2*/ 	.byte	0x08
	.zero		1


	//   ....[6]....
        /*0bd4*/ 	.word	0x000004d0
        /*0bd8*/ 	.word	0x000000ff
        /*0bdc*/ 	.word	0x00038850
        /*0be0*/ 	.short	0x0100
        /*0be2*/ 	.byte	0x08
	.zero		1


	//   ....[7]....
        /*0be4*/ 	.word	0x000004e0
        /*0be8*/ 	.word	0x000000ff
        /*0bec*/ 	.word	0x00038860
        /*0bf0*/ 	.short	0x0100
        /*0bf2*/ 	.byte	0x08
	.zero		1


	//   ....[8]....
        /*0bf4*/ 	.word	0x000004f0
        /*0bf8*/ 	.word	0x000000ff
        /*0bfc*/ 	.word	0x00038858
        /*0c00*/ 	.short	0x0100
        /*0c02*/ 	.byte	0x08
	.zero		1


	//   ....[9]....
        /*0c04*/ 	.word	0x00000500
        /*0c08*/ 	.word	0x000000ff
        /*0c0c*/ 	.word	0x00038868
        /*0c10*/ 	.short	0x0100
        /*0c12*/ 	.byte	0x08
	.zero		1


	//   ....[10]....
        /*0c14*/ 	.word	0x000005f0
        /*0c18*/ 	.word	0x000000ff
        /*0c1c*/ 	.word	0x00038870
        /*0c20*/ 	.short	0x0100
        /*0c22*/ 	.byte	0x06
	.zero		1


	//   ....[11]....
        /*0c24*/ 	.word	0x00000600
        /*0c28*/ 	.word	0x000000ff
        /*0c2c*/ 	.word	0x00038880
        /*0c30*/ 	.short	0x0100
        /*0c32*/ 	.byte	0x06
	.zero		1


	//   ....[12]....
        /*0c34*/ 	.word	0x00000610
        /*0c38*/ 	.word	0x000000ff
        /*0c3c*/ 	.word	0x00038878
        /*0c40*/ 	.short	0x0100
        /*0c42*/ 	.byte	0x06
	.zero		1


	//   ....[13]....
        /*0c44*/ 	.word	0x00000620
        /*0c48*/ 	.word	0x000000ff
        /*0c4c*/ 	.word	0x00038888
        /*0c50*/ 	.short	0x0100
        /*0c52*/ 	.byte	0x06
	.zero		1


	//   ....[14]....
        /*0c54*/ 	.word	0x00000750
        /*0c58*/ 	.word	0x000000ff
        /*0c5c*/ 	.word	0x00038890
        /*0c60*/ 	.short	0x0100
        /*0c62*/ 	.byte	0x08
	.zero		1


	//   ....[15]....
        /*0c64*/ 	.word	0x00000760
        /*0c68*/ 	.word	0x000000ff
        /*0c6c*/ 	.word	0x000388a0
        /*0c70*/ 	.short	0x0100
        /*0c72*/ 	.byte	0x08
	.zero		1


	//   ....[16]....
        /*0c74*/ 	.word	0x00000770
        /*0c78*/ 	.word	0x000000ff
        /*0c7c*/ 	.word	0x00038898
        /*0c80*/ 	.short	0x0100
        /*0c82*/ 	.byte	0x08
	.zero		1


	//   ....[17]....
        /*0c84*/ 	.word	0x00000780
        /*0c88*/ 	.word	0x000000ff
        /*0c8c*/ 	.word	0x000388a8
        /*0c90*/ 	.short	0x0100
        /*0c92*/ 	.byte	0x08
	.zero		1


	//   ....[18]....
        /*0c94*/ 	.word	0x000008b0
        /*0c98*/ 	.word	0x000000ff
        /*0c9c*/ 	.word	0x000388b0
        /*0ca0*/ 	.short	0x0100
        /*0ca2*/ 	.byte	0x08
	.zero		1


	//   ....[19]....
        /*0ca4*/ 	.word	0x000008c0
        /*0ca8*/ 	.word	0x000000ff
        /*0cac*/ 	.word	0x000388c0
        /*0cb0*/ 	.short	0x0100
        /*0cb2*/ 	.byte	0x08
	.zero		1


	//   ....[20]....
        /*0cb4*/ 	.word	0x000008d0
        /*0cb8*/ 	.word	0x000000ff
        /*0cbc*/ 	.word	0x000388b8
        /*0cc0*/ 	.short	0x0100
        /*0cc2*/ 	.byte	0x08
	.zero		1


	//   ....[21]....
        /*0cc4*/ 	.word	0x000008e0
        /*0cc8*/ 	.word	0x000000ff
        /*0ccc*/ 	.word	0x000388c8
        /*0cd0*/ 	.short	0x0100
        /*0cd2*/ 	.byte	0x08
	.zero		1


	//   ....[22]....
        /*0cd4*/ 	.word	0x00002390
        /*0cd8*/ 	.word	0x000000ff
        /*0cdc*/ 	.word	0x00038800
        /*0ce0*/ 	.short	0x010a
        /*0ce2*/ 	.byte	0x29
	.zero		1


	//   ....[23]....
        /*0ce4*/ 	.word	0x00002410
        /*0ce8*/ 	.word	0x00000003
        /*0cec*/ 	.word	0x00038830
        /*0cf0*/ 	.short	0x010a
        /*0cf2*/ 	.byte	0x3f
	.zero		1


	//   ....[24]....
        /*0cf4*/ 	.word	0x00002470
        /*0cf8*/ 	.word	0x00000003
        /*0cfc*/ 	.word	0x00038830
        /*0d00*/ 	.short	0x010a
        /*0d02*/ 	.byte	0x3f
	.zero		1


	//   ....[25]....
        /*0d04*/ 	.word	0x00002ca0
        /*0d08*/ 	.word	0x00000003
        /*0d0c*/ 	.word	0x00000000
        /*0d10*/ 	.short	0x0101
        /*0d12*/ 	.byte	0x3f
	.zero		1


	//   ....[26]....
        /*0d14*/ 	.word	0x00004e80
        /*0d18*/ 	.word	0x000000ff
        /*0d1c*/ 	.word	0x00038830
        /*0d20*/ 	.short	0x010a
        /*0d22*/ 	.byte	0x06
	.zero		1


	//   ....[27]....
        /*0d24*/ 	.word	0x00004ec0
        /*0d28*/ 	.word	0x000000ff
        /*0d2c*/ 	.word	0x00038830
        /*0d30*/ 	.short	0x010a
        /*0d32*/ 	.byte	0x06
	.zero		1


	//   ....[28]....
        /*0d34*/ 	.word	0x00005230
        /*0d38*/ 	.word	0x000000ff
        /*0d3c*/ 	.word	0x00038850
        /*0d40*/ 	.short	0x010a
        /*0d42*/ 	.byte	0x06
	.zero		1


	//   ....[29]....
        /*0d44*/ 	.word	0x00005270
        /*0d48*/ 	.word	0x000000ff
        /*0d4c*/ 	.word	0x00038850
        /*0d50*/ 	.short	0x010a
        /*0d52*/ 	.byte	0x06
	.zero		1


	//   ....[30]....
        /*0d54*/ 	.word	0x00006b20
        /*0d58*/ 	.word	0x000000c5
        /*0d5c*/ 	.word	0x00000000
        /*0d60*/ 	.short	0x0101
        /*0d62*/ 	.byte	0x3f
	.zero		1


	//   ....[31]....
        /*0d64*/ 	.word	0x00007090
        /*0d68*/ 	.word	0x000000ff
        /*0d6c*/ 	.word	0x00000000
        /*0d70*/ 	.short	0x0101
        /*0d72*/ 	.byte	0x06
	.zero		1


	//   ....[32]....
        /*0d74*/ 	.word	0x00007bb0
        /*0d78*/ 	.word	0x000000ff
        /*0d7c*/ 	.word	0x00038830
        /*0d80*/ 	.short	0x010a
        /*0d82*/ 	.byte	0x06
	.zero		1


	//   ....[33]....
        /*0d84*/ 	.word	0x00007bf0
        /*0d88*/ 	.word	0x000000ff
        /*0d8c*/ 	.word	0x00038830
        /*0d90*/ 	.short	0x010a
        /*0d92*/ 	.byte	0x06
	.zero		1


	//   ....[34]....
        /*0d94*/ 	.word	0x00007f30
        /*0d98*/ 	.word	0x000000ff
        /*0d9c*/ 	.word	0x00038850
        /*0da0*/ 	.short	0x010a
        /*0da2*/ 	.byte	0x06
	.zero		1


	//   ....[35]....
        /*0da4*/ 	.word	0x00007f70
        /*0da8*/ 	.word	0x000000ff
        /*0dac*/ 	.word	0x00038850
        /*0db0*/ 	.short	0x010a
        /*0db2*/ 	.byte	0x06
	.zero		1


	//   ....[36]....
        /*0db4*/ 	.word	0x00008ef0
        /*0db8*/ 	.word	0x000000c4
        /*0dbc*/ 	.word	0x00000000
        /*0dc0*/ 	.short	0x0101
        /*0dc2*/ 	.byte	0x3f
	.zero		1


	//   ....[37]....
        /*0dc4*/ 	.word	0x00009430
        /*0dc8*/ 	.word	0x000000ff
        /*0dcc*/ 	.word	0x00000000
        /*0dd0*/ 	.short	0x0101
        /*0dd2*/ 	.byte	0x06
	.zero		1


	//   ....[38]....
        /*0dd4*/ 	.word	0x00009e80
        /*0dd8*/ 	.word	0x000000ff
        /*0ddc*/ 	.word	0x00038850
        /*0de0*/ 	.short	0x010a
        /*0de2*/ 	.byte	0x05
	.zero		1


	//   ....[39]....
        /*0de4*/ 	.word	0x00009ec0
        /*0de8*/ 	.word	0x000000ff
        /*0dec*/ 	.word	0x00038850
        /*0df0*/ 	.short	0x010a
        /*0df2*/ 	.byte	0x05
	.zero		1


	//   ....[40]....
        /*0df4*/ 	.word	0x0000a460
        /*0df8*/ 	.word	0x000000ff
        /*0dfc*/ 	.word	0x00000000
        /*0e00*/ 	.short	0x0101
        /*0e02*/ 	.byte	0x04
	.zero		1


	//   ....[41]....
        /*0e04*/ 	.word	0x0000e140
        /*0e08*/ 	.word	0x000000ff
        /*0e0c*/ 	.word	0x00000000
        /*0e10*/ 	.short	0x0101
        /*0e12*/ 	.byte	0x08
	.zero		1


	//   ....[42]....
        /*0e14*/ 	.word	0x0000e9f0
        /*0e18*/ 	.word	0x000000ff
        /*0e1c*/ 	.word	0x00000000
        /*0e20*/ 	.short	0x0101
        /*0e22*/ 	.byte	0x08
	.zero		1


	//   ....[43]....
        /*0e24*/ 	.word	0x00013600
        /*0e28*/ 	.word	0x00000004
        /*0e2c*/ 	.word	0x00038880
        /*0e30*/ 	.short	0x010a
        /*0e32*/ 	.byte	0x3f
	.zero		1


	//   ....[44]....
        /*0e34*/ 	.word	0x00013810
        /*0e38*/ 	.word	0x00000004
        /*0e3c*/ 	.word	0x00038840
        /*0e40*/ 	.short	0x010a
        /*0e42*/ 	.byte	0x3f
	.zero		1


	//   ....[45]....
        /*0e44*/ 	.word	0x000145b0
        /*0e48*/ 	.word	0x00000013
        /*0e4c*/ 	.word	0x00038800
        /*0e50*/ 	.short	0x0107
        /*0e52*/ 	.byte	0x3f
	.zero		1


	//   ....[46]....
        /*0e54*/ 	.word	0x000146b0
        /*0e58*/ 	.word	0x00000013
        /*0e5c*/ 	.word	0x00038800
        /*0e60*/ 	.short	0x0101
        /*0e62*/ 	.byte	0x3f
	.zero		1


	//   ....[47]....
        /*0e64*/ 	.word	0x000146d0
        /*0e68*/ 	.word	0x00000013
        /*0e6c*/ 	.word	0x00038820
        /*0e70*/ 	.short	0x010a
        /*0e72*/ 	.byte	0x3f
	.zero		1


	//   ....[48]....
        /*0e74*/ 	.word	0x000149e0
        /*0e78*/ 	.word	0x00000004
        /*0e7c*/ 	.word	0x00038880
        /*0e80*/ 	.short	0x010a
        /*0e82*/ 	.byte	0x3f
	.zero		1


	//   ....[49]....
        /*0e84*/ 	.word	0x00014d40
        /*0e88*/ 	.word	0x00000004
        /*0e8c*/ 	.word	0x00038840
        /*0e90*/ 	.short	0x010a
        /*0e92*/ 	.byte	0x3f
	.zero		1


	//   ....[50]....
        /*0e94*/ 	.word	0x00015100
        /*0e98*/ 	.word	0x00000014
        /*0e9c*/ 	.word	0x00038870
        /*0ea0*/ 	.short	0x010a
        /*0ea2*/ 	.byte	0x3f
	.zero		1


	//   ....[51]....
        /*0ea4*/ 	.word	0x00015170
        /*0ea8*/ 	.word	0x00000014
        /*0eac*/ 	.word	0x00038860
        /*0eb0*/ 	.short	0x010a
        /*0eb2*/ 	.byte	0x3f
	.zero		1


	//   ....[52]....
        /*0eb4*/ 	.word	0x00015970
        /*0eb8*/ 	.word	0x00000014
        /*0ebc*/ 	.word	0x00038850
        /*0ec0*/ 	.short	0x0101
        /*0ec2*/ 	.byte	0x3f
	.zero		1


	//   ....[53]....
        /*0ec4*/ 	.word	0x000159f0
        /*0ec8*/ 	.word	0x00000014
        /*0ecc*/ 	.word	0x00000000
        /*0ed0*/ 	.short	0x0101
        /*0ed2*/ 	.byte	0x3f
	.zero		1


	//   ....[54]....
        /*0ed4*/ 	.word	0x00015c30
        /*0ed8*/ 	.word	0x00000011
        /*0edc*/ 	.word	0x00038870
        /*0ee0*/ 	.short	0x010a
        /*0ee2*/ 	.byte	0x3f
	.zero		1


	//   ....[55]....
        /*0ee4*/ 	.word	0x00015ca0
        /*0ee8*/ 	.word	0x00000011
        /*0eec*/ 	.word	0x00038860
        /*0ef0*/ 	.short	0x010a
        /*0ef2*/ 	.byte	0x3f
	.zero		1


	//   ....[56]....
        /*0ef4*/ 	.word	0x000164c0
        /*0ef8*/ 	.word	0x00000011
        /*0efc*/ 	.word	0x00038850
        /*0f00*/ 	.short	0x0101
        /*0f02*/ 	.byte	0x3f
	.zero		1


	//   ....[57]....
        /*0f04*/ 	.word	0x00016510
        /*0f08*/ 	.word	0x00000011
        /*0f0c*/ 	.word	0x00000000
        /*0f10*/ 	.short	0x0101
        /*0f12*/ 	.byte	0x3f
	.zero		1


	//   ....[58]....
        /*0f14*/ 	.word	0x000176f0
        /*0f18*/ 	.word	0x00000000
        /*0f1c*/ 	.word	0x00038820
        /*0f20*/ 	.short	0x010a
        /*0f22*/ 	.byte	0x3f
	.zero		1


	//   ....[59]....
        /*0f24*/ 	.word	0x000178b0
        /*0f28*/ 	.word	0x00000006
        /*0f2c*/ 	.word	0x00000000
        /*0f30*/ 	.short	0x010a
        /*0f32*/ 	.byte	0x3f
	.zero		1


	//   ....[60]....
        /*0f34*/ 	.word	0x00017920
        /*0f38*/ 	.word	0x00000007
        /*0f3c*/ 	.word	0x00000000
        /*0f40*/ 	.short	0x010a
        /*0f42*/ 	.byte	0x3f
	.zero		1


	//   ....[61]....
        /*0f44*/ 	.word	0x00017980
        /*0f48*/ 	.word	0x00000004
        /*0f4c*/ 	.word	0x00038860
        /*0f50*/ 	.short	0x010a
        /*0f52*/ 	.byte	0x3f
	.zero		1


	//   ....[62]....
        /*0f54*/ 	.word	0x000179d0
        /*0f58*/ 	.word	0x00000003
        /*0f5c*/ 	.word	0x00038860
        /*0f60*/ 	.short	0x010a
        /*0f62*/ 	.byte	0x3f
	.zero		1


	//   ....[63]....
        /*0f64*/ 	.word	0x00017a10
        /*0f68*/ 	.word	0x00000004
        /*0f6c*/ 	.word	0x00038880
        /*0f70*/ 	.short	0x010a
        /*0f72*/ 	.byte	0x3f
	.zero		1


	//   ....[64]....
        /*0f74*/ 	.word	0x00017a30
        /*0f78*/ 	.word	0x00000003
        /*0f7c*/ 	.word	0x00038880
        /*0f80*/ 	.short	0x010a
        /*0f82*/ 	.byte	0x3f
	.zero		1


	//   ....[65]....
        /*0f84*/ 	.word	0x00017aa0
        /*0f88*/ 	.word	0x00000003
        /*0f8c*/ 	.word	0x00038800
        /*0f90*/ 	.short	0x010a
        /*0f92*/ 	.byte	0x3f
	.zero		1


	//   ....[66]....
        /*0f94*/ 	.word	0x00017af0
        /*0f98*/ 	.word	0x00000003
        /*0f9c*/ 	.word	0x00038830
        /*0fa0*/ 	.short	0x010a
        /*0fa2*/ 	.byte	0x3f
	.zero		1


	//   ....[67]....
        /*0fa4*/ 	.word	0x00017b50
        /*0fa8*/ 	.word	0x00000007
        /*0fac*/ 	.word	0x00038830
        /*0fb0*/ 	.short	0x010a
        /*0fb2*/ 	.byte	0x3f
	.zero		1


	//   ....[68]....
        /*0fb4*/ 	.word	0x00017bb0
        /*0fb8*/ 	.word	0x00000002
        /*0fbc*/ 	.word	0x00038850
        /*0fc0*/ 	.short	0x010a
        /*0fc2*/ 	.byte	0x3f
	.zero		1


	//   ....[69]....
        /*0fc4*/ 	.word	0x00017c10
        /*0fc8*/ 	.word	0x00000007
        /*0fcc*/ 	.word	0x00038830
        /*0fd0*/ 	.short	0x010a
        /*0fd2*/ 	.byte	0x3f
	.zero		1


	//   ....[70]....
        /*0fd4*/ 	.word	0x00017c70
        /*0fd8*/ 	.word	0x00000002
        /*0fdc*/ 	.word	0x00038850
        /*0fe0*/ 	.short	0x010a
        /*0fe2*/ 	.byte	0x3f
	.zero		1


	//   ....[71]....
        /*0fe4*/ 	.word	0x00017cd0
        /*0fe8*/ 	.word	0x00000006
        /*0fec*/ 	.word	0x00038850
        /*0ff0*/ 	.short	0x010a
        /*0ff2*/ 	.byte	0x3f
	.zero		1


	//   ....[72]....
        /*0ff4*/ 	.word	0x00017e20
        /*0ff8*/ 	.word	0x00000004
        /*0ffc*/ 	.word	0x00038880
        /*1000*/ 	.short	0x010a
        /*1002*/ 	.byte	0x3f
	.zero		1


	//   ....[73]....
        /*1004*/ 	.word	0x00017e70
        /*1008*/ 	.word	0x00000004
        /*100c*/ 	.word	0x00038840
        /*1010*/ 	.short	0x010a
        /*1012*/ 	.byte	0x3f
	.zero		1


	//   ....[74]....
        /*1014*/ 	.word	0x000189e0
        /*1018*/ 	.word	0x00000013
        /*101c*/ 	.word	0x00038820
        /*1020*/ 	.short	0x010a
        /*1022*/ 	.byte	0x3f
	.zero		1


	//   ....[75]....
        /*1024*/ 	.word	0x00018a30
        /*1028*/ 	.word	0x00000004
        /*102c*/ 	.word	0x00038880
        /*1030*/ 	.short	0x010a
        /*1032*/ 	.byte	0x3f
	.zero		1


	//   ....[76]....
        /*1034*/ 	.word	0x00018a80
        /*1038*/ 	.word	0x00000004
        /*103c*/ 	.word	0x00038840
        /*1040*/ 	.short	0x010a
        /*1042*/ 	.byte	0x3f
	.zero		1


	//   ....[77]....
        /*1044*/ 	.word	0x00018ad0
        /*1048*/ 	.word	0x00000014
        /*104c*/ 	.word	0x00038870
        /*1050*/ 	.short	0x010a
        /*1052*/ 	.byte	0x3f
	.zero		1


	//   ....[78]....
        /*1054*/ 	.word	0x00018b20
        /*1058*/ 	.word	0x00000014
        /*105c*/ 	.word	0x00038860
        /*1060*/ 	.short	0x010a
        /*1062*/ 	.byte	0x3f
	.zero		1


	//   ....[79]....
        /*1064*/ 	.word	0x00018b70
        /*1068*/ 	.word	0x00000011
        /*106c*/ 	.word	0x00038870
        /*1070*/ 	.short	0x010a
        /*1072*/ 	.byte	0x3f
	.zero		1


	//   ....[80]....
        /*1074*/ 	.word	0x00018bc0
        /*1078*/ 	.word	0x00000011
        /*107c*/ 	.word	0x00038860
        /*1080*/ 	.short	0x010a
        /*1082*/ 	.byte	0x3f
	.zero		1


	//   ....[81]....
        /*1084*/ 	.word	0x00018c10
        /*1088*/ 	.word	0x00000000
        /*108c*/ 	.word	0x00038820
        /*1090*/ 	.short	0x010a
        /*1092*/ 	.byte	0x3f
	.zero		1


	//   ....[82]....
        /*1094*/ 	.word	0x00018db0
        /*1098*/ 	.word	0x00000006
        /*109c*/ 	.word	0x00000000
        /*10a0*/ 	.short	0x010a
        /*10a2*/ 	.byte	0x3f
	.zero		1


	//   ....[83]....
        /*10a4*/ 	.word	0x00018e00
        /*10a8*/ 	.word	0x00000007
        /*10ac*/ 	.word	0x00000000
        /*10b0*/ 	.short	0x010a
        /*10b2*/ 	.byte	0x3f
	.zero		1


	//   ....[84]....
        /*10b4*/ 	.word	0x00018e50
        /*10b8*/ 	.word	0x00000004
        /*10bc*/ 	.word	0x00038860
        /*10c0*/ 	.short	0x010a
        /*10c2*/ 	.byte	0x3f
	.zero		1


	//   ....[85]....
        /*10c4*/ 	.word	0x00018ea0
        /*10c8*/ 	.word	0x00000003
        /*10cc*/ 	.word	0x00038860
        /*10d0*/ 	.short	0x010a
        /*10d2*/ 	.byte	0x3f
	.zero		1


	//   ....[86]....
        /*10d4*/ 	.word	0x00018ef0
        /*10d8*/ 	.word	0x00000004
        /*10dc*/ 	.word	0x00038880
        /*10e0*/ 	.short	0x010a
        /*10e2*/ 	.byte	0x3f
	.zero		1


	//----- nvinfo : EIATTR_NUM_MBARRIERS
	.align		4
.L_302:
        /*10e4*/ 	.byte	0x03, 0x38
        /*10e6*/ 	.short	0x0016


	//----- nvinfo : EIATTR_EXIT_INSTR_OFFSETS
	.align		4
        /*10e8*/ 	.byte	0x04, 0x1c
        /*10ea*/ 	.short	(.L_304 - .L_303)


	//   ....[0]....
.L_303:
        /*10ec*/ 	.word	0x00000a80


	//   ....[1]....
        /*10f0*/ 	.word	0x00010f10


	//   ....[2]....
        /*10f4*/ 	.word	0x00017a80


	//----- nvinfo : EIATTR_MAX_THREADS
	.align		4
.L_304:
        /*10f8*/ 	.byte	0x04, 0x05
        /*10fa*/ 	.short	(.L_306 - .L_305)
.L_305:
        /*10fc*/ 	.word	0x00000180
        /*1100*/ 	.word	0x00000001
        /*1104*/ 	.word	0x00000001


	//----- nvinfo : EIATTR_CRS_STACK_SIZE
	.align		4
.L_306:
        /*1108*/ 	.byte	0x04, 0x1e
        /*110a*/ 	.short	(.L_308 - .L_307)
.L_307:
        /*110c*/ 	.word	0x00000000


	//----- nvinfo : EIATTR_CBANK_PARAM_SIZE
	.align		4
.L_308:
        /*1110*/ 	.byte	0x03, 0x19
        /*1112*/ 	.short	0x0af0


	//----- nvinfo : EIATTR_PARAM_CBANK
	.align		4
        /*1114*/ 	.byte	0x04, 0x0a
        /*1116*/ 	.short	(.L_310 - .L_309)
	.align		4
.L_309:
        /*1118*/ 	.word	index@(.nv.constant0._ZN7cutlass13device_kernelIN5flash11enable_sm90INS1_16FlashAttnFwdSm90INS1_25CollectiveMainloopFwdSm90ILi2EN4cute5tupleIJNS5_1CILi1EEES8_S8_EEENS6_IJNS7_ILi128EEESA_NS7_ILi256EEEEEELi256ENS_12float_e4m3_tEfNS_4arch4Sm90ELb1ELb0ELb0ELb1ELb0ELb0ELb0ELb1ELb1ELb1ELb1ELb0EEENS1_21CollectiveEpilogueFwdINS6_IJSA_SB_SA_EEES9_NS_10bfloat16_tESF_Li256ELb1ELb1ELb1ELb1EEENS1_36VarlenDynamicPersistentTileSchedulerILi128ELi128ELi256ELi128ELb1ELb1ELb1ELb1ELb1ELb1EEEEEEEEEvNT_6ParamsE)
        /*111c*/ 	.short	0x0210
        /*111e*/ 	.short	0x0af0


	//----- nvinfo : EIATTR_SW_WAR
	.align		4
.L_310:
        /*1120*/ 	.byte	0x04, 0x36
        /*1122*/ 	.short	(.L_312 - .L_311)
.L_311:
        /*1124*/ 	.word	0x00000008
.L_312:


//--------------------- .nv.info._ZN7cutlass13device_kernelIN5flash11enable_sm90INS1_16FlashAttnFwdSm90INS1_25CollectiveMainloopFwdSm90ILi2EN4cute5tupleIJNS5_1CILi1EEES8_S8_EEENS6_IJNS7_ILi128EEESA_NS7_ILi256EEEEEELi256ENS_12float_e4m3_tEfNS_4arch4Sm90ELb1ELb0ELb0ELb1ELb0ELb1ELb0ELb1ELb1ELb1ELb1ELb0EEENS1_21CollectiveEpilogueFwdINS6_IJSA_SB_SA_EEES9_NS_10bfloat16_tESF_Li256ELb1ELb1ELb1ELb1EEENS1_36VarlenDynamicPersistentTileSchedulerILi128ELi128ELi256ELi128ELb1ELb1ELb1ELb1ELb1ELb1EEEEEEEEEvNT_6ParamsE --------------------------
	.section	.nv.info._ZN7cutlass13device_kernelIN5flash11enable_sm90INS1_16FlashAttnFwdSm90INS1_25CollectiveMainloopFwdSm90ILi2EN4cute5tupleIJNS5_1CILi1EEES8_S8_EEENS6_IJNS7_ILi128EEESA_NS7_ILi256EEEEEELi256ENS_12float_e4m3_tEfNS_4arch4Sm90ELb1ELb0ELb0ELb1ELb0ELb1ELb0ELb1ELb1ELb1ELb1ELb0EEENS1_21CollectiveEpilogueFwdINS6_IJSA_SB_SA_EEES9_NS_10bfloat16_tESF_Li256ELb1ELb1ELb1ELb1EEENS1_36VarlenDynamicPersistentTileSchedulerILi128ELi128ELi256ELi128ELb1ELb1ELb1ELb1ELb1ELb1EEEEEEEEEvNT_6ParamsE,"",@"SHT_CUDA_INFO"
	.sectionflags	@""
	.align	4


	//----- nvinfo : EIATTR_CUDA_API_VERSION
	.align		4
        /*0000*/ 	.byte	0x04, 0x37
        /*0002*/ 	.short	(.L_314 - .L_313)
.L_313:
        /*0004*/ 	.word	0x00000082


	//----- nvinfo : EIATTR_KPARAM_INFO
	.align		4
.L_314:
        /*0008*/ 	.byte	0x04, 0x17
        /*000a*/ 	.short	(.L_316 - .L_315)
.L_315:
        /*000c*/ 	.word	0x00000000
        /*0010*/ 	.short	0x0000
        /*0012*/ 	.short	0x0070
        /*0014*/ 	.byte	0x00, 0xf0, 0x01, 0x2a


	//----- nvinfo : EIATTR_SPARSE_MMA_MASK
	.align		4
.L_316:
        /*0018*/ 	.byte	0x03, 0x50
        /*001a*/ 	.short	0x0000


	//----- nvinfo : EIATTR_MAXREG_COUNT
	.align		4
        /*001c*/ 	.byte	0x03, 0x1b
        /*001e*/ 	.short	0x00a8


	//----- nvinfo : EIATTR_NUM_BARRIERS
	.align		4
        /*0020*/ 	.byte	0x02, 0x4c
        /*0022*/ 	.byte	0x10
	.zero		1


	//----- nvinfo : EIATTR_EXTERNS
	.align		4
        /*0024*/ 	.byte	0x04, 0x0f
        /*0026*/ 	.short	(.L_318 - .L_317)


	//   ....[0]....
	.align		4
.L_317:
        /*0028*/ 	.word	index@(__assertfail)


	//----- nvinfo : EIATTR_ANNOTATIONS
	.align		4
.L_318:
        /*002c*/ 	.byte	0x04, 0x55
        /*002e*/ 	.short	(.L_320 - .L_319)


	//   ....[0]....
.L_319:
        /* <DEDUP_REMOVED lines=267> */


	//----- nvinfo : EIATTR_MERCURY_ISA_VERSION
	.align		4
.L_320:
        /*10c8*/ 	.byte	0x03, 0x5f
        /*10ca*/ 	.short	0x0101


	//----- nvinfo : EIATTR_UNUSED_LOAD_BYTE_OFFSET
	.align		4
        /*10cc*/ 	.byte	0x04, 0x44
        /*10ce*/ 	.short	(.L_322 - .L_321)


	//   ....[0]....
.L_321:
        /*10d0*/ 	.word	0x00000ae0
        /*10d4*/ 	.word	0x0000fff0


	//   ....[1]....
        /*10d8*/ 	.word	0x000208d0
        /*10dc*/ 	.word	0x0000fff0


	//----- nvinfo : EIATTR_INT_WARP_WIDE_INSTR_OFFSETS
	.align		4
.L_322:
        /*10e0*/ 	.byte	0x04, 0x31
        /*10e2*/ 	.short	(.L_324 - .L_323)


	//   ....[0]....
.L_323:
        /*10e4*/ 	.word	0x00000190


	//   ....[1]....
        /*10e8*/ 	.word	0x000001d0


	//   ....[2]....
        /*10ec*/ 	.word	0x00000240


	//   ....[3]....
        /*10f0*/ 	.word	0x0002b450


	//   ....[4]....
        /*10f4*/ 	.word	0x0002b4b0


	//   ....[5]....
        /*10f8*/ 	.word	0x0002e3a0


	//   ....[6]....
        /*10fc*/ 	.word	0x0002e400


	//----- nvinfo : EIATTR_COOP_GROUP_MASK_REGIDS
	.align		4
.L_324:
        /*1100*/ 	.byte	0x04, 0x29
        /*1102*/ 	.short	(.L_326 - .L_325)


	//   ....[0]....
.L_325:
        /*1104*/ 	.word	0xffffffff


	//   ....[1]....
        /*1108*/ 	.word	0xffffffff


	//   ....[2]....
        /*110c*/ 	.word	0xffffffff


	//   ....[3]....
        /*1110*/ 	.word	0xffffffff


	//   ....[4]....
        /*1114*/ 	.word	0xffffffff


	//   ....[5]....
        /*1118*/ 	.word	0xffffffff


	//   ....[6]....
        /*111c*/ 	.word	0xffffffff


	//   ....[7]....
        /*1120*/ 	.word	0xffffffff


	//   ....[8]....
        /*1124*/ 	.word	0xffffffff


	//   ....[9]....
        /*1128*/ 	.word	0xffffffff


	//   ....[10]....
        /*112c*/ 	.word	0xffffffff


	//   ....[11]....
        /*1130*/ 	.word	0xffffffff


	//   ....[12]....
        /*1134*/ 	.word	0xffffffff


	//   ....[13]....
        /*1138*/ 	.word	0xffffffff


	//   ....[14]....
        /*113c*/ 	.word	0xffffffff


	//   ....[15]....
        /*1140*/ 	.word	0xffffffff


	//   ....[16]....
        /*1144*/ 	.word	0xffffffff


	//   ....[17]....
        /*1148*/ 	.word	0xffffffff


	//   ....[18]....
        /*114c*/ 	.word	0xffffffff


	//   ....[19]....
        /*1150*/ 	.word	0xffffffff


	//   ....[20]....
        /*1154*/ 	.word	0xffffffff


	//   ....[21]....
        /*1158*/ 	.word	0xffffffff


	//   ....[22]....
        /*115c*/ 	.word	0xffffffff


	//   ....[23]....
        /*1160*/ 	.word	0xffffffff


	//   ....[24]....
        /*1164*/ 	.word	0xffffffff


	//   ....[25]....
        /*1168*/ 	.word	0xffffffff


	//   ....[26]....
        /*116c*/ 	.word	0xffffffff


	//   ....[27]....
        /*1170*/ 	.word	0xffffffff


	//   ....[28]....
        /*1174*/ 	.word	0xffffffff


	//   ....[29]....
        /*1178*/ 	.word	0xffffffff


	//   ....[30]....
        /*117c*/ 	.word	0xffffffff


	//   ....[31]....
        /*1180*/ 	.word	0xffffffff


	//   ....[32]....
        /*1184*/ 	.word	0xffffffff


	//   ....[33]....
        /*1188*/ 	.word	0xffffffff


	//   ....[34]....
        /*118c*/ 	.word	0xffffffff


	//   ....[35]....
        /*1190*/ 	.word	0xffffffff


	//   ....[36]....
        /*1194*/ 	.word	0xffffffff


	//   ....[37]....
        /*1198*/ 	.word	0xffffffff


	//   ....[38]....
        /*119c*/ 	.word	0xffffffff


	//   ....[39]....
        /*11a0*/ 	.word	0xffffffff


	//   ....[40]....
        /*11a4*/ 	.word	0xffffffff


	//   ....[41]....
        /*11a8*/ 	.word	0xffffffff


	//   ....[42]....
        /*11ac*/ 	.word	0xffffffff


	//   ....[43]....
        /*11b0*/ 	.word	0xffffffff


	//   ....[44]....
        /*11b4*/ 	.word	0xffffffff


	//   ....[45]....
        /*11b8*/ 	.word	0xffffffff


	//   ....[46]....
        /*11bc*/ 	.word	0xffffffff


	//   ....[47]....
        /*11c0*/ 	.word	0xffffffff


	//   ....[48]....
        /*11c4*/ 	.word	0xffffffff


	//   ....[49]....
        /*11c8*/ 	.word	0xffffffff


	//   ....[50]....
        /*11cc*/ 	.word	0xffffffff


	//   ....[51]....
        /*11d0*/ 	.word	0xffffffff


	//   ....[52]....
        /*11d4*/ 	.word	0xffffffff


	//   ....[53]....
        /*11d8*/ 	.word	0xffffffff


	//   ....[54]....
        /*11dc*/ 	.word	0xffffffff


	//   ....[55]....
        /*11e0*/ 	.word	0xffffffff


	//   ....[56]....
        /*11e4*/ 	.word	0xffffffff


	//   ....[57]....
        /*11e8*/ 	.word	0xffffffff


	//   ....[58]....
        /*11ec*/ 	.word	0xffffffff


	//   ....[59]....
        /*11f0*/ 	.word	0xffffffff


	//   ....[60]....
        /*11f4*/ 	.word	0xffffffff


	//   ....[61]....
        /*11f8*/ 	.word	0xffffffff


	//   ....[62]....
        /*11fc*/ 	.word	0xffffffff


	//   ....[63]....
        /*1200*/ 	.word	0xffffffff


	//   ....[64]....
        /*1204*/ 	.word	0xffffffff


	//   ....[65]....
        /*1208*/ 	.word	0xffffffff


	//   ....[66]....
        /*120c*/ 	.word	0xffffffff


	//   ....[67]....
        /*1210*/ 	.word	0xffffffff


	//   ....[68]....
        /*1214*/ 	.word	0xffffffff


	//   ....[69]....
        /*1218*/ 	.word	0xffffffff


	//   ....[70]....
        /*121c*/ 	.word	0xffffffff


	//   ....[71]....
        /*1220*/ 	.word	0xffffffff


	//   ....[72]....
        /*1224*/ 	.word	0xffffffff


	//   ....[73]....
        /*1228*/ 	.word	0xffffffff


	//   ....[74]....
        /*122c*/ 	.word	0xffffffff


	//   ....[75]....
        /*1230*/ 	.word	0xffffffff


	//   ....[76]....
        /*1234*/ 	.word	0xffffffff


	//   ....[77]....
        /*1238*/ 	.word	0xffffffff


	//   ....[78]....
        /*123c*/ 	.word	0xffffffff


	//   ....[79]....
        /*1240*/ 	.word	0xffffffff


	//   ....[80]....
        /*1244*/ 	.word	0xffffffff


	//   ....[81]....
        /*1248*/ 	.word	0xffffffff


	//   ....[82]....
        /*124c*/ 	.word	0xffffffff


	//   ....[83]....
        /*1250*/ 	.word	0xffffffff


	//   ....[84]....
        /*1254*/ 	.word	0xffffffff


	//   ....[85]....
        /*1258*/ 	.word	0xffffffff


	//   ....[86]....
        /*125c*/ 	.word	0xffffffff


	//   ....[87]....
        /*1260*/ 	.word	0xffffffff


	//   ....[88]....
        /*1264*/ 	.word	0xffffffff


	//   ....[89]....
        /*1268*/ 	.word	0xffffffff


	//   ....[90]....
        /*126c*/ 	.word	0xffffffff


	//   ....[91]....
        /*1270*/ 	.word	0xffffffff


	//   ....[92]....
        /*1274*/ 	.word	0xffffffff


	//   ....[93]....
        /*1278*/ 	.word	0xffffffff


	//   ....[94]....
        /*127c*/ 	.word	0xffffffff


	//   ....[95]....
        /*1280*/ 	.word	0xffffffff


	//   ....[96]....
        /*1284*/ 	.word	0xffffffff


	//   ....[97]....
        /*1288*/ 	.word	0xffffffff


	//   ....[98]....
        /*128c*/ 	.word	0xffffffff


	//   ....[99]....
        /*1290*/ 	.word	0xffffffff


	//   ....[100]....
        /*1294*/ 	.word	0xffffffff


	//   ....[101]....
        /*1298*/ 	.word	0xffffffff


	//   ....[102]....
        /*129c*/ 	.word	0xffffffff


	//   ....[103]....
        /*12a0*/ 	.word	0xffffffff


	//   ....[104]....
        /*12a4*/ 	.word	0xffffffff


	//   ....[105]....
        /*12a8*/ 	.word	0xffffffff


	//   ....[106]....
        /*12ac*/ 	.word	0xffffffff


	//   ....[107]....
        /*12b0*/ 	.word	0xffffffff


	//   ....[108]....
        /*12b4*/ 	.word	0xffffffff


	//   ....[109]....
        /*12b8*/ 	.word	0xffffffff


	//   ....[110]....
        /*12bc*/ 	.word	0xffffffff


	//   ....[111]....
        /*12c0*/ 	.word	0xffffffff


	//   ....[112]....
        /*12c4*/ 	.word	0xffffffff


	//   ....[113]....
        /*12c8*/ 	.word	0xffffffff


	//   ....[114]....
        /*12cc*/ 	.word	0xffffffff


	//   ....[115]....
        /*12d0*/ 	.word	0xffffffff


	//   ....[116]....
        /*12d4*/ 	.word	0xffffffff


	//   ....[117]....
        /*12d8*/ 	.word	0xffffffff


	//   ....[118]....
        /*12dc*/ 	.word	0xffffffff


	//   ....[119]....
        /*12e0*/ 	.word	0xffffffff


	//   ....[120]....
        /*12e4*/ 	.word	0xffffffff


	//   ....[121]....
        /*12e8*/ 	.word	0xffffffff


	//   ....[122]....
        /*12ec*/ 	.word	0xffffffff


	//   ....[123]....
        /*12f0*/ 	.word	0xffffffff


	//   ....[124]....
        /*12f4*/ 	.word	0xffffffff


	//   ....[125]....
        /*12f8*/ 	.word	0xffffffff


	//   ....[126]....
        /*12fc*/ 	.word	0xffffffff


	//   ....[127]....
        /*1300*/ 	.word	0xffffffff


	//   ....[128]....
        /*1304*/ 	.word	0xffffffff


	//   ....[129]....
        /*1308*/ 	.word	0xffffffff


	//   ....[130]....
        /*130c*/ 	.word	0xffffffff


	//   ....[131]....
        /*1310*/ 	.word	0xffffffff


	//   ....[132]....
        /*1314*/ 	.word	0xffffffff


	//   ....[133]....
        /*1318*/ 	.word	0xffffffff


	//   ....[134]....
        /*131c*/ 	.word	0xffffffff


	//   ....[135]....
        /*1320*/ 	.word	0xffffffff


	//   ....[136]....
        /*1324*/ 	.word	0xffffffff


	//   ....[137]....
        /*1328*/ 	.word	0xffffffff


	//   ....[138]....
        /*132c*/ 	.word	0xffffffff


	//   ....[139]....
        /*1330*/ 	.word	0xffffffff


	//   ....[140]....
        /*1334*/ 	.word	0xffffffff


	//   ....[141]....
        /*1338*/ 	.word	0xffffffff


	//   ....[142]....
        /*133c*/ 	.word	0xffffffff


	//   ....[143]....
        /*1340*/ 	.word	0xffffffff


	//   ....[144]....
        /*1344*/ 	.word	0xffffffff


	//   ....[145]....
        /*1348*/ 	.word	0xffffffff


	//   ....[146]....
        /*134c*/ 	.word	0xffffffff


	//   ....[147]....
        /*1350*/ 	.word	0xffffffff


	//   ....[148]....
        /*1354*/ 	.word	0xffffffff


	//   ....[149]....
        /*1358*/ 	.word	0xffffffff


	//   ....[150]....
        /*135c*/ 	.word	0xffffffff


	//   ....[151]....
        /*1360*/ 	.word	0xffffffff


	//   ....[152]....
        /*1364*/ 	.word	0xffffffff


	//   ....[153]....
        /*1368*/ 	.word	0xffffffff


	//   ....[154]....
        /*136c*/ 	.word	0xffffffff


	//   ....[155]....
        /*1370*/ 	.word	0xffffffff


	//   ....[156]....
        /*1374*/ 	.word	0xffffffff


	//   ....[157]....
        /*1378*/ 	.word	0xffffffff


	//   ....[158]....
        /*137c*/ 	.word	0xffffffff


	//   ....[159]....
        /*1380*/ 	.word	0xffffffff


	//   ....[160]....
        /*1384*/ 	.word	0xffffffff


	//   ....[161]....
        /*1388*/ 	.word	0xffffffff


	//   ....[162]....
        /*138c*/ 	.word	0xffffffff


	//   ....[163]....
        /*1390*/ 	.word	0xffffffff


	//   ....[164]....
        /*1394*/ 	.word	0xffffffff


	//   ....[165]....
        /*1398*/ 	.word	0xffffffff


	//   ....[166]....
        /*139c*/ 	.word	0xffffffff


	//   ....[167]....
        /*13a0*/ 	.word	0xffffffff


	//   ....[168]....
        /*13a4*/ 	.word	0xffffffff


	//   ....[169]....
        /*13a8*/ 	.word	0xffffffff


	//   ....[170]....
        /*13ac*/ 	.word	0xffffffff


	//   ....[171]....
        /*13b0*/ 	.word	0xffffffff


	//   ....[172]....
        /*13b4*/ 	.word	0xffffffff


	//   ....[173]....
        /*13b8*/ 	.word	0xffffffff


	//   ....[174]....
        /*13bc*/ 	.word	0xffffffff


	//   ....[175]....
        /*13c0*/ 	.word	0xffffffff


	//   ....[176]....
        /*13c4*/ 	.word	0xffffffff


	//   ....[177]....
        /*13c8*/ 	.word	0xffffffff


	//   ....[178]....
        /*13cc*/ 	.word	0xffffffff


	//   ....[179]....
        /*13d0*/ 	.word	0xffffffff


	//   ....[180]....
        /*13d4*/ 	.word	0xffffffff


	//   ....[181]....
        /*13d8*/ 	.word	0xffffffff


	//   ....[182]....
        /*13dc*/ 	.word	0xffffffff


	//   ....[183]....
        /*13e0*/ 	.word	0xffffffff


	//   ....[184]....
        /*13e4*/ 	.word	0xffffffff


	//   ....[185]....
        /*13e8*/ 	.word	0xffffffff


	//   ....[186]....
        /*13ec*/ 	.word	0xffffffff


	//   ....[187]....
        /*13f0*/ 	.word	0xffffffff


	//   ....[188]....
        /*13f4*/ 	.word	0xffffffff


	//   ....[189]....
        /*13f8*/ 	.word	0xffffffff


	//   ....[190]....
        /*13fc*/ 	.word	0xffffffff


	//   ....[191]....
        /*1400*/ 	.word	0xffffffff


	//   ....[192]....
        /*1404*/ 	.word	0xffffffff


	//   ....[193]....
        /*1408*/ 	.word	0xffffffff


	//   ....[194]....
        /*140c*/ 	.word	0xffffffff


	//   ....[195]....
        /*1410*/ 	.word	0xffffffff


	//   ....[196]....
        /*1414*/ 	.word	0xffffffff


	//   ....[197]....
        /*1418*/ 	.word	0xffffffff


	//   ....[198]....
        /*141c*/ 	.word	0xffffffff


	//   ....[199]....
        /*1420*/ 	.word	0xffffffff


	//   ....[200]....
        /*1424*/ 	.word	0xffffffff


	//   ....[201]....
        /*1428*/ 	.word	0xffffffff


	//   ....[202]....
        /*142c*/ 	.word	0xffffffff


	//   ....[203]....
        /*1430*/ 	.word	0xffffffff


	//   ....[204]....
        /*1434*/ 	.word	0xffffffff


	//   ....[205]....
        /*1438*/ 	.word	0xffffffff


	//   ....[206]....
        /*143c*/ 	.word	0xffffffff


	//   ....[207]....
        /*1440*/ 	.word	0xffffffff


	//   ....[208]....
        /*1444*/ 	.word	0xffffffff


	//   ....[209]....
        /*1448*/ 	.word	0xffffffff


	//   ....[210]....
        /*144c*/ 	.word	0xffffffff


	//   ....[211]....
        /*1450*/ 	.word	0xffffffff


	//   ....[212]....
        /*1454*/ 	.word	0xffffffff


	//   ....[213]....
        /*1458*/ 	.word	0xffffffff


	//   ....[214]....
        /*145c*/ 	.word	0xffffffff


	//   ....[215]....
        /*1460*/ 	.word	0xffffffff


	//   ....[216]....
        /*1464*/ 	.word	0xffffffff


	//   ....[217]....
        /*1468*/ 	.word	0xffffffff


	//   ....[218]....
        /*146c*/ 	.word	0xffffffff


	//   ....[219]....
        /*1470*/ 	.word	0xffffffff


	//   ....[220]....
        /*1474*/ 	.word	0xffffffff


	//   ....[221]....
        /*1478*/ 	.word	0xffffffff


	//   ....[222]....
        /*147c*/ 	.word	0xffffffff


	//   ....[223]....
        /*1480*/ 	.word	0xffffffff


	//   ....[224]....
        /*1484*/ 	.word	0xffffffff


	//   ....[225]....
        /*1488*/ 	.word	0xffffffff


	//   ....[226]....
        /*148c*/ 	.word	0xffffffff


	//   ....[227]....
        /*1490*/ 	.word	0xffffffff


	//   ....[228]....
        /*1494*/ 	.word	0xffffffff


	//   ....[229]....
        /*1498*/ 	.word	0xffffffff


	//   ....[230]....
        /*149c*/ 	.word	0xffffffff


	//   ....[231]....
        /*14a0*/ 	.word	0xffffffff


	//   ....[232]....
        /*14a4*/ 	.word	0xffffffff


	//   ....[233]....
        /*14a8*/ 	.word	0xffffffff


	//   ....[234]....
        /*14ac*/ 	.word	0xffffffff


	//   ....[235]....
        /*14b0*/ 	.word	0xffffffff


	//   ....[236]....
        /*14b4*/ 	.word	0xffffffff


	//   ....[237]....
        /*14b8*/ 	.word	0xffffffff


	//   ....[238]....
        /*14bc*/ 	.word	0xffffffff


	//   ....[239]....
        /*14c0*/ 	.word	0xffffffff


	//   ....[240]....
        /*14c4*/ 	.word	0xffffffff


	//   ....[241]....
        /*14c8*/ 	.word	0xffffffff


	//   ....[242]....
        /*14cc*/ 	.word	0xffffffff


	//   ....[243]....
        /*14d0*/ 	.word	0xffffffff


	//   ....[244]....
        /*14d4*/ 	.word	0xffffffff


	//   ....[245]....
        /*14d8*/ 	.word	0xffffffff


	//   ....[246]....
        /*14dc*/ 	.word	0xffffffff


	//   ....[247]....
        /*14e0*/ 	.word	0xffffffff


	//   ....[248]....
        /*14e4*/ 	.word	0xffffffff


	//   ....[249]....
        /*14e8*/ 	.word	0xffffffff


	//   ....[250]....
        /*14ec*/ 	.word	0xffffffff


	//   ....[251]....
        /*14f0*/ 	.word	0xffffffff


	//   ....[252]....
        /*14f4*/ 	.word	0xffffffff


	//   ....[253]....
        /*14f8*/ 	.word	0xffffffff


	//   ....[254]....
        /*14fc*/ 	.word	0xffffffff


	//   ....[255]....
        /*1500*/ 	.word	0xffffffff


	//   ....[0]....
        /*1504*/ 	.word	0xffffffff


	//   ....[1]....
        /*1508*/ 	.word	0xffffffff


	//   ....[2]....
        /*150c*/ 	.word	0xffffffff


	//   ....[3]....
        /*1510*/ 	.word	0xffffffff


	//   ....[4]....
        /*1514*/ 	.word	0xffffffff


	//   ....[5]....
        /*1518*/ 	.word	0xffffffff


	//   ....[6]....
        /*151c*/ 	.word	0xffffffff


	//   ....[7]....
        /*1520*/ 	.word	0xffffffff


	//   ....[8]....
        /*1524*/ 	.word	0xffffffff


	//   ....[9]....
        /*1528*/ 	.word	0xffffffff


	//   ....[10]....
        /*152c*/ 	.word	0x0500000f


	//   ....[11]....
        /*1530*/ 	.word	0x0500000f


	//   ....[12]....
        /*1534*/ 	.word	0x0500000f


	//   ....[13]....
        /*1538*/ 	.word	0x0500000f


	//   ....[14]....
        /*153c*/ 	.word	0x0500000f


	//   ....[15]....
        /*1540*/ 	.word	0x0500000f


	//   ....[16]....
        /*1544*/ 	.word	0x0500000f


	//   ....[17]....
        /*1548*/ 	.word	0x0500000f


	//   ....[18]....
        /*154c*/ 	.word	0x0500000f


	//   ....[19]....
        /*1550*/ 	.word	0x0500000f


	//   ....[20]....
        /*1554*/ 	.word	0x0500000f


	//   ....[21]....
        /*1558*/ 	.word	0x0500000f


	//   ....[22]....
        /*155c*/ 	.word	0x0500000f


	//   ....[23]....
        /*1560*/ 	.word	0x0500000f


	//   ....[24]....
        /*1564*/ 	.word	0x0500000f


	//   ....[25]....
        /*1568*/ 	.word	0x0500000f


	//   ....[26]....
        /*156c*/ 	.word	0x0500000f


	//   ....[27]....
        /*1570*/ 	.word	0x0500000f


	//   ....[28]....
        /*1574*/ 	.word	0x0500000f


	//   ....[29]....
        /*1578*/ 	.word	0x0500000f


	//   ....[30]....
        /*157c*/ 	.word	0x0500000f


	//   ....[31]....
        /*1580*/ 	.word	0x0500000f


	//   ....[32]....
        /*1584*/ 	.word	0x0500000f


	//   ....[33]....
        /*1588*/ 	.word	0x0500000f


	//   ....[34]....
        /*158c*/ 	.word	0x0500000f


	//   ....[35]....
        /*1590*/ 	.word	0x0500000f


	//   ....[36]....
        /*1594*/ 	.word	0x0500000f


	//   ....[37]....
        /*1598*/ 	.word	0x0500000f


	//   ....[38]....
        /*159c*/ 	.word	0x0500000f


	//   ....[39]....
        /*15a0*/ 	.word	0x0500000f


	//   ....[40]....
        /*15a4*/ 	.word	0x0500000f


	//   ....[41]....
        /*15a8*/ 	.word	0x0500000f


	//   ....[42]....
        /*15ac*/ 	.word	0x0500000f


	//   ....[43]....
        /*15b0*/ 	.word	0x0500000f


	//   ....[44]....
        /*15b4*/ 	.word	0x0500000f


	//   ....[45]....
        /*15b8*/ 	.word	0x0500000f


	//   ....[46]....
        /*15bc*/ 	.word	0x0500000f


	//   ....[47]....
        /*15c0*/ 	.word	0x0500000f


	//   ....[48]....
        /*15c4*/ 	.word	0x0500000f


	//   ....[49]....
        /*15c8*/ 	.word	0x0500000f


	//   ....[50]....
        /*15cc*/ 	.word	0x0500000f


	//   ....[51]....
        /*15d0*/ 	.word	0x0500000f


	//   ....[52]....
        /*15d4*/ 	.word	0x0500000f


	//   ....[53]....
        /*15d8*/ 	.word	0x0500000f


	//   ....[54]....
        /*15dc*/ 	.word	0x0500000f


	//   ....[55]....
        /*15e0*/ 	.word	0x0500000f


	//   ....[56]....
        /*15e4*/ 	.word	0x0500000f


	//   ....[57]....
        /*15e8*/ 	.word	0x0500000f


	//   ....[58]....
        /*15ec*/ 	.word	0x0500000f


	//   ....[59]....
        /*15f0*/ 	.word	0x0500000f


	//   ....[60]....
        /*15f4*/ 	.word	0x0500000f


	//   ....[61]....
        /*15f8*/ 	.word	0x0500000f


	//   ....[62]....
        /*15fc*/ 	.word	0x0500000f


	//   ....[63]....
        /*1600*/ 	.word	0x0500000f


	//   ....[64]....
        /*1604*/ 	.word	0x0500000f


	//   ....[65]....
        /*1608*/ 	.word	0x0500000f


	//   ....[66]....
        /*160c*/ 	.word	0x0500000f


	//   ....[67]....
        /*1610*/ 	.word	0x0500000f


	//   ....[68]....
        /*1614*/ 	.word	0x0500000f


	//   ....[69]....
        /*1618*/ 	.word	0x0500000f


	//   ....[70]....
        /*161c*/ 	.word	0x0500000f


	//   ....[71]....
        /*1620*/ 	.word	0x0500000f


	//   ....[72]....
        /*1624*/ 	.word	0x0500000f


	//   ....[73]....
        /*1628*/ 	.word	0x0500000f


	//   ....[74]....
        /*162c*/ 	.word	0x0500000f


	//   ....[75]....
        /*1630*/ 	.word	0x0500000f


	//   ....[76]....
        /*1634*/ 	.word	0x0500000f


	//   ....[77]....
        /*1638*/ 	.word	0x0500000f


	//   ....[78]....
        /*163c*/ 	.word	0x0500000f


	//   ....[79]....
        /*1640*/ 	.word	0x0500000f


	//   ....[80]....
        /*1644*/ 	.word	0x0500000f


	//   ....[81]....
        /*1648*/ 	.word	0x0500000f


	//   ....[82]....
        /*164c*/ 	.word	0x0500000f


	//   ....[83]....
        /*1650*/ 	.word	0x0500000f


	//   ....[84]....
        /*1654*/ 	.word	0x0500000f


	//   ....[85]....
        /*1658*/ 	.word	0x0500000f


	//   ....[86]....
        /*165c*/ 	.word	0x0500000f


	//   ....[87]....
        /*1660*/ 	.word	0x0500000f


	//   ....[88]....
        /*1664*/ 	.word	0x0500000f


	//   ....[89]....
        /*1668*/ 	.word	0x0500000f


	//   ....[90]....
        /*166c*/ 	.word	0x0500000f


	//   ....[91]....
        /*1670*/ 	.word	0x0500000f


	//   ....[92]....
        /*1674*/ 	.word	0x0500000f


	//   ....[93]....
        /*1678*/ 	.word	0x0500000f


	//   ....[94]....
        /*167c*/ 	.word	0x0500000f


	//   ....[95]....
        /*1680*/ 	.word	0x0500000f


	//   ....[96]....
        /*1684*/ 	.word	0x0500000f


	//   ....[97]....
        /*1688*/ 	.word	0x0500000f


	//   ....[98]....
        /*168c*/ 	.word	0x0500000f


	//   ....[99]....
        /*1690*/ 	.word	0x0500000f


	//   ....[100]....
        /*1694*/ 	.word	0x0500000f


	//   ....[101]....
        /*1698*/ 	.word	0x0500000f


	//   ....[102]....
        /*169c*/ 	.word	0x0500000f


	//   ....[103]....
        /*16a0*/ 	.word	0x0500000f


	//   ....[104]....
        /*16a4*/ 	.word	0x0500000f


	//   ....[105]....
        /*16a8*/ 	.word	0x0500000f


	//   ....[106]....
        /*16ac*/ 	.word	0x0500000f


	//   ....[107]....
        /*16b0*/ 	.word	0x0500000f


	//   ....[108]....
        /*16b4*/ 	.word	0x0500000f


	//   ....[109]....
        /*16b8*/ 	.word	0x0500000f


	//   ....[110]....
        /*16bc*/ 	.word	0x0500000f


	//   ....[111]....
        /*16c0*/ 	.word	0x0500000f


	//   ....[112]....
        /*16c4*/ 	.word	0x0500000f


	//   ....[113]....
        /*16c8*/ 	.word	0x0500000f


	//   ....[114]....
        /*16cc*/ 	.word	0x0500000f


	//   ....[115]....
        /*16d0*/ 	.word	0x0500000f


	//   ....[116]....
        /*16d4*/ 	.word	0x0500000f


	//   ....[117]....
        /*16d8*/ 	.word	0x0500000f


	//   ....[118]....
        /*16dc*/ 	.word	0x0500000f


	//   ....[119]....
        /*16e0*/ 	.word	0x0500000f


	//   ....[120]....
        /*16e4*/ 	.word	0x0500000f


	//   ....[121]....
        /*16e8*/ 	.word	0x0500000f


	//   ....[122]....
        /*16ec*/ 	.word	0x0500000f


	//   ....[123]....
        /*16f0*/ 	.word	0x0500000f


	//   ....[124]....
        /*16f4*/ 	.word	0x0500000f


	//   ....[125]....
        /*16f8*/ 	.word	0x0500000f


	//   ....[126]....
        /*16fc*/ 	.word	0x0500000f


	//   ....[127]....
        /*1700*/ 	.word	0x0500000f


	//   ....[128]....
        /*1704*/ 	.word	0x0500000f


	//   ....[129]....
        /*1708*/ 	.word	0x0500000f


	//   ....[130]....
        /*170c*/ 	.word	0x0500000f


	//   ....[131]....
        /*1710*/ 	.word	0x0500000f


	//   ....[132]....
        /*1714*/ 	.word	0x0500000f


	//   ....[133]....
        /*1718*/ 	.word	0x0500000f


	//   ....[134]....
        /*171c*/ 	.word	0x0500000f


	//   ....[135]....
        /*1720*/ 	.word	0x0500000f


	//   ....[136]....
        /*1724*/ 	.word	0x0500000f


	//   ....[137]....
        /*1728*/ 	.word	0x0500000f


	//   ....[138]....
        /*172c*/ 	.word	0x0500000f


	//   ....[139]....
        /*1730*/ 	.word	0x0500000f


	//   ....[140]....
        /*1734*/ 	.word	0x0500000f


	//   ....[141]....
        /*1738*/ 	.word	0x0500000f


	//   ....[142]....
        /*173c*/ 	.word	0x0500000f


	//   ....[143]....
        /*1740*/ 	.word	0x0500000f


	//   ....[144]....
        /*1744*/ 	.word	0x0500000f


	//   ....[145]....
        /*1748*/ 	.word	0x0500000f


	//   ....[146]....
        /*174c*/ 	.word	0x0500000f


	//   ....[147]....
        /*1750*/ 	.word	0x0500000f


	//   ....[148]....
        /*1754*/ 	.word	0x0500000f


	//   ....[149]....
        /*1758*/ 	.word	0x0500000f


	//   ....[150]....
        /*175c*/ 	.word	0x0500000f


	//   ....[151]....
        /*1760*/ 	.word	0x0500000f


	//   ....[152]....
        /*1764*/ 	.word	0x0500000f


	//   ....[153]....
        /*1768*/ 	.word	0x0500000f


	//   ....[154]....
        /*176c*/ 	.word	0x0500000f


	//   ....[155]....
        /*1770*/ 	.word	0x0500000f


	//   ....[156]....
        /*1774*/ 	.word	0x0500000f


	//   ....[157]....
        /*1778*/ 	.word	0x0500000f


	//   ....[158]....
        /*177c*/ 	.word	0x0500000f


	//   ....[159]....
        /*1780*/ 	.word	0x0500000f


	//   ....[160]....
        /*1784*/ 	.word	0x0500000f


	//   ....[161]....
        /*1788*/ 	.word	0x0500000f


	//   ....[162]....
        /*178c*/ 	.word	0x0500000f


	//   ....[163]....
        /*1790*/ 	.word	0x0500000f


	//   ....[164]....
        /*1794*/ 	.word	0x0500000f


	//   ....[165]....
        /*1798*/ 	.word	0x0500000f


	//   ....[166]....
        /*179c*/ 	.word	0x0500000f


	//   ....[167]....
        /*17a0*/ 	.word	0x0500000f


	//   ....[168]....
        /*17a4*/ 	.word	0x0500000f


	//   ....[169]....
        /*17a8*/ 	.word	0x0500000f


	//   ....[170]....
        /*17ac*/ 	.word	0x0500000f


	//   ....[171]....
        /*17b0*/ 	.word	0x0500000f


	//   ....[172]....
        /*17b4*/ 	.word	0x0500000f


	//   ....[173]....
        /*17b8*/ 	.word	0x0500000f


	//   ....[174]....
        /*17bc*/ 	.word	0x0500000f


	//   ....[175]....
        /*17c0*/ 	.word	0x0500000f


	//   ....[176]....
        /*17c4*/ 	.word	0x0500000f


	//   ....[177]....
        /*17c8*/ 	.word	0x0500000f


	//   ....[178]....
        /*17cc*/ 	.word	0x0500000f


	//   ....[179]....
        /*17d0*/ 	.word	0x0500000f


	//   ....[180]....
        /*17d4*/ 	.word	0x0500000f


	//   ....[181]....
        /*17d8*/ 	.word	0x0500000f


	//   ....[182]....
        /*17dc*/ 	.word	0x0500000f


	//   ....[183]....
        /*17e0*/ 	.word	0x0500000f


	//   ....[184]....
        /*17e4*/ 	.word	0x0500000f


	//   ....[185]....
        /*17e8*/ 	.word	0x0500000f


	//   ....[186]....
        /*17ec*/ 	.word	0x0500000f


	//   ....[187]....
        /*17f0*/ 	.word	0x0500000f


	//   ....[188]....
        /*17f4*/ 	.word	0x0500000f


	//   ....[189]....
        /*17f8*/ 	.word	0x0500000f


	//   ....[190]....
        /*17fc*/ 	.word	0x0500000f


	//   ....[191]....
        /*1800*/ 	.word	0x0500000f


	//   ....[192]....
        /*1804*/ 	.word	0x0500000f


	//   ....[193]....
        /*1808*/ 	.word	0x0500000f


	//   ....[194]....
        /*180c*/ 	.word	0x0500000f


	//   ....[195]....
        /*1810*/ 	.word	0x0500000f


	//   ....[196]....
        /*1814*/ 	.word	0x0500000f


	//   ....[197]....
        /*1818*/ 	.word	0x0500000f


	//   ....[198]....
        /*181c*/ 	.word	0x0500000f


	//   ....[199]....
        /*1820*/ 	.word	0x0500000f


	//   ....[200]....
        /*1824*/ 	.word	0x0500000f


	//   ....[201]....
        /*1828*/ 	.word	0x0500000f


	//   ....[202]....
        /*182c*/ 	.word	0x0500000f


	//   ....[203]....
        /*1830*/ 	.word	0x0500000f


	//   ....[204]....
        /*1834*/ 	.word	0x0500000f


	//   ....[205]....
        /*1838*/ 	.word	0x0500000f


	//   ....[206]....
        /*183c*/ 	.word	0x0500000f


	//   ....[207]....
        /*1840*/ 	.word	0x0500000f


	//   ....[208]....
        /*1844*/ 	.word	0x0500000f


	//   ....[209]....
        /*1848*/ 	.word	0x0500000f


	//   ....[210]....
        /*184c*/ 	.word	0x0500000f


	//   ....[211]....
        /*1850*/ 	.word	0x0500000f


	//   ....[212]....
        /*1854*/ 	.word	0x0500000f


	//   ....[213]....
        /*1858*/ 	.word	0x0500000f


	//   ....[214]....
        /*185c*/ 	.word	0x0500000f


	//   ....[215]....
        /*1860*/ 	.word	0x0500000f


	//   ....[216]....
        /*1864*/ 	.word	0x0500000f


	//   ....[217]....
        /*1868*/ 	.word	0x0500000f


	//   ....[218]....
        /*186c*/ 	.word	0x0500000f


	//   ....[219]....
        /*1870*/ 	.word	0x0500000f


	//   ....[220]....
        /*1874*/ 	.word	0x0500000f


	//   ....[221]....
        /*1878*/ 	.word	0x0500000f


	//   ....[222]....
        /*187c*/ 	.word	0x0500000f


	//   ....[223]....
        /*1880*/ 	.word	0x0500000f


	//   ....[224]....
        /*1884*/ 	.word	0x0500000f


	//   ....[225]....
        /*1888*/ 	.word	0x0500000f


	//   ....[226]....
        /*188c*/ 	.word	0x0500000f


	//   ....[227]....
        /*1890*/ 	.word	0x0500000f


	//----- nvinfo : EIATTR_COOP_GROUP_INSTR_OFFSETS
	.align		4
.L_326:
        /*1894*/ 	.byte	0x04, 0x28
        /*1896*/ 	.short	(.L_328 - .L_327)


	//   ....[0]....
.L_327:
        /*1898*/ 	.word	0x00000070


	//   ....[1]....
        /*189c*/ 	.word	0x000001a0


	//   ....[2]....
        /*18a0*/ 	.word	0x000001f0


	//   ....[3]....
        /*18a4*/ 	.word	0x00000420


	//   ....[4]....
        /*18a8*/ 	.word	0x00000580


	//   ....[5]....
        /*18ac*/ 	.word	0x000006a0


	//   ....[6]....
        /*18b0*/ 	.word	0x00000800


	//   ....[7]....
        /*18b4*/ 	.word	0x0000da30


	//   ....[8]....
        /*18b8*/ 	.word	0x0000e150


	//   ....[9]....
        /*18bc*/ 	.word	0x0000e160


	//   ....[10]....
        /*18c0*/ 	.word	0x0000e170


	//   ....[11]....
        /*18c4*/ 	.word	0x0000e180


	//   ....[12]....
        /*18c8*/ 	.word	0x0000e390


	//   ....[13]....
        /*18cc*/ 	.word	0x0000e3a0


	//   ....[14]....
        /*18d0*/ 	.word	0x0000e3b0


	//   ....[15]....
        /*18d4*/ 	.word	0x0000e3c0


	//   ....[16]....
        /*18d8*/ 	.word	0x0000e5a0


	//   ....[17]....
        /*18dc*/ 	.word	0x0000e5b0


	//   ....[18]....
        /*18e0*/ 	.word	0x0000e5c0


	//   ....[19]....
        /*18e4*/ 	.word	0x0000e5d0


	//   ....[20]....
        /*18e8*/ 	.word	0x0000e7d0


	//   ....[21]....
        /*18ec*/ 	.word	0x0000e7e0


	//   ....[22]....
        /*18f0*/ 	.word	0x0000e7f0


	//   ....[23]....
        /*18f4*/ 	.word	0x0000e800


	//   ....[24]....
        /*18f8*/ 	.word	0x00012b30


	//   ....[25]....
        /*18fc*/ 	.word	0x00012b40


	//   ....[26]....
        /*1900*/ 	.word	0x00012b50


	//   ....[27]....
        /*1904*/ 	.word	0x00012b60


	//   ....[28]....
        /*1908*/ 	.word	0x00012c30


	//   ....[29]....
        /*190c*/ 	.word	0x00012c50


	//   ....[30]....
        /*1910*/ 	.word	0x00012c60


	//   ....[31]....
        /*1914*/ 	.word	0x00012c70


	//   ....[32]....
        /*1918*/ 	.word	0x00012e50


	//   ....[33]....
        /*191c*/ 	.word	0x00012e70


	//   ....[34]....
        /*1920*/ 	.word	0x00012e90


	//   ....[35]....
        /*1924*/ 	.word	0x00012ea0


	//   ....[36]....
        /*1928*/ 	.word	0x00012f20


	//   ....[37]....
        /*192c*/ 	.word	0x00012f30


	//   ....[38]....
        /*1930*/ 	.word	0x00012f40


	//   ....[39]....
        /*1934*/ 	.word	0x00012f50


	//   ....[40]....
        /*1938*/ 	.word	0x00017c10


	//   ....[41]....
        /*193c*/ 	.word	0x00018290


	//   ....[42]....
        /*1940*/ 	.word	0x000182a0


	//   ....[43]....
        /*1944*/ 	.word	0x000182c0


	//   ....[44]....
        /*1948*/ 	.word	0x00018a50


	//   ....[45]....
        /*194c*/ 	.word	0x00018a70


	//   ....[46]....
        /*1950*/ 	.word	0x0001ab00


	//   ....[47]....
        /*1954*/ 	.word	0x0001ab20


	//   ....[48]....
        /*1958*/ 	.word	0x0001b5e0


	//   ....[49]....
        /*195c*/ 	.word	0x0001b6e0


	//   ....[50]....
        /*1960*/ 	.word	0x0001b9f0


	//   ....[51]....
        /*1964*/ 	.word	0x0001bab0


	//   ....[52]....
        /*1968*/ 	.word	0x0001df10


	//   ....[53]....
        /*196c*/ 	.word	0x0001dfa0


	//   ....[54]....
        /*1970*/ 	.word	0x0001e050


	//   ....[55]....
        /*1974*/ 	.word	0x0001e060


	//   ....[56]....
        /*1978*/ 	.word	0x0001fd60


	//   ....[57]....
        /*197c*/ 	.word	0x0001fd70


	//   ....[58]....
        /*1980*/ 	.word	0x0001fd90


	//   ....[59]....
        /*1984*/ 	.word	0x0001fdb0


	//   ....[60]....
        /*1988*/ 	.word	0x00021060


	//   ....[61]....
        /*198c*/ 	.word	0x00021090


	//   ....[62]....
        /*1990*/ 	.word	0x000210c0


	//   ....[63]....
        /*1994*/ 	.word	0x000210f0


	//   ....[64]....
        /*1998*/ 	.word	0x00021120


	//   ....[65]....
        /*199c*/ 	.word	0x00021150


	//   ....[66]....
        /*19a0*/ 	.word	0x00021180


	//   ....[67]....
        /*19a4*/ 	.word	0x000211b0


	//   ....[68]....
        /*19a8*/ 	.word	0x000211e0


	//   ....[69]....
        /*19ac*/ 	.word	0x00021210


	//   ....[70]....
        /*19b0*/ 	.word	0x00021240


	//   ....[71]....
        /*19b4*/ 	.word	0x00021270


	//   ....[72]....
        /*19b8*/ 	.word	0x000212b0


	//   ....[73]....
        /*19bc*/ 	.word	0x000212e0


	//   ....[74]....
        /*19c0*/ 	.word	0x00021310


	//   ....[75]....
        /*19c4*/ 	.word	0x00021340


	//   ....[76]....
        /*19c8*/ 	.word	0x00021370


	//   ....[77]....
        /*19cc*/ 	.word	0x000213a0


	//   ....[78]....
        /*19d0*/ 	.word	0x000213d0


	//   ....[79]....
        /*19d4*/ 	.word	0x00021400


	//   ....[80]....
        /*19d8*/ 	.word	0x00021430


	//   ....[81]....
        /*19dc*/ 	.word	0x00021460


	//   ....[82]....
        /*19e0*/ 	.word	0x00021490


	//   ....[83]....
        /*19e4*/ 	.word	0x000214c0


	//   ....[84]....
        /*19e8*/ 	.word	0x000214f0


	//   ....[85]....
        /*19ec*/ 	.word	0x00021520


	//   ....[86]....
        /*19f0*/ 	.word	0x00021550


	//   ....[87]....
        /*19f4*/ 	.word	0x00021580


	//   ....[88]....
        /*19f8*/ 	.word	0x000215b0


	//   ....[89]....
        /*19fc*/ 	.word	0x000215e0


	//   ....[90]....
        /*1a00*/ 	.word	0x00021610


	//   ....[91]....
        /*1a04*/ 	.word	0x00021640


	//   ....[92]....
        /*1a08*/ 	.word	0x00021670


	//   ....[93]....
        /*1a0c*/ 	.word	0x000216a0


	//   ....[94]....
        /*1a10*/ 	.word	0x000216d0


	//   ....[95]....
        /*1a14*/ 	.word	0x00021700


	//   ....[96]....
        /*1a18*/ 	.word	0x00021730


	//   ....[97]....
        /*1a1c*/ 	.word	0x00021760


	//   ....[98]....
        /*1a20*/ 	.word	0x00021790


	//   ....[99]....
        /*1a24*/ 	.word	0x000217c0


	//   ....[100]....
        /*1a28*/ 	.word	0x000217f0


	//   ....[101]....
        /*1a2c*/ 	.word	0x00021820


	//   ....[102]....
        /*1a30*/ 	.word	0x00021850


	//   ....[103]....
        /*1a34*/ 	.word	0x00021880


	//   ....[104]....
        /*1a38*/ 	.word	0x000218b0


	//   ....[105]....
        /*1a3c*/ 	.word	0x000218e0


	//   ....[106]....
        /*1a40*/ 	.word	0x00021910


	//   ....[107]....
        /*1a44*/ 	.word	0x00021940


	//   ....[108]....
        /*1a48*/ 	.word	0x00021970


	//   ....[109]....
        /*1a4c*/ 	.word	0x000219a0


	//   ....[110]....
        /*1a50*/ 	.word	0x000219d0


	//   ....[111]....
        /*1a54*/ 	.word	0x00021a00


	//   ....[112]....
        /*1a58*/ 	.word	0x00021a30


	//   ....[113]....
        /*1a5c*/ 	.word	0x00021a60


	//   ....[114]....
        /*1a60*/ 	.word	0x00021a90


	//   ....[115]....
        /*1a64*/ 	.word	0x00021ac0


	//   ....[116]....
        /*1a68*/ 	.word	0x00021af0


	//   ....[117]....
        /*1a6c*/ 	.word	0x00021b20


	//   ....[118]....
        /*1a70*/ 	.word	0x00021b50


	//   ....[119]....
        /*1a74*/ 	.word	0x00021b80


	//   ....[120]....
        /*1a78*/ 	.word	0x00021bb0


	//   ....[121]....
        /*1a7c*/ 	.word	0x00021be0


	//   ....[122]....
        /*1a80*/ 	.word	0x00021c10


	//   ....[123]....
        /*1a84*/ 	.word	0x00021c40


	//   ....[124]....
        /*1a88*/ 	.word	0x00021c70


	//   ....[125]....
        /*1a8c*/ 	.word	0x00021ca0


	//   ....[126]....
        /*1a90*/ 	.word	0x00021cd0


	//   ....[127]....
        /*1a94*/ 	.word	0x00021d00


	//   ....[128]....
        /*1a98*/ 	.word	0x00021d30


	//   ....[129]....
        /*1a9c*/ 	.word	0x00021d60


	//   ....[130]....
        /*1aa0*/ 	.word	0x00021d90


	//   ....[131]....
        /*1aa4*/ 	.word	0x00021dc0


	//   ....[132]....
        /*1aa8*/ 	.word	0x00021df0


	//   ....[133]....
        /*1aac*/ 	.word	0x00021e20


	//   ....[134]....
        /*1ab0*/ 	.word	0x00021e50


	//   ....[135]....
        /*1ab4*/ 	.word	0x00021e80


	//   ....[136]....
        /*1ab8*/ 	.word	0x00021eb0


	//   ....[137]....
        /*1abc*/ 	.word	0x00021ee0


	//   ....[138]....
        /*1ac0*/ 	.word	0x00021f10


	//   ....[139]....
        /*1ac4*/ 	.word	0x00021f40


	//   ....[140]....
        /*1ac8*/ 	.word	0x00021f70


	//   ....[141]....
        /*1acc*/ 	.word	0x00021fa0


	//   ....[142]....
        /*1ad0*/ 	.word	0x00021fd0


	//   ....[143]....
        /*1ad4*/ 	.word	0x00022000


	//   ....[144]....
        /*1ad8*/ 	.word	0x00022030


	//   ....[145]....
        /*1adc*/ 	.word	0x00022060


	//   ....[146]....
        /*1ae0*/ 	.word	0x00022090


	//   ....[147]....
        /*1ae4*/ 	.word	0x000220c0


	//   ....[148]....
        /*1ae8*/ 	.word	0x000220f0


	//   ....[149]....
        /*1aec*/ 	.word	0x00022120


	//   ....[150]....
        /*1af0*/ 	.word	0x00022150


	//   ....[151]....
        /*1af4*/ 	.word	0x00022180


	//   ....[152]....
        /*1af8*/ 	.word	0x000221b0


	//   ....[153]....
        /*1afc*/ 	.word	0x000221e0


	//   ....[154]....
        /*1b00*/ 	.word	0x00022210


	//   ....[155]....
        /*1b04*/ 	.word	0x00022240


	//   ....[156]....
        /*1b08*/ 	.word	0x00022270


	//   ....[157]....
        /*1b0c*/ 	.word	0x000222a0


	//   ....[158]....
        /*1b10*/ 	.word	0x000222d0


	//   ....[159]....
        /*1b14*/ 	.word	0x00022300


	//   ....[160]....
        /*1b18*/ 	.word	0x00022330


	//   ....[161]....
        /*1b1c*/ 	.word	0x00022360


	//   ....[162]....
        /*1b20*/ 	.word	0x00022390


	//   ....[163]....
        /*1b24*/ 	.word	0x000223c0


	//   ....[164]....
        /*1b28*/ 	.word	0x000223f0


	//   ....[165]....
        /*1b2c*/ 	.word	0x00022420


	//   ....[166]....
        /*1b30*/ 	.word	0x00022450


	//   ....[167]....
        /*1b34*/ 	.word	0x00022480


	//   ....[168]....
        /*1b38*/ 	.word	0x000224b0


	//   ....[169]....
        /*1b3c*/ 	.word	0x000224e0


	//   ....[170]....
        /*1b40*/ 	.word	0x00022510


	//   ....[171]....
        /*1b44*/ 	.word	0x00022540


	//   ....[172]....
        /*1b48*/ 	.word	0x00022570


	//   ....[173]....
        /*1b4c*/ 	.word	0x000225a0


	//   ....[174]....
        /*1b50*/ 	.word	0x000225c0


	//   ....[175]....
        /*1b54*/ 	.word	0x000225f0


	//   ....[176]....
        /*1b58*/ 	.word	0x00022600


	//   ....[177]....
        /*1b5c*/ 	.word	0x00022630


	//   ....[178]....
        /*1b60*/ 	.word	0x00022660


	//   ....[179]....
        /*1b64*/ 	.word	0x00022670


	//   ....[180]....
        /*1b68*/ 	.word	0x000226a0


	//   ....[181]....
        /*1b6c*/ 	.word	0x000226b0


	//   ....[182]....
        /*1b70*/ 	.word	0x000226e0


	//   ....[183]....
        /*1b74*/ 	.word	0x000226f0


	//   ....[184]....
        /*1b78*/ 	.word	0x00022720


	//   ....[185]....
        /*1b7c*/ 	.word	0x00022750


	//   ....[186]....
        /*1b80*/ 	.word	0x00022780


	//   ....[187]....
        /*1b84*/ 	.word	0x00022790


	//   ....[188]....
        /*1b88*/ 	.word	0x00023240


	//   ....[189]....
        /*1b8c*/ 	.word	0x00023260


	//   ....[190]....
        /*1b90*/ 	.word	0x00023270


	//   ....[191]....
        /*1b94*/ 	.word	0x00023280


	//   ....[192]....
        /*1b98*/ 	.word	0x00023c80


	//   ....[193]....
        /*1b9c*/ 	.word	0x00023c90


	//   ....[194]....
        /*1ba0*/ 	.word	0x00023e60


	//   ....[195]....
        /*1ba4*/ 	.word	0x00023e70


	//   ....[196]....
        /*1ba8*/ 	.word	0x00024060


	//   ....[197]....
        /*1bac*/ 	.word	0x00024070


	//   ....[198]....
        /*1bb0*/ 	.word	0x00024240


	//   ....[199]....
        /*1bb4*/ 	.word	0x00024250


	//   ....[200]....
        /*1bb8*/ 	.word	0x000246c0


	//   ....[201]....
        /*1bbc*/ 	.word	0x000246d0


	//   ....[202]....
        /*1bc0*/ 	.word	0x000256b0


	//   ....[203]....
        /*1bc4*/ 	.word	0x000256c0


	//   ....[204]....
        /*1bc8*/ 	.word	0x000279e0


	//   ....[205]....
        /*1bcc*/ 	.word	0x000279f0


	//   ....[206]....
        /*1bd0*/ 	.word	0x00027bc0


	//   ....[207]....
        /*1bd4*/ 	.word	0x00027bd0


	//   ....[208]....
        /*1bd8*/ 	.word	0x00027da0


	//   ....[209]....
        /*1bdc*/ 	.word	0x00027db0


	//   ....[210]....
        /*1be0*/ 	.word	0x00027f80


	//   ....[211]....
        /*1be4*/ 	.word	0x00027f90


	//   ....[212]....
        /*1be8*/ 	.word	0x000281c0


	//   ....[213]....
        /*1bec*/ 	.word	0x00028400


	//   ....[214]....
        /*1bf0*/ 	.word	0x00028430


	//   ....[215]....
        /*1bf4*/ 	.word	0x00028460


	//   ....[216]....
        /*1bf8*/ 	.word	0x00028490


	//   ....[217]....
        /*1bfc*/ 	.word	0x000284c0


	//   ....[218]....
        /*1c00*/ 	.word	0x000284f0


	//   ....[219]....
        /*1c04*/ 	.word	0x00028690


	//   ....[220]....
        /*1c08*/ 	.word	0x000286c0


	//   ....[221]....
        /*1c0c*/ 	.word	0x000286f0


	//   ....[222]....
        /*1c10*/ 	.word	0x00028720


	//   ....[223]....
        /*1c14*/ 	.word	0x00028750


	//   ....[224]....
        /*1c18*/ 	.word	0x00028780


	//   ....[225]....
        /*1c1c*/ 	.word	0x00028820


	//   ....[226]....
        /*1c20*/ 	.word	0x00028850


	//   ....[227]....
        /*1c24*/ 	.word	0x00028860


	//   ....[228]....
        /*1c28*/ 	.word	0x00028890


	//   ....[229]....
        /*1c2c*/ 	.word	0x00029fe0


	//   ....[230]....
        /*1c30*/ 	.word	0x0002bbf0


	//   ....[231]....
        /*1c34*/ 	.word	0x0002c8f0


	//   ....[232]....
        /*1c38*/ 	.word	0x0002c910


	//   ....[233]....
        /*1c3c*/ 	.word	0x0002c940


	//   ....[234]....
        /*1c40*/ 	.word	0x0002c960


	//   ....[235]....
        /*1c44*/ 	.word	0x0002ca70


	//   ....[236]....
        /*1c48*/ 	.word	0x0002ca80


	//   ....[237]....
        /*1c4c*/ 	.word	0x0002cb10


	//   ....[238]....
        /*1c50*/ 	.word	0x0002cb20


	//   ....[239]....
        /*1c54*/ 	.word	0x0002cbb0


	//   ....[240]....
        /*1c58*/ 	.word	0x0002cbc0


	//   ....[241]....
        /*1c5c*/ 	.word	0x0002cc50


	//   ....[242]....
        /*1c60*/ 	.word	0x0002cc60


	//   ....[243]....
        /*1c64*/ 	.word	0x0002ccf0


	//   ....[244]....
        /*1c68*/ 	.word	0x0002cd00


	//   ....[245]....
        /*1c6c*/ 	.word	0x0002cd50


	//   ....[246]....
        /*1c70*/ 	.word	0x0002cd80


	//   ....[247]....
        /*1c74*/ 	.word	0x0002f0b0


	//   ....[248]....
        /*1c78*/ 	.word	0x0002f0f0


	//   ....[249]....
        /*1c7c*/ 	.word	0x0002f150


	//   ....[250]....
        /*1c80*/ 	.word	0x0002f180


	//   ....[251]....
        /*1c84*/ 	.word	0x0002f1b0


	//   ....[252]....
        /*1c88*/ 	.word	0x0002f1e0


	//   ....[253]....
        /*1c8c*/ 	.word	0x0002f210


	//   ....[254]....
        /*1c90*/ 	.word	0x0002f240


	//   ....[255]....
        /*1c94*/ 	.word	0x0002f410


	//   ....[0]....
        /*1c98*/ 	.word	0x0002f440


	//   ....[1]....
        /*1c9c*/ 	.word	0x0002f470


	//   ....[2]....
        /*1ca0*/ 	.word	0x0002f4a0


	//   ....[3]....
        /*1ca4*/ 	.word	0x0002f4d0


	//   ....[4]....
        /*1ca8*/ 	.word	0x0002f500


	//   ....[5]....
        /*1cac*/ 	.word	0x0002f5e0


	//   ....[6]....
        /*1cb0*/ 	.word	0x0002f600


	//   ....[7]....
        /*1cb4*/ 	.word	0x0002f610


	//   ....[8]....
        /*1cb8*/ 	.word	0x0002f690


	//   ....[9]....
        /*1cbc*/ 	.word	0x000301e0


	//   ....[10]....
        /*1cc0*/ 	.word	0x00030680


	//   ....[11]....
        /*1cc4*/ 	.word	0x00030730


	//   ....[12]....
        /*1cc8*/ 	.word	0x000307c0


	//   ....[13]....
        /*1ccc*/ 	.word	0x00030810


	//   ....[14]....
        /*1cd0*/ 	.word	0x00030860


	//   ....[15]....
        /*1cd4*/ 	.word	0x000308f0


	//   ....[16]....
        /*1cd8*/ 	.word	0x00030980


	//   ....[17]....
        /*1cdc*/ 	.word	0x000309d0


	//   ....[18]....
        /*1ce0*/ 	.word	0x00030a20


	//   ....[19]....
        /*1ce4*/ 	.word	0x00030ab0


	//   ....[20]....
        /*1ce8*/ 	.word	0x00030b40


	//   ....[21]....
        /*1cec*/ 	.word	0x00030b90


	//   ....[22]....
        /*1cf0*/ 	.word	0x00030be0


	//   ....[23]....
        /*1cf4*/ 	.word	0x00030c70


	//   ....[24]....
        /*1cf8*/ 	.word	0x00030d00


	//   ....[25]....
        /*1cfc*/ 	.word	0x00030d50


	//   ....[26]....
        /*1d00*/ 	.word	0x00030da0


	//   ....[27]....
        /*1d04*/ 	.word	0x00030ea0


	//   ....[28]....
        /*1d08*/ 	.word	0x00030f50


	//   ....[29]....
        /*1d0c*/ 	.word	0x00030fa0


	//   ....[30]....
        /*1d10*/ 	.word	0x00030ff0


	//   ....[31]....
        /*1d14*/ 	.word	0x00031100


	//   ....[32]....
        /*1d18*/ 	.word	0x00031150


	//   ....[33]....
        /*1d1c*/ 	.word	0x000311a0


	//   ....[34]....
        /*1d20*/ 	.word	0x000311f0


	//   ....[35]....
        /*1d24*/ 	.word	0x00031310


	//   ....[36]....
        /*1d28*/ 	.word	0x000313b0


	//   ....[37]....
        /*1d2c*/ 	.word	0x00031410


	//   ....[38]....
        /*1d30*/ 	.word	0x00031480


	//   ....[39]....
        /*1d34*/ 	.word	0x00031520


	//   ....[40]....
        /*1d38*/ 	.word	0x00031570


	//   ....[41]....
        /*1d3c*/ 	.word	0x000315c0


	//   ....[42]....
        /*1d40*/ 	.word	0x00031610


	//   ....[43]....
        /*1d44*/ 	.word	0x00031a50


	//   ....[44]....
        /*1d48*/ 	.word	0x00031b70


	//   ....[45]....
        /*1d4c*/ 	.word	0x00031c90


	//   ....[46]....
        /*1d50*/ 	.word	0x00031db0


	//   ....[47]....
        /*1d54*/ 	.word	0x00031ee0


	//   ....[48]....
        /*1d58*/ 	.word	0x00032000


	//   ....[49]....
        /*1d5c*/ 	.word	0x00032130


	//   ....[50]....
        /*1d60*/ 	.word	0x00032240


	//   ....[51]....
        /*1d64*/ 	.word	0x00032370


	//   ....[52]....
        /*1d68*/ 	.word	0x00032490


	//   ....[53]....
        /*1d6c*/ 	.word	0x00032560


	//   ....[54]....
        /*1d70*/ 	.word	0x000325b0


	//   ....[55]....
        /*1d74*/ 	.word	0x00032630


	//   ....[56]....
        /*1d78*/ 	.word	0x000326a0


	//   ....[57]....
        /*1d7c*/ 	.word	0x00032700


	//   ....[58]....
        /*1d80*/ 	.word	0x00032750


	//   ....[59]....
        /*1d84*/ 	.word	0x000327d0


	//   ....[60]....
        /*1d88*/ 	.word	0x00032840


	//   ....[61]....
        /*1d8c*/ 	.word	0x000328a0


	//   ....[62]....
        /*1d90*/ 	.word	0x000328f0


	//   ....[63]....
        /*1d94*/ 	.word	0x00032970


	//   ....[64]....
        /*1d98*/ 	.word	0x000329e0


	//   ....[65]....
        /*1d9c*/ 	.word	0x00032a40


	//   ....[66]....
        /*1da0*/ 	.word	0x00032a90


	//   ....[67]....
        /*1da4*/ 	.word	0x00032b10


	//   ....[68]....
        /*1da8*/ 	.word	0x00032b80


	//   ....[69]....
        /*1dac*/ 	.word	0x00032be0


	//   ....[70]....
        /*1db0*/ 	.word	0x00032c30


	//   ....[71]....
        /*1db4*/ 	.word	0x00032cb0


	//   ....[72]....
        /*1db8*/ 	.word	0x00032d20


	//   ....[73]....
        /*1dbc*/ 	.word	0x00032d80


	//   ....[74]....
        /*1dc0*/ 	.word	0x00032dd0


	//   ....[75]....
        /*1dc4*/ 	.word	0x00032e50


	//   ....[76]....
        /*1dc8*/ 	.word	0x00032ec0


	//   ....[77]....
        /*1dcc*/ 	.word	0x00032f20


	//   ....[78]....
        /*1dd0*/ 	.word	0x00032f70


	//   ....[79]....
        /*1dd4*/ 	.word	0x00032ff0


	//   ....[80]....
        /*1dd8*/ 	.word	0x00033060


	//   ....[81]....
        /*1ddc*/ 	.word	0x000330c0


	//   ....[82]....
        /*1de0*/ 	.word	0x00033110


	//   ....[83]....
        /*1de4*/ 	.word	0x00033190


	//   ....[84]....
        /*1de8*/ 	.word	0x00033200


	//   ....[85]....
        /*1dec*/ 	.word	0x00033260


	//   ....[86]....
        /*1df0*/ 	.word	0x000332b0


	//   ....[87]....
        /*1df4*/ 	.word	0x00033330


	//   ....[88]....
        /*1df8*/ 	.word	0x000333a0


	//   ....[89]....
        /*1dfc*/ 	.word	0x00033400


	//   ....[90]....
        /*1e00*/ 	.word	0x00033450


	//   ....[91]....
        /*1e04*/ 	.word	0x000334d0


	//   ....[92]....
        /*1e08*/ 	.word	0x00033540


	//   ....[93]....
        /*1e0c*/ 	.word	0x000335a0


	//   ....[94]....
        /*1e10*/ 	.word	0x000335f0


	//   ....[95]....
        /*1e14*/ 	.word	0x00033670


	//   ....[96]....
        /*1e18*/ 	.word	0x000336e0


	//   ....[97]....
        /*1e1c*/ 	.word	0x00033740


	//   ....[98]....
        /*1e20*/ 	.word	0x00033790


	//   ....[99]....
        /*1e24*/ 	.word	0x00033810


	//   ....[100]....
        /*1e28*/ 	.word	0x00033880


	//   ....[101]....
        /*1e2c*/ 	.word	0x000338e0


	//   ....[102]....
        /*1e30*/ 	.word	0x00033930


	//   ....[103]....
        /*1e34*/ 	.word	0x000339b0


	//   ....[104]....
        /*1e38*/ 	.word	0x00033a20


	//   ....[105]....
        /*1e3c*/ 	.word	0x00033a80


	//   ....[106]....
        /*1e40*/ 	.word	0x00033ad0


	//   ....[107]....
        /*1e44*/ 	.word	0x00033b50


	//   ....[108]....
        /*1e48*/ 	.word	0x00033bc0


	//   ....[109]....
        /*1e4c*/ 	.word	0x00033c20


	//   ....[110]....
        /*1e50*/ 	.word	0x00033c70


	//   ....[111]....
        /*1e54*/ 	.word	0x00033cf0


	//   ....[112]....
        /*1e58*/ 	.word	0x00033d60


	//   ....[113]....
        /*1e5c*/ 	.word	0x00033dc0


	//   ....[114]....
        /*1e60*/ 	.word	0x00033e10


	//   ....[115]....
        /*1e64*/ 	.word	0x00033e90


	//   ....[116]....
        /*1e68*/ 	.word	0x00033f00


	//   ....[117]....
        /*1e6c*/ 	.word	0x00033f60


	//   ....[118]....
        /*1e70*/ 	.word	0x00033fb0


	//   ....[119]....
        /*1e74*/ 	.word	0x00034030


	//   ....[120]....
        /*1e78*/ 	.word	0x000340a0


	//   ....[121]....
        /*1e7c*/ 	.word	0x00034100


	//   ....[122]....
        /*1e80*/ 	.word	0x00034150


	//   ....[123]....
        /*1e84*/ 	.word	0x000341d0


	//   ....[124]....
        /*1e88*/ 	.word	0x00034240


	//   ....[125]....
        /*1e8c*/ 	.word	0x000342a0


	//   ....[126]....
        /*1e90*/ 	.word	0x000342f0


	//   ....[127]....
        /*1e94*/ 	.word	0x00034370


	//   ....[128]....
        /*1e98*/ 	.word	0x000343e0


	//   ....[129]....
        /*1e9c*/ 	.word	0x00034440


	//   ....[130]....
        /*1ea0*/ 	.word	0x00034490


	//   ....[131]....
        /*1ea4*/ 	.word	0x000344f0


	//   ....[132]....
        /*1ea8*/ 	.word	0x00034580


	//   ....[133]....
        /*1eac*/ 	.word	0x000345e0


	//   ....[134]....
        /*1eb0*/ 	.word	0x00034630


	//   ....[135]....
        /*1eb4*/ 	.word	0x000346b0


	//   ....[136]....
        /*1eb8*/ 	.word	0x00034720


	//   ....[137]....
        /*1ebc*/ 	.word	0x00034780


	//   ....[138]....
        /*1ec0*/ 	.word	0x000347d0


	//   ....[139]....
        /*1ec4*/ 	.word	0x00034850


	//   ....[140]....
        /*1ec8*/ 	.word	0x000348c0


	//   ....[141]....
        /*1ecc*/ 	.word	0x00034920


	//   ....[142]....
        /*1ed0*/ 	.word	0x00034970


	//   ....[143]....
        /*1ed4*/ 	.word	0x000349f0


	//   ....[144]....
        /*1ed8*/ 	.word	0x00034a60


	//   ....[145]....
        /*1edc*/ 	.word	0x00034ac0


	//   ....[146]....
        /*1ee0*/ 	.word	0x00034b10


	//   ....[147]....
        /*1ee4*/ 	.word	0x00034b90


	//   ....[148]....
        /*1ee8*/ 	.word	0x00034c00


	//   ....[149]....
        /*1eec*/ 	.word	0x00034c60


	//   ....[150]....
        /*1ef0*/ 	.word	0x00034cb0


	//   ....[151]....
        /*1ef4*/ 	.word	0x00034d30


	//   ....[152]....
        /*1ef8*/ 	.word	0x00034da0


	//   ....[153]....
        /*1efc*/ 	.word	0x00034e00


	//   ....[154]....
        /*1f00*/ 	.word	0x00034e50


	//   ....[155]....
        /*1f04*/ 	.word	0x00034eb0


	//   ....[156]....
        /*1f08*/ 	.word	0x00034f40


	//   ....[157]....
        /*1f0c*/ 	.word	0x00034fa0


	//   ....[158]....
        /*1f10*/ 	.word	0x00034ff0


	//   ....[159]....
        /*1f14*/ 	.word	0x00035070


	//   ....[160]....
        /*1f18*/ 	.word	0x000350e0


	//   ....[161]....
        /*1f1c*/ 	.word	0x00035140


	//   ....[162]....
        /*1f20*/ 	.word	0x00035190


	//   ....[163]....
        /*1f24*/ 	.word	0x00035210


	//   ....[164]....
        /*1f28*/ 	.word	0x00035280


	//   ....[165]....
        /*1f2c*/ 	.word	0x000352e0


	//   ....[166]....
        /*1f30*/ 	.word	0x00035330


	//   ....[167]....
        /*1f34*/ 	.word	0x000353b0


	//   ....[168]....
        /*1f38*/ 	.word	0x00035420


	//   ....[169]....
        /*1f3c*/ 	.word	0x00035490


	//   ....[170]....
        /*1f40*/ 	.word	0x000354e0


	//   ....[171]....
        /*1f44*/ 	.word	0x00035570


	//   ....[172]....
        /*1f48*/ 	.word	0x000355c0


	//   ....[173]....
        /*1f4c*/ 	.word	0x00035650


	//   ....[174]....
        /*1f50*/ 	.word	0x000356e0


	//   ....[175]....
        /*1f54*/ 	.word	0x00035770


	//   ....[176]....
        /*1f58*/ 	.word	0x00035800


	//   ....[177]....
        /*1f5c*/ 	.word	0x00035890


	//   ....[178]....
        /*1f60*/ 	.word	0x00035920


	//   ....[179]....
        /*1f64*/ 	.word	0x000359a0


	//   ....[180]....
        /*1f68*/ 	.word	0x000359f0


	//   ....[181]....
        /*1f6c*/ 	.word	0x00035a90


	//   ....[182]....
        /*1f70*/ 	.word	0x00035b20


	//   ....[183]....
        /*1f74*/ 	.word	0x00035bb0


	//   ....[184]....
        /*1f78*/ 	.word	0x00035c00


	//   ....[185]....
        /*1f7c*/ 	.word	0x00035c90


	//   ....[186]....
        /*1f80*/ 	.word	0x00035d20


	//   ....[187]....
        /*1f84*/ 	.word	0x00035db0


	//   ....[188]....
        /*1f88*/ 	.word	0x00035e40


	//   ....[189]....
        /*1f8c*/ 	.word	0x00035ed0


	//   ....[190]....
        /*1f90*/ 	.word	0x00035f60


	//   ....[191]....
        /*1f94*/ 	.word	0x00036020


	//   ....[192]....
        /*1f98*/ 	.word	0x00036300


	//   ....[193]....
        /*1f9c*/ 	.word	0x000364f0


	//   ....[194]....
        /*1fa0*/ 	.word	0x00036560


	//   ....[195]....
        /*1fa4*/ 	.word	0x000365c0


	//   ....[196]....
        /*1fa8*/ 	.word	0x00036660


	//   ....[197]....
        /*1fac*/ 	.word	0x00036720


	//   ....[198]....
        /*1fb0*/ 	.word	0x00036830


	//   ....[199]....
        /*1fb4*/ 	.word	0x00036890


	//   ....[200]....
        /*1fb8*/ 	.word	0x00036990


	//   ....[201]....
        /*1fbc*/ 	.word	0x000369f0


	//   ....[202]....
        /*1fc0*/ 	.word	0x00036af0


	//   ....[203]....
        /*1fc4*/ 	.word	0x00036b50


	//   ....[204]....
        /*1fc8*/ 	.word	0x00036c50


	//   ....[205]....
        /*1fcc*/ 	.word	0x00036cb0


	//   ....[206]....
        /*1fd0*/ 	.word	0x00036d90


	//   ....[207]....
        /*1fd4*/ 	.word	0x00036e10


	//   ....[208]....
        /*1fd8*/ 	.word	0x00036ef0


	//   ....[209]....
        /*1fdc*/ 	.word	0x000371d0


	//   ....[210]....
        /*1fe0*/ 	.word	0x00037270


	//   ....[211]....
        /*1fe4*/ 	.word	0x00037410


	//   ....[212]....
        /*1fe8*/ 	.word	0x00037490


	//   ....[213]....
        /*1fec*/ 	.word	0x00037510


	//   ....[214]....
        /*1ff0*/ 	.word	0x00037590


	//   ....[215]....
        /*1ff4*/ 	.word	0x00037610


	//   ....[216]....
        /*1ff8*/ 	.word	0x000376a0


	//   ....[217]....
        /*1ffc*/ 	.word	0x00037740


	//   ....[218]....
        /*2000*/ 	.word	0x000377f0


	//   ....[219]....
        /*2004*/ 	.word	0x00037870


	//   ....[220]....
        /*2008*/ 	.word	0x000378f0


	//   ....[221]....
        /*200c*/ 	.word	0x00037970


	//   ....[222]....
        /*2010*/ 	.word	0x00037a00


	//   ....[223]....
        /*2014*/ 	.word	0x00037a80


	//   ....[224]....
        /*2018*/ 	.word	0x00037b30


	//   ....[225]....
        /*201c*/ 	.word	0x00037b80


	//   ....[226]....
        /*2020*/ 	.word	0x00037c40


	//   ....[227]....
        /*2024*/ 	.word	0x00037d70


	//----- nvinfo : EIATTR_REG_RECONFIG
	.align		4
.L_328:
        /*2028*/ 	.byte	0x01, 0x54
	.zero		2


	//----- nvinfo : EIATTR_SYSCALL_OFFSETS
	.align		4
        /*202c*/ 	.byte	0x04, 0x46
        /*202e*/ 	.short	(.L_330 - .L_329)


	//   ....[0]....
.L_329:
        /*2030*/ 	.word	0x00002630


	//   ....[1]....
        /*2034*/ 	.word	0x00002780


	//   ....[2]....
        /*2038*/ 	.word	0x0000dbd0


	//   ....[3]....
        /*203c*/ 	.word	0x0000def0


	//   ....[4]....
        /*2040*/ 	.word	0x0002b650


	//   ....[5]....
        /*2044*/ 	.word	0x0002b7e0


	//   ....[6]....
        /*2048*/ 	.word	0x0002b930


	//   ....[7]....
        /*204c*/ 	.word	0x0002ba70


	//   ....[8]....
        /*2050*/ 	.word	0x0002c500


	//----- nvinfo : EIATTR_MBARRIER_INSTR_OFFSETS
	.align		4
.L_330:
        /*2054*/ 	.byte	0x04, 0x39
        /*2056*/ 	.short	(.L_332 - .L_331)


	//   ....[0]....
.L_331:
        /*2058*/ 	.word	0x000002d0
        /*205c*/ 	.word	0x000000ff
        /*2060*/ 	.word	0x00038800
        /*2064*/ 	.short	0x0100
        /*2066*/ 	.byte	0x08
	.zero		1


	//   ....[1]....
        /*2068*/ 	.word	0x000002e0
        /*206c*/ 	.word	0x000000ff
        /*2070*/ 	.word	0x00038820
        /*2074*/ 	.short	0x0100
        /*2076*/ 	.byte	0x08
	.zero		1


	//   ....[2]....
        /*2078*/ 	.word	0x000003d0
        /*207c*/ 	.word	0x000000ff
        /*2080*/ 	.word	0x00038830
        /*2084*/ 	.short	0x0100
        /*2086*/ 	.byte	0x08
	.zero		1


	//   ....[3]....
        /*2088*/ 	.word	0x000003e0
        /*208c*/ 	.word	0x000000ff
        /*2090*/ 	.word	0x00038840
        /*2094*/ 	.short	0x0100
        /*2096*/ 	.byte	0x08
	.zero		1


	//   ....[4]....
        /*2098*/ 	.word	0x000003f0
        /*209c*/ 	.word	0x000000ff
        /*20a0*/ 	.word	0x00038838
        /*20a4*/ 	.short	0x0100
        /*20a6*/ 	.byte	0x08
	.zero		1


	//   ....[5]....
        /*20a8*/ 	.word	0x00000400
        /*20ac*/ 	.word	0x000000ff
        /*20b0*/ 	.word	0x00038848
        /*20b4*/ 	.short	0x0100
        /*20b6*/ 	.byte	0x08
	.zero		1


	//   ....[6]....
        /*20b8*/ 	.word	0x00000530
        /*20bc*/ 	.word	0x000000ff
        /*20c0*/ 	.word	0x00038850
        /*20c4*/ 	.short	0x0100
        /*20c6*/ 	.byte	0x08
	.zero		1


	//   ....[7]....
        /*20c8*/ 	.word	0x00000540
        /*20cc*/ 	.word	0x000000ff
        /*20d0*/ 	.word	0x00038860
        /*20d4*/ 	.short	0x0100
        /*20d6*/ 	.byte	0x08
	.zero		1


	//   ....[8]....
        /*20d8*/ 	.word	0x00000550
        /*20dc*/ 	.word	0x000000ff
        /*20e0*/ 	.word	0x00038858
        /*20e4*/ 	.short	0x0100
        /*20e6*/ 	.byte	0x08
	.zero		1


	//   ....[9]....
        /*20e8*/ 	.word	0x00000560
        /*20ec*/ 	.word	0x000000ff
        /*20f0*/ 	.word	0x00038868
        /*20f4*/ 	.short	0x0100
        /*20f6*/ 	.byte	0x08
	.zero		1


	//   ....[10]....
        /*20f8*/ 	.word	0x00000650
        /*20fc*/ 	.word	0x000000ff
        /*2100*/ 	.word	0x00038870
        /*2104*/ 	.short	0x0100
        /*2106*/ 	.byte	0x06
	.zero		1


	//   ....[11]....
        /*2108*/ 	.word	0x00000660
        /*210c*/ 	.word	0x000000ff
        /*2110*/ 	.word	0x00038880
        /*2114*/ 	.short	0x0100
        /*2116*/ 	.byte	0x06
	.zero		1


	//   ....[12]....
        /*2118*/ 	.word	0x00000670
        /*211c*/ 	.word	0x000000ff
        /*2120*/ 	.word	0x00038878
        /*2124*/ 	.short	0x0100
        /*2126*/ 	.byte	0x06
	.zero		1


	//   ....[13]....
        /*2128*/ 	.word	0x00000680
        /*212c*/ 	.word	0x000000ff
        /*2130*/ 	.word	0x00038888
        /*2134*/ 	.short	0x0100
        /*2136*/ 	.byte	0x06
	.zero		1


	//   ....[14]....
        /*2138*/ 	.word	0x000007b0
        /*213c*/ 	.word	0x000000ff
        /*2140*/ 	.word	0x00038890
        /*2144*/ 	.short	0x0100
        /*2146*/ 	.byte	0x08
	.zero		1


	//   ....[15]....
        /*2148*/ 	.word	0x000007c0
        /*214c*/ 	.word	0x000000ff
        /*2150*/ 	.word	0x000388a0
        /*2154*/ 	.short	0x0100
        /*2156*/ 	.byte	0x08
	.zero		1


	//   ....[16]....
        /*2158*/ 	.word	0x000007d0
        /*215c*/ 	.word	0x000000ff
        /*2160*/ 	.word	0x00038898
        /*2164*/ 	.short	0x0100
        /*2166*/ 	.byte	0x08
	.zero		1


	//   ....[17]....
        /*2168*/ 	.word	0x000007e0
        /*216c*/ 	.word	0x000000ff
        /*2170*/ 	.word	0x000388a8
        /*2174*/ 	.short	0x0100
        /*2176*/ 	.byte	0x08
	.zero		1


	//   ....[18]....
        /*2178*/ 	.word	0x00000910
        /*217c*/ 	.word	0x000000ff
        /*2180*/ 	.word	0x000388b0
        /*2184*/ 	.short	0x0100
        /*2186*/ 	.byte	0x08
	.zero		1


	//   ....[19]....
        /*2188*/ 	.word	0x00000920
        /*218c*/ 	.word	0x000000ff
        /*2190*/ 	.word	0x000388c0
        /*2194*/ 	.short	0x0100
        /*2196*/ 	.byte	0x08
	.zero		1


	//   ....[20]....
        /*2198*/ 	.word	0x00000930
        /*219c*/ 	.word	0x000000ff
        /*21a0*/ 	.word	0x000388b8
        /*21a4*/ 	.short	0x0100
        /*21a6*/ 	.byte	0x08
	.zero		1


	//   ....[21]....
        /*21a8*/ 	.word	0x00000940
        /*21ac*/ 	.word	0x000000ff
        /*21b0*/ 	.word	0x000388c8
        /*21b4*/ 	.short	0x0100
        /*21b6*/ 	.byte	0x08
	.zero		1


	//   ....[22]....
        /*21b8*/ 	.word	0x00003d90
        /*21bc*/ 	.word	0x0000006f
        /*21c0*/ 	.word	0x00038890
        /*21c4*/ 	.short	0x010a
        /*21c6*/ 	.byte	0x3f
	.zero		1


	//   ....[23]....
        /*21c8*/ 	.word	0x00008010
        /*21cc*/ 	.word	0x0000006f
        /*21d0*/ 	.word	0x00038890
        /*21d4*/ 	.short	0x010a
        /*21d6*/ 	.byte	0x3f
	.zero		1


	//   ....[24]....
        /*21d8*/ 	.word	0x0000c2e0
        /*21dc*/ 	.word	0x0000006f
        /*21e0*/ 	.word	0x00038890
        /*21e4*/ 	.short	0x010a
        /*21e6*/ 	.byte	0x3f
	.zero		1


	//   ....[25]....
        /*21e8*/ 	.word	0x0000c880
        /*21ec*/ 	.word	0x00000030
        /*21f0*/ 	.word	0x00000000
        /*21f4*/ 	.short	0x0101
        /*21f6*/ 	.byte	0x3f
	.zero		1


	//   ....[26]....
        /*21f8*/ 	.word	0x0000c8c0
        /*21fc*/ 	.word	0x0000006f
        /*2200*/ 	.word	0x000388b0
        /*2204*/ 	.short	0x010a
        /*2206*/ 	.byte	0x3f
	.zero		1


	//   ....[27]....
        /*2208*/ 	.word	0x0000cec0
        /*220c*/ 	.word	0x0000006f
        /*2210*/ 	.word	0x00000000
        /*2214*/ 	.short	0x0101
        /*2216*/ 	.byte	0x3f
	.zero		1


	//   ....[28]....
        /*2218*/ 	.word	0x0000dc70
        /*221c*/ 	.word	0x00000012
        /*2220*/ 	.word	0x00038800
        /*2224*/ 	.short	0x010a
        /*2226*/ 	.byte	0x3f
	.zero		1


	//   ....[29]....
        /*2228*/ 	.word	0x0000dcc0
        /*222c*/ 	.word	0x00000012
        /*2230*/ 	.word	0x00038800
        /*2234*/ 	.short	0x010a
        /*2236*/ 	.byte	0x3f
	.zero		1


	//   ....[30]....
        /*2238*/ 	.word	0x0000ea40
        /*223c*/ 	.word	0x00000012
        /*2240*/ 	.word	0x00038800
        /*2244*/ 	.short	0x010a
        /*2246*/ 	.byte	0x3f
	.zero		1


	//   ....[31]....
        /*2248*/ 	.word	0x000131e0
        /*224c*/ 	.word	0x00000012
        /*2250*/ 	.word	0x00038800
        /*2254*/ 	.short	0x010a
        /*2256*/ 	.byte	0x3f
	.zero		1


	//   ....[32]....
        /*2258*/ 	.word	0x000174a0
        /*225c*/ 	.word	0x0000000a
        /*2260*/ 	.word	0x00038830
        /*2264*/ 	.short	0x010a
        /*2266*/ 	.byte	0x3f
	.zero		1


	//   ....[33]....
        /*2268*/ 	.word	0x00017510
        /*226c*/ 	.word	0x0000000a
        /*2270*/ 	.word	0x00038830
        /*2274*/ 	.short	0x010a
        /*2276*/ 	.byte	0x3f
	.zero		1


	//   ....[34]....
        /*2278*/ 	.word	0x000191a0
        /*227c*/ 	.word	0x00000025
        /*2280*/ 	.word	0x00000000
        /*2284*/ 	.short	0x0101
        /*2286*/ 	.byte	0x3f
	.zero		1


	//   ....[35]....
        /*2288*/ 	.word	0x0001a190
        /*228c*/ 	.word	0x00000000
        /*2290*/ 	.word	0x00038830
        /*2294*/ 	.short	0x010a
        /*2296*/ 	.byte	0x3f
	.zero		1


	//   ....[36]....
        /*2298*/ 	.word	0x0001a1e0
        /*229c*/ 	.word	0x00000000
        /*22a0*/ 	.word	0x00038830
        /*22a4*/ 	.short	0x010a
        /*22a6*/ 	.byte	0x3f
	.zero		1


	//   ....[37]....
        /*22a8*/ 	.word	0x0001a830
        /*22ac*/ 	.word	0x00000003
        /*22b0*/ 	.word	0x00038850
        /*22b4*/ 	.short	0x010a
        /*22b6*/ 	.byte	0x3f
	.zero		1


	//   ....[38]....
        /*22b8*/ 	.word	0x0001a870
        /*22bc*/ 	.word	0x00000003
        /*22c0*/ 	.word	0x00038850
        /*22c4*/ 	.short	0x010a
        /*22c6*/ 	.byte	0x3f
	.zero		1


	//   ....[39]....
        /*22c8*/ 	.word	0x0001bf70
        /*22cc*/ 	.word	0x0000000e
        /*22d0*/ 	.word	0x00000000
        /*22d4*/ 	.short	0x0101
        /*22d6*/ 	.byte	0x3f
	.zero		1


	//   ....[40]....
        /*22d8*/ 	.word	0x0001c870
        /*22dc*/ 	.word	0x0000000e
        /*22e0*/ 	.word	0x00000000
        /*22e4*/ 	.short	0x0101
        /*22e6*/ 	.byte	0x3f
	.zero		1


	//   ....[41]....
        /*22e8*/ 	.word	0x0001d320
        /*22ec*/ 	.word	0x00000000
        /*22f0*/ 	.word	0x00038830
        /*22f4*/ 	.short	0x010a
        /*22f6*/ 	.byte	0x3f
	.zero		1


	//   ....[42]....
        /*22f8*/ 	.word	0x0001d370
        /*22fc*/ 	.word	0x00000000
        /*2300*/ 	.word	0x00038830
        /*2304*/ 	.short	0x010a
        /*2306*/ 	.byte	0x3f
	.zero		1


	//   ....[43]....
        /*2308*/ 	.word	0x0001d990
        /*230c*/ 	.word	0x00000003
        /*2310*/ 	.word	0x00038850
        /*2314*/ 	.short	0x010a
        /*2316*/ 	.byte	0x3f
	.zero		1


	//   ....[44]....
        /*2318*/ 	.word	0x0001d9d0
        /*231c*/ 	.word	0x00000003
        /*2320*/ 	.word	0x00038850
        /*2324*/ 	.short	0x010a
        /*2326*/ 	.byte	0x3f
	.zero		1


	//   ....[45]....
        /*2328*/ 	.word	0x0001e990
        /*232c*/ 	.word	0x000000d0
        /*2330*/ 	.word	0x00000000
        /*2334*/ 	.short	0x0101
        /*2336*/ 	.byte	0x3f
	.zero		1


	//   ....[46]....
        /*2338*/ 	.word	0x0001f040
        /*233c*/ 	.word	0x0000000f
        /*2340*/ 	.word	0x00000000
        /*2344*/ 	.short	0x0101
        /*2346*/ 	.byte	0x3f
	.zero		1


	//   ....[47]....
        /*2348*/ 	.word	0x0001fa00
        /*234c*/ 	.word	0x0000000c
        /*2350*/ 	.word	0x00038850
        /*2354*/ 	.short	0x010a
        /*2356*/ 	.byte	0x3f
	.zero		1


	//   ....[48]....
        /*2358*/ 	.word	0x0001fa40
        /*235c*/ 	.word	0x0000000c
        /*2360*/ 	.word	0x00038850
        /*2364*/ 	.short	0x010a
        /*2366*/ 	.byte	0x3f
	.zero		1


	//   ....[49]....
        /*2368*/ 	.word	0x00020050
        /*236c*/ 	.word	0x00000000
        /*2370*/ 	.word	0x00000000
        /*2374*/ 	.short	0x0101
        /*2376*/ 	.byte	0x3f
	.zero		1


	//   ....[50]....
        /*2378*/ 	.word	0x00023bc0
        /*237c*/ 	.word	0x00000008
        /*2380*/ 	.word	0x00000000
        /*2384*/ 	.short	0x0101
        /*2386*/ 	.byte	0x3f
	.zero		1


	//   ....[51]....
        /*2388*/ 	.word	0x00024630
        /*238c*/ 	.word	0x0000000e
        /*2390*/ 	.word	0x00000000
        /*2394*/ 	.short	0x0101
        /*2396*/ 	.byte	0x3f
	.zero		1


	//   ....[52]....
        /*2398*/ 	.word	0x0002a0c0
        /*239c*/ 	.word	0x00000012
        /*23a0*/ 	.word	0x00038820
        /*23a4*/ 	.short	0x010a
        /*23a6*/ 	.byte	0x3f
	.zero		1


	//   ....[53]....
        /*23a8*/ 	.word	0x0002a190
        /*23ac*/ 	.word	0x00000007
        /*23b0*/ 	.word	0x000388a0
        /*23b4*/ 	.short	0x010a
        /*23b6*/ 	.byte	0x3f
	.zero		1


	//   ....[54]....
        /*23b8*/ 	.word	0x0002a4d0
        /*23bc*/ 	.word	0x00000007
        /*23c0*/ 	.word	0x000388c0
        /*23c4*/ 	.short	0x010a
        /*23c6*/ 	.byte	0x3f
	.zero		1


	//   ....[55]....
        /*23c8*/ 	.word	0x0002a970
        /*23cc*/ 	.word	0x00000008
        /*23d0*/ 	.word	0x000388a0
        /*23d4*/ 	.short	0x010a
        /*23d6*/ 	.byte	0x3f
	.zero		1


	//   ....[56]....
        /*23d8*/ 	.word	0x0002aca0
        /*23dc*/ 	.word	0x00000008
        /*23e0*/ 	.word	0x000388c0
        /*23e4*/ 	.short	0x010a
        /*23e6*/ 	.byte	0x3f
	.zero		1


	//   ....[57]....
        /*23e8*/ 	.word	0x0002be90
        /*23ec*/ 	.word	0x00000000
        /*23f0*/ 	.word	0x00038880
        /*23f4*/ 	.short	0x010a
        /*23f6*/ 	.byte	0x3f
	.zero		1


	//   ....[58]....
        /*23f8*/ 	.word	0x0002c090
        /*23fc*/ 	.word	0x00000000
        /*2400*/ 	.word	0x00038840
        /*2404*/ 	.short	0x010a
        /*2406*/ 	.byte	0x3f
	.zero		1


	//   ....[59]....
        /*2408*/ 	.word	0x0002ce50
        /*240c*/ 	.word	0x00000012
        /*2410*/ 	.word	0x00038800
        /*2414*/ 	.short	0x0107
        /*2416*/ 	.byte	0x3f
	.zero		1


	//   ....[60]....
        /*2418*/ 	.word	0x0002cf50
        /*241c*/ 	.word	0x00000012
        /*2420*/ 	.word	0x00038800
        /*2424*/ 	.short	0x0101
        /*2426*/ 	.byte	0x3f
	.zero		1


	//   ....[61]....
        /*2428*/ 	.word	0x0002cf70
        /*242c*/ 	.word	0x00000012
        /*2430*/ 	.word	0x00038820
        /*2434*/ 	.short	0x010a
        /*2436*/ 	.byte	0x3f
	.zero		1


	//   ....[62]....
        /*2438*/ 	.word	0x0002d290
        /*243c*/ 	.word	0x00000006
        /*2440*/ 	.word	0x00038880
        /*2444*/ 	.short	0x010a
        /*2446*/ 	.byte	0x3f
	.zero		1


	//   ....[63]....
        /*2448*/ 	.word	0x0002d5f0
        /*244c*/ 	.word	0x00000006
        /*2450*/ 	.word	0x00038840
        /*2454*/ 	.short	0x010a
        /*2456*/ 	.byte	0x3f
	.zero		1


	//   ....[64]....
        /*2458*/ 	.word	0x0002d9b0
        /*245c*/ 	.word	0x00000014
        /*2460*/ 	.word	0x00038870
        /*2464*/ 	.short	0x010a
        /*2466*/ 	.byte	0x3f
	.zero		1


	//   ....[65]....
        /*2468*/ 	.word	0x0002da20
        /*246c*/ 	.word	0x00000014
        /*2470*/ 	.word	0x00038860
        /*2474*/ 	.short	0x010a
        /*2476*/ 	.byte	0x3f
	.zero		1


	//   ....[66]....
        /*2478*/ 	.word	0x0002e270
        /*247c*/ 	.word	0x00000014
        /*2480*/ 	.word	0x00038850
        /*2484*/ 	.short	0x0101
        /*2486*/ 	.byte	0x3f
	.zero		1


	//   ....[67]....
        /*2488*/ 	.word	0x0002e2f0
        /*248c*/ 	.word	0x00000014
        /*2490*/ 	.word	0x00000000
        /*2494*/ 	.short	0x0101
        /*2496*/ 	.byte	0x3f
	.zero		1


	//   ....[68]....
        /*2498*/ 	.word	0x0002e530
        /*249c*/ 	.word	0x00000011
        /*24a0*/ 	.word	0x00038870
        /*24a4*/ 	.short	0x010a
        /*24a6*/ 	.byte	0x3f
	.zero		1


	//   ....[69]....
        /*24a8*/ 	.word	0x0002e5a0
        /*24ac*/ 	.word	0x00000011
        /*24b0*/ 	.word	0x00038860
        /*24b4*/ 	.short	0x010a
        /*24b6*/ 	.byte	0x3f
	.zero		1


	//   ....[70]....
        /*24b8*/ 	.word	0x0002edd0
        /*24bc*/ 	.word	0x00000011
        /*24c0*/ 	.word	0x00038850
        /*24c4*/ 	.short	0x0101
        /*24c6*/ 	.byte	0x3f
	.zero		1


	//   ....[71]....
        /*24c8*/ 	.word	0x0002ee20
        /*24cc*/ 	.word	0x00000011
        /*24d0*/ 	.word	0x00000000
        /*24d4*/ 	.short	0x0101
        /*24d6*/ 	.byte	0x3f
	.zero		1


	//   ....[72]....
        /*24d8*/ 	.word	0x00030160
        /*24dc*/ 	.word	0x00000000
        /*24e0*/ 	.word	0x00038820
        /*24e4*/ 	.short	0x010a
        /*24e6*/ 	.byte	0x3f
	.zero		1


	//   ....[73]....
        /*24e8*/ 	.word	0x00030310
        /*24ec*/ 	.word	0x00000006
        /*24f0*/ 	.word	0x00000000
        /*24f4*/ 	.short	0x010a
        /*24f6*/ 	.byte	0x3f
	.zero		1


	//   ....[74]....
        /*24f8*/ 	.word	0x00030380
        /*24fc*/ 	.word	0x00000007
        /*2500*/ 	.word	0x00000000
        /*2504*/ 	.short	0x010a
        /*2506*/ 	.byte	0x3f
	.zero		1


	//   ....[75]....
        /*2508*/ 	.word	0x000303e0
        /*250c*/ 	.word	0x00000004
        /*2510*/ 	.word	0x00038860
        /*2514*/ 	.short	0x010a
        /*2516*/ 	.byte	0x3f
	.zero		1


	//   ....[76]....
        /*2518*/ 	.word	0x00030430
        /*251c*/ 	.word	0x00000003
        /*2520*/ 	.word	0x00038860
        /*2524*/ 	.short	0x010a
        /*2526*/ 	.byte	0x3f
	.zero		1


	//   ....[77]....
        /*2528*/ 	.word	0x00030470
        /*252c*/ 	.word	0x00000004
        /*2530*/ 	.word	0x00038880
        /*2534*/ 	.short	0x010a
        /*2536*/ 	.byte	0x3f
	.zero		1


	//   ....[78]....
        /*2538*/ 	.word	0x00030490
        /*253c*/ 	.word	0x00000003
        /*2540*/ 	.word	0x00038880
        /*2544*/ 	.short	0x010a
        /*2546*/ 	.byte	0x3f
	.zero		1


	//   ....[79]....
        /*2548*/ 	.word	0x000304f0
        /*254c*/ 	.word	0x0000006f
        /*2550*/ 	.word	0x00038890
        /*2554*/ 	.short	0x010a
        /*2556*/ 	.byte	0x3f
	.zero		1


	//   ....[80]....
        /*2558*/ 	.word	0x00030540
        /*255c*/ 	.word	0x0000006f
        /*2560*/ 	.word	0x00038890
        /*2564*/ 	.short	0x010a
        /*2566*/ 	.byte	0x3f
	.zero		1


	//   ....[81]....
        /*2568*/ 	.word	0x00030590
        /*256c*/ 	.word	0x0000006f
        /*2570*/ 	.word	0x00038890
        /*2574*/ 	.short	0x010a
        /*2576*/ 	.byte	0x3f
	.zero		1


	//   ....[82]....
        /*2578*/ 	.word	0x000305e0
        /*257c*/ 	.word	0x0000006f
        /*2580*/ 	.word	0x000388b0
        /*2584*/ 	.short	0x010a
        /*2586*/ 	.byte	0x3f
	.zero		1


	//   ....[83]....
        /*2588*/ 	.word	0x00030de0
        /*258c*/ 	.word	0x00000012
        /*2590*/ 	.word	0x00038800
        /*2594*/ 	.short	0x010a
        /*2596*/ 	.byte	0x3f
	.zero		1


	//   ....[84]....
        /*2598*/ 	.word	0x00031720
        /*259c*/ 	.word	0x00000012
        /*25a0*/ 	.word	0x00038800
        /*25a4*/ 	.short	0x010a
        /*25a6*/ 	.byte	0x3f
	.zero		1


	//   ....[85]....
        /*25a8*/ 	.word	0x00031770
        /*25ac*/ 	.word	0x0000000a
        /*25b0*/ 	.word	0x00038830
        /*25b4*/ 	.short	0x010a
        /*25b6*/ 	.byte	0x3f
	.zero		1


	//   ....[86]....
        /*25b8*/ 	.word	0x000317c0
        /*25bc*/ 	.word	0x00000000
        /*25c0*/ 	.word	0x00038830
        /*25c4*/ 	.short	0x010a
        /*25c6*/ 	.byte	0x3f
	.zero		1


	//   ....[87]....
        /*25c8*/ 	.word	0x00031810
        /*25cc*/ 	.word	0x00000003
        /*25d0*/ 	.word	0x00038850
        /*25d4*/ 	.short	0x010a
        /*25d6*/ 	.byte	0x3f
	.zero		1


	//   ....[88]....
        /*25d8*/ 	.word	0x00031860
        /*25dc*/ 	.word	0x00000000
        /*25e0*/ 	.word	0x00038830
        /*25e4*/ 	.short	0x010a
        /*25e6*/ 	.byte	0x3f
	.zero		1


	//   ....[89]....
        /*25e8*/ 	.word	0x000318b0
        /*25ec*/ 	.word	0x00000003
        /*25f0*/ 	.word	0x00038850
        /*25f4*/ 	.short	0x010a
        /*25f6*/ 	.byte	0x3f
	.zero		1


	//   ....[90]....
        /*25f8*/ 	.word	0x00031900
        /*25fc*/ 	.word	0x0000000c
        /*2600*/ 	.word	0x00038850
        /*2604*/ 	.short	0x010a
        /*2606*/ 	.byte	0x3f
	.zero		1


	//   ....[91]....
        /*2608*/ 	.word	0x000360e0
        /*260c*/ 	.word	0x00000012
        /*2610*/ 	.word	0x00038820
        /*2614*/ 	.short	0x010a
        /*2616*/ 	.byte	0x3f
	.zero		1


	//   ....[92]....
        /*2618*/ 	.word	0x00036130
        /*261c*/ 	.word	0x00000007
        /*2620*/ 	.word	0x000388a0
        /*2624*/ 	.short	0x010a
        /*2626*/ 	.byte	0x3f
	.zero		1


	//   ....[93]....
        /*2628*/ 	.word	0x00036180
        /*262c*/ 	.word	0x00000007
        /*2630*/ 	.word	0x000388c0
        /*2634*/ 	.short	0x010a
        /*2636*/ 	.byte	0x3f
	.zero		1


	//   ....[94]....
        /*2638*/ 	.word	0x000361d0
        /*263c*/ 	.word	0x00000008
        /*2640*/ 	.word	0x000388a0
        /*2644*/ 	.short	0x010a
        /*2646*/ 	.byte	0x3f
	.zero		1


	//   ....[95]....
        /*2648*/ 	.word	0x00036220
        /*264c*/ 	.word	0x00000008
        /*2650*/ 	.word	0x000388c0
        /*2654*/ 	.short	0x010a
        /*2656*/ 	.byte	0x3f
	.zero		1


	//   ....[96]....
        /*2658*/ 	.word	0x000363c0
        /*265c*/ 	.word	0x00000000
        /*2660*/ 	.word	0x00038880
        /*2664*/ 	.short	0x010a
        /*2666*/ 	.byte	0x3f
	.zero		1


	//   ....[97]....
        /*2668*/ 	.word	0x00036410
        /*266c*/ 	.word	0x00000000
        /*2670*/ 	.word	0x00038840
        /*2674*/ 	.short	0x010a
        /*2676*/ 	.byte	0x3f
	.zero		1


	//   ....[98]....
        /*2678*/ 	.word	0x00036f30
        /*267c*/ 	.word	0x00000012
        /*2680*/ 	.word	0x00038820
        /*2684*/ 	.short	0x010a
        /*2686*/ 	.byte	0x3f
	.zero		1


	//   ....[99]....
        /*2688*/ 	.word	0x00036f80
        /*268c*/ 	.word	0x00000006
        /*2690*/ 	.word	0x00038880
        /*2694*/ 	.short	0x010a
        /*2696*/ 	.byte	0x3f
	.zero		1


	//   ....[100]....
        /*2698*/ 	.word	0x00036fd0
        /*269c*/ 	.word	0x00000006
        /*26a0*/ 	.word	0x00038840
        /*26a4*/ 	.short	0x010a
        /*26a6*/ 	.byte	0x3f
	.zero		1


	//   ....[101]....
        /*26a8*/ 	.word	0x00037020
        /*26ac*/ 	.word	0x00000014
        /*26b0*/ 	.word	0x00038870
        /*26b4*/ 	.short	0x010a
        /*26b6*/ 	.byte	0x3f
	.zero		1


	//   ....[102]....
        /*26b8*/ 	.word	0x00037070
        /*26bc*/ 	.word	0x00000014
        /*26c0*/ 	.word	0x00038860
        /*26c4*/ 	.short	0x010a
        /*26c6*/ 	.byte	0x3f
	.zero		1


	//   ....[103]....
        /*26c8*/ 	.word	0x000370c0
        /*26cc*/ 	.word	0x00000011
        /*26d0*/ 	.word	0x00038870
        /*26d4*/ 	.short	0x010a
        /*26d6*/ 	.byte	0x3f
	.zero		1


	//   ....[104]....
        /*26d8*/ 	.word	0x00037110
        /*26dc*/ 	.word	0x00000011
        /*26e0*/ 	.word	0x00038860
        /*26e4*/ 	.short	0x010a
        /*26e6*/ 	.byte	0x3f
	.zero		1


	//   ....[105]....
        /*26e8*/ 	.word	0x00037c90
        /*26ec*/ 	.word	0x00000000
        /*26f0*/ 	.word	0x00038820
        /*26f4*/ 	.short	0x010a
        /*26f6*/ 	.byte	0x3f
	.zero		1


	//   ....[106]....
        /*26f8*/ 	.word	0x00037e30
        /*26fc*/ 	.word	0x00000006
        /*2700*/ 	.word	0x00000000
        /*2704*/ 	.short	0x010a
        /*2706*/ 	.byte	0x3f
	.zero		1


	//   ....[107]....
        /*2708*/ 	.word	0x00037e80
        /*270c*/ 	.word	0x00000007
        /*2710*/ 	.word	0x00000000
        /*2714*/ 	.short	0x010a
        /*2716*/ 	.byte	0x3f
	.zero		1


	//   ....[108]....
        /*2718*/ 	.word	0x00037ed0
        /*271c*/ 	.word	0x00000004
        /*2720*/ 	.word	0x00038860
        /*2724*/ 	.short	0x010a
        /*2726*/ 	.byte	0x3f
	.zero		1


	//   ....[109]....
        /*2728*/ 	.word	0x00037f20
        /*272c*/ 	.word	0x00000003
        /*2730*/ 	.word	0x00038860
        /*2734*/ 	.short	0x010a
        /*2736*/ 	.byte	0x3f
	.zero		1


	//   ....[110]....
        /*2738*/ 	.word	0x00037f70
        /*273c*/ 	.word	0x00000004
        /*2740*/ 	.word	0x00038880
        /*2744*/ 	.short	0x010a
        /*2746*/ 	.byte	0x3f
	.zero		1


	//----- nvinfo : EIATTR_NUM_MBARRIERS
	.align		4
.L_332:
        /*2748*/ 	.byte	0x03, 0x38
        /*274a*/ 	.short	0x0016


	//----- nvinfo : EIATTR_EXIT_INSTR_OFFSETS
	.align		4
        /*274c*/ 	.byte	0x04, 0x1c
        /*274e*/ 	.short	(.L_334 - .L_333)


	//   ....[0]....
.L_333:
        /*2750*/ 	.word	0x000304e0


	//----- nvinfo : EIATTR_MAX_THREADS
	.align		4
.L_334:
        /*2754*/ 	.byte	0x04, 0x05
        /*2756*/ 	.short	(.L_336 - .L_335)
.L_335:
        /*2758*/ 	.word	0x00000180
        /*275c*/ 	.word	0x00000001
        /*2760*/ 	.word	0x00000001


	//----- nvinfo : EIATTR_CRS_STACK_SIZE
	.align		4
.L_336:
        /*2764*/ 	.byte	0x04, 0x1e
        /*2766*/ 	.short	(.L_338 - .L_337)
.L_337:
        /*2768*/ 	.word	0x00000000


	//----- nvinfo : EIATTR_CBANK_PARAM_SIZE
	.align		4
.L_338:
        /*276c*/ 	.byte	0x03, 0x19
        /*276e*/ 	.short	0x0af0


	//----- nvinfo : EIATTR_PARAM_CBANK
	.align		4
        /*2770*/ 	.byte	0x04, 0x0a
        /*2772*/ 	.short	(.L_340 - .L_339)
	.align		4
.L_339:
        /*2774*/ 	.word	index@(.nv.constant0._ZN7cutlass13device_kernelIN5flash11enable_sm90INS1_16FlashAttnFwdSm90INS1_25CollectiveMainloopFwdSm90ILi2EN4cute5tupleIJNS5_1CILi1EEES8_S8_EEENS6_IJNS7_ILi128EEESA_NS7_ILi256EEEEEELi256ENS_12float_e4m3_tEfNS_4arch4Sm90ELb1ELb0ELb0ELb1ELb0ELb1ELb0ELb1ELb1ELb1ELb1ELb0EEENS1_21CollectiveEpilogueFwdINS6_IJSA_SB_SA_EEES9_NS_10bfloat16_tESF_Li256ELb1ELb1ELb1ELb1EEENS1_36VarlenDynamicPersistentTileSchedulerILi128ELi128ELi256ELi128ELb1ELb1ELb1ELb1ELb1ELb1EEEEEEEEEvNT_6ParamsE)
        /*2778*/ 	.short	0x0210
        /*277a*/ 	.short	0x0af0


	//----- nvinfo : EIATTR_SW_WAR
	.align		4
.L_340:
        /*277c*/ 	.byte	0x04, 0x36
        /*277e*/ 	.short	(.L_342 - .L_341)
.L_341:
        /*2780*/ 	.word	0x00000008
.L_342:


//--------------------- .nv.callgraph             --------------------------
	.section	.nv.callgraph,"",@"SHT_CUDA_CALLGRAPH"
	.align	4
	.sectionentsize	8
	.align		4
        /*0000*/ 	.word	0x00000000
	.align		4
        /*0004*/ 	.word	0xffffffff
	.align		4
        /*0008*/ 	.word	index@(_ZN7cutlass13device_kernelIN5flash11enable_sm90INS1_16FlashAttnFwdSm90INS1_25CollectiveMainloopFwdSm90ILi2EN4cute5tupleIJNS5_1CILi1EEES8_S8_EEENS6_IJNS7_ILi128EEESA_NS7_ILi256EEEEEELi256ENS_12float_e4m3_tEfNS_4arch4Sm90ELb0ELb0ELb0ELb0ELb0ELb0ELb0ELb1ELb1ELb1ELb1ELb0EEENS1_21CollectiveEpilogueFwdINS6_IJSA_SB_SA_EEES9_NS_10bfloat16_tESF_Li256ELb0ELb1ELb1ELb1EEENS1_19SingleTileSchedulerILb0ELb1ELb1ELi128EEEEEEEEEvNT_6ParamsE)
	.align		4
        /*000c*/ 	.word	index@(__assertfail)
	.align		4
        /*0010*/ 	.word	index@(_ZN7cutlass13device_kernelIN5flash11enable_sm90INS1_16FlashAttnFwdSm90INS1_25CollectiveMainloopFwdSm90ILi2EN4cute5tupleIJNS5_1CILi1EEES8_S8_EEENS6_IJNS7_ILi128EEESA_NS7_ILi256EEEEEELi256ENS_12float_e4m3_tEfNS_4arch4Sm90ELb0ELb0ELb0ELb1ELb0ELb0ELb0ELb1ELb1ELb1ELb1ELb0EEENS1_21CollectiveEpilogueFwdINS6_IJSA_SB_SA_EEES9_NS_10bfloat16_tESF_Li256ELb1ELb1ELb1ELb1EEENS1_36VarlenDynamicPersistentTileSchedulerILi128ELi128ELi256ELi128ELb1ELb1ELb1ELb0ELb1ELb1EEEEEEEEEvNT_6ParamsE)
	.align		4
        /*0014*/ 	.word	index@(__assertfail)
	.align		4
        /*0018*/ 	.word	index@(_ZN7cutlass13device_kernelIN5flash11enable_sm90INS1_16FlashAttnFwdSm90INS1_25CollectiveMainloopFwdSm90ILi2EN4cute5tupleIJNS5_1CILi1EEES8_S8_EEENS6_IJNS7_ILi128EEESA_NS7_ILi256EEEEEELi256ENS_12float_e4m3_tEfNS_4arch4Sm90ELb0ELb0ELb0ELb1ELb0ELb1ELb0ELb1ELb1ELb1ELb1ELb0EEENS1_21CollectiveEpilogueFwdINS6_IJSA_SB_SA_EEES9_NS_10bfloat16_tESF_Li256ELb1ELb1ELb1ELb1EEENS1_36VarlenDynamicPersistentTileSchedulerILi128ELi128ELi256ELi128ELb1ELb1ELb1ELb0ELb1ELb1EEEEEEEEEvNT_6ParamsE)
	.align		4
        /*001c*/ 	.word	index@(__assertfail)
	.align		4
        /*0020*/ 	.word	index@(_ZN7cutlass13device_kernelIN5flash11enable_sm90INS1_16FlashAttnFwdSm90INS1_25CollectiveMainloopFwdSm90ILi2EN4cute5tupleIJNS5_1CILi1EEES8_S8_EEENS6_IJNS7_ILi128EEENS7_ILi64EEENS7_ILi256EEEEEELi256ENS_12float_e4m3_tEfNS_4arch4Sm90ELb0ELb1ELb0ELb0ELb0ELb0ELb0ELb1ELb1ELb1ELb1ELb0EEENS1_21CollectiveEpilogueFwdINS6_IJSA_SC_SB_EEES9_NS_10bfloat16_tESG_Li256ELb0ELb1ELb1ELb1EEENS1_19SingleTileSchedulerILb0ELb1ELb1ELi128EEEEEEEEEvNT_6ParamsE)
	.align		4
        /*0024*/ 	.word	index@(__assertfail)
	.align		4
        /*0028*/ 	.word	index@(_ZN7cutlass13device_kernelIN5flash11enable_sm90INS1_16FlashAttnFwdSm90INS1_25CollectiveMainloopFwdSm90ILi2EN4cute5tupleIJNS5_1CILi1EEES8_S8_EEENS6_IJNS7_ILi128EEENS7_ILi64EEENS7_ILi256EEEEEELi256ENS_12float_e4m3_tEfNS_4arch4Sm90ELb0ELb1ELb0ELb1ELb0ELb0ELb0ELb1ELb1ELb1ELb1ELb0EEENS1_21CollectiveEpilogueFwdINS6_IJSA_SC_SB_EEES9_NS_10bfloat16_tESG_Li256ELb1ELb1ELb1ELb1EEENS1_36VarlenDynamicPersistentTileSchedulerILi128ELi64ELi256ELi128ELb1ELb1ELb1ELb1ELb0ELb1EEEEEEEEEvNT_6ParamsE)
	.align		4
        /*002c*/ 	.word	index@(__assertfail)
	.align		4
        /*0030*/ 	.word	index@(_ZN7cutlass13device_kernelIN5flash11enable_sm90INS1_16FlashAttnFwdSm90INS1_25CollectiveMainloopFwdSm90ILi2EN4cute5tupleIJNS5_1CILi1EEES8_S8_EEENS6_IJNS7_ILi128EEENS7_ILi64EEENS7_ILi256EEEEEELi256ENS_12float_e4m3_tEfNS_4arch4Sm90ELb0ELb1ELb0ELb1ELb0ELb1ELb0ELb1ELb1ELb1ELb1ELb0EEENS1_21CollectiveEpilogueFwdINS6_IJSA_SC_SB_EEES9_NS_10bfloat16_tESG_Li256ELb1ELb1ELb1ELb1EEENS1_36VarlenDynamicPersistentTileSchedulerILi128ELi64ELi256ELi128ELb1ELb1ELb1ELb1ELb0ELb1EEEEEEEEEvNT_6ParamsE)
	.align		4
        /*0034*/ 	.word	index@(__assertfail)
	.align		4
        /*0038*/ 	.word	index@(_ZN7cutlass13device_kernelIN5flash11enable_sm90INS1_16FlashAttnFwdSm90INS1_25CollectiveMainloopFwdSm90ILi2EN4cute5tupleIJNS5_1CILi1EEES8_S8_EEENS6_IJNS7_ILi128EEESA_NS7_ILi256EEEEEELi256ENS_12float_e4m3_tEfNS_4arch4Sm90ELb1ELb0ELb0ELb0ELb0ELb0ELb0ELb1ELb1ELb1ELb1ELb0EEENS1_21CollectiveEpilogueFwdINS6_IJSA_SB_SA_EEES9_NS_10bfloat16_tESF_Li256ELb0ELb1ELb1ELb1EEENS1_19SingleTileSchedulerILb0ELb1ELb1ELi128EEEEEEEEEvNT_6ParamsE)
	.align		4
        /*003c*/ 	.word	index@(__assertfail)
	.align		4
        /*0040*/ 	.word	index@(_ZN7cutlass13device_kernelIN5flash11enable_sm90INS1_16FlashAttnFwdSm90INS1_25CollectiveMainloopFwdSm90ILi2EN4cute5tupleIJNS5_1CILi1EEES8_S8_EEENS6_IJNS7_ILi128EEESA_NS7_ILi256EEEEEELi256ENS_12float_e4m3_tEfNS_4arch4Sm90ELb1ELb0ELb0ELb1ELb0ELb0ELb0ELb1ELb1ELb1ELb1ELb0EEENS1_21CollectiveEpilogueFwdINS6_IJSA_SB_SA_EEES9_NS_10bfloat16_tESF_Li256ELb1ELb1ELb1ELb1EEENS1_36VarlenDynamicPersistentTileSchedulerILi128ELi128ELi256ELi128ELb1ELb1ELb1ELb1ELb1ELb1EEEEEEEEEvNT_6ParamsE)
	.align		4
        /*0044*/ 	.word	index@(__assertfail)
	.align		4
        /*0048*/ 	.word	index@(_ZN7cutlass13device_kernelIN5flash11enable_sm90INS1_16FlashAttnFwdSm90INS1_25CollectiveMainloopFwdSm90ILi2EN4cute5tupleIJNS5_1CILi1EEES8_S8_EEENS6_IJNS7_ILi128EEESA_NS7_ILi256EEEEEELi256ENS_12float_e4m3_tEfNS_4arch4Sm90ELb1ELb0ELb0ELb1ELb0ELb1ELb0ELb1ELb1ELb1ELb1ELb0EEENS1_21CollectiveEpilogueFwdINS6_IJSA_SB_SA_EEES9_NS_10bfloat16_tESF_Li256ELb1ELb1ELb1ELb1EEENS1_36VarlenDynamicPersistentTileSchedulerILi128ELi128ELi256ELi128ELb1ELb1ELb1ELb1ELb1ELb1EEEEEEEEEvNT_6ParamsE)
	.align		4
        /*004c*/ 	.word	index@(__assertfail)
	.align		4
        /*0050*/ 	.word	0x00000000
	.align		4
        /*0054*/ 	.word	0xfffffffe
	.align		4
        /*0058*/ 	.word	0x00000000
	.align		4
        /*005c*/ 	.word	0xfffffffd
	.align		4
        /*0060*/ 	.word	0x00000000
	.align		4
        /*0064*/ 	.word	0xfffffffc


//--------------------- .nv.constant4             --------------------------
	.section	.nv.constant4,"a",@progbits
	.align	8
	.align		8
.nv.constant4:
        /*0000*/ 	.dword	__assertfail
	.align		8
        /*0008*/ 	.dword	__unnamed_1
	.align		8
        /*0010*/ 	.dword	__unnamed_2
	.align		8
        /*0018*/ 	.dword	__unnamed_3
	.align		8
        /*0020*/ 	.dword	__unnamed_4
	.align		8
        /*0028*/ 	.dword	__unnamed_5
	.align		8
        /*0030*/ 	.dword	__unnamed_6
	.align		8
        /*0038*/ 	.dword	_ZZN5flash28permute_output_fp8_VcolmajorIN4cute6TensorINS1_11ArrayEngineIfLm128EEENS1_6LayoutINS1_5tupleIJNS6_IJNS1_1CILi2EEES8_NS7_ILi32EEEEEENS7_ILi1EEESB_EEENS6_IJNS6_IJSB_S8_NS7_ILi4EEEEEENS7_ILi0EEESF_EEEEEEEEEvRT_E9upper_map
	.align		8
        /*0040*/ 	.dword	__unnamed_7
	.align		8
        /*0048*/ 	.dword	__unnamed_8
	.align		8
        /*0050*/ 	.dword	__unnamed_9
	.align		8
        /*0058*/ 	.dword	__unnamed_10
	.align		8
        /*0060*/ 	.dword	__unnamed_11
	.align		8
        /*0068*/ 	.dword	_ZN72_INTERNAL_5bd3b529_36_flash_fwd_hdim256_e4m3_split_sm90_cu_1f2e7571_32764cuda3std3__45__cpo5beginE
	.align		8
        /*0070*/ 	.dword	_ZN72_INTERNAL_5bd3b529_36_flash_fwd_hdim256_e4m3_split_sm90_cu_1f2e7571_32764cuda3std3__45__cpo3endE
	.align		8
        /*0078*/ 	.dword	_ZN72_INTERNAL_5bd3b529_36_flash_fwd_hdim256_e4m3_split_sm90_cu_1f2e7571_32764cuda3std3__45__cpo6cbeginE
	.align		8
        /*0080*/ 	.dword	_ZN72_INTERNAL_5bd3b529_36_flash_fwd_hdim256_e4m3_split_sm90_cu_1f2e7571_32764cuda3std3__45__cpo4cendE
	.align		8
        /*0088*/ 	.dword	_ZN72_INTERNAL_5bd3b529_36_flash_fwd_hdim256_e4m3_split_sm90_cu_1f2e7571_32764cuda3std3__474_GLOBAL__N__5bd3b529_36_flash_fwd_hdim256_e4m3_split_sm90_cu_1f2e7571_32766ignoreE
	.align		8
        /*0090*/ 	.dword	_ZN72_INTERNAL_5bd3b529_36_flash_fwd_hdim256_e4m3_split_sm90_cu_1f2e7571_32764cuda3std3__419piecewise_constructE
	.align		8
        /*0098*/ 	.dword	_ZN72_INTERNAL_5bd3b529_36_flash_fwd_hdim256_e4m3_split_sm90_cu_1f2e7571_32764cuda3std3__48in_placeE
	.align		8
        /*00a0*/ 	.dword	_ZN72_INTERNAL_5bd3b529_36_flash_fwd_hdim256_e4m3_split_sm90_cu_1f2e7571_32764cuda3std6ranges3__45__cpo4swapE
	.align		8
        /*00a8*/ 	.dword	_ZN72_INTERNAL_5bd3b529_36_flash_fwd_hdim256_e4m3_split_sm90_cu_1f2e7571_32764cuda3std6ranges3__45__cpo9iter_moveE
	.align		8
        /*00b0*/ 	.dword	_ZN72_INTERNAL_5bd3b529_36_flash_fwd_hdim256_e4m3_split_sm90_cu_1f2e7571_32764cute7productE
	.align		8
        /*00b8*/ 	.dword	_ZN72_INTERNAL_5bd3b529_36_flash_fwd_hdim256_e4m3_split_sm90_cu_1f2e7571_32764cute1_E
	.align		8
        /*00c0*/ 	.dword	$str$23
	.align		8
        /*00c8*/ 	.dword	$str$24


//--------------------- .text._ZN7cutlass13device_kernelIN5flash11enable_sm90INS1_16FlashAttnFwdSm90INS1_25CollectiveMainloopFwdSm90ILi2EN4cute5tupleIJNS5_1CILi1EEES8_S8_EEENS6_IJNS7_ILi128EEESA_NS7_ILi256EEEEEELi256ENS_12float_e4m3_tEfNS_4arch4Sm90ELb0ELb0ELb0ELb0ELb0ELb0ELb0ELb1ELb1ELb1ELb1ELb0EEENS1_21CollectiveEpilogueFwdINS6_IJSA_SB_SA_EEES9_NS_10bfloat16_tESF_Li256ELb0ELb1ELb1ELb1EEENS1_19SingleTileSchedulerILb0ELb1ELb1ELi128EEEEEEEEEvNT_6ParamsE --------------------------
	.section	.text._ZN7cutlass13device_kernelIN5flash11enable_sm90INS1_16FlashAttnFwdSm90INS1_25CollectiveMainloopFwdSm90ILi2EN4cute5tupleIJNS5_1CILi1EEES8_S8_EEENS6_IJNS7_ILi128EEESA_NS7_ILi256EEEEEELi256ENS_12float_e4m3_tEfNS_4arch4Sm90ELb0ELb0ELb0ELb0ELb0ELb0ELb0ELb1ELb1ELb1ELb1ELb0EEENS1_21CollectiveEpilogueFwdINS6_IJSA_SB_SA_EEES9_NS_10bfloat16_tESF_Li256ELb0ELb1ELb1ELb1EEENS1_19SingleTileSchedulerILb0ELb1ELb1ELi128EEEEEEEEEvNT_6ParamsE,"ax",@progbits
	.align	128
.text._ZN7cutlass13device_kernelIN5flash11enable_sm90INS1_16FlashAttnFwdSm90INS1_25CollectiveMainloopFwdSm90ILi2EN4cute5tupleIJNS5_1CILi1EEES8_S8_EEENS6_IJNS7_ILi128EEESA_NS7_ILi256EEEEEELi256ENS_12float_e4m3_tEfNS_4arch4Sm90ELb0ELb0ELb0ELb0ELb0ELb0ELb0ELb1ELb1ELb1ELb1ELb0EEENS1_21CollectiveEpilogueFwdINS6_IJSA_SB_SA_EEES9_NS_10bfloat16_tESF_Li256ELb0ELb1ELb1ELb1EEENS1_19SingleTileSchedulerILb0ELb1ELb1ELi128EEEEEEEEEvNT_6ParamsE:
        .type           _ZN7cutlass13device_kernelIN5flash11enable_sm90INS1_16FlashAttnFwdSm90INS1_25CollectiveMainloopFwdSm90ILi2EN4cute5tupleIJNS5_1CILi1EEES8_S8_EEENS6_IJNS7_ILi128EEESA_NS7_ILi256EEEEEELi256ENS_12float_e4m3_tEfNS_4arch4Sm90ELb0ELb0ELb0ELb0ELb0ELb0ELb0ELb1ELb1ELb1ELb1ELb0EEENS1_21CollectiveEpilogueFwdINS6_IJSA_SB_SA_EEES9_NS_10bfloat16_tESF_Li256ELb0ELb1ELb1ELb1EEENS1_19SingleTileSchedulerILb0ELb1ELb1ELi128EEEEEEEEEvNT_6ParamsE,@function
        .size           _ZN7cutlass13device_kernelIN5flash11enable_sm90INS1_16FlashAttnFwdSm90INS1_25CollectiveMainloopFwdSm90ILi2EN4cute5tupleIJNS5_1CILi1EEES8_S8_EEENS6_IJNS7_ILi128EEESA_NS7_ILi256EEEEEELi256ENS_12float_e4m3_tEfNS_4arch4Sm90ELb0ELb0ELb0ELb0ELb0ELb0ELb0ELb1ELb1ELb1ELb1ELb0EEENS1_21CollectiveEpilogueFwdINS6_IJSA_SB_SA_EEES9_NS_10bfloat16_tESF_Li256ELb0ELb1ELb1ELb1EEENS1_19SingleTileSchedulerILb0ELb1ELb1ELi128EEEEEEEEEvNT_6ParamsE,(.L_x_3134 - _ZN7cutlass13device_kernelIN5flash11enable_sm90INS1_16FlashAttnFwdSm90INS1_25CollectiveMainloopFwdSm90ILi2EN4cute5tupleIJNS5_1CILi1EEES8_S8_EEENS6_IJNS7_ILi128EEESA_NS7_ILi256EEEEEELi256ENS_12float_e4m3_tEfNS_4arch4Sm90ELb0ELb0ELb0ELb0ELb0ELb0ELb0ELb1ELb1ELb1ELb1ELb0EEENS1_21CollectiveEpilogueFwdINS6_IJSA_SB_SA_EEES9_NS_10bfloat16_tESF_Li256ELb0ELb1ELb1ELb1EEENS1_19SingleTileSchedulerILb0ELb1ELb1ELi128EEEEEEEEEvNT_6ParamsE)
        .other          _ZN7cutlass13device_kernelIN5flash11enable_sm90INS1_16FlashAttnFwdSm90INS1_25CollectiveMainloopFwdSm90ILi2EN4cute5tupleIJNS5_1CILi1EEES8_S8_EEENS6_IJNS7_ILi128EEESA_NS7_ILi256EEEEEELi256ENS_12float_e4m3_tEfNS_4arch4Sm90ELb0ELb0ELb0ELb0ELb0ELb0ELb0ELb1ELb1ELb1ELb1ELb0EEENS1_21CollectiveEpilogueFwdINS6_IJSA_SB_SA_EEES9_NS_10bfloat16_tESF_Li256ELb0ELb1ELb1ELb1EEENS1_19SingleTileSchedulerILb0ELb1ELb1ELi128EEEEEEEEEvNT_6ParamsE,@"STO_CUDA_ENTRY STV_DEFAULT"
_ZN7cutlass13device_kernelIN5flash11enable_sm90INS1_16FlashAttnFwdSm90INS1_25CollectiveMainloopFwdSm90ILi2EN4cute5tupleIJNS5_1CILi1EEES8_S8_EEENS6_IJNS7_ILi128EEESA_NS7_ILi256EEEEEELi256ENS_12float_e4m3_tEfNS_4arch4Sm90ELb0ELb0ELb0ELb0ELb0ELb0ELb0ELb1ELb1ELb1ELb1ELb0EEENS1_21CollectiveEpilogueFwdINS6_IJSA_SB_SA_EEES9_NS_10bfloat16_tESF_Li256ELb0ELb1ELb1ELb1EEENS1_19SingleTileSchedulerILb0ELb1ELb1ELi128EEEEEEEEEvNT_6ParamsE:
[----:B------:R-:W0:Y:S02]  /*0000*/  LDC R1, c[0x0][0x28] ;  /* 0x00000a00ff017b82 */ /* 0x000e240000000800 */
[----:B0-----:R-:W-:Y:S01]  /*0010*/  VIADD R1, R1, 0xffffffd0 ;  /* 0xffffffd001017836 */ /* 0x001fe20000000000 */
[----:B------:R-:W0:Y:S01]  /*0020*/  S2R R19, SR_TID.X ;  /* 0x0000000000137919 */ /* 0x000e220000002100 */
[----:B------:R-:W-:Y:S01]  /*0030*/  ELECT P0, URZ, PT ;  /* 0x00000000003f782f */ /* 0x000fe20003800000 */
[----:B------:R-:W-:Y:S01]  /*0040*/  BSSY B0, `(.L_x_0) ;  /* 0x000000d000007945 */ /* 0x000fe20003800000 */
[----:B0-----:R-:W-:-:S05]  /*0050*/  SHF.R.U32.HI R0, RZ, 0x5, R19 ;  /* 0x00000005ff007819 */ /* 0x001fca0000011613 */
[----:B------:R-:W0:Y:S02]  /*0060*/  SHFL.IDX PT, R2, R0, RZ, 0x1f ;  /* 0x00001fff00027589 */ /* 0x000e2400000e0000 */
[----:B0-----:R-:W-:-:S13]  /*0070*/  ISETP.EQ.AND P0, PT, R2, RZ, P0 ;  /* 0x000000ff0200720c */ /* 0x001fda0000702270 */
[----:B------:R-:W-:Y:S05]  /*0080*/  @!P0 BRA `(.L_x_1) ;  /* 0x0000000000208947 */ /* 0x000fea0003800000 */
[----:B------:R-:W-:Y:S02]  /*0090*/  ULDC.64 UR4, c[0x0][0x198] ;  /* 0x0000660000047ab9 */ /* 0x000fe40000000a00 */
[----:B------:R-:W-:Y:S02]  /*00a0*/  UIADD3 UR6, UP0, UR4, 0x370, URZ ;  /* 0x0000037004067890 */ /* 0x000fe4000ff1e03f */
[----:B------:R-:W-:Y:S02]  /*00b0*/  UIADD3 UR4, UP1, UR4, 0x470, URZ ;  /* 0x0000047004047890 */ /* 0x000fe4000ff3e03f */
[----:B------:R-:W-:Y:S02]  /*00c0*/  UIADD3.X UR7, URZ, UR5, URZ, UP0, !UPT ;  /* 0x000000053f077290 */ /* 0x000fe400087fe43f */
[----:B------:R-:W-:-:S07]  /*00d0*/  UIADD3.X UR5, URZ, UR5, URZ, UP1, !UPT ;  /* 0x000000053f057290 */ /* 0x000fce0008ffe43f */
[----:B------:R0:W-:Y:S02]  /*00e0*/  UTMACCTL.PF [UR6] ;  /* 0x00000000060079b9 */ /* 0x0001e40008040000 */
[----:B------:R0:W-:Y:S02]  /*00f0*/  UTMACCTL.PF [UR4] ;  /* 0x00000000040079b9 */ /* 0x0001e40008040000 */
[----:B0-----:R-:W-:Y:S01]  /*0100*/  NOP ;  /* 0x0000000000007918 */ /* 0x001fe20000000000 */
.L_x_1:
[----:B------:R-:W-:Y:S05]  /*0110*/  BSYNC B0 ;  /* 0x0000000000007941 */ /* 0x000fea0003800000 */
.L_x_0:
[----:B------:R-:W-:Y:S01]  /*0120*/  VOTEU.ANY UP0, P0 ;  /* 0x00000000003f7886 */ /* 0x000fe20000000100 */
[----:B------:R-:W0:Y:S01]  /*0130*/  SHFL.IDX PT, R2, R0, RZ, 0x1f ;  /* 0x00001fff00027589 */ /* 0x000e2200000e0000 */
[----:B------:R-:W-:Y:S01]  /*0140*/  UMOV UR4, 0x80 ;  /* 0x0000008000047882 */ /* 0x000fe20000000000 */
[----:B------:R-:W-:Y:S01]  /*0150*/  UMOV UR7, 0x100 ;  /* 0x0000010000077882 */ /* 0x000fe20000000000 */
[----:B------:R-:W-:Y:S01]  /*0160*/  SHF.R.U32.HI R18, RZ, 0x7, R19 ;  /* 0x00000007ff127819 */ /* 0x000fe20000011613 */
[----:B------:R-:W1:Y:S01]  /*0170*/  @UP0 S2UR UR8, SR_CgaCtaId ;  /* 0x00000000000809c3 */ /* 0x000e620000008800 */
[----:B------:R-:W-:Y:S01]  /*0180*/  @UP0 UMOV UR6, 0x400 ;  /* 0x0000040000060882 */ /* 0x000fe20000000000 */
[----:B------:R-:W-:-:S04]  /*0190*/  @UP0 UIADD3 UR4, -UR4, 0x100000, URZ ;  /* 0x0010000004040890 */ /* 0x000fc8000fffe13f */
[----:B------:R-:W-:Y:S02]  /*01a0*/  @UP0 USHF.L.U32 UR5, UR4, 0xb, URZ ;  /* 0x0000000b04050899 */ /* 0x000fe4000800063f */
[----:B------:R-:W-:Y:S01]  /*01b0*/  @UP0 USHF.L.U32 UR4, UR4, 0x1, URZ ;  /* 0x0000000104040899 */ /* 0x000fe2000800063f */
[----:B------:R-:W-:Y:S01]  /*01c0*/  VOTEU.ANY UP1, P0 ;  /* 0x00000000003f7886 */ /* 0x000fe20000020100 */
[----:B0-----:R-:W-:Y:S02]  /*01d0*/  ISETP.NE.AND P1, PT, R2, RZ, PT ;  /* 0x000000ff0200720c */ /* 0x001fe40003f25270 */
[----:B------:R0:W2:Y:S01]  /*01e0*/  SHFL.IDX PT, R2, R18, RZ, 0x1f ;  /* 0x00001fff12027589 */ /* 0x0000a200000e0000 */
[----:B-1----:R-:W-:Y:S02]  /*01f0*/  @UP0 ULEA UR8, UR8, UR6, 0x18 ;  /* 0x0000000608080291 */ /* 0x002fe4000f8ec03f */
[----:B------:R-:W-:-:S04]  /*0200*/  @UP0 UIADD3 UR6, -UR7, 0x100000, URZ ;  /* 0x0010000007060890 */ /* 0x000fc8000fffe13f */
[----:B------:R-:W-:Y:S02]  /*0210*/  @UP0 USHF.L.U32 UR7, UR6, 0xb, URZ ;  /* 0x0000000b06070899 */ /* 0x000fe4000800063f */
[----:B------:R-:W-:Y:S01]  /*0220*/  @UP0 USHF.L.U32 UR6, UR6, 0x1, URZ ;  /* 0x0000000106060899 */ /* 0x000fe2000800063f */
[----:B------:R-:W-:Y:S01]  /*0230*/  VOTEU.ANY UP0, P0 ;  /* 0x00000000003f7886 */ /* 0x000fe20000000100 */
[----:B------:R-:W1:Y:S04]  /*0240*/  FENCE.VIEW.ASYNC.S ;  /* 0x00000000000073c6 */ /* 0x000e680000000000 */
[----:B-1----:R0:W1:Y:S06]  /*0250*/  @UP0 SYNCS.EXCH.64 URZ, [UR8+0x38800], UR4 ;  /* 0x03880004083f05b2 */ /* 0x00206c0008000100 */
[----:B------:R0:W3:Y:S02]  /*0260*/  @UP1 SYNCS.EXCH.64 URZ, [UR8+0x38820], UR6 ;  /* 0x03882006083f15b2 */ /* 0x0000e40008000100 */
[----:B0-----:R-:W-:Y:S05]  /*0270*/  @P1 BRA `(.L_x_2) ;  /* 0x0000000000481947 */ /* 0x001fea0003800000 */
[----:B------:R-:W0:Y:S01]  /*0280*/  S2UR UR5, SR_CgaCtaId ;  /* 0x00000000000579c3 */ /* 0x000e220000008800 */
[----:B------:R-:W-:Y:S01]  /*0290*/  UMOV UR4, 0x400 ;  /* 0x0000040000047882 */ /* 0x000fe20000000000 */
[----:B------:R-:W-:Y:S01]  /*02a0*/  UMOV UR6, 0x1 ;  /* 0x0000000100067882 */ /* 0x000fe20000000000 */
[----:B------:R-:W-:Y:S01]  /*02b0*/  UMOV UR7, 0x2 ;  /* 0x0000000200077882 */ /* 0x000fe20000000000 */
[----:B------:R-:W-:Y:S01]  /*02c0*/  ELECT P0, URZ, PT ;  /* 0x00000000003f782f */ /* 0x000fe20003800000 */
[----:B0-----:R-:W-:Y:S02]  /*02d0*/  ULEA UR8, UR5, UR4, 0x18 ;  /* 0x0000000405087291 */ /* 0x001fe4000f8ec03f */
[----:B------:R-:W-:-:S04]  /*02e0*/  UIADD3 UR4, -UR6, 0x100000, URZ ;  /* 0x0010000006047890 */ /* 0x000fc8000fffe13f */
[----:B------:R-:W-:Y:S02]  /*02f0*/  USHF.L.U32 UR5, UR4, 0xb, URZ ;  /* 0x0000000b04057899 */ /* 0x000fe4000800063f */
[----:B------:R-:W-:Y:S02]  /*0300*/  USHF.L.U32 UR4, UR4, 0x1, URZ ;  /* 0x0000000104047899 */ /* 0x000fe4000800063f */
[----:B------:R-:W-:-:S04]  /*0310*/  UIADD3 UR6, -UR7, 0x100000, URZ ;  /* 0x0010000007067890 */ /* 0x000fc8000fffe13f */
[----:B------:R-:W-:Y:S02]  /*0320*/  USHF.L.U32 UR7, UR6, 0xb, URZ ;  /* 0x0000000b06077899 */ /* 0x000fe4000800063f */
[----:B------:R-:W-:Y:S01]  /*0330*/  USHF.L.U32 UR6, UR6, 0x1, URZ ;  /* 0x0000000106067899 */ /* 0x000fe2000800063f */
[----:B------:R-:W0:Y:S03]  /*0340*/  FENCE.VIEW.ASYNC.S ;  /* 0x00000000000073c6 */ /* 0x000e260000000000 */
[----:B0-----:R0:W4:Y:S08]  /*0350*/  SYNCS.EXCH.64 URZ, [UR8+0x38830], UR4 ;  /* 0x03883004083f75b2 */ /* 0x0011300008000100 */
[----:B------:R0:W0:Y:S01]  /*0360*/  SYNCS.EXCH.64 URZ, [UR8+0x38840], UR6 ;  /* 0x03884006083f75b2 */ /* 0x0000220008000100 */
[----:B------:R0:W0:Y:S01]  /*0370*/  SYNCS.EXCH.64 URZ, [UR8+0x38838], UR4 ;  /* 0x03883804083f75b2 */ /* 0x0000220008000100 */
[----:B------:R0:W0:Y:S01]  /*0380*/  SYNCS.EXCH.64 URZ, [UR8+0x38848], UR6 ;  /* 0x03884806083f75b2 */ /* 0x0000220008000100 */
[----:B------:R-:W-:Y:S01]  /*0390*/  NOP ;  /* 0x0000000000007918 */ /* 0x000fe20000000000 */
.L_x_2:
[----:B------:R-:W5:Y:S01]  /*03a0*/  SHFL.IDX PT, R3, R0, RZ, 0x1f ;  /* 0x00001fff00037589 */ /* 0x000f6200000e0000 */
[----:B------:R-:W-:Y:S01]  /*03b0*/  NOP ;  /* 0x0000000000007918 */ /* 0x000fe20000000000 */
[----:B-----5:R-:W-:-:S13]  /*03c0*/  ISETP.NE.AND P0, PT, R3, RZ, PT ;  /* 0x000000ff0300720c */ /* 0x020fda0003f05270 */
[----:B------:R-:W-:Y:S05]  /*03d0*/  @P0 BRA `(.L_x_3) ;  /* 0x0000000000480947 */ /* 0x000fea0003800000 */
[----:B0-----:R-:W0:Y:S01]  /*03e0*/  S2UR UR5, SR_CgaCtaId ;  /* 0x00000000000579c3 */ /* 0x001e220000008800 */
        /* <DEDUP_REMOVED lines=12> */
[----:B0-----:R0:W0:Y:S08]  /*04b0*/  SYNCS.EXCH.64 URZ, [UR8+0x38850], UR4 ;  /* 0x03885004083f75b2 */ /* 0x0010300008000100 */
[----:B------:R0:W0:Y:S01]  /*04c0*/  SYNCS.EXCH.64 URZ, [UR8+0x38860], UR6 ;  /* 0x03886006083f75b2 */ /* 0x0000220008000100 */
[----:B------:R0:W0:Y:S01]  /*04d0*/  SYNCS.EXCH.64 URZ, [UR8+0x38858], UR4 ;  /* 0x03885804083f75b2 */ /* 0x0000220008000100 */
[----:B------:R0:W0:Y:S01]  /*04e0*/  SYNCS.EXCH.64 URZ, [UR8+0x38868], UR6 ;  /* 0x03886806083f75b2 */ /* 0x0000220008000100 */
[----:B------:R-:W-:Y:S01]  /*04f0*/  NOP ;  /* 0x0000000000007918 */ /* 0x000fe20000000000 */
.L_x_3:
[----:B------:R-:W5:Y:S01]  /*0500*/  SHFL.IDX PT, R3, R0, RZ, 0x1f ;  /* 0x00001fff00037589 */ /* 0x000f6200000e0000 */
[----:B------:R-:W-:Y:S01]  /*0510*/  NOP ;  /* 0x0000000000007918 */ /* 0x000fe20000000000 */
[----:B-----5:R-:W-:-:S13]  /*0520*/  ISETP.NE.AND P0, PT, R3, RZ, PT ;  /* 0x000000ff0300720c */ /* 0x020fda0003f05270 */
[----:B------:R-:W-:Y:S05]  /*0530*/  @P0 BRA `(.L_x_4) ;  /* 0x0000000000380947 */ /* 0x000fea0003800000 */
[----:B0-----:R-:W0:Y:S01]  /*0540*/  S2UR UR5, SR_CgaCtaId ;  /* 0x00000000000579c3 */ /* 0x001e220000008800 */
[----:B------:R-:W-:Y:S01]  /*0550*/  UMOV UR4, 0x400 ;  /* 0x0000040000047882 */ /* 0x000fe20000000000 */
[----:B------:R-:W-:Y:S01]  /*0560*/  UMOV UR7, 0x1 ;  /* 0x0000000100077882 */ /* 0x000fe20000000000 */
[----:B------:R-:W-:Y:S01]  /*0570*/  ELECT P0, URZ, PT ;  /* 0x00000000003f782f */ /* 0x000fe20003800000 */
[----:B0-----:R-:W-:Y:S02]  /*0580*/  ULEA UR6, UR5, UR4, 0x18 ;  /* 0x0000000405067291 */ /* 0x001fe4000f8ec03f */
[----:B------:R-:W-:-:S04]  /*0590*/  UIADD3 UR4, -UR7, 0x100000, URZ ;  /* 0x0010000007047890 */ /* 0x000fc8000fffe13f */
[----:B------:R-:W-:Y:S02]  /*05a0*/  USHF.L.U32 UR5, UR4, 0xb, URZ ;  /* 0x0000000b04057899 */ /* 0x000fe4000800063f */
[----:B------:R-:W-:Y:S01]  /*05b0*/  USHF.L.U32 UR4, UR4, 0x1, URZ ;  /* 0x0000000104047899 */ /* 0x000fe2000800063f */
[----:B------:R-:W0:Y:S11]  /*05c0*/  FENCE.VIEW.ASYNC.S ;  /* 0x00000000000073c6 */ /* 0x000e360000000000 */
[----:B0-----:R0:W0:Y:S01]  /*05d0*/  SYNCS.EXCH.64 URZ, [UR6+0x38870], UR4 ;  /* 0x03887004063f75b2 */ /* 0x0010220008000100 */
[----:B------:R0:W0:Y:S01]  /*05e0*/  SYNCS.EXCH.64 URZ, [UR6+0x38880], UR4 ;  /* 0x03888004063f75b2 */ /* 0x0000220008000100 */
[----:B------:R0:W0:Y:S01]  /*05f0*/  SYNCS.EXCH.64 URZ, [UR6+0x38878], UR4 ;  /* 0x03887804063f75b2 */ /* 0x0000220008000100 */
[----:B------:R0:W0:Y:S01]  /*0600*/  SYNCS.EXCH.64 URZ, [UR6+0x38888], UR4 ;  /* 0x03888804063f75b2 */ /* 0x0000220008000100 */
[----:B------:R-:W-:Y:S01]  /*0610*/  NOP ;  /* 0x0000000000007918 */ /* 0x000fe20000000000 */
.L_x_4:
        /* <DEDUP_REMOVED lines=22> */
.L_x_5:
        /* <DEDUP_REMOVED lines=22> */
.L_x_6:
[----:B--2---:R-:W-:Y:S01]  /*08e0*/  ISETP.NE.AND P0, PT, R2, RZ, PT ;  /* 0x000000ff0200720c */ /* 0x004fe20003f05270 */
[----:B------:R-:W-:Y:S01]  /*08f0*/  IMAD.MOV.U32 R2, RZ, RZ, 0x1 ;  /* 0x00000001ff027424 */ /* 0x000fe200078e00ff */
[----:B------:R-:W-:Y:S01]  /*0900*/  NOP ;  /* 0x0000000000007918 */ /* 0x000fe20000000000 */
[----:B------:R-:W-:Y:S01]  /*0910*/  ULDC.64 UR40, c[0x0][0x208] ;  /* 0x0000820000287ab9 */ /* 0x000fe20000000a00 */
[----:B------:R-:W-:Y:S02]  /*0920*/  BSSY B6, `(.L_x_7) ;  /* 0x0000e5f000067945 */ /* 0x000fe40003800000 */
[----:B------:R-:W-:-:S05]  /*0930*/  SEL R2, R2, 0x2, !P0 ;  /* 0x0000000202027807 */ /* 0x000fca0004000000 */
[----:B------:R2:W-:Y:S01]  /*0940*/  STL [R1+0x20], R2 ;  /* 0x0000200201007387 */ /* 0x0005e20000100800 */
[----:B01-34-:R-:W-:Y:S06]  /*0950*/  BAR.SYNC.DEFER_BLOCKING 0x0 ;  /* 0x0000000000007b1d */ /* 0x01bfec0000010000 */
[----:B------:R-:W-:Y:S05]  /*0960*/  @!P0 BRA `(.L_x_8) ;  /* 0x000000a400b88947 */ /* 0x000fea0003800000 */
.L_x_9:
[----:B------:R-:W-:-:S08]  /*0970*/  NOP ;  /* 0x0000000000007918 */ /* 0x000fd00000000000 */
[----:B------:R-:W0:Y:S02]  /*0980*/  USETMAXREG.TRY_ALLOC.CTAPOOL UP0, 0xf0 ;  /* 0x000000f0000079c8 */ /* 0x000e240008000600 */
[----:B0-----:R-:W-:-:S13]  /*0990*/  PLOP3.LUT P0, PT, PT, PT, UP0, 0x80, 0x0 ;  /* 0x000000000000781c */ /* 0x001fda0003f0f008 */
[----:B------:R-:W-:Y:S05]  /*09a0*/  @!P0 BRA `(.L_x_9) ;  /* 0xfffffffc00f08947 */ /* 0x000fea000383ffff */
[----:B--2---:R-:W0:Y:S01]  /*09b0*/  LDC R2, c[0x0][0xc50] ;  /* 0x00031400ff027b82 */ /* 0x004e220000000800 */
[----:B------:R-:W-:-:S07]  /*09c0*/  LOP3.LUT R4, R19, 0xffffff80, RZ, 0xc0, !PT ;  /* 0xffffff8013047812 */ /* 0x000fce00078ec0ff */
[----:B------:R-:W-:Y:S08]  /*09d0*/  BAR.ARV 0x8, 0x180 ;  /* 0x0206000000007b1d */ /* 0x000ff00000002000 */
[----:B------:R-:W1:Y:S01]  /*09e0*/  S2UR UR4, SR_CTAID.Y ;  /* 0x00000000000479c3 */ /* 0x000e620000002600 */
[----:B------:R-:W-:-:S07]  /*09f0*/  ISETP.NE.AND P0, PT, R4, 0x80, PT ;  /* 0x000000800400780c */ /* 0x000fce0003f05270 */
[----:B------:R-:W2:Y:S08]  /*0a00*/  S2UR UR39, SR_CTAID.Z ;  /* 0x00000000002779c3 */ /* 0x000eb00000002700 */
[----:B------:R-:W-:Y:S06]  /*0a10*/  @!P0 BAR.ARV 0x9, 0x100 ;  /* 0x0244000000008b1d */ /* 0x000fec0000002000 */
[----:B0-----:R-:W-:Y:S01]  /*0a20*/  ISETP.NE.AND P1, PT, R2, 0x1, PT ;  /* 0x000000010200780c */ /* 0x001fe20003f25270 */
[----:B-1----:R-:W-:Y:S01]  /*0a30*/  IMAD.U32 R16, RZ, RZ, UR4 ;  /* 0x00000004ff107e24 */ /* 0x002fe2000f8e00ff */
[----:B--2---:R-:W-:-:S11]  /*0a40*/  ISETP.LE.AND P0, PT, RZ, UR39, PT ;  /* 0x00000027ff007c0c */ /* 0x004fd6000bf03270 */
[----:B------:R-:W0:Y:S08]  /*0a50*/  @P1 LDC R0, c[0x0][0xc54] ;  /* 0x00031500ff001b82 */ /* 0x000e300000000800 */
[----:B------:R-:W1:Y:S01]  /*0a60*/  @P1 LDC R3, c[0x0][0xc58] ;  /* 0x00031600ff031b82 */ /* 0x000e620000000800 */
[----:B0-----:R-:W-:-:S05]  /*0a70*/  @P1 IMAD.HI.U32 R0, R0, UR4, RZ ;  /* 0x0000000400001c27 */ /* 0x001fca000f8e00ff */
[----:B-1----:R-:W-:-:S05]  /*0a80*/  @P1 SHF.R.U32.HI R16, RZ, R3, R0 ;  /* 0x00000003ff101219 */ /* 0x002fca0000011600 */
[----:B------:R-:W-:-:S04]  /*0a90*/  IMAD.MOV R3, RZ, RZ, -R16 ;  /* 0x000000ffff037224 */ /* 0x000fc800078e0a10 */
[----:B------:R-:W-:Y:S01]  /*0aa0*/  IMAD R24, R2, R3, UR4 ;  /* 0x0000000402187e24 */ /* 0x000fe2000f8e0203 */
[----:B------:R-:W-:Y:S06]  /*0ab0*/  @!P0 BRA `(.L_x_10) ;  /* 0x000000e400148947 */ /* 0x000fec0003800000 */
[----:B------:R-:W0:Y:S01]  /*0ac0*/  LDC.64 R12, c[0x0][0x990] ;  /* 0x00026400ff0c7b82 */ /* 0x000e220000000a00 */
[----:B------:R-:W-:-:S07]  /*0ad0*/  USHF.R.S32.HI UR38, URZ, 0x1f, UR39 ;  /* 0x0000001f3f267899 */ /* 0x000fce0008011427 */
[----:B------:R-:W1:Y:S08]  /*0ae0*/  LDC.64 R20, c[0x0][0x998] ;  /* 0x00026600ff147b82 */ /* 0x000e700000000a00 */
[----:B------:R-:W2:Y:S01]  /*0af0*/  LDC R27, c[0x0][0x424] ;  /* 0x00010900ff1b7b82 */ /* 0x000ea20000000800 */
[----:B0-----:R-:W-:-:S04]  /*0b00*/  ISETP.NE.U32.AND P0, PT, R12, RZ, PT ;  /* 0x000000ff0c00720c */ /* 0x001fc80003f05070 */
[----:B------:R-:W-:Y:S02]  /*0b10*/  ISETP.NE.AND.EX P0, PT, R13, RZ, PT, P0 ;  /* 0x000000ff0d00720c */ /* 0x000fe40003f05300 */
[----:B-1----:R-:W-:-:S04]  /*0b20*/  ISETP.NE.U32.AND P1, PT, R20, RZ, PT ;  /* 0x000000ff1400720c */ /* 0x002fc80003f25070 */
[----:B------:R-:W-:-:S07]  /*0b30*/  ISETP.NE.AND.EX P1, PT, R21, RZ, PT, P1 ;  /* 0x000000ff1500720c */ /* 0x000fce0003f25310 */
[----:B------:R-:W0:Y:S01]  /*0b40*/  @P0 LDC.64 R8, c[0x0][0x9a8] ;  /* 0x00026a00ff080b82 */ /* 0x000e220000000a00 */
[----:B------:R-:W-:-:S07]  /*0b50*/  @P0 SHF.R.S32.HI R7, RZ, 0x1f, R16 ;  /* 0x0000001fff070819 */ /* 0x000fce0000011410 */
[----:B------:R-:W1:Y:S08]  /*0b60*/  @P1 LDC.64 R10, c[0x0][0x9b8] ;  /* 0x00026e00ff0a1b82 */ /* 0x000e700000000a00 */
[----:B------:R-:W3:Y:S08]  /*0b70*/  @P0 LDC.64 R14, c[0x0][0x9b0] ;  /* 0x00026c00ff0e0b82 */ /* 0x000ef00000000a00 */
[----:B------:R-:W4:Y:S01]  /*0b80*/  @P1 LDC.64 R22, c[0x0][0x9c0] ;  /* 0x00027000ff161b82 */ /* 0x000f220000000a00 */
[----:B0-----:R-:W-:-:S02]  /*0b90*/  @P0 IMAD R0, R8, UR38, RZ ;  /* 0x0000002608000c24 */ /* 0x001fc4000f8e02ff */
[----:B------:R-:W-:-:S04]  /*0ba0*/  @P0 IMAD.WIDE.U32 R2, R8, UR39, RZ ;  /* 0x0000002708020c25 */ /* 0x000fc8000f8e00ff */
[----:B------:R-:W-:Y:S02]  /*0bb0*/  @P0 IMAD R9, R9, UR39, R0 ;  /* 0x0000002709090c24 */ /* 0x000fe4000f8e0200 */
[C---:B-1----:R-:W-:Y:S02]  /*0bc0*/  @P1 IMAD R4, R10.reuse, UR38, RZ ;  /* 0x000000260a041c24 */ /* 0x042fe4000f8e02ff */
[----:B------:R-:W-:Y:S01]  /*0bd0*/  @P0 IMAD.IADD R3, R3, 0x1, R9 ;  /* 0x0000000103030824 */ /* 0x000fe200078e0209 */
[----:B------:R-:W-:Y:S01]  /*0be0*/  @P1 SHF.R.S32.HI R9, RZ, 0x1f, R16 ;  /* 0x0000001fff091819 */ /* 0x000fe20000011410 */
[----:B------:R-:W-:Y:S02]  /*0bf0*/  @P1 IMAD R11, R11, UR39, R4 ;  /* 0x000000270b0b1c24 */ /* 0x000fe4000f8e0204 */
[----:B------:R-:W-:-:S04]  /*0c00*/  @P1 IMAD.WIDE.U32 R4, R10, UR39, RZ ;  /* 0x000000270a041c25 */ /* 0x000fc8000f8e00ff */
[-C--:B---3--:R-:W-:Y:S02]  /*0c10*/  @P0 IMAD R7, R7, R14.reuse, RZ ;  /* 0x0000000e07070224 */ /* 0x088fe400078e02ff */
[----:B------:R-:W-:Y:S02]  /*0c20*/  @P1 IMAD.IADD R5, R5, 0x1, R11 ;  /* 0x0000000105051824 */ /* 0x000fe400078e020b */
[----:B------:R-:W-:-:S04]  /*0c30*/  @P0 IMAD.WIDE.U32 R2, R16, R14, R2 ;  /* 0x0000000e10020225 */ /* 0x000fc800078e0002 */
[-C--:B----4-:R-:W-:Y:S02]  /*0c40*/  @P1 IMAD R0, R9, R22.reuse, RZ ;  /* 0x0000001609001224 */ /* 0x090fe400078e02ff */
[C---:B------:R-:W-:Y:S02]  /*0c50*/  @P0 IMAD R9, R16.reuse, R15, R7 ;  /* 0x0000000f10090224 */ /* 0x040fe400078e0207 */
[C---:B------:R-:W-:Y:S02]  /*0c60*/  @P1 IMAD R11, R16.reuse, R23, R0 ;  /* 0x00000017100b1224 */ /* 0x040fe400078e0200 */
[----:B------:R-:W-:Y:S01]  /*0c70*/  @P1 IMAD.WIDE.U32 R6, R16, R22, R4 ;  /* 0x0000001610061225 */ /* 0x000fe200078e0004 */
[----:B------:R-:W-:-:S03]  /*0c80*/  @P0 LEA R4, P2, R2, R12, 0x2 ;  /* 0x0000000c02040211 */ /* 0x000fc600078410ff */
[----:B------:R-:W-:Y:S01]  /*0c90*/  @P1 IMAD.IADD R0, R7, 0x1, R11 ;  /* 0x0000000107001824 */ /* 0x000fe200078e020b */
[C---:B------:R-:W-:Y:S01]  /*0ca0*/  @P1 LEA R8, P3, R6.reuse, R20, 0x2 ;  /* 0x0000001406081211 */ /* 0x040fe200078610ff */
[----:B------:R-:W-:Y:S02]  /*0cb0*/  @P0 IMAD.IADD R3, R3, 0x1, R9 ;  /* 0x0000000103030824 */ /* 0x000fe400078e0209 */
[----:B------:R-:W-:Y:S01]  /*0cc0*/  IMAD.MOV.U32 R7, RZ, RZ, 0x3f800000 ;  /* 0x3f800000ff077424 */ /* 0x000fe200078e00ff */
[----:B------:R-:W-:Y:S01]  /*0cd0*/  @P1 LEA.HI.X R9, R6, R21, R0, 0x2, P3 ;  /* 0x0000001506091211 */ /* 0x000fe200018f1400 */
[----:B------:R-:W-:Y:S01]  /*0ce0*/  IMAD.MOV.U32 R0, RZ, RZ, 0x3f800000 ;  /* 0x3f800000ff007424 */ /* 0x000fe200078e00ff */
[----:B------:R-:W-:Y:S01]  /*0cf0*/  @P0 LEA.HI.X R5, R2, R13, R3, 0x2, P2 ;  /* 0x0000000d02050211 */ /* 0x000fe200010f1403 */
[----:B------:R-:W0:Y:S04]  /*0d00*/  LDC R6, c[0x0][0x2f0] ;  /* 0x0000bc00ff067b82 */ /* 0x000e280000000800 */
[----:B------:R1:W5:Y:S04]  /*0d10*/  @P1 LDG.E R0, desc[UR40][R8.64] ;  /* 0x0000002808001981 */ /* 0x000368000c1e1900 */
[----:B------:R-:W3:Y:S01]  /*0d20*/  LDC.64 R2, c[0x0][0x418] ;  /* 0x00010600ff027b82 */ /* 0x000ee20000000a00 */
[----:B------:R1:W5:Y:S01]  /*0d30*/  @P0 LDG.E R7, desc[UR40][R4.64] ;  /* 0x0000002804070981 */ /* 0x000362000c1e1900 */
[----:B---3--:R-:W-:-:S04]  /*0d40*/  ISETP.NE.U32.AND P0, PT, R2, RZ, PT ;  /* 0x000000ff0200720c */ /* 0x008fc80003f05070 */
[----:B------:R-:W-:-:S04]  /*0d50*/  ISETP.NE.AND.EX P0, PT, R3, RZ, PT, P0 ;  /* 0x000000ff0300720c */ /* 0x000fc80003f05300 */
[----:B--2---:R-:W-:-:S05]  /*0d60*/  SEL R27, R27, 0x1, P0 ;  /* 0x000000011b1b7807 */ /* 0x004fca0000000000 */
[----:B0-----:R-:W-:-:S05]  /*0d70*/  IMAD R27, R27, R6, RZ ;  /* 0x000000061b1b7224 */ /* 0x001fca00078e02ff */
[C---:B------:R-:W-:Y:S01]  /*0d80*/  ISETP.GE.AND P0, PT, R27.reuse, 0x1, PT ;  /* 0x000000011b00780c */ /* 0x040fe20003f06270 */
[----:B------:R-:W-:-:S05]  /*0d90*/  VIADD R2, R27, 0x7f ;  /* 0x0000007f1b027836 */ /* 0x000fca0000000000 */
[----:B------:R-:W-:-:S04]  /*0da0*/  SHF.R.S32.HI R3, RZ, 0x1f, R2 ;  /* 0x0000001fff037819 */ /* 0x000fc80000011402 */
[----:B------:R-:W-:Y:S01]  /*0db0*/  LEA.HI R3, R3, R2, RZ, 0x7 ;  /* 0x0000000203037211 */ /* 0x000fe200078f38ff */
[----:B------:R-:W-:Y:S01]  /*0dc0*/  IMAD.MOV.U32 R2, RZ, RZ, RZ ;  /* 0x000000ffff027224 */ /* 0x000fe200078e00ff */
[----:B------:R-:W-:Y:S02]  /*0dd0*/  LOP3.LUT R17, R24, 0xffff, RZ, 0xc0, !PT ;  /* 0x0000ffff18117812 */ /* 0x000fe400078ec0ff */
[----:B------:R-:W-:Y:S01]  /*0de0*/  SHF.R.S32.HI R26, RZ, 0x7, R3 ;  /* 0x00000007ff1a7819 */ /* 0x000fe20000011403 */
[----:B-1----:R-:W-:Y:S06]  /*0df0*/  @!P0 BRA `(.L_x_11) ;  /* 0x0000000000788947 */ /* 0x002fec0003800000 */
[----:B------:R-:W-:-:S04]  /*0e00*/  SHF.R.U32.HI R5, RZ, 0x10, R24 ;  /* 0x00000010ff057819 */ /* 0x000fc80000011618 */
[----:B------:R-:W-:-:S13]  /*0e10*/  ISETP.NE.AND P0, PT, R5, RZ, PT ;  /* 0x000000ff0500720c */ /* 0x000fda0003f05270 */
[----:B------:R-:W0:Y:S02]  /*0e20*/  @!P0 LDC R5, c[0x0][0x9f0] ;  /* 0x00027c00ff058b82 */ /* 0x000e240000000800 */
[-C--:B0-----:R-:W-:Y:S02]  /*0e30*/  IABS R9, R5.reuse ;  /* 0x0000000500097213 */ /* 0x081fe40000000000 */
[----:B------:R-:W-:Y:S02]  /*0e40*/  IADD3 R4, R26, -0x1, R5 ;  /* 0xffffffff1a047810 */ /* 0x000fe40007ffe005 */
[----:B------:R-:W0:Y:S01]  /*0e50*/  I2F.RP R6, R9 ;  /* 0x0000000900067306 */ /* 0x000e220000209400 */
[----:B------:R-:W-:-:S05]  /*0e60*/  IABS R10, R5 ;  /* 0x00000005000a7213 */ /* 0x000fca0000000000 */
[----:B------:R-:W-:Y:S02]  /*0e70*/  IMAD.MOV R10, RZ, RZ, -R10 ;  /* 0x000000ffff0a7224 */ /* 0x000fe400078e0a0a */
[----:B0-----:R-:W0:Y:S02]  /*0e80*/  MUFU.RCP R6, R6 ;  /* 0x0000000600067308 */ /* 0x001e240000001000 */
[----:B0-----:R-:W-:Y:S01]  /*0e90*/  VIADD R2, R6, 0xffffffe ;  /* 0x0ffffffe06027836 */ /* 0x001fe20000000000 */
[----:B------:R-:W-:Y:S02]  /*0ea0*/  IABS R6, R4 ;  /* 0x0000000400067213 */ /* 0x000fe40000000000 */
[----:B------:R-:W-:-:S03]  /*0eb0*/  LOP3.LUT R4, R4, R5, RZ, 0x3c, !PT ;  /* 0x0000000504047212 */ /* 0x000fc600078e3cff */
[----:B------:R0:W1:Y:S01]  /*0ec0*/  F2I.FTZ.U32.TRUNC.NTZ R3, R2 ;  /* 0x0000000200037305 */ /* 0x000062000021f000 */
[----:B------:R-:W-:Y:S01]  /*0ed0*/  ISETP.GE.AND P2, PT, R4, RZ, PT ;  /* 0x000000ff0400720c */ /* 0x000fe20003f46270 */
[----:B0-----:R-:W-:Y:S02]  /*0ee0*/  IMAD.MOV.U32 R2, RZ, RZ, RZ ;  /* 0x000000ffff027224 */ /* 0x001fe400078e00ff */
[----:B-1----:R-:W-:-:S04]  /*0ef0*/  IMAD.MOV R8, RZ, RZ, -R3 ;  /* 0x000000ffff087224 */ /* 0x002fc800078e0a03 */
[----:B------:R-:W-:-:S04]  /*0f00*/  IMAD R11, R8, R9, RZ ;  /* 0x00000009080b7224 */ /* 0x000fc800078e02ff */
[----:B------:R-:W-:-:S04]  /*0f10*/  IMAD.HI.U32 R3, R3, R11, R2 ;  /* 0x0000000b03037227 */ /* 0x000fc800078e0002 */
[----:B------:R-:W-:Y:S02]  /*0f20*/  IMAD.MOV.U32 R2, RZ, RZ, R10 ;  /* 0x000000ffff027224 */ /* 0x000fe400078e000a */
[----:B------:R-:W-:-:S04]  /*0f30*/  IMAD.HI.U32 R3, R3, R6, RZ ;  /* 0x0000000603037227 */ /* 0x000fc800078e00ff */
[----:B------:R-:W-:-:S05]  /*0f40*/  IMAD R2, R3, R2, R6 ;  /* 0x0000000203027224 */ /* 0x000fca00078e0206 */
[----:B------:R-:W-:-:S13]  /*0f50*/  ISETP.GT.U32.AND P1, PT, R9, R2, PT ;  /* 0x000000020900720c */ /* 0x000fda0003f24070 */
[----:B------:R-:W-:Y:S02]  /*0f60*/  @!P1 IMAD.IADD R2, R2, 0x1, -R9 ;  /* 0x0000000102029824 */ /* 0x000fe400078e0a09 */
[----:B------:R-:W-:Y:S01]  /*0f70*/  @!P1 VIADD R3, R3, 0x1 ;  /* 0x0000000103039836 */ /* 0x000fe20000000000 */
[----:B------:R-:W-:Y:S02]  /*0f80*/  ISETP.NE.AND P1, PT, R5, RZ, PT ;  /* 0x000000ff0500720c */ /* 0x000fe40003f25270 */
[----:B------:R-:W-:-:S13]  /*0f90*/  ISETP.GE.U32.AND P0, PT, R2, R9, PT ;  /* 0x000000090200720c */ /* 0x000fda0003f06070 */
[----:B------:R-:W-:-:S04]  /*0fa0*/  @P0 VIADD R3, R3, 0x1 ;  /* 0x0000000103030836 */ /* 0x000fc80000000000 */
[----:B------:R-:W-:-:S04]  /*0fb0*/  IMAD.MOV.U32 R2, RZ, RZ, R3 ;  /* 0x000000ffff027224 */ /* 0x000fc800078e0003 */
[----:B------:R-:W-:Y:S01]  /*0fc0*/  @!P2 IMAD.MOV R2, RZ, RZ, -R2 ;  /* 0x000000ffff02a224 */ /* 0x000fe200078e0a02 */
[----:B------:R-:W-:-:S07]  /*0fd0*/  @!P1 LOP3.LUT R2, RZ, R5, RZ, 0x33, !PT ;  /* 0x00000005ff029212 */ /* 0x000fce00078e33ff */
.L_x_11:
[-C--:B------:R-:W-:Y:S01]  /*0fe0*/  IMAD R17, R17, R2.reuse, RZ ;  /* 0x0000000211117224 */ /* 0x080fe200078e02ff */
[----:B------:R-:W-:Y:S01]  /*0ff0*/  ULDC UR4, c[0x0][0x988] ;  /* 0x0002620000047ab9 */ /* 0x000fe20000000800 */
[----:B------:R-:W-:Y:S01]  /*1000*/  VIADD R120, R19, 0xffffff80 ;  /* 0xffffff8013787836 */ /* 0x000fe20000000000 */
[----:B------:R-:W-:Y:S02]  /*1010*/  PLOP3.LUT P0, PT, PT, PT, PT, 0x80, 0x0 ;  /* 0x000000000000781c */ /* 0x000fe40003f0f070 */
[----:B------:R-:W-:Y:S02]  /*1020*/  CS2R R92, SRZ ;  /* 0x00000000005c7805 */ /* 0x000fe4000001ff00 */
[----:B------:R-:W-:Y:S01]  /*1030*/  VIADDMNMX R26, R17, R2, R26, PT ;  /* 0x00000002111a7246 */ /* 0x000fe2000380011a */
[----:B-----5:R-:W-:Y:S01]  /*1040*/  FMUL.FTZ R2, R7, R0 ;  /* 0x0000000007027220 */ /* 0x020fe20000410000 */
[----:B------:R-:W-:Y:S01]  /*1050*/  IMAD.MOV.U32 R0, RZ, RZ, RZ ;  /* 0x000000ffff007224 */ /* 0x000fe200078e00ff */
[----:B------:R-:W-:-:S02]  /*1060*/  CS2R R4, SRZ ;  /* 0x0000000000047805 */ /* 0x000fc4000001ff00 */
[----:B------:R-:W-:Y:S01]  /*1070*/  ISETP.GT.AND P1, PT, R26, R17, PT ;  /* 0x000000111a00720c */ /* 0x000fe20003f24270 */
[----:B------:R-:W-:Y:S01]  /*1080*/  FMUL.FTZ R2, R2, UR4 ;  /* 0x0000000402027c20 */ /* 0x000fe20008410000 */
[----:B------:R-:W-:Y:S02]  /*1090*/  CS2R R154, SRZ ;  /* 0x00000000009a7805 */ /* 0x000fe4000001ff00 */
[----:B------:R-:W-:Y:S02]  /*10a0*/  CS2R R30, SRZ ;  /* 0x00000000001e7805 */ /* 0x000fe4000001ff00 */
[----:B------:R-:W-:Y:S02]  /*10b0*/  CS2R R28, SRZ ;  /* 0x00000000001c7805 */ /* 0x000fe4000001ff00 */
[----:B------:R-:W-:Y:S02]  /*10c0*/  CS2R R112, SRZ ;  /* 0x0000000000707805 */ /* 0x000fe4000001ff00 */
[----:B------:R-:W-:-:S02]  /*10d0*/  CS2R R72, SRZ ;  /* 0x0000000000487805 */ /* 0x000fc4000001ff00 */
[----:B------:R-:W-:Y:S02]  /*10e0*/  CS2R R84, SRZ ;  /* 0x0000000000547805 */ /* 0x000fe4000001ff00 */
[----:B------:R-:W-:Y:S02]  /*10f0*/  CS2R R152, SRZ ;  /* 0x0000000000987805 */ /* 0x000fe4000001ff00 */
[----:B------:R-:W-:Y:S01]  /*1100*/  CS2R R38, SRZ ;  /* 0x0000000000267805 */ /* 0x000fe2000001ff00 */
[----:B------:R-:W-:Y:S01]  /*1110*/  IMAD.MOV.U32 R34, RZ, RZ, RZ ;  /* 0x000000ffff227224 */ /* 0x000fe200078e00ff */
[----:B------:R-:W-:Y:S02]  /*1120*/  CS2R R36, SRZ ;  /* 0x0000000000247805 */ /* 0x000fe4000001ff00 */
[----:B------:R-:W-:Y:S02]  /*1130*/  CS2R R100, SRZ ;  /* 0x0000000000647805 */ /* 0x000fe4000001ff00 */
[----:B------:R-:W-:-:S02]  /*1140*/  CS2R R76, SRZ ;  /* 0x00000000004c7805 */ /* 0x000fc4000001ff00 */
[----:B------:R-:W-:Y:S01]  /*1150*/  CS2R R46, SRZ ;  /* 0x00000000002e7805 */ /* 0x000fe2000001ff00 */
[----:B------:R-:W-:Y:S01]  /*1160*/  IMAD.MOV.U32 R42, RZ, RZ, RZ ;  /* 0x000000ffff2a7224 */ /* 0x000fe200078e00ff */
[----:B------:R-:W-:Y:S02]  /*1170*/  CS2R R32, SRZ ;  /* 0x0000000000207805 */ /* 0x000fe4000001ff00 */
[----:B------:R-:W-:Y:S02]  /*1180*/  CS2R R44, SRZ ;  /* 0x00000000002c7805 */ /* 0x000fe4000001ff00 */
[----:B------:R-:W-:Y:S02]  /*1190*/  CS2R R108, SRZ ;  /* 0x00000000006c7805 */ /* 0x000fe4000001ff00 */
[----:B------:R-:W-:Y:S02]  /*11a0*/  CS2R R68, SRZ ;  /* 0x0000000000447805 */ /* 0x000fe4000001ff00 */
[----:B------:R-:W-:Y:S01]  /*11b0*/  CS2R R54, SRZ ;  /* 0x0000000000367805 */ /* 0x000fe2000001ff00 */
[----:B------:R-:W-:Y:S01]  /*11c0*/  IMAD.MOV.U32 R50, RZ, RZ, RZ ;  /* 0x000000ffff327224 */ /* 0x000fe200078e00ff */
[----:B------:R-:W-:-:S02]  /*11d0*/  CS2R R24, SRZ ;  /* 0x0000000000187805 */ /* 0x000fc4000001ff00 */
[----:B------:R-:W-:Y:S02]  /*11e0*/  CS2R R52, SRZ ;  /* 0x0000000000347805 */ /* 0x000fe4000001ff00 */
[----:B------:R-:W-:Y:S02]  /*11f0*/  CS2R R116, SRZ ;  /* 0x0000000000747805 */ /* 0x000fe4000001ff00 */
[----:B------:R-:W-:Y:S02]  /*1200*/  CS2R R48, SRZ ;  /* 0x0000000000307805 */ /* 0x000fe4000001ff00 */
[----:B------:R-:W-:Y:S02]  /*1210*/  CS2R R22, SRZ ;  /* 0x0000000000167805 */ /* 0x000fe4000001ff00 */
[----:B------:R-:W-:Y:S01]  /*1220*/  CS2R R62, SRZ ;  /* 0x00000000003e7805 */ /* 0x000fe2000001ff00 */
[----:B------:R-:W-:Y:S01]  /*1230*/  IMAD.MOV.U32 R58, RZ, RZ, RZ ;  /* 0x000000ffff3a7224 */ /* 0x000fe200078e00ff */
[----:B------:R-:W-:Y:S01]  /*1240*/  CS2R R60, SRZ ;  /* 0x00000000003c7805 */ /* 0x000fe2000001ff00 */
[----:B------:R-:W-:Y:S01]  /*1250*/  IMAD.MOV.U32 R121, RZ, RZ, RZ ;  /* 0x000000ffff797224 */ /* 0x000fe200078e00ff */
        /* <DEDUP_REMOVED lines=8> */
[----:B------:R-:W-:Y:S02]  /*12e0*/  CS2R R86, SRZ ;  /* 0x0000000000567805 */ /* 0x000fe4000001ff00 */
[----:B------:R-:W-:Y:S02]  /*12f0*/  CS2R R82, SRZ ;  /* 0x0000000000527805 */ /* 0x000fe4000001ff00 */
[----:B------:R-:W-:Y:S02]  /*1300*/  CS2R R12, SRZ ;  /* 0x00000000000c7805 */ /* 0x000fe4000001ff00 */
        /* <DEDUP_REMOVED lines=26> */
[----:B------:R-:W-:Y:S06]  /*14b0*/  @!P1 BRA `(.L_x_12) ;  /* 0x0000005c00b09947 */ /* 0x000fec0003800000 */
[----:B------:R-:W-:Y:S01]  /*14c0*/  SHF.R.S32.HI R3, RZ, 0x1f, R120 ;  /* 0x0000001fff037819 */ /* 0x000fe20000011478 */
[----:B------:R-:W0:Y:S01]  /*14d0*/  S2UR UR5, SR_CgaCtaId ;  /* 0x00000000000579c3 */ /* 0x000e220000008800 */
[----:B------:R-:W-:Y:S02]  /*14e0*/  UMOV UR36, 0x400 ;  /* 0x0000040000247882 */ /* 0x000fe40000000000 */
[----:B------:R-:W-:-:S04]  /*14f0*/  LEA.HI R19, R3, R120, RZ, 0x7 ;  /* 0x0000007803137211 */ /* 0x000fc800078f38ff */
[----:B------:R-:W-:-:S06]  /*1500*/  SHF.R.S32.HI R0, RZ, 0x7, R19 ;  /* 0x00000007ff007819 */ /* 0x000fcc0000011413 */
[----:B------:R-:W1:Y:S01]  /*1510*/  SHFL.IDX PT, R0, R0, RZ, 0x1f ;  /* 0x00001fff00007589 */ /* 0x000e6200000e0000 */
[----:B0-----:R-:W-:-:S04]  /*1520*/  ULEA UR36, UR5, UR36, 0x18 ;  /* 0x0000002405247291 */ /* 0x001fc8000f8ec03f */
[----:B------:R-:W-:-:S04]  /*1530*/  UIADD3 UR5, UR36, 0x20400, URZ ;  /* 0x0002040024057890 */ /* 0x000fc8000fffe03f */
[----:B------:R-:W-:Y:S01]  /*1540*/  ULOP3.LUT UP0, URZ, UR5, 0x3ff, URZ, 0xc0, !UPT ;  /* 0x000003ff053f7892 */ /* 0x000fe2000f80c03f */
[----:B-1----:R-:W-:-:S05]  /*1550*/  R2UR UR37, R0 ;  /* 0x00000000002572ca */ /* 0x002fca00000e0000 */
[----:B------:R-:W-:-:S08]  /*1560*/  PLOP3.LUT P0, PT, PT, PT, UP0, 0x80, 0x0 ;  /* 0x000000000000781c */ /* 0x000fd00003f0f008 */
[----:B------:R-:W-:-:S04]  /*1570*/  ULEA.HI UR4, UR37, UR37, URZ, 0x1 ;  /* 0x0000002525047291 */ /* 0x000fc8000f8f083f */
[----:B------:R-:W-:-:S04]  /*1580*/  ULOP3.LUT UR4, UR4, 0x1e, URZ, 0xc0, !UPT ;  /* 0x0000001e04047892 */ /* 0x000fc8000f8ec03f */
[----:B------:R-:W-:-:S04]  /*1590*/  UIADD3 UR4, UR37, -UR4, URZ ;  /* 0x8000000425047290 */ /* 0x000fc8000fffe03f */
[----:B------:R-:W-:-:S04]  /*15a0*/  ULEA UR4, UR4, UR5, 0xd ;  /* 0x0000000504047291 */ /* 0x000fc8000f8e683f */
[----:B------:R-:W-:-:S04]  /*15b0*/  USHF.R.U32.HI UR4, URZ, 0x4, UR4 ;  /* 0x000000043f047899 */ /* 0x000fc80008011604 */
[----:B------:R-:W-:Y:S01]  /*15c0*/  ULOP3.LUT UR42, UR4, 0x3fff, URZ, 0xc0, !UPT ;  /* 0x00003fff042a7892 */ /* 0x000fe2000f8ec03f */
[----:B------:R-:W-:Y:S11]  /*15d0*/  @!P0 BRA `(.L_x_13) ;  /* 0x0000000000408947 */ /* 0x000ff60003800000 */
[----:B------:R-:W-:Y:S01]  /*15e0*/  MOV R0, 0x0 ;  /* 0x0000000000007802 */ /* 0x000fe20000000f00 */
[----:B------:R-:W-:Y:S01]  /*15f0*/  ULDC.64 UR4, c[0x4][0xc0] ;  /* 0x0100300000047ab9 */ /* 0x000fe20000000a00 */
[----:B------:R-:W-:Y:S01]  /*1600*/  ULDC.64 UR6, c[0x4][0x30] ;  /* 0x01000c0000067ab9 */ /* 0x000fe20000000a00 */
[----:B------:R-:W-:Y:S01]  /*1610*/  IMAD.U32 R4, RZ, RZ, UR4 ;  /* 0x00000004ff047e24 */ /* 0x000fe2000f8e00ff */
[----:B------:R0:W1:Y:S01]  /*1620*/  LDC.64 R14, c[0x4][R0] ;  /* 0x01000000000e7b82 */ /* 0x0000620000000a00 */
[----:B------:R-:W-:Y:S01]  /*1630*/  IMAD.U32 R5, RZ, RZ, UR5 ;  /* 0x00000005ff057e24 */ /* 0x000fe2000f8e00ff */
[----:B------:R-:W-:Y:S01]  /*1640*/  ULDC.64 UR4, c[0x4][0xc8] ;  /* 0x0100320000047ab9 */ /* 0x000fe20000000a00 */
[----:B------:R-:W-:Y:S02]  /*1650*/  IMAD.U32 R10, RZ, RZ, UR6 ;  /* 0x00000006ff0a7e24 */ /* 0x000fe4000f8e00ff */
[----:B------:R-:W-:Y:S02]  /*1660*/  IMAD.U32 R6, RZ, RZ, UR4 ;  /* 0x00000004ff067e24 */ /* 0x000fe4000f8e00ff */
[----:B------:R-:W-:-:S02]  /*1670*/  IMAD.U32 R7, RZ, RZ, UR5 ;  /* 0x00000005ff077e24 */ /* 0x000fc4000f8e00ff */
[----:B------:R-:W-:Y:S02]  /*1680*/  IMAD.U32 R11, RZ, RZ, UR7 ;  /* 0x00000007ff0b7e24 */ /* 0x000fe4000f8e00ff */
[----:B------:R-:W-:Y:S02]  /*1690*/  IMAD.MOV.U32 R8, RZ, RZ, 0x70 ;  /* 0x00000070ff087424 */ /* 0x000fe400078e00ff */
[----:B------:R-:W-:Y:S02]  /*16a0*/  IMAD.MOV.U32 R12, RZ, RZ, 0x1 ;  /* 0x00000001ff0c7424 */ /* 0x000fe400078e00ff */
[----:B0-----:R-:W-:-:S07]  /*16b0*/  IMAD.MOV.U32 R13, RZ, RZ, RZ ;  /* 0x000000ffff0d7224 */ /* 0x001fce00078e00ff */
[----:B------:R-:W-:-:S07]  /*16c0*/  LEPC R20, `(.L_x_13) ;  /* 0x000000001014794e */ /* 0x000fce0000000000 */
[----:B-1----:R-:W-:Y:S05]  /*16d0*/  CALL.ABS.NOINC R14 ;  /* 0x000000000e007343 */ /* 0x002fea0003c00000 */
.L_x_13:
[----:B------:R-:W2:Y:S01]  /*16e0*/  LDL.LU R20, [R1+0x20] ;  /* 0x0000200001147983 */ /* 0x000ea20000300800 */
[----:B------:R-:W-:-:S04]  /*16f0*/  SHF.L.U32 R3, RZ, 0x1f, RZ ;  /* 0x0000001fff037819 */ /* 0x000fc800000006ff */
[----:B------:R-:W0:Y:S01]  /*1700*/  SYNCS.PHASECHK.TRANS64.TRYWAIT P1, [UR36+0x38800], R3 ;  /* 0x03880003ff0075a7 */ /* 0x000e220008020164 */
[----:B--2---:R-:W-:-:S04]  /*1710*/  LOP3.LUT R0, R20, 0x1, RZ, 0xfc, !PT ;  /* 0x0000000114007812 */ /* 0x004fc800078efcff */
[----:B------:R-:W-:Y:S01]  /*1720*/  ISETP.NE.AND P0, PT, R0, 0x3, PT ;  /* 0x000000030000780c */ /* 0x000fe20003f05270 */
[----:B0-----:R-:W-:-:S12]  /*1730*/  @!P1 BRA `(.L_x_14) ;  /* 0x000000d400fc9947 */ /* 0x001fd80003800000 */
.L_x_97:
[----:B------:R-:W-:Y:S05]  /*1740*/  @!P0 BRA `(.L_x_15) ;  /* 0x0000000000048947 */ /* 0x000fea0003800000 */
[----:B------:R-:W-:Y:S01]  /*1750*/  BPT.TRAP 0x1 ;  /* 0x000000040000795c */ /* 0x000fe20000300000 */
.L_x_15:
[----:B------:R1:W2:Y:S01]  /*1760*/  SYNCS.PHASECHK.TRANS64.TRYWAIT P2, [UR36+0x38830], R3 ;  /* 0x03883003ff0075a7 */ /* 0x0002a20008040164 */
[----:B------:R-:W-:Y:S05]  /*1770*/  @!P0 BRA `(.L_x_16) ;  /* 0x0000000000048947 */ /* 0x000fea0003800000 */
[----:B------:R-:W-:Y:S01]  /*1780*/  BPT.TRAP 0x1 ;  /* 0x000000040000795c */ /* 0x000fe20000300000 */
.L_x_16:
[----:B0-----:R-:W0:Y:S01]  /*1790*/  S2R R0, SR_TID.X ;  /* 0x0000000000007919 */ /* 0x001e220000002100 */
[----:B------:R-:W-:Y:S01]  /*17a0*/  IMAD.U32 R4, RZ, RZ, UR42 ;  /* 0x0000002aff047e24 */ /* 0x000fe2000f8e00ff */
[----:B0-----:R-:W-:-:S04]  /*17b0*/  LOP3.LUT R0, R0, 0x7f, RZ, 0xc0, !PT ;  /* 0x0000007f00007812 */ /* 0x001fc800078ec0ff */
[----:B------:R-:W-:Y:S01]  /*17c0*/  ISETP.NE.AND P1, PT, R0, RZ, PT ;  /* 0x000000ff0000720c */ /* 0x000fe20003f25270 */
[----:B--2---:R-:W-:-:S12]  /*17d0*/  @P2 BRA `(.L_x_17) ;  /* 0x0000000000082947 */ /* 0x004fd80003800000 */
[----:B------:R-:W0:Y:S02]  /*17e0*/  SYNCS.PHASECHK.TRANS64.TRYWAIT P2, [UR36+0x38830], R3 ;  /* 0x03883003ff0075a7 */ /* 0x000e240008040164 */
[----:B0-----:R-:W-:Y:S05]  /*17f0*/  @!P2 BRA `(.L_x_18) ;  /* 0x000000d400e4a947 */ /* 0x001fea0003800000 */
.L_x_17:
[----:B------:R-:W-:Y:S05]  /*1800*/  WARPSYNC.ALL ;  /* 0x0000000000007948 */ /* 0x000fea0003800000 */
[----:B------:R-:W-:Y:S01]  /*1810*/  IMAD.MOV.U32 R8, RZ, RZ, RZ ;  /* 0x000000ffff087224 */ /* 0x000fe200078e00ff */
[----:B------:R-:W-:Y:S01]  /*1820*/  LOP3.LUT R4, R4, 0x10000, RZ, 0xfc, !PT ;  /* 0x0001000004047812 */ /* 0x000fe200078efcff */
[----:B------:R-:W-:Y:S02]  /*1830*/  IMAD.MOV.U32 R25, RZ, RZ, RZ ;  /* 0x000000ffff197224 */ /* 0x000fe400078e00ff */
[----:B------:R-:W-:Y:S01]  /*1840*/  IMAD.MOV.U32 R5, RZ, RZ, 0x40000040 ;  /* 0x40000040ff057424 */ /* 0x000fe200078e00ff */
[----:B------:R-:W-:Y:S01]  /*1850*/  UIADD3 UR4, UR36, 0x28400, URZ ;  /* 0x0002840024047890 */ /* 0x000fe2000fffe03f */
[----:B------:R-:W-:Y:S01]  /*1860*/  R2UR UR8, R4 ;  /* 0x00000000040872ca */ /* 0x000fe200000e0000 */
[----:B------:R-:W-:-:S02]  /*1870*/  WARPGROUP.ARRIVE ;  /* 0x00000000000079c5 */ /* 0x000fc40000000000 */
[----:B------:R-:W-:Y:S01]  /*1880*/  R2UR UR9, R5 ;  /* 0x00000000050972ca */ /* 0x000fe200000e0000 */
[----:B------:R-:W-:Y:S01]  /*1890*/  USHF.R.U32.HI UR4, URZ, 0x4, UR4 ;  /* 0x000000043f047899 */ /* 0x000fe20008011604 */
[----:B------:R-:W-:Y:S01]  /*18a0*/  R2UR UR32, R4 ;  /* 0x00000000042072ca */ /* 0x000fe200000e0000 */
[----:B------:R-:W-:Y:S01]  /*18b0*/  UMOV UR11, 0x40000040 ;  /* 0x40000040000b7882 */ /* 0x000fe20000000000 */
[----:B------:R-:W-:Y:S01]  /*18c0*/  UMOV UR13, 0x40000040 ;  /* 0x40000040000d7882 */ /* 0x000fe20000000000 */
[----:B------:R-:W-:Y:S01]  /*18d0*/  ULOP3.LUT UR4, UR4, 0x3fff, URZ, 0xc0, !UPT ;  /* 0x00003fff04047892 */ /* 0x000fe2000f8ec03f */
[----:B------:R-:W-:Y:S01]  /*18e0*/  LOP3.LUT R19, R19, 0xffffff80, RZ, 0xc0, !PT ;  /* 0xffffff8013137812 */ /* 0x000fe200078ec0ff */
[----:B------:R-:W-:Y:S01]  /*18f0*/  UMOV UR15, 0x40000040 ;  /* 0x40000040000f7882 */ /* 0x000fe20000000000 */
[----:B------:R-:W-:Y:S01]  /*1900*/  UMOV UR17, 0x40000040 ;  /* 0x4000004000117882 */ /* 0x000fe20000000000 */
[----:B------:R-:W-:Y:S01]  /*1910*/  ULOP3.LUT UR6, UR4, 0x10000, URZ, 0xfc, !UPT ;  /* 0x0001000004067892 */ /* 0x000fe2000f8efc3f */
[----:B01----:R-:W-:Y:S01]  /*1920*/  IMAD.MOV.U32 R3, RZ, RZ, -0x2 ;  /* 0xfffffffeff037424 */ /* 0x003fe200078e00ff */
[----:B------:R-:W-:Y:S01]  /*1930*/  UMOV UR19, 0x40000040 ;  /* 0x4000004000137882 */ /* 0x000fe20000000000 */
[----:B------:R-:W-:Y:S01]  /*1940*/  UMOV UR21, 0x40000040 ;  /* 0x4000004000157882 */ /* 0x000fe20000000000 */
[----:B------:R-:W-:Y:S01]  /*1950*/  UIADD3 UR14, UR6, 0x4, URZ ;  /* 0x00000004060e7890 */ /* 0x000fe2000fffe03f */
[----:B------:R-:W-:Y:S01]  /*1960*/  IMAD.IADD R19, R120, 0x1, -R19 ;  /* 0x0000000178137824 */ /* 0x000fe200078e0a13 */
[----:B------:R-:W-:Y:S01]  /*1970*/  UIADD3 UR12, UR32, 0x4, URZ ;  /* 0x00000004200c7890 */ /* 0x000fe2000fffe03f */
[----:B------:R-:W-:Y:S01]  /*1980*/  P2R R92, PR, RZ, 0x2 ;  /* 0x00000002ff5c7803 */ /* 0x000fe20000000000 */
[----:B------:R-:W-:Y:S01]  /*1990*/  UMOV UR10, UR6 ;  /* 0x00000006000a7c82 */ /* 0x000fe20008000000 */
[----:B------:R-:W-:Y:S01]  /*19a0*/  UIADD3 UR16, UR32, 0x6, URZ ;  /* 0x0000000620107890 */ /* 0x000fe2000fffe03f */
[----:B------:R-:W-:Y:S01]  /*19b0*/  QGMMA.64x128x32.F32.E4M3.E4M3 R28, gdesc[UR8], RZ, !UPT, gsb0 ;  /* 0x01e00000081c79f3 */ /* 0x000fe2000c0008ff */
[----:B------:R-:W-:Y:S01]  /*19c0*/  UIADD3 UR8, UR32, 0x2, URZ ;  /* 0x0000000220087890 */ /* 0x000fe2000fffe03f */
[----:B------:R-:W-:Y:S01]  /*19d0*/  SHF.R.S32.HI R0, RZ, 0x1f, R19 ;  /* 0x0000001fff007819 */ /* 0x000fe20000011413 */
[----:B------:R-:W-:Y:S01]  /*19e0*/  UIADD3 UR10, UR6, 0x2, URZ ;  /* 0x00000002060a7890 */ /* 0x000fe2000fffe03f */
[----:B------:R-:W-:Y:S01]  /*19f0*/  P2R R94, PR, RZ, 0x1 ;  /* 0x00000001ff5e7803 */ /* 0x000fe20000000000 */
[----:B------:R-:W-:Y:S01]  /*1a00*/  UMOV UR9, 0x40000040 ;  /* 0x4000004000097882 */ /* 0x000fe20000000000 */
[----:B------:R-:W-:Y:S01]  /*1a10*/  UMOV UR11, 0x40000040 ;  /* 0x40000040000b7882 */ /* 0x000fe20000000000 */
[----:B------:R-:W-:Y:S01]  /*1a20*/  UIADD3 UR18, UR6, 0x6, URZ ;  /* 0x0000000606127890 */ /* 0x000fe2000fffe03f */
[----:B------:R-:W-:Y:S01]  /*1a30*/  LEA.HI R0, R0, R19, RZ, 0x2 ;  /* 0x0000001300007211 */ /* 0x000fe200078f10ff */
[----:B------:R-:W-:Y:S01]  /*1a40*/  UIADD3 UR20, UR32, 0x400, URZ ;  /* 0x0000040020147890 */ /* 0x000fe2000fffe03f */
[----:B------:R-:W0:Y:S01]  /*1a50*/  S2UR UR5, SR_CgaCtaId ;  /* 0x00000000000579c3 */ /* 0x000e220000008800 */
[----:B------:R-:W-:Y:S01]  /*1a60*/  UIADD3 UR22, UR6, 0x400, URZ ;  /* 0x0000040006167890 */ /* 0x000fe2000fffe03f */
[----:B------:R-:W-:Y:S01]  /*1a70*/  LOP3.LUT R0, R0, 0x7ffffffc, RZ, 0xc0, !PT ;  /* 0x7ffffffc00007812 */ /* 0x000fe200078ec0ff */
[----:B------:R-:W-:Y:S01]  /*1a80*/  UMOV UR23, 0x40000040 ;  /* 0x4000004000177882 */ /* 0x000fe20000000000 */
[----:B------:R-:W-:Y:S01]  /*1a90*/  UIADD3 UR24, UR32, 0x402, URZ ;  /* 0x0000040220187890 */ /* 0x000fe2000fffe03f */
[--C-:B------:R-:W-:Y:S01]  /*1aa0*/  IMAD.MOV.U32 R96, RZ, RZ, R25.reuse ;  /* 0x000000ffff607224 */ /* 0x100fe200078e0019 */
[----:B------:R-:W-:Y:S01]  /*1ab0*/  UIADD3 UR26, UR6, 0x402, URZ ;  /* 0x00000402061a7890 */ /* 0x000fe2000fffe03f */
[----:B------:R-:W-:Y:S01]  /*1ac0*/  IMAD.IADD R0, R19, 0x1, -R0 ;  /* 0x0000000113007824 */ /* 0x000fe200078e0a00 */
[----:B------:R-:W-:Y:S01]  /*1ad0*/  UMOV UR25, 0x40000040 ;  /* 0x4000004000197882 */ /* 0x000fe20000000000 */
[----:B------:R-:W-:Y:S01]  /*1ae0*/  UMOV UR27, 0x40000040 ;  /* 0x40000040001b7882 */ /* 0x000fe20000000000 */
[----:B------:R-:W-:Y:S01]  /*1af0*/  UIADD3 UR28, UR32, 0x404, URZ ;  /* 0x00000404201c7890 */ /* 0x000fe2000fffe03f */
[----:B------:R-:W-:Y:S01]  /*1b00*/  IMAD R0, R0, R3, 0x80 ;  /* 0x0000008000007424 */ /* 0x000fe200078e0203 */
[----:B------:R-:W-:Y:S01]  /*1b10*/  UIADD3 UR30, UR6, 0x404, URZ ;  /* 0x00000404061e7890 */ /* 0x000fe2000fffe03f */
[----:B------:R-:W-:Y:S01]  /*1b20*/  IMAD.MOV.U32 R98, RZ, RZ, R25 ;  /* 0x000000ffff627224 */ /* 0x000fe200078e0019 */
[----:B------:R-:W-:Y:S01]  /*1b30*/  UMOV UR29, 0x40000040 ;  /* 0x40000040001d7882 */ /* 0x000fe20000000000 */
[----:B------:R-:W-:Y:S01]  /*1b40*/  UMOV UR31, 0x40000040 ;  /* 0x40000040001f7882 */ /* 0x000fe20000000000 */
[----:B------:R-:W-:Y:S01]  /*1b50*/  UIADD3 UR32, UR32, 0x406, URZ ;  /* 0x0000040620207890 */ /* 0x000fe2000fffe03f */
[----:B------:R-:W-:Y:S01]  /*1b60*/  IMAD.IADD R27, R0, 0x1, R27 ;  /* 0x00000001001b7824 */ /* 0x000fe200078e021b */
[----:B------:R-:W-:Y:S01]  /*1b70*/  UIADD3 UR34, UR6, 0x406, URZ ;  /* 0x0000040606227890 */ /* 0x000fe2000fffe03f */
[----:B------:R-:W-:Y:S01]  /*1b80*/  IMAD.MOV.U32 R100, RZ, RZ, R25 ;  /* 0x000000ffff647224 */ /* 0x000fe200078e0019 */
[----:B------:R-:W-:Y:S01]  /*1b90*/  UMOV UR33, 0x40000040 ;  /* 0x4000004000217882 */ /* 0x000fe20000000000 */
[----:B------:R-:W-:Y:S01]  /*1ba0*/  UMOV UR35, 0x40000040 ;  /* 0x4000004000237882 */ /* 0x000fe20000000000 */
[----:B------:R-:W-:-:S02]  /*1bb0*/  IMAD R0, R26, -0x80, R27 ;  /* 0xffffff801a007824 */ /* 0x000fc400078e021b */
[--C-:B------:R-:W-:Y:S02]  /*1bc0*/  IMAD.MOV.U32 R102, RZ, RZ, R25.reuse ;  /* 0x000000ffff667224 */ /* 0x100fe400078e0019 */
[--C-:B------:R-:W-:Y:S01]  /*1bd0*/  IMAD.MOV.U32 R104, RZ, RZ, R25.reuse ;  /* 0x000000ffff687224 */ /* 0x100fe200078e0019 */
[C---:B------:R-:W-:Y:S01]  /*1be0*/  ISETP.GT.AND P4, PT, R0.reuse, RZ, PT ;  /* 0x000000ff0000720c */ /* 0x040fe20003f84270 */
[--C-:B------:R-:W-:Y:S01]  /*1bf0*/  IMAD.MOV.U32 R106, RZ, RZ, R25.reuse ;  /* 0x000000ffff6a7224 */ /* 0x100fe200078e0019 */
[C---:B------:R-:W-:Y:S01]  /*1c00*/  ISETP.GT.AND P3, PT, R0.reuse, 0x1, PT ;  /* 0x000000010000780c */ /* 0x040fe20003f64270 */
        /* <DEDUP_REMOVED lines=9> */
[----:B------:R-:W-:Y:S01]  /*1ca0*/  ISETP.GT.AND P0, PT, R0, 0x60, PT ;  /* 0x000000600000780c */ /* 0x000fe20003f04270 */
[----:B------:R-:W-:-:S02]  /*1cb0*/  IMAD.MOV.U32 R118, RZ, RZ, R25 ;  /* 0x000000ffff767224 */ /* 0x000fc400078e0019 */
[--C-:B------:R-:W-:Y:S02]  /*1cc0*/  IMAD.MOV.U32 R120, RZ, RZ, R25.reuse ;  /* 0x000000ffff787224 */ /* 0x100fe400078e0019 */
[--C-:B------:R-:W-:Y:S02]  /*1cd0*/  IMAD.MOV.U32 R122, RZ, RZ, R25.reuse ;  /* 0x000000ffff7a7224 */ /* 0x100fe400078e0019 */
[--C-:B------:R-:W-:Y:S02]  /*1ce0*/  IMAD.MOV.U32 R124, RZ, RZ, R25.reuse ;  /* 0x000000ffff7c7224 */ /* 0x100fe400078e0019 */
[--C-:B------:R-:W-:Y:S02]  /*1cf0*/  IMAD.MOV.U32 R126, RZ, RZ, R25.reuse ;  /* 0x000000ffff7e7224 */ /* 0x100fe400078e0019 */
[--C-:B------:R-:W-:Y:S02]  /*1d00*/  IMAD.MOV.U32 R128, RZ, RZ, R25.reuse ;  /* 0x000000ffff807224 */ /* 0x100fe400078e0019 */
        /* <DEDUP_REMOVED lines=11> */
[----:B------:R-:W-:Y:S01]  /*1dc0*/  IMAD.MOV.U32 R150, RZ, RZ, R25 ;  /* 0x000000ffff967224 */ /* 0x000fe200078e0019 */
[----:B------:R-:W-:Y:S02]  /*1dd0*/  WARPGROUP.DEPBAR.LE gsb0, 0x0 ;  /* 0x00008000000079c5 */ /* 0x000fe40000010000 */
[----:B------:R-:W-:-:S06]  /*1de0*/  WARPGROUP.ARRIVE ;  /* 0x00000000000079c5 */ /* 0x000fcc0000000000 */
[----:B------:R-:W-:Y:S03]  /*1df0*/  QGMMA.64x128x32.F32.E4M3.E4M3 R28, gdesc[UR8], R28, gsb0 ;  /* 0x01e00000081c79f3 */ /* 0x000fe6000800081c */
[----:B------:R-:W-:Y:S02]  /*1e00*/  WARPGROUP.DEPBAR.LE gsb0, 0x0 ;  /* 0x00008000000079c5 */ /* 0x000fe40000010000 */
[----:B------:R-:W-:-:S07]  /*1e10*/  WARPGROUP.ARRIVE ;  /* 0x00000000000079c5 */ /* 0x000fce0000000000 */
        /* <DEDUP_REMOVED lines=17> */
[----:B------:R-:W-:Y:S02]  /*1f30*/  FSEL R7, R30, -INF , P4 ;  /* 0xff8000001e077808 */ /* 0x000fe40002000000 */
[----:B------:R-:W-:Y:S02]  /*1f40*/  FSEL R6, R31, -INF , P3 ;  /* 0xff8000001f067808 */ /* 0x000fe40001800000 */
[----:B------:R-:W-:Y:S02]  /*1f50*/  FSEL R93, R34, -INF , P2 ;  /* 0xff800000225d7808 */ /* 0x000fe40001000000 */
[----:B------:R-:W-:-:S02]  /*1f60*/  FMNMX.FTZ R10, R7, R6, !PT ;  /* 0x00000006070a7209 */ /* 0x000fc40007810000 */
[----:B------:R-:W-:Y:S02]  /*1f70*/  FSEL R95, R35, -INF , P6 ;  /* 0xff800000235f7808 */ /* 0x000fe40003000000 */
[----:B------:R-:W-:Y:S02]  /*1f80*/  FMNMX.FTZ R10, R93, R10, !PT ;  /* 0x0000000a5d0a7209 */ /* 0x000fe40007810000 */
[----:B------:R-:W-:Y:S02]  /*1f90*/  FSEL R9, R28, -INF , P4 ;  /* 0xff8000001c097808 */ /* 0x000fe40002000000 */
[----:B------:R-:W-:Y:S02]  /*1fa0*/  ISETP.GT.AND P4, PT, R0, 0x11, PT ;  /* 0x000000110000780c */ /* 0x000fe40003f84270 */
[----:B------:R-:W-:Y:S02]  /*1fb0*/  FSEL R97, R38, -INF , P5 ;  /* 0xff80000026617808 */ /* 0x000fe40002800000 */
[----:B------:R-:W-:-:S02]  /*1fc0*/  FMNMX.FTZ R10, R95, R10, !PT ;  /* 0x0000000a5f0a7209 */ /* 0x000fc40007810000 */
[----:B------:R-:W-:Y:S02]  /*1fd0*/  FSEL R29, R29, -INF , P3 ;  /* 0xff8000001d1d7808 */ /* 0x000fe40001800000 */
[----:B------:R-:W-:Y:S02]  /*1fe0*/  ISETP.GT.AND P3, PT, R0, 0x18, PT ;  /* 0x000000180000780c */ /* 0x000fe40003f64270 */
[----:B------:R-:W-:Y:S02]  /*1ff0*/  FSEL R99, R39, -INF , P4 ;  /* 0xff80000027637808 */ /* 0x000fe40002000000 */
[----:B------:R-:W-:Y:S02]  /*2000*/  FMNMX.FTZ R10, R97, R10, !PT ;  /* 0x0000000a610a7209 */ /* 0x000fe40007810000 */
[----:B------:R-:W-:Y:S02]  /*2010*/  FSEL R11, R32, -INF , P2 ;  /* 0xff800000200b7808 */ /* 0x000fe40001000000 */
[----:B------:R-:W-:-:S02]  /*2020*/  ISETP.GT.AND P2, PT, R0, 0x19, PT ;  /* 0x000000190000780c */ /* 0x000fc40003f44270 */
        /* <DEDUP_REMOVED lines=62> */
[----:B------:R-:W-:Y:S01]  /*2410*/  FSEL R133, R74, -INF , P2 ;  /* 0xff8000004a857808 */ /* 0x000fe20001000000 */
[----:B------:R-:W-:Y:S01]  /*2420*/  IMAD.MOV.U32 R74, RZ, RZ, R25 ;  /* 0x000000ffff4a7224 */ /* 0x000fe200078e0019 */
[----:B------:R-:W-:Y:S02]  /*2430*/  FMNMX.FTZ R10, R131, R10, !PT ;  /* 0x0000000a830a7209 */ /* 0x000fe40007810000 */
[----:B------:R-:W-:Y:S02]  /*2440*/  FSEL R135, R75, -INF , P1 ;  /* 0xff8000004b877808 */ /* 0x000fe40000800000 */
[----:B------:R-:W-:-:S02]  /*2450*/  FMNMX.FTZ R10, R133, R10, !PT ;  /* 0x0000000a850a7209 */ /* 0x000fc40007810000 */
[----:B------:R-:W-:Y:S02]  /*2460*/  ISETP.GT.AND P1, PT, R0, 0x61, PT ;  /* 0x000000610000780c */ /* 0x000fe40003f24270 */
[----:B------:R-:W-:Y:S01]  /*2470*/  FSEL R137, R78, -INF , P0 ;  /* 0xff8000004e897808 */ /* 0x000fe20000000000 */
[----:B------:R-:W-:Y:S01]  /*2480*/  IMAD.MOV.U32 R78, RZ, RZ, R25 ;  /* 0x000000ffff4e7224 */ /* 0x000fe200078e0019 */
[----:B------:R-:W-:Y:S02]  /*2490*/  FMNMX.FTZ R10, R135, R10, !PT ;  /* 0x0000000a870a7209 */ /* 0x000fe40007810000 */
[----:B------:R-:W-:Y:S02]  /*24a0*/  ISETP.GT.AND P0, PT, R0, 0x68, PT ;  /* 0x000000680000780c */ /* 0x000fe40003f04270 */
[----:B------:R-:W-:Y:S02]  /*24b0*/  FSEL R79, R79, -INF , P1 ;  /* 0xff8000004f4f7808 */ /* 0x000fe40000800000 */
[----:B------:R-:W-:-:S02]  /*24c0*/  FMNMX.FTZ R10, R137, R10, !PT ;  /* 0x0000000a890a7209 */ /* 0x000fc40007810000 */
[----:B------:R-:W-:Y:S02]  /*24d0*/  FSEL R39, R72, -INF , P2 ;  /* 0xff80000048277808 */ /* 0x000fe40001000000 */
[----:B------:R-:W-:Y:S02]  /*24e0*/  ISETP.GT.AND P2, PT, R0, 0x69, PT ;  /* 0x000000690000780c */ /* 0x000fe40003f44270 */
[----:B------:R-:W-:Y:S01]  /*24f0*/  FSEL R139, R82, -INF , P0 ;  /* 0xff800000528b7808 */ /* 0x000fe20000000000 */
[----:B------:R-:W-:Y:S01]  /*2500*/  IMAD.MOV.U32 R82, RZ, RZ, R25 ;  /* 0x000000ffff527224 */ /* 0x000fe200078e0019 */
[----:B------:R-:W-:Y:S02]  /*2510*/  FMNMX.FTZ R10, R79, R10, !PT ;  /* 0x0000000a4f0a7209 */ /* 0x000fe40007810000 */
[----:B------:R-:W-:Y:S02]  /*2520*/  FSEL R69, R69, -INF , P3 ;  /* 0xff80000045457808 */ /* 0x000fe40001800000 */
[----:B------:R-:W-:-:S02]  /*2530*/  FSEL R83, R83, -INF , P2 ;  /* 0xff80000053537808 */ /* 0x000fc40001000000 */
[----:B------:R-:W-:Y:S02]  /*2540*/  FMNMX.FTZ R10, R139, R10, !PT ;  /* 0x0000000a8b0a7209 */ /* 0x000fe40007810000 */
[----:B------:R-:W-:Y:S02]  /*2550*/  ISETP.GT.AND P3, PT, R0, 0x70, PT ;  /* 0x000000700000780c */ /* 0x000fe40003f64270 */
[----:B------:R-:W-:Y:S02]  /*2560*/  FSEL R43, R68, -INF , P4 ;  /* 0xff800000442b7808 */ /* 0x000fe40002000000 */
[----:B------:R-:W-:Y:S01]  /*2570*/  FSEL R141, R86, -INF , P3 ;  /* 0xff800000568d7808 */ /* 0x000fe20001800000 */
[----:B------:R-:W-:Y:S01]  /*2580*/  IMAD.MOV.U32 R86, RZ, RZ, R25 ;  /* 0x000000ffff567224 */ /* 0x000fe200078e0019 */
[----:B------:R-:W-:Y:S02]  /*2590*/  FMNMX.FTZ R10, R83, R10, !PT ;  /* 0x0000000a530a7209 */ /* 0x000fe40007810000 */
[----:B------:R-:W-:-:S02]  /*25a0*/  ISETP.GT.AND P4, PT, R0, 0x71, PT ;  /* 0x000000710000780c */ /* 0x000fc40003f84270 */
[----:B------:R-:W-:Y:S02]  /*25b0*/  FSEL R65, R65, -INF , P5 ;  /* 0xff80000041417808 */ /* 0x000fe40002800000 */
[----:B------:R-:W-:Y:S02]  /*25c0*/  FSEL R143, R87, -INF , P4 ;  /* 0xff800000578f7808 */ /* 0x000fe40002000000 */
[----:B------:R-:W-:Y:S02]  /*25d0*/  FMNMX.FTZ R10, R141, R10, !PT ;  /* 0x0000000a8d0a7209 */ /* 0x000fe40007810000 */
[----:B------:R-:W-:Y:S02]  /*25e0*/  ISETP.GT.AND P5, PT, R0, 0x78, PT ;  /* 0x000000780000780c */ /* 0x000fe40003fa4270 */
[----:B------:R-:W-:Y:S02]  /*25f0*/  FSEL R35, R64, -INF , P6 ;  /* 0xff80000040237808 */ /* 0x000fe40003000000 */
[----:B------:R-:W-:Y:S01]  /*2600*/  FSEL R145, R90, -INF , P5 ;  /* 0xff8000005a917808 */ /* 0x000fe20002800000 */
[----:B------:R-:W-:Y:S01]  /*2610*/  IMAD.MOV.U32 R90, RZ, RZ, R25 ;  /* 0x000000ffff5a7224 */ /* 0x000fe200078e0019 */
[----:B------:R-:W-:-:S02]  /*2620*/  FMNMX.FTZ R10, R143, R10, !PT ;  /* 0x0000000a8f0a7209 */ /* 0x000fc40007810000 */
[----:B------:R-:W-:Y:S02]  /*2630*/  ISETP.GT.AND P6, PT, R0, 0x79, PT ;  /* 0x000000790000780c */ /* 0x000fe40003fc4270 */
[----:B------:R-:W-:Y:S02]  /*2640*/  FMNMX.FTZ R10, R145, R10, !PT ;  /* 0x0000000a910a7209 */ /* 0x000fe40007810000 */
[----:B------:R-:W-:Y:S02]  /*2650*/  FSEL R147, R91, -INF , P6 ;  /* 0xff8000005b937808 */ /* 0x000fe40003000000 */
[----:B------:R-:W-:Y:S02]  /*2660*/  P2R R20, PR, RZ, 0x4 ;  /* 0x00000004ff147803 */ /* 0x000fe40000000000 */
[----:B------:R-:W-:Y:S02]  /*2670*/  FMNMX.FTZ R10, R147, R10, !PT ;  /* 0x0000000a930a7209 */ /* 0x000fe40007810000 */
[----:B------:R-:W-:-:S02]  /*2680*/  P2R R22, PR, RZ, 0x1 ;  /* 0x00000001ff167803 */ /* 0x000fc40000000000 */
[----:B------:R-:W-:Y:S01]  /*2690*/  ISETP.GT.AND P0, PT, R0, 0x59, PT ;  /* 0x000000590000780c */ /* 0x000fe20003f04270 */
[----:B------:R-:W1:Y:S01]  /*26a0*/  SHFL.BFLY PT, R3, R10, 0x2, 0x1f ;  /* 0x0c401f000a037f89 */ /* 0x000e6200000e0000 */
[----:B------:R-:W-:Y:S02]  /*26b0*/  P2R R24, PR, RZ, 0x2 ;  /* 0x00000002ff187803 */ /* 0x000fe40000000000 */
[----:B------:R-:W-:Y:S02]  /*26c0*/  FSEL R73, R73, -INF , P0 ;  /* 0xff80000049497808 */ /* 0x000fe40000000000 */
[----:B------:R-:W-:Y:S02]  /*26d0*/  ISETP.NE.AND P0, PT, R22, RZ, PT ;  /* 0x000000ff1600720c */ /* 0x000fe40003f05270 */
[----:B------:R-:W-:Y:S02]  /*26e0*/  ISETP.GT.AND P1, PT, R0, 0x60, PT ;  /* 0x000000600000780c */ /* 0x000fe40003f24270 */
[----:B------:R-:W-:Y:S01]  /*26f0*/  FSEL R51, R80, -INF , P0 ;  /* 0xff80000050337808 */ /* 0x000fe20000000000 */
[--C-:B------:R-:W-:Y:S01]  /*2700*/  IMAD.MOV.U32 R80, RZ, RZ, R25.reuse ;  /* 0x000000ffff507224 */ /* 0x100fe200078e0019 */
[----:B------:R-:W-:Y:S01]  /*2710*/  FSEL R59, R76, -INF , P1 ;  /* 0xff8000004c3b7808 */ /* 0x000fe20000800000 */
[----:B------:R-:W-:Y:S01]  /*2720*/  IMAD.MOV.U32 R76, RZ, RZ, R25 ;  /* 0x000000ffff4c7224 */ /* 0x000fe200078e0019 */
[----:B------:R-:W-:-:S02]  /*2730*/  ISETP.NE.AND P1, PT, R24, RZ, PT ;  /* 0x000000ff1800720c */ /* 0x000fc40003f25270 */
[----:B------:R-:W-:Y:S01]  /*2740*/  FSEL R87, R84, -INF , P3 ;  /* 0xff80000054577808 */ /* 0x000fe20001800000 */
[--C-:B------:R-:W-:Y:S01]  /*2750*/  IMAD.MOV.U32 R84, RZ, RZ, R25.reuse ;  /* 0x000000ffff547224 */ /* 0x100fe200078e0019 */
[----:B------:R-:W-:Y:S02]  /*2760*/  FSEL R77, R77, -INF , P1 ;  /* 0xff8000004d4d7808 */ /* 0x000fe40000800000 */
[----:B------:R-:W-:Y:S02]  /*2770*/  FSEL R85, R85, -INF , P4 ;  /* 0xff80000055557808 */ /* 0x000fe40002000000 */
[----:B------:R-:W-:Y:S01]  /*2780*/  FSEL R91, R88, -INF , P5 ;  /* 0xff800000585b7808 */ /* 0x000fe20002800000 */
[----:B------:R-:W-:Y:S01]  /*2790*/  IMAD.MOV.U32 R88, RZ, RZ, R25 ;  /* 0x000000ffff587224 */ /* 0x000fe200078e0019 */
[----:B------:R-:W-:Y:S02]  /*27a0*/  FSEL R89, R89, -INF , P6 ;  /* 0xff80000059597808 */ /* 0x000fe40003000000 */
[----:B-1----:R-:W-:-:S02]  /*27b0*/  FMNMX.FTZ R12, R10, R3, !PT ;  /* 0x000000030a0c7209 */ /* 0x002fc40007810000 */
[----:B------:R-:W-:Y:S02]  /*27c0*/  FMNMX.FTZ R10, R9, R29, !PT ;  /* 0x0000001d090a7209 */ /* 0x000fe40007810000 */
[----:B------:R-:W-:Y:S01]  /*27d0*/  ISETP.NE.AND P1, PT, R92, RZ, PT ;  /* 0x000000ff5c00720c */ /* 0x000fe20003f25270 */
[----:B------:R-:W1:Y:S01]  /*27e0*/  SHFL.BFLY PT, R3, R12, 0x1, 0x1f ;  /* 0x0c201f000c037f89 */ /* 0x000e6200000e0000 */
[----:B------:R-:W-:Y:S01]  /*27f0*/  FMNMX.FTZ R10, R11, R10, !PT ;  /* 0x0000000a0b0a7209 */ /* 0x000fe20007810000 */
[--C-:B------:R-:W-:Y:S01]  /*2800*/  IMAD.MOV.U32 R92, RZ, RZ, R25.reuse ;  /* 0x000000ffff5c7224 */ /* 0x100fe200078e0019 */
[----:B------:R-:W-:Y:S01]  /*2810*/  ISETP.NE.AND P0, PT, R94, RZ, PT ;  /* 0x000000ff5e00720c */ /* 0x000fe20003f05270 */
[----:B------:R-:W-:Y:S01]  /*2820*/  IMAD.MOV.U32 R94, RZ, RZ, R25 ;  /* 0x000000ffff5e7224 */ /* 0x000fe200078e0019 */
[----:B-1----:R-:W-:Y:S02]  /*2830*/  FMNMX.FTZ R3, R12, R3, !PT ;  /* 0x000000030c037209 */ /* 0x002fe40007810000 */
[----:B------:R-:W-:-:S02]  /*2840*/  FMNMX.FTZ R12, R33, R10, !PT ;  /* 0x0000000a210c7209 */ /* 0x000fc40007810000 */
[----:B------:R-:W-:Y:S01]  /*2850*/  FSETP.NEU.FTZ.AND P2, PT, R3, -INF , PT ;  /* 0xff8000000300780b */ /* 0x000fe20003f5d000 */
[----:B------:R-:W-:Y:S01]  /*2860*/  FFMA.FTZ R14, R2, R3, -8 ;  /* 0xc1000000020e7423 */ /* 0x000fe20000010003 */
[----:B------:R-:W-:-:S04]  /*2870*/  FMNMX.FTZ R12, R13, R12, !PT ;  /* 0x0000000c0d0c7209 */ /* 0x000fc80007810000 */
[----:B------:R-:W-:Y:S02]  /*2880*/  FMNMX.FTZ R12, R37, R12, !PT ;  /* 0x0000000c250c7209 */ /* 0x000fe40007810000 */
[----:B------:R-:W-:Y:S02]  /*2890*/  FSEL R149, R14, RZ, P2 ;  /* 0x000000ff0e957208 */ /* 0x000fe40001000000 */
[----:B------:R-:W-:Y:S02]  /*28a0*/  FMNMX.FTZ R12, R15, R12, !PT ;  /* 0x0000000c0f0c7209 */ /* 0x000fe40007810000 */
[----:B------:R-:W-:Y:S01]  /*28b0*/  ISETP.NE.AND P2, PT, R20, RZ, PT ;  /* 0x000000ff1400720c */ /* 0x000fe20003f45270 */
[C-C-:B------:R-:W-:Y:S01]  /*28c0*/  FFMA.FTZ R0, R2.reuse, R7, -R149.reuse ;  /* 0x0000000702007223 */ /* 0x140fe20000010895 */
[----:B------:R-:W-:Y:S01]  /*28d0*/  FMNMX.FTZ R14, R41, R12, !PT ;  /* 0x0000000c290e7209 */ /* 0x000fe20007810000 */
[C-C-:B------:R-:W-:Y:S01]  /*28e0*/  FFMA.FTZ R47, R2.reuse, R6, -R149.reuse ;  /* 0x00000006022f7223 */ /* 0x140fe20000010895 */
[----:B------:R-:W-:Y:S01]  /*28f0*/  FSEL R81, R81, -INF , P2 ;  /* 0xff80000051517808 */ /* 0x000fe20001000000 */
[C-C-:B------:R-:W-:Y:S01]  /*2900*/  FFMA.FTZ R6, R2.reuse, R93, -R149.reuse ;  /* 0x0000005d02067223 */ /* 0x140fe20000010895 */
[----:B------:R-:W-:Y:S01]  /*2910*/  FMNMX.FTZ R14, R19, R14, !PT ;  /* 0x0000000e130e7209 */ /* 0x000fe20007810000 */
[----:B------:R-:W-:Y:S01]  /*2920*/  MUFU.EX2 R0, R0 ;  /* 0x0000000000007308 */ /* 0x000fe20000000800 */
[C-C-:B------:R-:W-:Y:S01]  /*2930*/  FFMA.FTZ R55, R2.reuse, R95, -R149.reuse ;  /* 0x0000005f02377223 */ /* 0x140fe20000010895 */
[C-C-:B------:R-:W-:Y:S01]  /*2940*/  FFMA.FTZ R97, R2.reuse, R97, -R149.reuse ;  /* 0x0000006102617223 */ /* 0x140fe20000010895 */
[----:B------:R-:W-:Y:S01]  /*2950*/  FMNMX.FTZ R14, R45, R14, !PT ;  /* 0x0000000e2d0e7209 */ /* 0x000fe20007810000 */
[C-C-:B------:R-:W-:Y:S01]  /*2960*/  FFMA.FTZ R63, R2.reuse, R99, -R149.reuse ;  /* 0x00000063023f7223 */ /* 0x140fe20000010895 */
[C-C-:B------:R-:W-:Y:S01]  /*2970*/  FFMA.FTZ R101, R2.reuse, R101, -R149.reuse ;  /* 0x0000006502657223 */ /* 0x140fe20000010895 */
        /* <DEDUP_REMOVED lines=18> */
[----:B------:R-:W1:Y:S01]  /*2aa0*/  MUFU.EX2 R55, R55 ;  /* 0x0000003700377308 */ /* 0x000e620000000800 */
[C-C-:B------:R-:W-:Y:S01]  /*2ab0*/  FFMA.FTZ R125, R2.reuse, R125, -R149.reuse ;  /* 0x0000007d027d7223 */ /* 0x140fe20000010895 */
[C-C-:B------:R-:W-:Y:S01]  /*2ac0*/  FFMA.FTZ R127, R2.reuse, R127, -R149.reuse ;  /* 0x0000007f027f7223 */ /* 0x140fe20000010895 */
[----:B------:R-:W-:Y:S01]  /*2ad0*/  FMNMX.FTZ R20, R57, R20, !PT ;  /* 0x0000001439147209 */ /* 0x000fe20007810000 */
[C-C-:B------:R-:W-:Y:S01]  /*2ae0*/  FFMA.FTZ R139, R2.reuse, R139, -R149.reuse ;  /* 0x0000008b028b7223 */ /* 0x140fe20000010895 */
[C-C-:B------:R-:W-:Y:S01]  /*2af0*/  FFMA.FTZ R129, R2.reuse, R129, -R149.reuse ;  /* 0x0000008102817223 */ /* 0x140fe20000010895 */
[C-C-:B------:R-:W-:Y:S01]  /*2b00*/  FFMA.FTZ R83, R2.reuse, R83, -R149.reuse ;  /* 0x0000005302537223 */ /* 0x140fe20000010895 */
[----:B------:R-:W-:Y:S01]  /*2b10*/  FMNMX.FTZ R20, R31, R20, !PT ;  /* 0x000000141f147209 */ /* 0x000fe20007810000 */
[----:B------:R2:W-:Y:S01]  /*2b20*/  MUFU.EX2 R10, R97 ;  /* 0x00000061000a7308 */ /* 0x0005e20000000800 */
        /* <DEDUP_REMOVED lines=8> */
[----:B-1----:R-:W-:Y:S01]  /*2bb0*/  F2FP.SATFINITE.E4M3.F32.PACK_AB_MERGE_C R229, R55, R6, RZ ;  /* 0x0000000637e5723e */ /* 0x002fe200048070ff */
[C-C-:B------:R-:W-:Y:S01]  /*2bc0*/  FFMA.FTZ R145, R2.reuse, R145, -R149.reuse ;  /* 0x0000009102917223 */ /* 0x140fe20000010895 */
[----:B------:R-:W-:Y:S01]  /*2bd0*/  FMNMX.FTZ R22, R65, R20, !PT ;  /* 0x0000001441167209 */ /* 0x000fe20007810000 */
[C-C-:B------:R-:W-:Y:S01]  /*2be0*/  FFMA.FTZ R147, R2.reuse, R147, -R149.reuse ;  /* 0x0000009302937223 */ /* 0x140fe20000010895 */
[C-C-:B------:R-:W-:Y:S01]  /*2bf0*/  FFMA.FTZ R141, R2.reuse, R141, -R149.reuse ;  /* 0x0000008d028d7223 */ /* 0x140fe20000010895 */
[----:B------:R-:W-:Y:S01]  /*2c00*/  FFMA.FTZ R143, R2, R143, -R149 ;  /* 0x0000008f028f7223 */ /* 0x000fe20000010895 */
[----:B------:R-:W-:Y:S01]  /*2c10*/  FMNMX.FTZ R22, R43, R22, !PT ;  /* 0x000000162b167209 */ /* 0x000fe20007810000 */
[----:B------:R1:W-:Y:S01]  /*2c20*/  MUFU.EX2 R12, R101 ;  /* 0x00000065000c7308 */ /* 0x0003e20000000800 */
[----:B------:R-:W-:Y:S01]  /*2c30*/  F2FP.SATFINITE.E4M3.F32.PACK_AB_MERGE_C R229, R47, R0, R229 ;  /* 0x000000002fe5723e */ /* 0x000fe200048070e5 */
[--C-:B------:R-:W-:Y:S01]  /*2c40*/  IMAD.MOV.U32 R93, RZ, RZ, R25.reuse ;  /* 0x000000ffff5d7224 */ /* 0x100fe200078e0019 */
[----:B------:R-:W-:Y:S01]  /*2c50*/  FMNMX.FTZ R22, R69, R22, !PT ;  /* 0x0000001645167209 */ /* 0x000fe20007810000 */
[----:B------:R-:W-:-:S02]  /*2c60*/  IMAD.MOV.U32 R95, RZ, RZ, R25 ;  /* 0x000000ffff5f7224 */ /* 0x000fc400078e0019 */
[--C-:B--2---:R-:W-:Y:S01]  /*2c70*/  IMAD.MOV.U32 R97, RZ, RZ, R25.reuse ;  /* 0x000000ffff617224 */ /* 0x104fe200078e0019 */
[----:B------:R-:W-:Y:S01]  /*2c80*/  FMNMX.FTZ R22, R39, R22, !PT ;  /* 0x0000001627167209 */ /* 0x000fe20007810000 */
[----:B------:R-:W2:Y:S01]  /*2c90*/  MUFU.EX2 R67, R67 ;  /* 0x0000004300437308 */ /* 0x000ea20000000800 */
[--C-:B------:R-:W-:Y:S02]  /*2ca0*/  IMAD.MOV.U32 R99, RZ, RZ, R25.reuse ;  /* 0x000000ffff637224 */ /* 0x100fe400078e0019 */
[----:B------:R-:W-:Y:S01]  /*2cb0*/  FMNMX.FTZ R22, R73, R22, !PT ;  /* 0x0000001649167209 */ /* 0x000fe20007810000 */
[--C-:B-1----:R-:W-:Y:S02]  /*2cc0*/  IMAD.MOV.U32 R101, RZ, RZ, R25.reuse ;  /* 0x000000ffff657224 */ /* 0x102fe400078e0019 */
[--C-:B------:R-:W-:Y:S01]  /*2cd0*/  IMAD.MOV.U32 R103, RZ, RZ, R25.reuse ;  /* 0x000000ffff677224 */ /* 0x100fe200078e0019 */
[----:B------:R-:W-:Y:S01]  /*2ce0*/  FMNMX.FTZ R22, R59, R22, !PT ;  /* 0x000000163b167209 */ /* 0x000fe20007810000 */
[----:B------:R1:W-:Y:S01]  /*2cf0*/  MUFU.EX2 R14, R105 ;  /* 0x00000069000e7308 */ /* 0x0003e20000000800 */
[----:B------:R-:W-:-:S02]  /*2d00*/  IMAD.MOV.U32 R107, RZ, RZ, R25 ;  /* 0x000000ffff6b7224 */ /* 0x000fc400078e0019 */
[----:B------:R-:W-:Y:S01]  /*2d10*/  FMNMX.FTZ R22, R77, R22, !PT ;  /* 0x000000164d167209 */ /* 0x000fe20007810000 */
[--C-:B------:R-:W-:Y:S02]  /*2d20*/  IMAD.MOV.U32 R115, RZ, RZ, R25.reuse ;  /* 0x000000ffff737224 */ /* 0x100fe400078e0019 */
[--C-:B------:R-:W-:Y:S01]  /*2d30*/  IMAD.MOV.U32 R149, RZ, RZ, R25.reuse ;  /* 0x000000ffff957224 */ /* 0x100fe200078e0019 */
[----:B------:R-:W-:Y:S01]  /*2d40*/  FMNMX.FTZ R22, R51, R22, !PT ;  /* 0x0000001633167209 */ /* 0x000fe20007810000 */
[----:B------:R-:W-:Y:S01]  /*2d50*/  MUFU.EX2 R71, R71 ;  /* 0x0000004700477308 */ /* 0x000fe20000000800 */
[----:B--2---:R-:W-:Y:S01]  /*2d60*/  F2FP.SATFINITE.E4M3.F32.PACK_AB_MERGE_C R231, R67, R12, RZ ;  /* 0x0000000c43e7723e */ /* 0x004fe200048070ff */
[----:B-1----:R-:W-:Y:S01]  /*2d70*/  IMAD.MOV.U32 R105, RZ, RZ, R25 ;  /* 0x000000ffff697224 */ /* 0x002fe200078e0019 */
[----:B------:R-:W-:Y:S02]  /*2d80*/  FMNMX.FTZ R24, R81, R22, !PT ;  /* 0x0000001651187209 */ /* 0x000fe40007810000 */
[----:B------:R-:W-:-:S02]  /*2d90*/  F2FP.SATFINITE.E4M3.F32.PACK_AB_MERGE_C R231, R63, R10, R231 ;  /* 0x0000000a3fe7723e */ /* 0x000fc400048070e7 */
[----:B------:R-:W-:Y:S01]  /*2da0*/  FMNMX.FTZ R24, R87, R24, !PT ;  /* 0x0000001857187209 */ /* 0x000fe20007810000 */
[----:B------:R-:W-:Y:S03]  /*2db0*/  MUFU.EX2 R109, R109 ;  /* 0x0000006d006d7308 */ /* 0x000fe60000000800 */
[----:B------:R-:W-:-:S04]  /*2dc0*/  FMNMX.FTZ R24, R85, R24, !PT ;  /* 0x0000001855187209 */ /* 0x000fc80007810000 */
[----:B------:R-:W-:Y:S01]  /*2dd0*/  FMNMX.FTZ R24, R91, R24, !PT ;  /* 0x000000185b187209 */ /* 0x000fe20007810000 */
[----:B------:R1:W-:Y:S03]  /*2de0*/  MUFU.EX2 R52, R111 ;  /* 0x0000006f00347308 */ /* 0x0003e60000000800 */
[----:B------:R-:W-:-:S05]  /*2df0*/  FMNMX.FTZ R24, R89, R24, !PT ;  /* 0x0000001859187209 */ /* 0x000fca0007810000 */
[----:B------:R-:W2:Y:S01]  /*2e00*/  SHFL.BFLY PT, R7, R24, 0x2, 0x1f ;  /* 0x0c401f0018077f89 */ /* 0x000ea200000e0000 */
[----:B------:R3:W-:Y:S01]  /*2e10*/  MUFU.EX2 R20, R113 ;  /* 0x0000007100147308 */ /* 0x0007e20000000800 */
[----:B-1----:R-:W-:-:S07]  /*2e20*/  IMAD.MOV.U32 R111, RZ, RZ, R25 ;  /* 0x000000ffff6f7224 */ /* 0x002fce00078e0019 */
[----:B------:R-:W-:Y:S01]  /*2e30*/  MUFU.EX2 R75, R75 ;  /* 0x0000004b004b7308 */ /* 0x000fe20000000800 */
[----:B---3--:R-:W-:-:S07]  /*2e40*/  IMAD.MOV.U32 R113, RZ, RZ, R25 ;  /* 0x000000ffff717224 */ /* 0x008fce00078e0019 */
[----:B------:R-:W-:Y:S01]  /*2e50*/  MUFU.EX2 R117, R117 ;  /* 0x0000007500757308 */ /* 0x000fe20000000800 */
[----:B--2---:R-:W-:-:S07]  /*2e60*/  FMNMX.FTZ R28, R24, R7, !PT ;  /* 0x00000007181c7209 */ /* 0x004fce0007810000 */
[----:B------:R1:W-:Y:S01]  /*2e70*/  MUFU.EX2 R54, R119 ;  /* 0x0000007700367308 */ /* 0x0003e20000000800 */
[----:B------:R-:W2:Y:S07]  /*2e80*/  SHFL.BFLY PT, R7, R28, 0x1, 0x1f ;  /* 0x0c201f001c077f89 */ /* 0x000eae00000e0000 */
[----:B------:R3:W-:Y:S01]  /*2e90*/  MUFU.EX2 R22, R121 ;  /* 0x0000007900167308 */ /* 0x0007e20000000800 */
[----:B-1----:R-:W-:-:S07]  /*2ea0*/  IMAD.MOV.U32 R119, RZ, RZ, R25 ;  /* 0x000000ffff777224 */ /* 0x002fce00078e0019 */
[----:B------:R-:W-:Y:S01]  /*2eb0*/  MUFU.EX2 R123, R123 ;  /* 0x0000007b007b7308 */ /* 0x000fe20000000800 */
[----:B---3--:R-:W-:-:S07]  /*2ec0*/  IMAD.MOV.U32 R121, RZ, RZ, R25 ;  /* 0x000000ffff797224 */ /* 0x008fce00078e0019 */
[----:B------:R-:W-:Y:S01]  /*2ed0*/  MUFU.EX2 R125, R125 ;  /* 0x0000007d007d7308 */ /* 0x000fe20000000800 */
[----:B--2---:R-:W-:-:S04]  /*2ee0*/  FMNMX.FTZ R7, R28, R7, !PT ;  /* 0x000000071c077209 */ /* 0x004fc80007810000 */
[----:B------:R-:W-:Y:S01]  /*2ef0*/  FSETP.NEU.FTZ.AND P2, PT, R7, -INF , PT ;  /* 0xff8000000700780b */ /* 0x000fe20003f5d000 */
[----:B------:R-:W-:Y:S02]  /*2f00*/  FFMA.FTZ R24, R2, R7, -8 ;  /* 0xc100000002187423 */ /* 0x000fe40000010007 */
[----:B------:R-:W-:Y:S03]  /*2f10*/  MUFU.EX2 R56, R127 ;  /* 0x0000007f00387308 */ /* 0x000fe60000000800 */
[----:B------:R-:W-:-:S05]  /*2f20*/  FSEL R24, R24, RZ, P2 ;  /* 0x000000ff18187208 */ /* 0x000fca0001000000 */
[----:B------:R-:W-:Y:S01]  /*2f30*/  MUFU.EX2 R139, R139 ;  /* 0x0000008b008b7308 */ /* 0x000fe20000000800 */
[C-C-:B------:R-:W-:Y:S01]  /*2f40*/  FFMA.FTZ R29, R2.reuse, R29, -R24.reuse ;  /* 0x0000001d021d7223 */ /* 0x140fe20000010818 */
[C-C-:B------:R-:W-:Y:S01]  /*2f50*/  FFMA.FTZ R9, R2.reuse, R9, -R24.reuse ;  /* 0x0000000902097223 */ /* 0x140fe20000010818 */
[C-C-:B------:R-:W-:Y:S01]  /*2f60*/  FFMA.FTZ R11, R2.reuse, R11, -R24.reuse ;  /* 0x0000000b020b7223 */ /* 0x140fe20000010818 */
[C-C-:B------:R-:W-:Y:S01]  /*2f70*/  FFMA.FTZ R33, R2.reuse, R33, -R24.reuse ;  /* 0x0000002102217223 */ /* 0x140fe20000010818 */
[C-C-:B------:R-:W-:Y:S01]  /*2f80*/  FFMA.FTZ R13, R2.reuse, R13, -R24.reuse ;  /* 0x0000000d020d7223 */ /* 0x140fe20000010818 */
[C-C-:B------:R-:W-:Y:S01]  /*2f90*/  FFMA.FTZ R37, R2.reuse, R37, -R24.reuse ;  /* 0x0000002502257223 */ /* 0x140fe20000010818 */
[C-C-:B------:R-:W-:Y:S01]  /*2fa0*/  FFMA.FTZ R15, R2.reuse, R15, -R24.reuse ;  /* 0x0000000f020f7223 */ /* 0x140fe20000010818 */
[----:B------:R1:W-:Y:S01]  /*2fb0*/  MUFU.EX2 R28, R9 ;  /* 0x00000009001c7308 */ /* 0x0003e20000000800 */
[C-C-:B------:R-:W-:Y:S01]  /*2fc0*/  FFMA.FTZ R41, R2.reuse, R41, -R24.reuse ;  /* 0x0000002902297223 */ /* 0x140fe20000010818 */
[C-C-:B------:R-:W-:Y:S01]  /*2fd0*/  FFMA.FTZ R19, R2.reuse, R19, -R24.reuse ;  /* 0x0000001302137223 */ /* 0x140fe20000010818 */
[C-C-:B------:R-:W-:Y:S01]  /*2fe0*/  FFMA.FTZ R45, R2.reuse, R45, -R24.reuse ;  /* 0x0000002d022d7223 */ /* 0x140fe20000010818 */
[C-C-:B------:R-:W-:Y:S01]  /*2ff0*/  FFMA.FTZ R21, R2.reuse, R21, -R24.reuse ;  /* 0x0000001502157223 */ /* 0x140fe20000010818 */
[C-C-:B------:R-:W-:Y:S01]  /*3000*/  FFMA.FTZ R49, R2.reuse, R49, -R24.reuse ;  /* 0x0000003102317223 */ /* 0x140fe20000010818 */
[C-C-:B------:R-:W-:Y:S01]  /*3010*/  FFMA.FTZ R23, R2.reuse, R23, -R24.reuse ;  /* 0x0000001702177223 */ /* 0x140fe20000010818 */
[--C-:B------:R-:W-:Y:S01]  /*3020*/  FFMA.FTZ R53, R2, R53, -R24.reuse ;  /* 0x0000003502357223 */ /* 0x100fe20000010818 */
[----:B------:R-:W2:Y:S01]  /*3030*/  MUFU.EX2 R29, R29 ;  /* 0x0000001d001d7308 */ /* 0x000ea20000000800 */
[----:B-1----:R-:W-:Y:S01]  /*3040*/  FADD.FTZ R9, R0, R47 ;  /* 0x0000002f00097221 */ /* 0x002fe20000010000 */
[C-C-:B------:R-:W-:Y:S01]  /*3050*/  FFMA.FTZ R27, R2.reuse, R27, -R24.reuse ;  /* 0x0000001b021b7223 */ /* 0x140fe20000010818 */
[C-C-:B------:R-:W-:Y:S01]  /*3060*/  FFMA.FTZ R57, R2.reuse, R57, -R24.reuse ;  /* 0x0000003902397223 */ /* 0x140fe20000010818 */
[----:B------:R-:W-:Y:S01]  /*3070*/  FFMA.FTZ R31, R2, R31, -R24 ;  /* 0x0000001f021f7223 */ /* 0x000fe20000010818 */
[----:B------:R-:W-:Y:S01]  /*3080*/  FADD.FTZ R50, R6, R9 ;  /* 0x0000000906327221 */ /* 0x000fe20000010000 */
[----:B------:R-:W-:-:S02]  /*3090*/  IMAD.U32 R9, RZ, RZ, UR36 ;  /* 0x00000024ff097e24 */ /* 0x000fc4000f8e00ff */
[C-C-:B------:R-:W-:Y:S01]  /*30a0*/  FFMA.FTZ R61, R2.reuse, R61, -R24.reuse ;  /* 0x0000003d023d7223 */ /* 0x140fe20000010818 */
[----:B------:R-:W1:Y:S01]  /*30b0*/  MUFU.EX2 R11, R11 ;  /* 0x0000000b000b7308 */ /* 0x000e620000000800 */
[C-C-:B------:R-:W-:Y:S01]  /*30c0*/  FFMA.FTZ R35, R2.reuse, R35, -R24.reuse ;  /* 0x0000002302237223 */ /* 0x140fe20000010818 */
[----:B------:R-:W-:Y:S02]  /*30d0*/  @!P1 VIADD R9, R9, 0x38840 ;  /* 0x0003884009099836 */ /* 0x000fe40000000000 */
[C-C-:B------:R-:W-:Y:S01]  /*30e0*/  FFMA.FTZ R65, R2.reuse, R65, -R24.reuse ;  /* 0x0000004102417223 */ /* 0x140fe20000010818 */
[C-C-:B------:R-:W-:Y:S01]  /*30f0*/  FFMA.FTZ R43, R2.reuse, R43, -R24.reuse ;  /* 0x0000002b022b7223 */ /* 0x140fe20000010818 */
[C-C-:B------:R-:W-:Y:S01]  /*3100*/  FFMA.FTZ R69, R2.reuse, R69, -R24.reuse ;  /* 0x0000004502457223 */ /* 0x140fe20000010818 */
[--C-:B------:R-:W-:Y:S01]  /*3110*/  FFMA.FTZ R39, R2, R39, -R24.reuse ;  /* 0x0000002702277223 */ /* 0x100fe20000010818 */
[----:B------:R-:W-:Y:S01]  /*3120*/  @!P1 PRMT R9, RZ, 0x654, R9 ;  /* 0x00000654ff099816 */ /* 0x000fe20000000009 */
[----:B------:R1:W3:Y:S01]  /*3130*/  MUFU.EX2 R30, R33 ;  /* 0x00000021001e7308 */ /* 0x0002e20000000800 */
[----:B--2---:R-:W-:Y:S01]  /*3140*/  FADD.FTZ R48, R28, R29 ;  /* 0x0000001d1c307221 */ /* 0x004fe20000010000 */
[C-C-:B------:R-:W-:Y:S01]  /*3150*/  FFMA.FTZ R73, R2.reuse, R73, -R24.reuse ;  /* 0x0000004902497223 */ /* 0x140fe20000010818 */
[----:B------:R2:W-:Y:S01]  /*3160*/  @!P1 SYNCS.ARRIVE.TRANS64.RED.A1T0 RZ, [R9+URZ], RZ ;  /* 0x000000ff09ff99a7 */ /* 0x0005e2000810043f */
[C-C-:B------:R-:W-:Y:S01]  /*3170*/  FFMA.FTZ R59, R2.reuse, R59, -R24.reuse ;  /* 0x0000003b023b7223 */ /* 0x140fe20000010818 */
[C-C-:B------:R-:W-:Y:S01]  /*3180*/  FFMA.FTZ R77, R2.reuse, R77, -R24.reuse ;  /* 0x0000004d024d7223 */ /* 0x140fe20000010818 */
[C-C-:B------:R-:W-:Y:S01]  /*3190*/  FFMA.FTZ R51, R2.reuse, R51, -R24.reuse ;  /* 0x0000003302337223 */ /* 0x140fe20000010818 */
[C---:B------:R-:W-:Y:S01]  /*31a0*/  FFMA.FTZ R81, R2.reuse, R81, -R24 ;  /* 0x0000005102517223 */ /* 0x040fe20000010818 */
[----:B------:R-:W4:Y:S01]  /*31b0*/  MUFU.EX2 R13, R13 ;  /* 0x0000000d000d7308 */ /* 0x000f220000000800 */
[----:B-1----:R-:W-:Y:S01]  /*31c0*/  FADD.FTZ R33, R11, R48 ;  /* 0x000000300b217221 */ /* 0x002fe20000010000 */
[C-C-:B------:R-:W-:Y:S01]  /*31d0*/  FFMA.FTZ R87, R2.reuse, R87, -R24.reuse ;  /* 0x0000005702577223 */ /* 0x140fe20000010818 */
[C-C-:B------:R-:W-:Y:S01]  /*31e0*/  FFMA.FTZ R85, R2.reuse, R85, -R24.reuse ;  /* 0x0000005502557223 */ /* 0x140fe20000010818 */
[C-C-:B------:R-:W-:Y:S01]  /*31f0*/  FFMA.FTZ R91, R2.reuse, R91, -R24.reuse ;  /* 0x0000005b025b7223 */ /* 0x140fe20000010818 */
[----:B------:R-:W-:Y:S01]  /*3200*/  FFMA.FTZ R24, R2, R89, -R24 ;  /* 0x0000005902187223 */ /* 0x000fe20000010818 */
[----:B------:R-:W-:-:S02]  /*3210*/  IMAD.MOV.U32 R47, RZ, RZ, R25 ;  /* 0x000000ffff2f7224 */ /* 0x000fc400078e0019 */
[----:B------:R1:W5:Y:S01]  /*3220*/  MUFU.EX2 R32, R37 ;  /* 0x0000002500207308 */ /* 0x0003620000000800 */
[----:B---3--:R-:W-:Y:S01]  /*3230*/  FADD.FTZ R48, R30, R33 ;  /* 0x000000211e307221 */ /* 0x008fe20000010000 */
[--C-:B------:R-:W-:Y:S02]  /*3240*/  IMAD.MOV.U32 R89, RZ, RZ, R25.reuse ;  /* 0x000000ffff597224 */ /* 0x100fe400078e0019 */
[----:B------:R-:W-:-:S04]  /*3250*/  IMAD.MOV.U32 R127, RZ, RZ, R25 ;  /* 0x000000ffff7f7224 */ /* 0x000fc800078e0019 */
[----:B------:R-:W2:Y:S01]  /*3260*/  MUFU.EX2 R15, R15 ;  /* 0x0000000f000f7308 */ /* 0x000ea20000000800 */
[----:B-1----:R-:W-:Y:S01]  /*3270*/  FADD.FTZ R37, R55, R50 ;  /* 0x0000003237257221 */ /* 0x002fe20000010000 */
[----:B----4-:R-:W-:Y:S01]  /*3280*/  FADD.FTZ R33, R13, R48 ;  /* 0x000000300d217221 */ /* 0x010fe20000010000 */
[----:B------:R-:W-:Y:S02]  /*3290*/  IMAD.MOV.U32 R55, RZ, RZ, R25 ;  /* 0x000000ffff377224 */ /* 0x000fe400078e0019 */
[----:B------:R-:W-:-:S03]  /*32a0*/  FADD.FTZ R50, R10, R37 ;  /* 0x000000250a327221 */ /* 0x000fc60000010000 */
[----:B------:R-:W1:Y:S01]  /*32b0*/  MUFU.EX2 R34, R41 ;  /* 0x0000002900227308 */ /* 0x000e620000000800 */
[----:B------:R-:W-:Y:S01]  /*32c0*/  FADD.FTZ R37, R63, R50 ;  /* 0x000000323f257221 */ /* 0x000fe20000010000 */
[----:B-----5:R-:W-:Y:S01]  /*32d0*/  FADD.FTZ R50, R32, R33 ;  /* 0x0000002120327221 */ /* 0x020fe20000010000 */
[----:B------:R-:W-:Y:S02]  /*32e0*/  IMAD.MOV.U32 R63, RZ, RZ, R25 ;  /* 0x000000ffff3f7224 */ /* 0x000fe400078e0019 */
[----:B------:R-:W-:Y:S01]  /*32f0*/  FADD.FTZ R70, R12, R37 ;  /* 0x000000250c467221 */ /* 0x000fe20000010000 */
[----:B------:R-:W-:Y:S02]  /*3300*/  F2FP.SATFINITE.E4M3.F32.PACK_AB_MERGE_C R37, R30, R11, RZ ;  /* 0x0000000b1e25723e */ /* 0x000fe400048070ff */
[----:B------:R-:W3:Y:S01]  /*3310*/  MUFU.EX2 R19, R19 ;  /* 0x0000001300137308 */ /* 0x000ee20000000800 */
[----:B--2---:R-:W-:Y:S01]  /*3320*/  FADD.FTZ R9, R15, R50 ;  /* 0x000000320f097221 */ /* 0x004fe20000010000 */
[----:B------:R-:W-:Y:S01]  /*3330*/  FADD.FTZ R33, R67, R70 ;  /* 0x0000004643217221 */ /* 0x000fe20000010000 */
[----:B------:R-:W-:Y:S01]  /*3340*/  F2FP.SATFINITE.E4M3.F32.PACK_AB_MERGE_C R228, R29, R28, R37 ;  /* 0x0000001c1de4723e */ /* 0x000fe20004807025 */
[----:B------:R-:W-:-:S02]  /*3350*/  IMAD.MOV.U32 R29, RZ, RZ, R25 ;  /* 0x000000ffff1d7224 */ /* 0x000fc400078e0019 */
[----:B------:R-:W-:Y:S01]  /*3360*/  FADD.FTZ R70, R14, R33 ;  /* 0x000000210e467221 */ /* 0x000fe20000010000 */
[----:B------:R-:W-:Y:S01]  /*3370*/  IMAD.MOV.U32 R28, RZ, RZ, R25 ;  /* 0x000000ffff1c7224 */ /* 0x000fe200078e0019 */
[----:B------:R-:W2:Y:S01]  /*3380*/  MUFU.EX2 R36, R45 ;  /* 0x0000002d00247308 */ /* 0x000ea20000000800 */
[C---:B-1----:R-:W-:Y:S01]  /*3390*/  FADD.FTZ R50, R34.reuse, R9 ;  /* 0x0000000922327221 */ /* 0x042fe20000010000 */
[----:B------:R-:W-:Y:S01]  /*33a0*/  FADD.FTZ R72, R71, R70 ;  /* 0x0000004647487221 */ /* 0x000fe20000010000 */
[----:B------:R-:W-:Y:S01]  /*33b0*/  F2FP.SATFINITE.E4M3.F32.PACK_AB_MERGE_C R15, R34, R15, RZ ;  /* 0x0000000f220f723e */ /* 0x000fe200048070ff */
[----:B------:R-:W-:Y:S02]  /*33c0*/  IMAD.MOV.U32 R37, RZ, RZ, R25 ;  /* 0x000000ffff257224 */ /* 0x000fe400078e0019 */
[----:B------:R-:W-:Y:S01]  /*33d0*/  FADD.FTZ R33, R109, R72 ;  /* 0x000000486d217221 */ /* 0x000fe20000010000 */
[----:B------:R-:W-:Y:S01]  /*33e0*/  F2FP.SATFINITE.E4M3.F32.PACK_AB_MERGE_C R230, R32, R13, R15 ;  /* 0x0000000d20e6723e */ /* 0x000fe2000480700f */
[----:B------:R-:W1:Y:S01]  /*33f0*/  MUFU.EX2 R21, R21 ;  /* 0x0000001500157308 */ /* 0x000e620000000800 */
[----:B---3--:R-:W-:Y:S01]  /*3400*/  FADD.FTZ R9, R19, R50 ;  /* 0x0000003213097221 */ /* 0x008fe20000010000 */
[C---:B------:R-:W-:Y:S01]  /*3410*/  FADD.FTZ R33, R52.reuse, R33 ;  /* 0x0000002134217221 */ /* 0x040fe20000010000 */
[----:B------:R-:W-:Y:S01]  /*3420*/  F2FP.SATFINITE.E4M3.F32.PACK_AB_MERGE_C R52, R52, R109, RZ ;  /* 0x0000006d3434723e */ /* 0x000fe200048070ff */
[----:B------:R-:W-:-:S02]  /*3430*/  IMAD.MOV.U32 R32, RZ, RZ, R25 ;  /* 0x000000ffff207224 */ /* 0x000fc400078e0019 */
[----:B------:R-:W-:Y:S01]  /*3440*/  FADD.FTZ R72, R20, R33 ;  /* 0x0000002114487221 */ /* 0x000fe20000010000 */
[----:B------:R-:W-:Y:S01]  /*3450*/  F2FP.SATFINITE.E4M3.F32.PACK_AB_MERGE_C R217, R71, R14, R52 ;  /* 0x0000000e47d9723e */ /* 0x000fe20004807034 */
[----:B------:R3:W4:Y:S01]  /*3460*/  MUFU.EX2 R38, R49 ;  /* 0x0000003100267308 */ /* 0x0007220000000800 */
[----:B--2---:R-:W-:Y:S01]  /*3470*/  FADD.FTZ R70, R36, R9 ;  /* 0x0000000924467221 */ /* 0x004fe20000010000 */
[----:B------:R-:W-:Y:S01]  /*3480*/  FADD.FTZ R72, R75, R72 ;  /* 0x000000484b487221 */ /* 0x000fe20000010000 */
[--C-:B------:R-:W-:Y:S02]  /*3490*/  IMAD.MOV.U32 R41, RZ, RZ, R25.reuse ;  /* 0x000000ffff297224 */ /* 0x100fe400078e0019 */
[----:B------:R-:W-:Y:S02]  /*34a0*/  IMAD.MOV.U32 R45, RZ, RZ, R25 ;  /* 0x000000ffff2d7224 */ /* 0x000fe400078e0019 */
[----:B------:R-:W-:Y:S01]  /*34b0*/  FADD.FTZ R33, R117, R72 ;  /* 0x0000004875217221 */ /* 0x000fe20000010000 */
[C---:B------:R-:W-:Y:S01]  /*34c0*/  F2FP.SATFINITE.E4M3.F32.PACK_AB_MERGE_C R117, R54.reuse, R117, RZ ;  /* 0x000000753675723e */ /* 0x040fe200048070ff */
[----:B------:R-:W2:Y:S01]  /*34d0*/  MUFU.EX2 R23, R23 ;  /* 0x0000001700177308 */ /* 0x000ea20000000800 */
[----:B-1----:R-:W-:Y:S01]  /*34e0*/  FADD.FTZ R9, R21, R70 ;  /* 0x0000004615097221 */ /* 0x002fe20000010000 */
[----:B------:R-:W-:Y:S01]  /*34f0*/  FADD.FTZ R33, R54, R33 ;  /* 0x0000002136217221 */ /* 0x000fe20000010000 */
[----:B------:R-:W-:Y:S01]  /*3500*/  F2FP.SATFINITE.E4M3.F32.PACK_AB_MERGE_C R219, R75, R20, R117 ;  /* 0x000000144bdb723e */ /* 0x000fe20004807075 */
[----:B---3--:R-:W-:-:S02]  /*3510*/  IMAD.MOV.U32 R49, RZ, RZ, R25 ;  /* 0x000000ffff317224 */ /* 0x008fc400078e0019 */
[----:B------:R-:W-:Y:S01]  /*3520*/  FADD.FTZ R30, R22, R33 ;  /* 0x00000021161e7221 */ /* 0x000fe20000010000 */
[----:B------:R-:W-:Y:S01]  /*3530*/  IMAD.MOV.U32 R33, RZ, RZ, R25 ;  /* 0x000000ffff217224 */ /* 0x000fe200078e0019 */
[----:B------:R-:W1:Y:S01]  /*3540*/  MUFU.EX2 R40, R53 ;  /* 0x0000003500287308 */ /* 0x000e620000000800 */
[C---:B----4-:R-:W-:Y:S01]  /*3550*/  FADD.FTZ R70, R38.reuse, R9 ;  /* 0x0000000926467221 */ /* 0x050fe20000010000 */
[----:B------:R-:W-:Y:S01]  /*3560*/  FADD.FTZ R34, R123, R30 ;  /* 0x0000001e7b227221 */ /* 0x000fe20000010000 */
[----:B------:R-:W-:Y:S01]  /*3570*/  F2FP.SATFINITE.E4M3.F32.PACK_AB_MERGE_C R21, R38, R21, RZ ;  /* 0x000000152615723e */ /* 0x000fe200048070ff */
[----:B------:R-:W-:Y:S02]  /*3580*/  IMAD.MOV.U32 R38, RZ, RZ, R25 ;  /* 0x000000ffff267224 */ /* 0x000fe400078e0019 */
[----:B------:R-:W-:Y:S01]  /*3590*/  FADD.FTZ R11, R125, R34 ;  /* 0x000000227d0b7221 */ /* 0x000fe20000010000 */
[C---:B------:R-:W-:Y:S01]  /*35a0*/  F2FP.SATFINITE.E4M3.F32.PACK_AB_MERGE_C R125, R56.reuse, R125, RZ ;  /* 0x0000007d387d723e */ /* 0x040fe200048070ff */
[----:B------:R-:W3:Y:S01]  /*35b0*/  MUFU.EX2 R27, R27 ;  /* 0x0000001b001b7308 */ /* 0x000ee20000000800 */
[----:B--2---:R-:W-:Y:S01]  /*35c0*/  FADD.FTZ R9, R23, R70 ;  /* 0x0000004617097221 */ /* 0x004fe20000010000 */
[----:B------:R-:W-:Y:S01]  /*35d0*/  FADD.FTZ R56, R56, R11 ;  /* 0x0000000b38387221 */ /* 0x000fe20000010000 */
[----:B------:R-:W-:Y:S01]  /*35e0*/  F2FP.SATFINITE.E4M3.F32.PACK_AB_MERGE_C R221, R123, R22, R125 ;  /* 0x000000167bdd723e */ /* 0x000fe2000480707d */
[----:B------:R-:W-:Y:S01]  /*35f0*/  IMAD.MOV.U32 R34, RZ, RZ, R25 ;  /* 0x000000ffff227224 */ /* 0x000fe200078e0019 */
[----:B------:R-:W-:Y:S01]  /*3600*/  F2FP.SATFINITE.E4M3.F32.PACK_AB_MERGE_C R216, R36, R19, R21 ;  /* 0x0000001324d8723e */ /* 0x000fe20004807015 */
[----:B------:R-:W-:-:S02]  /*3610*/  IMAD.MOV.U32 R36, RZ, RZ, R25 ;  /* 0x000000ffff247224 */ /* 0x000fc400078e0019 */
[----:B------:R2:W4:Y:S01]  /*3620*/  MUFU.EX2 R42, R57 ;  /* 0x00000039002a7308 */ /* 0x0005220000000800 */
[----:B-1----:R-:W-:Y:S01]  /*3630*/  FADD.FTZ R12, R40, R9 ;  /* 0x00000009280c7221 */ /* 0x002fe20000010000 */
[--C-:B------:R-:W-:Y:S02]  /*3640*/  IMAD.MOV.U32 R53, RZ, RZ, R25.reuse ;  /* 0x000000ffff357224 */ /* 0x100fe400078e0019 */
[--C-:B------:R-:W-:Y:S02]  /*3650*/  IMAD.MOV.U32 R52, RZ, RZ, R25.reuse ;  /* 0x000000ffff347224 */ /* 0x100fe400078e0019 */
[--C-:B------:R-:W-:Y:S02]  /*3660*/  IMAD.MOV.U32 R54, RZ, RZ, R25.reuse ;  /* 0x000000ffff367224 */ /* 0x100fe400078e0019 */
[----:B------:R-:W1:Y:S01]  /*3670*/  MUFU.EX2 R31, R31 ;  /* 0x0000001f001f7308 */ /* 0x000e620000000800 */
[----:B---3--:R-:W-:Y:S01]  /*3680*/  FADD.FTZ R9, R27, R12 ;  /* 0x0000000c1b097221 */ /* 0x008fe20000010000 */
[----:B--2---:R-:W-:-:S02]  /*3690*/  IMAD.MOV.U32 R57, RZ, RZ, R25 ;  /* 0x000000ffff397224 */ /* 0x004fc400078e0019 */
[--C-:B------:R-:W-:Y:S02]  /*36a0*/  IMAD.MOV.U32 R67, RZ, RZ, R25.reuse ;  /* 0x000000ffff437224 */ /* 0x100fe400078e0019 */
[----:B------:R-:W-:Y:S02]  /*36b0*/  IMAD.MOV.U32 R71, RZ, RZ, R25 ;  /* 0x000000ffff477224 */ /* 0x000fe400078e0019 */
[----:B------:R2:W3:Y:S01]  /*36c0*/  MUFU.EX2 R44, R61 ;  /* 0x0000003d002c7308 */ /* 0x0004e20000000800 */
[C---:B----4-:R-:W-:Y:S01]  /*36d0*/  FADD.FTZ R12, R42.reuse, R9 ;  /* 0x000000092a0c7221 */ /* 0x050fe20000010000 */
[----:B------:R-:W-:Y:S01]  /*36e0*/  F2FP.SATFINITE.E4M3.F32.PACK_AB_MERGE_C R27, R42, R27, RZ ;  /* 0x0000001b2a1b723e */ /* 0x000fe200048070ff */
[--C-:B------:R-:W-:Y:S02]  /*36f0*/  IMAD.MOV.U32 R42, RZ, RZ, R25.reuse ;  /* 0x000000ffff2a7224 */ /* 0x100fe400078e0019 */
[----:B------:R-:W-:Y:S01]  /*3700*/  IMAD.MOV.U32 R70, RZ, RZ, R25 ;  /* 0x000000ffff467224 */ /* 0x000fe200078e0019 */
[----:B------:R-:W-:Y:S01]  /*3710*/  F2FP.SATFINITE.E4M3.F32.PACK_AB_MERGE_C R218, R40, R23, R27 ;  /* 0x0000001728da723e */ /* 0x000fe2000480701b */
[--C-:B------:R-:W-:Y:S01]  /*3720*/  IMAD.MOV.U32 R27, RZ, RZ, R25.reuse ;  /* 0x000000ffff1b7224 */ /* 0x100fe200078e0019 */
[----:B------:R-:W4:Y:S01]  /*3730*/  MUFU.EX2 R35, R35 ;  /* 0x0000002300237308 */ /* 0x000f220000000800 */
[----:B-1----:R-:W-:Y:S01]  /*3740*/  FADD.FTZ R9, R31, R12 ;  /* 0x0000000c1f097221 */ /* 0x002fe20000010000 */
[----:B------:R-:W-:-:S02]  /*3750*/  IMAD.MOV.U32 R40, RZ, RZ, R25 ;  /* 0x000000ffff287224 */ /* 0x000fc400078e0019 */
[--C-:B--2---:R-:W-:Y:S02]  /*3760*/  IMAD.MOV.U32 R61, RZ, RZ, R25.reuse ;  /* 0x000000ffff3d7224 */ /* 0x104fe400078e0019 */
[----:B------:R-:W-:Y:S02]  /*3770*/  IMAD.MOV.U32 R72, RZ, RZ, R25 ;  /* 0x000000ffff487224 */ /* 0x000fe400078e0019 */
[----:B------:R1:W2:Y:S01]  /*3780*/  MUFU.EX2 R46, R65 ;  /* 0x00000041002e7308 */ /* 0x0002a20000000800 */
[----:B---3--:R-:W-:Y:S01]  /*3790*/  FADD.FTZ R30, R44, R9 ;  /* 0x000000092c1e7221 */ /* 0x008fe20000010000 */
[--C-:B------:R-:W-:Y:S02]  /*37a0*/  IMAD.MOV.U32 R75, RZ, RZ, R25.reuse ;  /* 0x000000ffff4b7224 */ /* 0x100fe400078e0019 */
[--C-:B------:R-:W-:Y:S02]  /*37b0*/  IMAD.MOV.U32 R109, RZ, RZ, R25.reuse ;  /* 0x000000ffff6d7224 */ /* 0x100fe400078e0019 */
[----:B------:R-:W-:-:S02]  /*37c0*/  IMAD.MOV.U32 R117, RZ, RZ, R25 ;  /* 0x000000ffff757224 */ /* 0x000fc400078e0019 */
[----:B------:R-:W3:Y:S01]  /*37d0*/  MUFU.EX2 R43, R43 ;  /* 0x0000002b002b7308 */ /* 0x000ee20000000800 */
[----:B----4-:R-:W-:Y:S01]  /*37e0*/  FADD.FTZ R9, R35, R30 ;  /* 0x0000001e23097221 */ /* 0x010fe20000010000 */
[--C-:B------:R-:W-:Y:S02]  /*37f0*/  IMAD.MOV.U32 R30, RZ, RZ, R25.reuse ;  /* 0x000000ffff1e7224 */ /* 0x100fe400078e0019 */
[--C-:B-1----:R-:W-:Y:S02]  /*3800*/  IMAD.MOV.U32 R65, RZ, RZ, R25.reuse ;  /* 0x000000ffff417224 */ /* 0x102fe400078e0019 */
[----:B------:R-:W-:Y:S02]  /*3810*/  IMAD.MOV.U32 R123, RZ, RZ, R25 ;  /* 0x000000ffff7b7224 */ /* 0x000fe400078e0019 */
[----:B------:R-:W1:Y:S01]  /*3820*/  MUFU.EX2 R48, R69 ;  /* 0x0000004500307308 */ /* 0x000e620000000800 */
[C---:B--2---:R-:W-:Y:S01]  /*3830*/  F2FP.SATFINITE.E4M3.F32.PACK_AB_MERGE_C R35, R46.reuse, R35, RZ ;  /* 0x000000232e23723e */ /* 0x044fe200048070ff */
[----:B------:R-:W-:Y:S01]  /*3840*/  FADD.FTZ R46, R46, R9 ;  /* 0x000000092e2e7221 */ /* 0x000fe20000010000 */
[----:B------:R-:W-:-:S02]  /*3850*/  IMAD.MOV.U32 R125, RZ, RZ, R25 ;  /* 0x000000ffff7d7224 */ /* 0x000fc400078e0019 */
[----:B------:R-:W-:Y:S01]  /*3860*/  F2FP.SATFINITE.E4M3.F32.PACK_AB_MERGE_C R220, R44, R31, R35 ;  /* 0x0000001f2cdc723e */ /* 0x000fe20004807023 */
[--C-:B------:R-:W-:Y:S02]  /*3870*/  IMAD.MOV.U32 R31, RZ, RZ, R25.reuse ;  /* 0x000000ffff1f7224 */ /* 0x100fe400078e0019 */
[----:B------:R-:W2:Y:S01]  /*3880*/  MUFU.EX2 R39, R39 ;  /* 0x0000002700277308 */ /* 0x000ea20000000800 */
[----:B---3--:R-:W-:Y:S01]  /*3890*/  FADD.FTZ R9, R43, R46 ;  /* 0x0000002e2b097221 */ /* 0x008fe20000010000 */
[--C-:B------:R-:W-:Y:S02]  /*38a0*/  IMAD.MOV.U32 R35, RZ, RZ, R25.reuse ;  /* 0x000000ffff237224 */ /* 0x100fe400078e0019 */
[--C-:B------:R-:W-:Y:S02]  /*38b0*/  IMAD.MOV.U32 R44, RZ, RZ, R25.reuse ;  /* 0x000000ffff2c7224 */ /* 0x100fe400078e0019 */
[----:B------:R-:W-:Y:S02]  /*38c0*/  IMAD.MOV.U32 R46, RZ, RZ, R25 ;  /* 0x000000ffff2e7224 */ /* 0x000fe400078e0019 */
[----:B------:R3:W4:Y:S01]  /*38d0*/  MUFU.EX2 R50, R73 ;  /* 0x0000004900327308 */ /* 0x0007220000000800 */
[----:B-1----:R-:W-:Y:S01]  /*38e0*/  FADD.FTZ R10, R48, R9 ;  /* 0x00000009300a7221 */ /* 0x002fe20000010000 */
[----:B------:R-:W-:-:S06]  /*38f0*/  IMAD.MOV.U32 R69, RZ, RZ, R25 ;  /* 0x000000ffff457224 */ /* 0x000fcc00078e0019 */
[----:B------:R1:W5:Y:S01]  /*3900*/  MUFU.EX2 R64, R83 ;  /* 0x0000005300407308 */ /* 0x0003620000000800 */
[----:B--2---:R-:W-:Y:S01]  /*3910*/  FADD.FTZ R9, R39, R10 ;  /* 0x0000000a27097221 */ /* 0x004fe20000010000 */
[----:B---3--:R-:W-:-:S06]  /*3920*/  IMAD.MOV.U32 R73, RZ, RZ, R25 ;  /* 0x000000ffff497224 */ /* 0x008fcc00078e0019 */
[----:B------:R-:W2:Y:S01]  /*3930*/  MUFU.EX2 R129, R129 ;  /* 0x0000008100817308 */ /* 0x000ea20000000800 */
[C---:B----4-:R-:W-:Y:S01]  /*3940*/  F2FP.SATFINITE.E4M3.F32.PACK_AB_MERGE_C R39, R50.reuse, R39, RZ ;  /* 0x000000273227723e */ /* 0x050fe200048070ff */
[----:B------:R-:W-:Y:S01]  /*3950*/  FADD.FTZ R50, R50, R9 ;  /* 0x0000000932327221 */ /* 0x000fe20000010000 */
[----:B-1----:R-:W-:Y:S02]  /*3960*/  IMAD.MOV.U32 R83, RZ, RZ, R25 ;  /* 0x000000ffff537224 */ /* 0x002fe400078e0019 */
[----:B------:R-:W-:Y:S01]  /*3970*/  F2FP.SATFINITE.E4M3.F32.PACK_AB_MERGE_C R222, R48, R43, R39 ;  /* 0x0000002b30de723e */ /* 0x000fe20004807027 */
[--C-:B------:R-:W-:Y:S02]  /*3980*/  IMAD.MOV.U32 R39, RZ, RZ, R25.reuse ;  /* 0x000000ffff277224 */ /* 0x100fe400078e0019 */
[----:B------:R-:W1:Y:S01]  /*3990*/  MUFU.EX2 R59, R59 ;  /* 0x0000003b003b7308 */ /* 0x000e620000000800 */
[----:B-----5:R-:W-:Y:S01]  /*39a0*/  F2FP.SATFINITE.E4M3.F32.PACK_AB_MERGE_C R10, R64, R139, RZ ;  /* 0x0000008b400a723e */ /* 0x020fe200048070ff */
[----:B------:R-:W-:-:S02]  /*39b0*/  IMAD.MOV.U32 R43, RZ, RZ, R25 ;  /* 0x000000ffff2b7224 */ /* 0x000fc400078e0019 */
[----:B------:R-:W-:-:S04]  /*39c0*/  IMAD.MOV.U32 R48, RZ, RZ, R25 ;  /* 0x000000ffff307224 */ /* 0x000fc800078e0019 */
[----:B------:R-:W-:Y:S01]  /*39d0*/  MUFU.EX2 R137, R137 ;  /* 0x0000008900897308 */ /* 0x000fe20000000800 */
[----:B--2---:R-:W-:Y:S01]  /*39e0*/  FADD.FTZ R11, R129, R56 ;  /* 0x00000038810b7221 */ /* 0x004fe20000010000 */
[----:B------:R-:W-:-:S06]  /*39f0*/  IMAD.MOV.U32 R56, RZ, RZ, R25 ;  /* 0x000000ffff387224 */ /* 0x000fcc00078e0019 */
[----:B------:R2:W3:Y:S01]  /*3a00*/  MUFU.EX2 R62, R79 ;  /* 0x0000004f003e7308 */ /* 0x0004e20000000800 */
[----:B-1----:R-:W-:Y:S01]  /*3a10*/  FADD.FTZ R9, R59, R50 ;  /* 0x000000323b097221 */ /* 0x002fe20000010000 */
[----:B------:R-:W-:-:S06]  /*3a20*/  IMAD.MOV.U32 R50, RZ, RZ, R25 ;  /* 0x000000ffff327224 */ /* 0x000fcc00078e0019 */
[----:B------:R1:W4:Y:S01]  /*3a30*/  MUFU.EX2 R58, R131 ;  /* 0x00000083003a7308 */ /* 0x0003220000000800 */
[----:B--2---:R-:W-:-:S07]  /*3a40*/  IMAD.MOV.U32 R79, RZ, RZ, R25 ;  /* 0x000000ffff4f7224 */ /* 0x004fce00078e0019 */
[----:B------:R2:W5:Y:S01]  /*3a50*/  MUFU.EX2 R6, R77 ;  /* 0x0000004d00067308 */ /* 0x0005620000000800 */
[----:B---3--:R-:W-:Y:S01]  /*3a60*/  F2FP.SATFINITE.E4M3.F32.PACK_AB_MERGE_C R225, R62, R137, R10 ;  /* 0x000000893ee1723e */ /* 0x008fe2000480700a */
[----:B-1----:R-:W-:-:S06]  /*3a70*/  IMAD.MOV.U32 R131, RZ, RZ, R25 ;  /* 0x000000ffff837224 */ /* 0x002fcc00078e0019 */
[----:B------:R-:W1:Y:S01]  /*3a80*/  MUFU.EX2 R133, R133 ;  /* 0x0000008500857308 */ /* 0x000e620000000800 */
[----:B----4-:R-:W-:Y:S01]  /*3a90*/  FADD.FTZ R14, R58, R11 ;  /* 0x0000000b3a0e7221 */ /* 0x010fe20000010000 */
[----:B--2---:R-:W-:-:S06]  /*3aa0*/  IMAD.MOV.U32 R77, RZ, RZ, R25 ;  /* 0x000000ffff4d7224 */ /* 0x004fcc00078e0019 */
[----:B------:R-:W2:Y:S01]  /*3ab0*/  MUFU.EX2 R51, R51 ;  /* 0x0000003300337308 */ /* 0x000ea20000000800 */
[----:B-----5:R-:W-:-:S07]  /*3ac0*/  FADD.FTZ R10, R6, R9 ;  /* 0x00000009060a7221 */ /* 0x020fce0000010000 */
[----:B------:R3:W4:Y:S01]  /*3ad0*/  MUFU.EX2 R60, R135 ;  /* 0x00000087003c7308 */ /* 0x0007220000000800 */
[----:B-1----:R-:W-:-:S07]  /*3ae0*/  FADD.FTZ R11, R133, R14 ;  /* 0x0000000e850b7221 */ /* 0x002fce0000010000 */
[----:B------:R1:W5:Y:S01]  /*3af0*/  MUFU.EX2 R12, R81 ;  /* 0x00000051000c7308 */ /* 0x0003620000000800 */
[----:B--2---:R-:W-:Y:S01]  /*3b00*/  FADD.FTZ R9, R51, R10 ;  /* 0x0000000a33097221 */ /* 0x004fe20000010000 */
[----:B---3--:R-:W-:-:S06]  /*3b10*/  IMAD.MOV.U32 R135, RZ, RZ, R25 ;  /* 0x000000ffff877224 */ /* 0x008fcc00078e0019 */
[----:B------:R-:W-:Y:S01]  /*3b20*/  MUFU.EX2 R145, R145 ;  /* 0x0000009100917308 */ /* 0x000fe20000000800 */
[C---:B----4-:R-:W-:Y:S01]  /*3b30*/  F2FP.SATFINITE.E4M3.F32.PACK_AB_MERGE_C R133, R60.reuse, R133, RZ ;  /* 0x000000853c85723e */ /* 0x050fe200048070ff */
[----:B------:R-:W-:Y:S01]  /*3b40*/  FADD.FTZ R60, R60, R11 ;  /* 0x0000000b3c3c7221 */ /* 0x000fe20000010000 */
[----:B-1----:R-:W-:Y:S02]  /*3b50*/  IMAD.MOV.U32 R81, RZ, RZ, R25 ;  /* 0x000000ffff517224 */ /* 0x002fe400078e0019 */
[----:B------:R-:W-:Y:S01]  /*3b60*/  F2FP.SATFINITE.E4M3.F32.PACK_AB_MERGE_C R223, R58, R129, R133 ;  /* 0x000000813adf723e */ /* 0x000fe20004807085 */
[----:B------:R-:W-:Y:S01]  /*3b70*/  FADD.FTZ R11, R137, R60 ;  /* 0x0000003c890b7221 */ /* 0x000fe20000010000 */
[----:B------:R-:W-:Y:S01]  /*3b80*/  IMAD.MOV.U32 R58, RZ, RZ, R25 ;  /* 0x000000ffff3a7224 */ /* 0x000fe200078e0019 */
[----:B------:R-:W1:Y:S01]  /*3b90*/  MUFU.EX2 R68, R147 ;  /* 0x0000009300447308 */ /* 0x000e620000000800 */
[C---:B-----5:R-:W-:Y:S01]  /*3ba0*/  F2FP.SATFINITE.E4M3.F32.PACK_AB_MERGE_C R51, R12.reuse, R51, RZ ;  /* 0x000000330c33723e */ /* 0x060fe200048070ff */
[----:B------:R-:W-:Y:S01]  /*3bb0*/  FADD.FTZ R12, R12, R9 ;  /* 0x000000090c0c7221 */ /* 0x000fe20000010000 */
[----:B------:R-:W-:Y:S01]  /*3bc0*/  FADD.FTZ R62, R62, R11 ;  /* 0x0000000b3e3e7221 */ /* 0x000fe20000010000 */
[----:B------:R-:W-:Y:S01]  /*3bd0*/  IMAD.MOV.U32 R60, RZ, RZ, R25 ;  /* 0x000000ffff3c7224 */ /* 0x000fe200078e0019 */
[----:B------:R-:W-:Y:S01]  /*3be0*/  F2FP.SATFINITE.E4M3.F32.PACK_AB_MERGE_C R224, R6, R59, R51 ;  /* 0x0000003b06e0723e */ /* 0x000fe20004807033 */
[----:B------:R-:W-:-:S02]  /*3bf0*/  IMAD.MOV.U32 R51, RZ, RZ, R25 ;  /* 0x000000ffff337224 */ /* 0x000fc400078e0019 */
[----:B------:R-:W-:Y:S01]  /*3c00*/  FADD.FTZ R139, R139, R62 ;  /* 0x0000003e8b8b7221 */ /* 0x000fe20000010000 */
[----:B------:R-:W2:Y:S01]  /*3c10*/  MUFU.EX2 R87, R87 ;  /* 0x0000005700577308 */ /* 0x000ea20000000800 */
[----:B------:R-:W-:Y:S02]  /*3c20*/  IMAD.MOV.U32 R59, RZ, RZ, R25 ;  /* 0x000000ffff3b7224 */ /* 0x000fe400078e0019 */
[----:B------:R-:W-:Y:S01]  /*3c30*/  FADD.FTZ R64, R64, R139 ;  /* 0x0000008b40407221 */ /* 0x000fe20000010000 */
[--C-:B------:R-:W-:Y:S02]  /*3c40*/  IMAD.MOV.U32 R62, RZ, RZ, R25.reuse ;  /* 0x000000ffff3e7224 */ /* 0x100fe400078e0019 */
[--C-:B------:R-:W-:Y:S02]  /*3c50*/  IMAD.MOV.U32 R129, RZ, RZ, R25.reuse ;  /* 0x000000ffff817224 */ /* 0x100fe400078e0019 */
[----:B------:R-:W3:Y:S01]  /*3c60*/  MUFU.EX2 R141, R141 ;  /* 0x0000008d008d7308 */ /* 0x000ee20000000800 */
[----:B-1----:R-:W-:Y:S01]  /*3c70*/  F2FP.SATFINITE.E4M3.F32.PACK_AB_MERGE_C R10, R68, R145, RZ ;  /* 0x00000091440a723e */ /* 0x002fe200048070ff */
[----:B------:R-:W-:-:S02]  /*3c80*/  IMAD.MOV.U32 R133, RZ, RZ, R25 ;  /* 0x000000ffff857224 */ /* 0x000fc400078e0019 */
[--C-:B------:R-:W-:Y:S02]  /*3c90*/  IMAD.MOV.U32 R137, RZ, RZ, R25.reuse ;  /* 0x000000ffff897224 */ /* 0x100fe400078e0019 */
[--C-:B------:R-:W-:Y:S02]  /*3ca0*/  IMAD.MOV.U32 R139, RZ, RZ, R25.reuse ;  /* 0x000000ffff8b7224 */ /* 0x100fe400078e0019 */
[----:B------:R1:W4:Y:S01]  /*3cb0*/  MUFU.EX2 R66, R143 ;  /* 0x0000008f00427308 */ /* 0x0003220000000800 */
[----:B--2---:R-:W-:Y:S01]  /*3cc0*/  FADD.FTZ R9, R87, R12 ;  /* 0x0000000c57097221 */ /* 0x004fe20000010000 */
[----:B------:R-:W-:-:S06]  /*3cd0*/  IMAD.MOV.U32 R147, RZ, RZ, R25 ;  /* 0x000000ffff937224 */ /* 0x000fcc00078e0019 */
[----:B------:R2:W5:Y:S01]  /*3ce0*/  MUFU.EX2 R0, R85 ;  /* 0x0000005500007308 */ /* 0x0005620000000800 */
[----:B---3--:R-:W-:Y:S01]  /*3cf0*/  FADD.FTZ R11, R141, R64 ;  /* 0x000000408d0b7221 */ /* 0x008fe20000010000 */
[--C-:B------:R-:W-:Y:S02]  /*3d00*/  IMAD.MOV.U32 R64, RZ, RZ, R25.reuse ;  /* 0x000000ffff407224 */ /* 0x100fe400078e0019 */
[----:B-1----:R-:W-:-:S04]  /*3d10*/  IMAD.MOV.U32 R143, RZ, RZ, R25 ;  /* 0x000000ffff8f7224 */ /* 0x002fc800078e0019 */
[----:B------:R-:W-:Y:S01]  /*3d20*/  MUFU.EX2 R91, R91 ;  /* 0x0000005b005b7308 */ /* 0x000fe20000000800 */
[C---:B----4-:R-:W-:Y:S01]  /*3d30*/  F2FP.SATFINITE.E4M3.F32.PACK_AB_MERGE_C R227, R66.reuse, R141, R10 ;  /* 0x0000008d42e3723e */ /* 0x050fe2000480700a */
[----:B------:R-:W-:Y:S01]  /*3d40*/  FADD.FTZ R66, R66, R11 ;  /* 0x0000000b42427221 */ /* 0x000fe20000010000 */
[--C-:B--2---:R-:W-:Y:S02]  /*3d50*/  IMAD.MOV.U32 R85, RZ, RZ, R25.reuse ;  /* 0x000000ffff557224 */ /* 0x104fe400078e0019 */
[--C-:B------:R-:W-:Y:S02]  /*3d60*/  IMAD.MOV.U32 R141, RZ, RZ, R25.reuse ;  /* 0x000000ffff8d7224 */ /* 0x100fe400078e0019 */
[----:B------:R-:W-:Y:S01]  /*3d70*/  FADD.FTZ R145, R145, R66 ;  /* 0x0000004291917221 */ /* 0x000fe20000010000 */
[----:B------:R-:W-:Y:S01]  /*3d80*/  IMAD.MOV.U32 R66, RZ, RZ, R25 ;  /* 0x000000ffff427224 */ /* 0x000fe200078e0019 */
[----:B------:R-:W1:Y:S01]  /*3d90*/  MUFU.EX2 R24, R24 ;  /* 0x0000001800187308 */ /* 0x000e620000000800 */
[----:B-----5:R-:W-:Y:S01]  /*3da0*/  FADD.FTZ R10, R0, R9 ;  /* 0x00000009000a7221 */ /* 0x020fe20000010000 */
[----:B------:R-:W-:Y:S01]  /*3db0*/  FADD.FTZ R6, R68, R145 ;  /* 0x0000009144067221 */ /* 0x000fe20000010000 */
[----:B------:R-:W-:-:S02]  /*3dc0*/  IMAD.MOV.U32 R68, RZ, RZ, R25 ;  /* 0x000000ffff447224 */ /* 0x000fc400078e0019 */
[----:B------:R-:W-:Y:S01]  /*3dd0*/  IMAD.MOV.U32 R145, RZ, RZ, R25 ;  /* 0x000000ffff917224 */ /* 0x000fe200078e0019 */
[----:B-1----:R-:W-:Y:S01]  /*3de0*/  F2FP.SATFINITE.E4M3.F32.PACK_AB_MERGE_C R9, R24, R91, RZ ;  /* 0x0000005b1809723e */ /* 0x002fe200048070ff */
[----:B------:R-:W-:Y:S01]  /*3df0*/  FADD.FTZ R91, R91, R10 ;  /* 0x0000000a5b5b7221 */ /* 0x000fe20000010000 */
[----:B------:R-:W-:Y:S02]  /*3e00*/  VIADD R10, R26, 0xfffffffe ;  /* 0xfffffffe1a0a7836 */ /* 0x000fe40000000000 */
[----:B------:R-:W-:Y:S01]  /*3e10*/  F2FP.SATFINITE.E4M3.F32.PACK_AB_MERGE_C R226, R0, R87, R9 ;  /* 0x0000005700e2723e */ /* 0x000fe20004807009 */
[----:B------:R-:W-:Y:S01]  /*3e20*/  FADD.FTZ R0, R24, R91 ;  /* 0x0000005b18007221 */ /* 0x000fe20000010000 */
[----:B------:R-:W-:Y:S01]  /*3e30*/  IMAD.MOV.U32 R9, RZ, RZ, RZ ;  /* 0x000000ffff097224 */ /* 0x000fe200078e00ff */
[----:B------:R-:W-:Y:S01]  /*3e40*/  ISETP.GE.AND P2, PT, R10, R17, PT ;  /* 0x000000110a00720c */ /* 0x000fe20003f46270 */
[--C-:B------:R-:W-:Y:S02]  /*3e50*/  IMAD.MOV.U32 R24, RZ, RZ, R25.reuse ;  /* 0x000000ffff187224 */ /* 0x100fe400078e0019 */
[----:B------:R-:W-:-:S02]  /*3e60*/  IMAD.MOV.U32 R26, RZ, RZ, R25 ;  /* 0x000000ffff1a7224 */ /* 0x000fc400078e0019 */
[--C-:B------:R-:W-:Y:S02]  /*3e70*/  IMAD.MOV.U32 R87, RZ, RZ, R25.reuse ;  /* 0x000000ffff577224 */ /* 0x100fe400078e0019 */
[----:B------:R-:W-:-:S06]  /*3e80*/  IMAD.MOV.U32 R91, RZ, RZ, R25 ;  /* 0x000000ffff5b7224 */ /* 0x000fcc00078e0019 */
[----:B0-----:R-:W-:Y:S05]  /*3e90*/  @!P2 BRA `(.L_x_19) ;  /* 0x0000002400b8a947 */ /* 0x001fea0003800000 */
[----:B------:R-:W-:Y:S01]  /*3ea0*/  IMAD.MOV.U32 R8, RZ, RZ, R10 ;  /* 0x000000ffff087224 */ /* 0x000fe200078e000a */
[----:B------:R-:W-:Y:S01]  /*3eb0*/  CS2R R150, SRZ ;  /* 0x0000000000967805 */ /* 0x000fe2000001ff00 */
[----:B------:R-:W-:Y:S01]  /*3ec0*/  IMAD.MOV.U32 R11, RZ, RZ, R3 ;  /* 0x000000ffff0b7224 */ /* 0x000fe200078e0003 */
[----:B------:R-:W-:Y:S01]  /*3ed0*/  CS2R R148, SRZ ;  /* 0x0000000000947805 */ /* 0x000fe2000001ff00 */
[----:B------:R-:W-:Y:S01]  /*3ee0*/  IMAD.MOV.U32 R10, RZ, RZ, R7 ;  /* 0x000000ffff0a7224 */ /* 0x000fe200078e0007 */
        /* <DEDUP_REMOVED lines=62> */
[----:B------:R-:W-:Y:S01]  /*42d0*/  CS2R R24, SRZ ;  /* 0x0000000000187805 */ /* 0x000fe2000001ff00 */
[----:B------:R-:W-:-:S06]  /*42e0*/  UMOV UR4, URZ ;  /* 0x0000003f00047c82 */ /* 0x000fcc0008000000 */
.L_x_29:
[----:B------:R-:W-:Y:S01]  /*42f0*/  ISETP.NE.AND P3, PT, RZ, UR37, PT ;  /* 0x00000025ff007c0c */ /* 0x000fe2000bf65270 */
[----:B------:R-:W-:-:S04]  /*4300*/  UISETP.NE.AND UP0, UPT, UR4, 0x1, UPT ;  /* 0x000000010400788c */ /* 0x000fc8000bf05270 */
[----:B------:R-:W-:-:S06]  /*4310*/  USEL UR7, URZ, 0x1, UP0 ;  /* 0x000000013f077887 */ /* 0x000fcc0008000000 */
[----:B------:R-:W-:Y:S02]  /*4320*/  LOP3.LUT R9, R12, UR7, RZ, 0x3c, !PT ;  /* 0x000000070c097c12 */ /* 0x000fe4000f8e3cff */
[----:B------:R-:W-:Y:S05]  /*4330*/  @P3 BRA `(.L_x_20) ;  /* 0x0000000000343947 */ /* 0x000fea0003800000 */
[----:B------:R-:W-:Y:S05]  /*4340*/  @!P0 BRA `(.L_x_21) ;  /* 0x0000000000048947 */ /* 0x000fea0003800000 */
[----:B------:R-:W-:Y:S01]  /*4350*/  BPT.TRAP 0x1 ;  /* 0x000000040000795c */ /* 0x000fe20000300000 */
.L_x_21:
[----:B------:R-:W-:Y:S01]  /*4360*/  UIADD3 UR7, UR4, 0x1, URZ ;  /* 0x0000000104077890 */ /* 0x000fe2000fffe03f */
[----:B------:R-:W-:-:S03]  /*4370*/  SHF.L.U32 R3, R9, 0x1f, RZ ;  /* 0x0000001f09037819 */ /* 0x000fc600000006ff */
[----:B------:R-:W-:-:S04]  /*4380*/  UISETP.NE.AND UP0, UPT, UR7, 0x2, UPT ;  /* 0x000000020700788c */ /* 0x000fc8000bf05270 */
[----:B------:R-:W-:-:S04]  /*4390*/  USEL UR7, UR7, URZ, UP0 ;  /* 0x0000003f07077287 */ /* 0x000fc80008000000 */
[----:B------:R-:W-:-:S09]  /*43a0*/  ULEA UR7, UR7, UR36, 0x3 ;  /* 0x0000002407077291 */ /* 0x000fd2000f8e183f */
[----:B------:R0:W1:Y:S01]  /*43b0*/  SYNCS.PHASECHK.TRANS64.TRYWAIT P2, [UR7+0x38830], R3 ;  /* 0x03883003ff0075a7 */ /* 0x0000620008040147 */
[----:B------:R-:W-:Y:S05]  /*43c0*/  @!P0 BRA `(.L_x_22) ;  /* 0x0000000000048947 */ /* 0x000fea0003800000 */
[----:B------:R-:W-:Y:S01]  /*43d0*/  BPT.TRAP 0x1 ;  /* 0x000000040000795c */ /* 0x000fe20000300000 */
.L_x_22:
[----:B-1----:R-:W-:Y:S05]  /*43e0*/  @P2 BRA `(.L_x_20) ;  /* 0x0000000000082947 */ /* 0x002fea0003800000 */
[----:B------:R-:W1:Y:S02]  /*43f0*/  SYNCS.PHASECHK.TRANS64.TRYWAIT P2, [UR7+0x38830], R3 ;  /* 0x03883003ff0075a7 */ /* 0x000e640008040147 */
[----:B-1----:R-:W-:Y:S05]  /*4400*/  @!P2 BRA `(.L_x_23) ;  /* 0x000000a800f8a947 */ /* 0x002fea0003800000 */
.L_x_20:
[----:B01----:R-:W-:Y:S01]  /*4410*/  VIADD R3, R18, 0x8 ;  /* 0x0000000812037836 */ /* 0x003fe20000000000 */
[----:B------:R-:W-:Y:S01]  /*4420*/  UIADD3 UR7, UR4, 0x1, URZ ;  /* 0x0000000104077890 */ /* 0x000fe2000fffe03f */
[----:B------:R-:W-:Y:S01]  /*4430*/  R2UR UR44, R4 ;  /* 0x00000000042c72ca */ /* 0x000fe200000e0000 */
[----:B------:R-:W-:Y:S01]  /*4440*/  UMOV UR47, 0x40000040 ;  /* 0x40000040002f7882 */ /* 0x000fe20000000000 */
[----:B------:R-:W-:Y:S01]  /*4450*/  R2UR UR45, R5 ;  /* 0x00000000052d72ca */ /* 0x000fe200000e0000 */
[----:B------:R0:W-:Y:S01]  /*4460*/  BAR.SYNC.DEFER_BLOCKING R3, 0x100 ;  /* 0x000400030000751d */ /* 0x0001e20000010000 */
[----:B------:R-:W-:-:S04]  /*4470*/  UISETP.NE.AND UP0, UPT, UR7, 0x2, UPT ;  /* 0x000000020700788c */ /* 0x000fc8000bf05270 */
[----:B------:R-:W-:Y:S01]  /*4480*/  USEL UR7, UR7, URZ, UP0 ;  /* 0x0000003f07077287 */ /* 0x000fe20008000000 */
[----:B------:R-:W-:Y:S01]  /*4490*/  UMOV UR11, 0x40000040 ;  /* 0x40000040000b7882 */ /* 0x000fe20000000000 */
[----:B------:R-:W-:Y:S02]  /*44a0*/  UMOV UR15, 0x40000040 ;  /* 0x40000040000f7882 */ /* 0x000fe40000000000 */
[----:B------:R-:W-:Y:S01]  /*44b0*/  ULEA UR46, UR7, UR6, 0xb ;  /* 0x00000006072e7291 */ /* 0x000fe2000f8e583f */
[----:B------:R-:W-:Y:S01]  /*44c0*/  UMOV UR19, 0x40000040 ;  /* 0x4000004000137882 */ /* 0x000fe20000000000 */
[----:B------:R-:W-:Y:S02]  /*44d0*/  UMOV UR23, 0x40000040 ;  /* 0x4000004000177882 */ /* 0x000fe40000000000 */
[----:B------:R-:W-:Y:S02]  /*44e0*/  UIADD3 UR10, UR46, 0x2, URZ ;  /* 0x000000022e0a7890 */ /* 0x000fe4000fffe03f */
[----:B------:R-:W-:-:S02]  /*44f0*/  UIADD3 UR14, UR46, 0x4, URZ ;  /* 0x000000042e0e7890 */ /* 0x000fc4000fffe03f */
[----:B------:R-:W-:Y:S02]  /*4500*/  UIADD3 UR18, UR46, 0x6, URZ ;  /* 0x000000062e127890 */ /* 0x000fe4000fffe03f */
[----:B------:R-:W-:Y:S02]  /*4510*/  UIADD3 UR22, UR46, 0x400, URZ ;  /* 0x000004002e167890 */ /* 0x000fe4000fffe03f */
[----:B------:R-:W-:Y:S01]  /*4520*/  UIADD3 UR26, UR46, 0x402, URZ ;  /* 0x000004022e1a7890 */ /* 0x000fe2000fffe03f */
[----:B------:R-:W-:Y:S01]  /*4530*/  UMOV UR27, 0x40000040 ;  /* 0x40000040001b7882 */ /* 0x000fe20000000000 */
[----:B------:R-:W-:Y:S01]  /*4540*/  WARPGROUP.ARRIVE ;  /* 0x00000000000079c5 */ /* 0x000fe20000000000 */
[----:B------:R-:W-:Y:S01]  /*4550*/  UIADD3 UR30, UR46, 0x404, URZ ;  /* 0x000004042e1e7890 */ /* 0x000fe2000fffe03f */
[----:B------:R-:W-:Y:S01]  /*4560*/  UMOV UR31, 0x40000040 ;  /* 0x40000040001f7882 */ /* 0x000fe20000000000 */
[----:B------:R-:W-:-:S03]  /*4570*/  UIADD3 UR34, UR46, 0x406, URZ ;  /* 0x000004062e227890 */ /* 0x000fc6000fffe03f */
[----:B------:R-:W-:Y:S01]  /*4580*/  QGMMA.64x128x32.F32.E4M3.E4M3 R152, gdesc[UR44], RZ, !UPT, gsb0 ;  /* 0x01e000002c9879f3 */ /* 0x000fe2000c0008ff */
[----:B------:R-:W-:Y:S02]  /*4590*/  UMOV UR35, 0x40000040 ;  /* 0x4000004000237882 */ /* 0x000fe40000000000 */
        /* <DEDUP_REMOVED lines=22> */
[----:B0-----:R-:W-:Y:S05]  /*4700*/  @P3 BRA `(.L_x_24) ;  /* 0x0000000000283947 */ /* 0x001fea0003800000 */
[----:B------:R-:W-:Y:S05]  /*4710*/  @!P0 BRA `(.L_x_25) ;  /* 0x0000000000048947 */ /* 0x000fea0003800000 */
[----:B------:R-:W-:Y:S01]  /*4720*/  BPT.TRAP 0x1 ;  /* 0x000000040000795c */ /* 0x000fe20000300000 */
.L_x_25:
[----:B------:R-:W-:Y:S01]  /*4730*/  ULEA UR10, UR4, UR36, 0x3 ;  /* 0x00000024040a7291 */ /* 0x000fe2000f8e183f */
[----:B------:R-:W-:-:S08]  /*4740*/  SHF.L.U32 R3, R12, 0x1f, RZ ;  /* 0x0000001f0c037819 */ /* 0x000fd000000006ff */
[----:B------:R0:W1:Y:S01]  /*4750*/  SYNCS.PHASECHK.TRANS64.TRYWAIT P2, [UR10+0x38850], R3 ;  /* 0x03885003ff0075a7 */ /* 0x000062000804014a */
[----:B------:R-:W-:Y:S05]  /*4760*/  @!P0 BRA `(.L_x_26) ;  /* 0x0000000000048947 */ /* 0x000fea0003800000 */
[----:B------:R-:W-:Y:S01]  /*4770*/  BPT.TRAP 0x1 ;  /* 0x000000040000795c */ /* 0x000fe20000300000 */
.L_x_26:
[----:B-1----:R-:W-:Y:S05]  /*4780*/  @P2 BRA `(.L_x_24) ;  /* 0x0000000000082947 */ /* 0x002fea0003800000 */
[----:B------:R-:W1:Y:S02]  /*4790*/  SYNCS.PHASECHK.TRANS64.TRYWAIT P2, [UR10+0x38850], R3 ;  /* 0x03885003ff0075a7 */ /* 0x000e64000804014a */
[----:B-1----:R-:W-:Y:S05]  /*47a0*/  @!P2 BRA `(.L_x_27) ;  /* 0x000000a80028a947 */ /* 0x002fea0003800000 */
.L_x_24:
[----:B------:R-:W-:Y:S01]  /*47b0*/  UIADD3 UR10, UR36, 0x400, URZ ;  /* 0x00000400240a7890 */ /* 0x000fe2000fffe03f */
[----:B------:R-:W-:Y:S01]  /*47c0*/  WARPGROUP.ARRIVE ;  /* 0x00000000000079c5 */ /* 0x000fe20000000000 */
[----:B------:R-:W-:Y:S01]  /*47d0*/  UMOV UR11, 0x40000040 ;  /* 0x40000040000b7882 */ /* 0x000fe20000000000 */
[----:B------:R-:W-:Y:S01]  /*47e0*/  UMOV UR15, 0x40000040 ;  /* 0x40000040000f7882 */ /* 0x000fe20000000000 */
[----:B------:R-:W-:Y:S01]  /*47f0*/  USHF.R.U32.HI UR10, URZ, 0x4, UR10 ;  /* 0x000000043f0a7899 */ /* 0x000fe2000801160a */
[----:B-1----:R-:W-:Y:S02]  /*4800*/  FMNMX.FTZ R12, R152, R10, !PT ;  /* 0x0000000a980c7209 */ /* 0x002fe40007810000 */
[----:B------:R-:W-:Y:S01]  /*4810*/  FMNMX.FTZ R14, R154, R11, !PT ;  /* 0x0000000b9a0e7209 */ /* 0x000fe20007810000 */
[----:B------:R-:W-:Y:S01]  /*4820*/  ULOP3.LUT UR10, UR10, 0x3fff, URZ, 0xc0, !UPT ;  /* 0x00003fff0a0a7892 */ /* 0x000fe2000f8ec03f */
[----:B0-----:R-:W-:Y:S02]  /*4830*/  FMNMX.FTZ R3, R153, R12, !PT ;  /* 0x0000000c99037209 */ /* 0x001fe40007810000 */
[----:B------:R-:W-:Y:S01]  /*4840*/  FMNMX.FTZ R7, R155, R14, !PT ;  /* 0x0000000e9b077209 */ /* 0x000fe20007810000 */
[----:B------:R-:W-:Y:S01]  /*4850*/  ULOP3.LUT UR10, UR10, 0x10000, URZ, 0xfc, !UPT ;  /* 0x000100000a0a7892 */ /* 0x000fe2000f8efc3f */
[----:B------:R-:W-:-:S02]  /*4860*/  FMNMX.FTZ R12, R156, R3, !PT ;  /* 0x000000039c0c7209 */ /* 0x000fc40007810000 */
[----:B------:R-:W-:Y:S01]  /*4870*/  FMNMX.FTZ R14, R158, R7, !PT ;  /* 0x000000079e0e7209 */ /* 0x000fe20007810000 */
[----:B------:R-:W-:Y:S01]  /*4880*/  ULEA UR10, UR4, UR10, 0xb ;  /* 0x0000000a040a7291 */ /* 0x000fe2000f8e583f */
[----:B------:R-:W-:Y:S02]  /*4890*/  FMNMX.FTZ R3, R157, R12, !PT ;  /* 0x0000000c9d037209 */ /* 0x000fe40007810000 */
[----:B------:R-:W-:Y:S01]  /*48a0*/  FMNMX.FTZ R7, R159, R14, !PT ;  /* 0x0000000e9f077209 */ /* 0x000fe20007810000 */
[----:B------:R-:W-:Y:S01]  /*48b0*/  UIADD3 UR14, UR10, 0x2, URZ ;  /* 0x000000020a0e7890 */ /* 0x000fe2000fffe03f */
[----:B------:R-:W-:Y:S02]  /*48c0*/  FMNMX.FTZ R12, R160, R3, !PT ;  /* 0x00000003a00c7209 */ /* 0x000fe40007810000 */
[----:B------:R-:W-:Y:S02]  /*48d0*/  FMNMX.FTZ R14, R162, R7, !PT ;  /* 0x00000007a20e7209 */ /* 0x000fe40007810000 */
[----:B------:R-:W-:Y:S01]  /*48e0*/  QGMMA.64x256x32.F32.E4M3.E4M3 R24, R228, gdesc[UR8], R24, gsb0 ;  /* 0x03e00008e4187df3 */ /* 0x000fe20008000818 */
[----:B------:R-:W-:Y:S01]  /*48f0*/  FMNMX.FTZ R3, R161, R12, !PT ;  /* 0x0000000ca1037209 */ /* 0x000fe20007810000 */
[----:B------:R-:W-:Y:S01]  /*4900*/  UMOV UR11, 0x40000040 ;  /* 0x40000040000b7882 */ /* 0x000fe20000000000 */
[----:B------:R-:W-:-:S02]  /*4910*/  FMNMX.FTZ R7, R163, R14, !PT ;  /* 0x0000000ea3077209 */ /* 0x000fc40007810000 */
[----:B------:R-:W-:Y:S02]  /*4920*/  FMNMX.FTZ R12, R164, R3, !PT ;  /* 0x00000003a40c7209 */ /* 0x000fe40007810000 */
[----:B------:R-:W-:Y:S02]  /*4930*/  FMNMX.FTZ R14, R166, R7, !PT ;  /* 0x00000007a60e7209 */ /* 0x000fe40007810000 */
[----:B------:R-:W-:Y:S02]  /*4940*/  FMNMX.FTZ R3, R165, R12, !PT ;  /* 0x0000000ca5037209 */ /* 0x000fe40007810000 */
[----:B------:R-:W-:Y:S02]  /*4950*/  FMNMX.FTZ R7, R167, R14, !PT ;  /* 0x0000000ea7077209 */ /* 0x000fe40007810000 */
[----:B------:R-:W-:Y:S02]  /*4960*/  FMNMX.FTZ R12, R168, R3, !PT ;  /* 0x00000003a80c7209 */ /* 0x000fe40007810000 */
        /* <DEDUP_REMOVED lines=46> */
[----:B------:R-:W-:-:S03]  /*4c50*/  FMNMX.FTZ R14, R215, R14, !PT ;  /* 0x0000000ed70e7209 */ /* 0x000fc60007810000 */
[----:B------:R-:W0:Y:S04]  /*4c60*/  SHFL.BFLY PT, R3, R12, 0x2, 0x1f ;  /* 0x0c401f000c037f89 */ /* 0x000e2800000e0000 */
[----:B------:R-:W1:Y:S01]  /*4c70*/  SHFL.BFLY PT, R7, R14, 0x2, 0x1f ;  /* 0x0c401f000e077f89 */ /* 0x000e6200000e0000 */
[----:B0-----:R-:W-:Y:S02]  /*4c80*/  FMNMX.FTZ R19, R12, R3, !PT ;  /* 0x000000030c137209 */ /* 0x001fe40007810000 */
[----:B-1----:R-:W-:-:S03]  /*4c90*/  FMNMX.FTZ R21, R14, R7, !PT ;  /* 0x000000070e157209 */ /* 0x002fc60007810000 */
[----:B------:R-:W0:Y:S04]  /*4ca0*/  SHFL.BFLY PT, R20, R19, 0x1, 0x1f ;  /* 0x0c201f0013147f89 */ /* 0x000e2800000e0000 */
[----:B------:R-:W1:Y:S01]  /*4cb0*/  SHFL.BFLY PT, R22, R21, 0x1, 0x1f ;  /* 0x0c201f0015167f89 */ /* 0x000e6200000e0000 */
[----:B0-----:R-:W-:Y:S02]  /*4cc0*/  FMNMX.FTZ R7, R19, R20, !PT ;  /* 0x0000001413077209 */ /* 0x001fe40007810000 */
[----:B-1----:R-:W-:-:S03]  /*4cd0*/  FMNMX.FTZ R3, R21, R22, !PT ;  /* 0x0000001615037209 */ /* 0x002fc60007810000 */
[----:B------:R-:W-:Y:S01]  /*4ce0*/  FFMA.FTZ R15, R2, R7, -8 ;  /* 0xc1000000020f7423 */ /* 0x000fe20000010007 */
[----:B------:R-:W-:-:S03]  /*4cf0*/  FADD.FTZ R13, -R7, R10 ;  /* 0x0000000a070d7221 */ /* 0x000fc60000010100 */
[C-C-:B------:R-:W-:Y:S01]  /*4d00*/  FFMA.FTZ R19, R2.reuse, R153, -R15.reuse ;  /* 0x0000009902137223 */ /* 0x140fe2000001080f */
[----:B------:R-:W-:-:S01]  /*4d10*/  FFMA.FTZ R153, R2, R165, -R15 ;  /* 0x000000a502997223 */ /* 0x000fc2000001080f */
[C-C-:B------:R-:W-:Y:S01]  /*4d20*/  FFMA.FTZ R165, R2.reuse, R177, -R15.reuse ;  /* 0x000000b102a57223 */ /* 0x140fe2000001080f */
[----:B------:R-:W-:-:S01]  /*4d30*/  FFMA.FTZ R177, R2, R189, -R15 ;  /* 0x000000bd02b17223 */ /* 0x000fc2000001080f */
[----:B------:R-:W-:Y:S01]  /*4d40*/  FFMA.FTZ R189, R2, R201, -R15 ;  /* 0x000000c902bd7223 */ /* 0x000fe2000001080f */
[----:B------:R-:W-:-:S01]  /*4d50*/  FADD.FTZ R11, -R3, R11 ;  /* 0x0000000b030b7221 */ /* 0x000fc20000010100 */
[C---:B------:R-:W-:Y:S01]  /*4d60*/  FFMA.FTZ R201, R2.reuse, R3, -8 ;  /* 0xc100000002c97423 */ /* 0x040fe20000010003 */
[C---:B------:R-:W-:Y:S01]  /*4d70*/  FMUL.FTZ R13, R2.reuse, R13 ;  /* 0x0000000d020d7220 */ /* 0x040fe20000410000 */
[C---:B------:R-:W-:Y:S01]  /*4d80*/  FFMA.FTZ R10, R2.reuse, R152, -R15 ;  /* 0x00000098020a7223 */ /* 0x040fe2000001080f */
[C---:B------:R-:W-:Y:S01]  /*4d90*/  FMUL.FTZ R11, R2.reuse, R11 ;  /* 0x0000000b020b7220 */ /* 0x040fe20000410000 */
[C-C-:B------:R-:W-:Y:S01]  /*4da0*/  FFMA.FTZ R154, R2.reuse, R154, -R201.reuse ;  /* 0x0000009a029a7223 */ /* 0x140fe200000108c9 */
[----:B------:R-:W-:-:S01]  /*4db0*/  FFMA.FTZ R155, R2, R155, -R201 ;  /* 0x0000009b029b7223 */ /* 0x000fc200000108c9 */
[C---:B------:R-:W-:Y:S01]  /*4dc0*/  FFMA.FTZ R12, R2.reuse, R156, -R15 ;  /* 0x0000009c020c7223 */ /* 0x040fe2000001080f */
[----:B------:R-:W-:Y:S01]  /*4dd0*/  MUFU.EX2 R13, R13 ;  /* 0x0000000d000d7308 */ /* 0x000fe20000000800 */
[----:B------:R-:W-:-:S01]  /*4de0*/  FFMA.FTZ R158, R2, R158, -R201 ;  /* 0x0000009e029e7223 */ /* 0x000fc200000108c9 */
[C---:B------:R-:W-:Y:S01]  /*4df0*/  FFMA.FTZ R21, R2.reuse, R157, -R15 ;  /* 0x0000009d02157223 */ /* 0x040fe2000001080f */
[----:B------:R-:W-:-:S01]  /*4e00*/  FFMA.FTZ R159, R2, R159, -R201 ;  /* 0x0000009f029f7223 */ /* 0x000fc200000108c9 */
[C---:B------:R-:W-:Y:S01]  /*4e10*/  FFMA.FTZ R14, R2.reuse, R160, -R15 ;  /* 0x000000a0020e7223 */ /* 0x040fe2000001080f */
[----:B------:R-:W-:-:S01]  /*4e20*/  FFMA.FTZ R162, R2, R162, -R201 ;  /* 0x000000a202a27223 */ /* 0x000fc200000108c9 */
[C---:B------:R-:W-:Y:S01]  /*4e30*/  FFMA.FTZ R23, R2.reuse, R161, -R15 ;  /* 0x000000a102177223 */ /* 0x040fe2000001080f */
[----:B------:R-:W-:-:S01]  /*4e40*/  FFMA.FTZ R163, R2, R163, -R201 ;  /* 0x000000a302a37223 */ /* 0x000fc200000108c9 */
[----:B------:R-:W-:Y:S01]  /*4e50*/  MUFU.EX2 R11, R11 ;  /* 0x0000000b000b7308 */ /* 0x000fe20000000800 */
[----:B------:R-:W-:-:S01]  /*4e60*/  FFMA.FTZ R157, R2, R169, -R15 ;  /* 0x000000a9029d7223 */ /* 0x000fc2000001080f */
[C-C-:B------:R-:W-:Y:S01]  /*4e70*/  FFMA.FTZ R161, R2.reuse, R173, -R15.reuse ;  /* 0x000000ad02a17223 */ /* 0x140fe2000001080f */
[----:B------:R-:W-:-:S01]  /*4e80*/  FFMA.FTZ R20, R2, R164, -R15 ;  /* 0x000000a402147223 */ /* 0x000fc2000001080f */
[C-C-:B------:R-:W-:Y:S01]  /*4e90*/  FFMA.FTZ R169, R2.reuse, R181, -R15.reuse ;  /* 0x000000b502a97223 */ /* 0x140fe2000001080f */
[----:B------:R-:W-:-:S01]  /*4ea0*/  FFMA.FTZ R173, R2, R185, -R15 ;  /* 0x000000b902ad7223 */ /* 0x000fc2000001080f */
[C---:B------:R-:W-:Y:S01]  /*4eb0*/  FFMA.FTZ R166, R2.reuse, R166, -R201 ;  /* 0x000000a602a67223 */ /* 0x040fe200000108c9 */
[----:B------:R-:W-:-:S01]  /*4ec0*/  FFMA.FTZ R181, R2, R193, -R15 ;  /* 0x000000c102b57223 */ /* 0x000fc2000001080f */
[----:B------:R-:W0:Y:S01]  /*4ed0*/  MUFU.EX2 R10, R10 ;  /* 0x0000000a000a7308 */ /* 0x000e220000000800 */
[----:B------:R-:W-:-:S01]  /*4ee0*/  FFMA.FTZ R185, R2, R197, -R15 ;  /* 0x000000c502b97223 */ /* 0x000fc2000001080f */
[C-C-:B------:R-:W-:Y:S01]  /*4ef0*/  FFMA.FTZ R193, R2.reuse, R205, -R15.reuse ;  /* 0x000000cd02c17223 */ /* 0x140fe2000001080f */
[----:B------:R-:W-:-:S01]  /*4f00*/  FFMA.FTZ R197, R2, R209, -R15 ;  /* 0x000000d102c57223 */ /* 0x000fc2000001080f */
[C---:B------:R-:W-:Y:S01]  /*4f10*/  FFMA.FTZ R167, R2.reuse, R167, -R201 ;  /* 0x000000a702a77223 */ /* 0x040fe200000108c9 */
[----:B------:R-:W-:-:S01]  /*4f20*/  FFMA.FTZ R22, R2, R168, -R15 ;  /* 0x000000a802167223 */ /* 0x000fc2000001080f */
[C-C-:B------:R-:W-:Y:S01]  /*4f30*/  FFMA.FTZ R170, R2.reuse, R170, -R201.reuse ;  /* 0x000000aa02aa7223 */ /* 0x140fe200000108c9 */
[----:B------:R-:W-:-:S01]  /*4f40*/  FFMA.FTZ R171, R2, R171, -R201 ;  /* 0x000000ab02ab7223 */ /* 0x000fc200000108c9 */
[----:B------:R-:W1:Y:S01]  /*4f50*/  MUFU.EX2 R154, R154 ;  /* 0x0000009a009a7308 */ /* 0x000e620000000800 */
[----:B------:R-:W-:-:S01]  /*4f60*/  FFMA.FTZ R152, R2, R172, -R15 ;  /* 0x000000ac02987223 */ /* 0x000fc2000001080f */
[C-C-:B------:R-:W-:Y:S01]  /*4f70*/  FFMA.FTZ R174, R2.reuse, R174, -R201.reuse ;  /* 0x000000ae02ae7223 */ /* 0x140fe200000108c9 */
[----:B------:R-:W-:-:S01]  /*4f80*/  FFMA.FTZ R175, R2, R175, -R201 ;  /* 0x000000af02af7223 */ /* 0x000fc200000108c9 */
[C---:B------:R-:W-:Y:S01]  /*4f90*/  FFMA.FTZ R156, R2.reuse, R176, -R15 ;  /* 0x000000b0029c7223 */ /* 0x040fe2000001080f */
[----:B------:R-:W-:-:S01]  /*4fa0*/  FFMA.FTZ R178, R2, R178, -R201 ;  /* 0x000000b202b27223 */ /* 0x000fc200000108c9 */
[C---:B------:R-:W-:Y:S01]  /*4fb0*/  FFMA.FTZ R179, R2.reuse, R179, -R201 ;  /* 0x000000b302b37223 */ /* 0x040fe200000108c9 */
[----:B------:R-:W-:-:S01]  /*4fc0*/  FFMA.FTZ R160, R2, R180, -R15 ;  /* 0x000000b402a07223 */ /* 0x000fc2000001080f */
[----:B------:R-:W2:Y:S01]  /*4fd0*/  MUFU.EX2 R19, R19 ;  /* 0x0000001300137308 */ /* 0x000ea20000000800 */
[----:B0-----:R-:W-:-:S01]  /*4fe0*/  FFMA.FTZ R0, R13, R0, R10 ;  /* 0x000000000d007223 */ /* 0x001fc2000001000a */
[C-C-:B------:R-:W-:Y:S01]  /*4ff0*/  FFMA.FTZ R182, R2.reuse, R182, -R201.reuse ;  /* 0x000000b602b67223 */ /* 0x140fe200000108c9 */
[----:B------:R-:W-:-:S01]  /*5000*/  FFMA.FTZ R183, R2, R183, -R201 ;  /* 0x000000b702b77223 */ /* 0x000fc200000108c9 */
[C---:B------:R-:W-:Y:S01]  /*5010*/  FFMA.FTZ R164, R2.reuse, R184, -R15 ;  /* 0x000000b802a47223 */ /* 0x040fe2000001080f */
[----:B------:R-:W-:-:S01]  /*5020*/  FFMA.FTZ R186, R2, R186, -R201 ;  /* 0x000000ba02ba7223 */ /* 0x000fc200000108c9 */
[C---:B------:R-:W-:Y:S01]  /*5030*/  FFMA.FTZ R187, R2.reuse, R187, -R201 ;  /* 0x000000bb02bb7223 */ /* 0x040fe200000108c9 */
[----:B------:R-:W-:-:S01]  /*5040*/  FFMA.FTZ R168, R2, R188, -R15 ;  /* 0x000000bc02a87223 */ /* 0x000fc2000001080f */
[----:B------:R-:W0:Y:S01]  /*5050*/  MUFU.EX2 R155, R155 ;  /* 0x0000009b009b7308 */ /* 0x000e220000000800 */
[----:B-1----:R-:W-:-:S01]  /*5060*/  FFMA.FTZ R6, R11, R6, R154 ;  /* 0x000000060b067223 */ /* 0x002fc2000001009a */
[C-C-:B------:R-:W-:Y:S01]  /*5070*/  FFMA.FTZ R190, R2.reuse, R190, -R201.reuse ;  /* 0x000000be02be7223 */ /* 0x140fe200000108c9 */
[----:B------:R-:W-:-:S01]  /*5080*/  FFMA.FTZ R191, R2, R191, -R201 ;  /* 0x000000bf02bf7223 */ /* 0x000fc200000108c9 */
[C---:B------:R-:W-:Y:S01]  /*5090*/  FFMA.FTZ R172, R2.reuse, R192, -R15 ;  /* 0x000000c002ac7223 */ /* 0x040fe2000001080f */
[----:B------:R-:W-:-:S01]  /*50a0*/  FFMA.FTZ R194, R2, R194, -R201 ;  /* 0x000000c202c27223 */ /* 0x000fc200000108c9 */
[C---:B------:R-:W-:Y:S01]  /*50b0*/  FFMA.FTZ R195, R2.reuse, R195, -R201 ;  /* 0x000000c302c37223 */ /* 0x040fe200000108c9 */
[----:B------:R-:W-:-:S01]  /*50c0*/  FFMA.FTZ R176, R2, R196, -R15 ;  /* 0x000000c402b07223 */ /* 0x000fc2000001080f */
[----:B------:R-:W1:Y:S01]  /*50d0*/  MUFU.EX2 R12, R12 ;  /* 0x0000000c000c7308 */ /* 0x000e620000000800 */
[----:B--2---:R-:W-:-:S01]  /*50e0*/  FADD.FTZ R205, R19, R0 ;  /* 0x0000000013cd7221 */ /* 0x004fc20000010000 */
[C---:B------:R-:W-:Y:S01]  /*50f0*/  FFMA.FTZ R196, R2.reuse, R198, -R201 ;  /* 0x000000c602c47223 */ /* 0x040fe200000108c9 */
[----:B------:R-:W-:-:S01]  /*5100*/  FFMA.FTZ R180, R2, R200, -R15 ;  /* 0x000000c802b47223 */ /* 0x000fc2000001080f */
[C-C-:B------:R-:W-:Y:S01]  /*5110*/  FFMA.FTZ R184, R2.reuse, R204, -R15.reuse ;  /* 0x000000cc02b87223 */ /* 0x140fe2000001080f */
[----:B------:R-:W-:-:S01]  /*5120*/  FFMA.FTZ R188, R2, R208, -R15 ;  /* 0x000000d002bc7223 */ /* 0x000fc2000001080f */
[C-C-:B------:R-:W-:Y:S01]  /*5130*/  FFMA.FTZ R192, R2.reuse, R212, -R15.reuse ;  /* 0x000000d402c07223 */ /* 0x140fe2000001080f */
[----:B------:R-:W-:-:S01]  /*5140*/  FFMA.FTZ R15, R2, R213, -R15 ;  /* 0x000000d5020f7223 */ /* 0x000fc2000001080f */
[----:B------:R-:W2:Y:S01]  /*5150*/  MUFU.EX2 R158, R158 ;  /* 0x0000009e009e7308 */ /* 0x000ea20000000800 */
[----:B0-----:R-:W-:-:S01]  /*5160*/  FADD.FTZ R209, R155, R6 ;  /* 0x000000069bd17221 */ /* 0x001fc20000010000 */
[C-C-:B------:R-:W-:Y:S01]  /*5170*/  FFMA.FTZ R199, R2.reuse, R199, -R201.reuse ;  /* 0x000000c702c77223 */ /* 0x140fe200000108c9 */
[----:B------:R-:W-:-:S01]  /*5180*/  FFMA.FTZ R198, R2, R202, -R201 ;  /* 0x000000ca02c67223 */ /* 0x000fc200000108c9 */
[C-C-:B------:R-:W-:Y:S01]  /*5190*/  FFMA.FTZ R203, R2.reuse, R203, -R201.reuse ;  /* 0x000000cb02cb7223 */ /* 0x140fe200000108c9 */
[----:B------:R-:W-:-:S01]  /*51a0*/  FFMA.FTZ R200, R2, R206, -R201 ;  /* 0x000000ce02c87223 */ /* 0x000fc200000108c9 */
[----:B------:R-:W-:Y:S01]  /*51b0*/  FFMA.FTZ R202, R2, R210, -R201 ;  /* 0x000000d202ca7223 */ /* 0x000fe200000108c9 */
[----:B------:R-:W-:Y:S01]  /*51c0*/  IMAD.U32 R208, RZ, RZ, UR7 ;  /* 0x00000007ffd07e24 */ /* 0x000fe2000f8e00ff */
[----:B------:R-:W0:Y:S01]  /*51d0*/  MUFU.EX2 R21, R21 ;  /* 0x0000001500157308 */ /* 0x000e220000000800 */
[----:B-1----:R-:W-:-:S03]  /*51e0*/  FADD.FTZ R0, R12, R205 ;  /* 0x000000cd0c007221 */ /* 0x002fc60000010000 */
[----:B------:R-:W-:-:S04]  /*51f0*/  @!P1 LEA R208, R208, UR36, 0x3 ;  /* 0x00000024d0d09c11 */ /* 0x000fc8000f8e18ff */
[----:B------:R-:W1:Y:S01]  /*5200*/  MUFU.EX2 R159, R159 ;  /* 0x0000009f009f7308 */ /* 0x000e620000000800 */
[----:B--2---:R-:W-:-:S07]  /*5210*/  FADD.FTZ R6, R158, R209 ;  /* 0x000000d19e067221 */ /* 0x004fce0000010000 */
[----:B------:R-:W2:Y:S01]  /*5220*/  MUFU.EX2 R14, R14 ;  /* 0x0000000e000e7308 */ /* 0x000ea20000000800 */
[----:B0-----:R-:W-:-:S01]  /*5230*/  FADD.FTZ R205, R21, R0 ;  /* 0x0000000015cd7221 */ /* 0x001fc20000010000 */
[----:B------:R-:W-:Y:S02]  /*5240*/  WARPGROUP.DEPBAR.LE gsb0, 0x0 ;  /* 0x00008000000079c5 */ /* 0x000fe40000010000 */
[----:B------:R-:W-:-:S04]  /*5250*/  WARPGROUP.ARRIVE ;  /* 0x00000000000079c5 */ /* 0x000fc80000000000 */
[----:B------:R-:W0:Y:S01]  /*5260*/  MUFU.EX2 R162, R162 ;  /* 0x000000a200a27308 */ /* 0x000e220000000800 */
[----:B-1----:R-:W-:-:S01]  /*5270*/  FADD.FTZ R209, R159, R6 ;  /* 0x000000069fd17221 */ /* 0x002fc20000010000 */
[----:B------:R-:W-:Y:S01]  /*5280*/  QGMMA.64x256x32.F32.E4M3.E4M3 R24, R216, gdesc[UR12], R24, gsb0 ;  /* 0x03e0000cd8187df3 */ /* 0x000fe20008000818 */
[----:B------:R-:W-:Y:S01]  /*5290*/  UIADD3 UR14, UR10, 0x4, URZ ;  /* 0x000000040a0e7890 */ /* 0x000fe2000fffe03f */
[----:B------:R-:W-:Y:S01]  /*52a0*/  UMOV UR15, 0x40000040 ;  /* 0x40000040000f7882 */ /* 0x000fe20000000000 */
[----:B------:R-:W-:-:S03]  /*52b0*/  UIADD3 UR10, UR10, 0x6, URZ ;  /* 0x000000060a0a7890 */ /* 0x000fc6000fffe03f */
[----:B------:R-:W1:Y:S01]  /*52c0*/  MUFU.EX2 R23, R23 ;  /* 0x0000001700177308 */ /* 0x000e620000000800 */
[----:B--2---:R-:W-:-:S01]  /*52d0*/  FADD.FTZ R0, R14, R205 ;  /* 0x000000cd0e007221 */ /* 0x004fc20000010000 */
[----:B0-----:R-:W-:-:S06]  /*52e0*/  FADD.FTZ R6, R162, R209 ;  /* 0x000000d1a2067221 */ /* 0x001fcc0000010000 */
[----:B------:R-:W0:Y:S08]  /*52f0*/  MUFU.EX2 R163, R163 ;  /* 0x000000a300a37308 */ /* 0x000e300000000800 */
[----:B------:R-:W2:Y:S01]  /*5300*/  MUFU.EX2 R20, R20 ;  /* 0x0000001400147308 */ /* 0x000ea20000000800 */
[----:B-1----:R-:W-:-:S07]  /*5310*/  FADD.FTZ R205, R23, R0 ;  /* 0x0000000017cd7221 */ /* 0x002fce0000010000 */
[----:B------:R-:W1:Y:S01]  /*5320*/  MUFU.EX2 R166, R166 ;  /* 0x000000a600a67308 */ /* 0x000e620000000800 */
[----:B0-----:R-:W-:-:S07]  /*5330*/  FADD.FTZ R209, R163, R6 ;  /* 0x00000006a3d17221 */ /* 0x001fce0000010000 */
[----:B------:R-:W0:Y:S01]  /*5340*/  MUFU.EX2 R153, R153 ;  /* 0x0000009900997308 */ /* 0x000e220000000800 */
[----:B--2---:R-:W-:-:S07]  /*5350*/  FADD.FTZ R0, R20, R205 ;  /* 0x000000cd14007221 */ /* 0x004fce0000010000 */
        /* <DEDUP_REMOVED lines=39> */
[----:B0-----:R-:W-:-:S01]  /*55d0*/  FADD.FTZ R0, R164, R205 ;  /* 0x000000cda4007221 */ /* 0x001fc20000010000 */
[----:B------:R-:W-:-:S06]  /*55e0*/  FFMA.FTZ R205, R2, R207, -R201 ;  /* 0x000000cf02cd7223 */ /* 0x000fcc00000108c9 */
        /* <DEDUP_REMOVED lines=12> */
[----:B------:R-:W-:-:S06]  /*56b0*/  IADD3 R0, -R18, 0xb, RZ ;  /* 0x0000000b12007810 */ /* 0x000fcc0007ffe1ff */
[----:B------:R-:W0:Y:S01]  /*56c0*/  MUFU.EX2 R194, R194 ;  /* 0x000000c200c27308 */ /* 0x000e220000000800 */
[----:B--2---:R-:W-:-:S07]  /*56d0*/  FADD.FTZ R209, R191, R6 ;  /* 0x00000006bfd17221 */ /* 0x004fce0000010000 */
[----:B------:R-:W2:Y:S01]  /*56e0*/  MUFU.EX2 R181, R181 ;  /* 0x000000b500b57308 */ /* 0x000ea20000000800 */
[----:B-1----:R-:W-:-:S01]  /*56f0*/  FADD.FTZ R6, R172, R207 ;  /* 0x000000cfac067221 */ /* 0x002fc20000010000 */
[----:B------:R-:W-:-:S06]  /*5700*/  FFMA.FTZ R207, R2, R211, -R201 ;  /* 0x000000d302cf7223 */ /* 0x000fcc00000108c9 */
[----:B------:R-:W1:Y:S01]  /*5710*/  MUFU.EX2 R195, R195 ;  /* 0x000000c300c37308 */ /* 0x000e620000000800 */
[----:B------:R-:W-:Y:S02]  /*5720*/  WARPGROUP.DEPBAR.LE gsb0, 0x0 ;  /* 0x00008000000079c5 */ /* 0x000fe40000010000 */
[----:B------:R-:W-:Y:S01]  /*5730*/  WARPGROUP.ARRIVE ;  /* 0x00000000000079c5 */ /* 0x000fe20000000000 */
[----:B0-----:R-:W-:-:S04]  /*5740*/  FADD.FTZ R204, R194, R209 ;  /* 0x000000d1c2cc7221 */ /* 0x001fc80000010000 */
[----:B------:R-:W0:Y:S01]  /*5750*/  MUFU.EX2 R176, R176 ;  /* 0x000000b000b07308 */ /* 0x000e220000000800 */
[----:B------:R-:W-:Y:S01]  /*5760*/  QGMMA.64x256x32.F32.E4M3.E4M3 R24, R220, gdesc[UR12], R24, gsb0 ;  /* 0x03e0000cdc187df3 */ /* 0x000fe20008000818 */
[----:B--2---:R-:W-:-:S06]  /*5770*/  FADD.FTZ R209, R181, R6 ;  /* 0x00000006b5d17221 */ /* 0x004fcc0000010000 */
        /* <DEDUP_REMOVED lines=10> */
[C-C-:B------:R-:W-:Y:S01]  /*5820*/  FFMA.FTZ R204, R2.reuse, R214, -R201.reuse ;  /* 0x000000d602cc7223 */ /* 0x140fe200000108c9 */
[----:B------:R-:W-:-:S05]  /*5830*/  FFMA.FTZ R201, R2, R215, -R201 ;  /* 0x000000d702c97223 */ /* 0x000fca00000108c9 */
        /* <DEDUP_REMOVED lines=12> */
[----:B------:R-:W-:Y:S01]  /*5900*/  MUFU.EX2 R188, R188 ;  /* 0x000000bc00bc7308 */ /* 0x000fe20000000800 */
[----:B--2---:R-:W-:-:S07]  /*5910*/  FADD.FTZ R209, R193, R6 ;  /* 0x00000006c1d17221 */ /* 0x004fce0000010000 */
[----:B------:R-:W0:Y:S01]  /*5920*/  MUFU.EX2 R202, R202 ;  /* 0x000000ca00ca7308 */ /* 0x000e220000000800 */
[----:B-1----:R-:W-:-:S07]  /*5930*/  FADD.FTZ R211, R205, R206 ;  /* 0x000000cecdd37221 */ /* 0x002fce0000010000 */
[----:B------:R-:W-:Y:S08]  /*5940*/  MUFU.EX2 R197, R197 ;  /* 0x000000c500c57308 */ /* 0x000ff00000000800 */
[----:B------:R-:W1:Y:S01]  /*5950*/  MUFU.EX2 R207, R207 ;  /* 0x000000cf00cf7308 */ /* 0x000e620000000800 */
[----:B0-----:R-:W-:-:S07]  /*5960*/  FADD.FTZ R6, R202, R211 ;  /* 0x000000d3ca067221 */ /* 0x001fce0000010000 */
[----:B------:R-:W-:Y:S08]  /*5970*/  MUFU.EX2 R192, R192 ;  /* 0x000000c000c07308 */ /* 0x000ff00000000800 */
[----:B------:R-:W0:Y:S01]  /*5980*/  MUFU.EX2 R204, R204 ;  /* 0x000000cc00cc7308 */ /* 0x000e220000000800 */
[----:B-1----:R-:W-:-:S07]  /*5990*/  FADD.FTZ R211, R207, R6 ;  /* 0x00000006cfd37221 */ /* 0x002fce0000010000 */
[----:B------:R-:W-:Y:S08]  /*59a0*/  MUFU.EX2 R15, R15 ;  /* 0x0000000f000f7308 */ /* 0x000ff00000000800 */
[----:B------:R-:W1:Y:S01]  /*59b0*/  MUFU.EX2 R201, R201 ;  /* 0x000000c900c97308 */ /* 0x000e620000000800 */
[----:B0-----:R-:W-:-:S04]  /*59c0*/  FADD.FTZ R211, R204, R211 ;  /* 0x000000d3ccd37221 */ /* 0x001fc80000010000 */
[----:B-1----:R-:W-:Y:S01]  /*59d0*/  FADD.FTZ R6, R201, R211 ;  /* 0x000000d3c9067221 */ /* 0x002fe20000010000 */
[----:B------:R-:W-:Y:S02]  /*59e0*/  WARPGROUP.DEPBAR.LE gsb0, 0x0 ;  /* 0x00008000000079c5 */ /* 0x000fe40000010000 */
[----:B------:R-:W-:-:S06]  /*59f0*/  WARPGROUP.ARRIVE ;  /* 0x00000000000079c5 */ /* 0x000fcc0000000000 */
[----:B------:R-:W-:Y:S03]  /*5a00*/  QGMMA.64x256x32.F32.E4M3.E4M3 R24, R224, gdesc[UR8], R24, gsb0 ;  /* 0x03e00008e0187df3 */ /* 0x000fe60008000818 */
[----:B------:R-:W-:Y:S02]  /*5a10*/  WARPGROUP.DEPBAR.LE gsb0, 0x0 ;  /* 0x00008000000079c5 */ /* 0x000fe40000010000 */
[----:B------:R0:W-:Y:S06]  /*5a20*/  BAR.ARV R0, 0x100 ;  /* 0x000400000000751d */ /* 0x0001ec0000002000 */
[----:B0-----:R-:W-:-:S05]  /*5a30*/  @!P1 VIADD R0, R208, 0x38840 ;  /* 0x00038840d0009836 */ /* 0x001fca0000000000 */
[----:B------:R-:W-:-:S04]  /*5a40*/  @!P1 PRMT R0, RZ, 0x654, R0 ;  /* 0x00000654ff009816 */ /* 0x000fc80000000000 */
[----:B------:R0:W-:Y:S02]  /*5a50*/  @!P1 SYNCS.ARRIVE.TRANS64.RED.A1T0 RZ, [R0+URZ], RZ ;  /* 0x000000ff00ff99a7 */ /* 0x0001e4000810043f */
[----:B0-----:R-:W-:-:S04]  /*5a60*/  FADD.FTZ R0, R188, R209 ;  /* 0x000000d1bc007221 */ /* 0x001fc80000010000 */
[----:B------:R-:W-:-:S04]  /*5a70*/  FADD.FTZ R209, R197, R0 ;  /* 0x00000000c5d17221 */ /* 0x000fc80000010000 */
[----:B------:R-:W-:-:S04]  /*5a80*/  FADD.FTZ R0, R192, R209 ;  /* 0x000000d1c0007221 */ /* 0x000fc80000010000 */
[----:B------:R-:W-:Y:S01]  /*5a90*/  FADD.FTZ R0, R15, R0 ;  /* 0x000000000f007221 */ /* 0x000fe20000010000 */
[----:B------:R-:W-:Y:S06]  /*5aa0*/  @!P0 BRA `(.L_x_28) ;  /* 0x0000000000048947 */ /* 0x000fec0003800000 */
[----:B------:R-:W-:Y:S01]  /*5ab0*/  BPT.TRAP 0x1 ;  /* 0x000000040000795c */ /* 0x000fe20000300000 */
.L_x_28:
[----:B------:R-:W-:Y:S01]  /*5ac0*/  ULEA UR4, UR4, UR36, 0x3 ;  /* 0x0000002404047291 */ /* 0x000fe2000f8e183f */
[----:B------:R-:W-:Y:S01]  /*5ad0*/  ISETP.GT.AND P2, PT, R8, R17, PT ;  /* 0x000000110800720c */ /* 0x000fe20003f44270 */
[-C--:B------:R-:W-:Y:S01]  /*5ae0*/  FMUL.FTZ R26, R26, R11.reuse ;  /* 0x0000000b1a1a7220 */ /* 0x080fe20000410000 */
[----:B------:R-:W-:Y:S01]  /*5af0*/  F2FP.SATFINITE.E4M3.F32.PACK_AB_MERGE_C R12, R21, R12, RZ ;  /* 0x0000000c150c723e */ /* 0x000fe200048070ff */
[----:B------:R-:W-:Y:S01]  /*5b00*/  UIADD3 UR4, UR4, 0x38860, URZ ;  /* 0x0003886004047890 */ /* 0x000fe2000fffe03f */
[----:B------:R-:W-:Y:S01]  /*5b10*/  F2FP.SATFINITE.E4M3.F32.PACK_AB_MERGE_C R158, R159, R158, RZ ;  /* 0x0000009e9f9e723e */ /* 0x000fe200048070ff */
[-C--:B------:R-:W-:Y:S01]  /*5b20*/  FMUL.FTZ R27, R27, R11.reuse ;  /* 0x0000000b1b1b7220 */ /* 0x080fe20000410000 */
[----:B------:R-:W-:Y:S01]  /*5b30*/  F2FP.SATFINITE.E4M3.F32.PACK_AB_MERGE_C R20, R153, R20, RZ ;  /* 0x000000149914723e */ /* 0x000fe200048070ff */
[----:B------:R-:W-:Y:S01]  /*5b40*/  UPRMT UR4, UR5, 0x654, UR4 ;  /* 0x0000065405047896 */ /* 0x000fe20008000004 */
[----:B------:R-:W-:Y:S01]  /*5b50*/  F2FP.SATFINITE.E4M3.F32.PACK_AB_MERGE_C R166, R167, R166, RZ ;  /* 0x000000a6a7a6723e */ /* 0x000fe200048070ff */
[-C--:B------:R-:W-:Y:S01]  /*5b60*/  FMUL.FTZ R30, R30, R11.reuse ;  /* 0x0000000b1e1e7220 */ /* 0x080fe20000410000 */
[----:B------:R-:W-:Y:S01]  /*5b70*/  F2FP.SATFINITE.E4M3.F32.PACK_AB_MERGE_C R152, R161, R152, RZ ;  /* 0x00000098a198723e */ /* 0x000fe200048070ff */
[-C--:B------:R-:W-:Y:S01]  /*5b80*/  FMUL.FTZ R31, R31, R11.reuse ;  /* 0x0000000b1f1f7220 */ /* 0x080fe20000410000 */
[----:B------:R-:W-:Y:S01]  /*5b90*/  F2FP.SATFINITE.E4M3.F32.PACK_AB_MERGE_C R174, R175, R174, RZ ;  /* 0x000000aeafae723e */ /* 0x000fe200048070ff */
[-C--:B------:R-:W-:Y:S01]  /*5ba0*/  FMUL.FTZ R34, R34, R11.reuse ;  /* 0x0000000b22227220 */ /* 0x080fe20000410000 */
[----:B------:R-:W-:Y:S01]  /*5bb0*/  F2FP.SATFINITE.E4M3.F32.PACK_AB_MERGE_C R160, R169, R160, RZ ;  /* 0x000000a0a9a0723e */ /* 0x000fe200048070ff */
[-C--:B------:R-:W-:Y:S01]  /*5bc0*/  FMUL.FTZ R35, R35, R11.reuse ;  /* 0x0000000b23237220 */ /* 0x080fe20000410000 */
[----:B------:R-:W-:Y:S01]  /*5bd0*/  F2FP.SATFINITE.E4M3.F32.PACK_AB_MERGE_C R182, R183, R182, RZ ;  /* 0x000000b6b7b6723e */ /* 0x000fe200048070ff */
[----:B------:R-:W-:Y:S01]  /*5be0*/  SYNCS.ARRIVE.TRANS64.RED.A1T0 RZ, [UR4], RZ ;  /* 0x000000ffffff79a7 */ /* 0x000fe20008100404 */
[----:B------:R-:W-:Y:S01]  /*5bf0*/  F2FP.SATFINITE.E4M3.F32.PACK_AB_MERGE_C R168, R177, R168, RZ ;  /* 0x000000a8b1a8723e */ /* 0x000fe200048070ff */
[----:B------:R-:W-:Y:S01]  /*5c00*/  UMOV UR4, UR7 ;  /* 0x0000000700047c82 */ /* 0x000fe20008000000 */
        /* <DEDUP_REMOVED lines=14> */
[----:B------:R-:W-:Y:S01]  /*5cf0*/  F2FP.SATFINITE.E4M3.F32.PACK_AB_MERGE_C R228, R19, R10, R12 ;  /* 0x0000000a13e4723e */ /* 0x000fe2000480700c */
[-C--:B------:R-:W-:Y:S01]  /*5d00*/  FMUL.FTZ R51, R51, R11.reuse ;  /* 0x0000000b33337220 */ /* 0x080fe20000410000 */
        /* <DEDUP_REMOVED lines=49> */
[----:B------:R-:W-:Y:S01]  /*6020*/  FMUL.FTZ R151, R151, R11 ;  /* 0x0000000b97977220 */ /* 0x000fe20000410000 */
[----:B------:R-:W-:Y:S01]  /*6030*/  F2FP.SATFINITE.E4M3.F32.PACK_AB_MERGE_C R229, R155, R154, R158 ;  /* 0x0000009a9be5723e */ /* 0x000fe2000480709e */
[-C--:B------:R-:W-:Y:S01]  /*6040*/  FMUL.FTZ R24, R24, R13.reuse ;  /* 0x0000000d18187220 */ /* 0x080fe20000410000 */
        /* <DEDUP_REMOVED lines=77> */
[----:B------:R-:W-:-:S02]  /*6520*/  VIADD R8, R8, 0xffffffff ;  /* 0xffffffff08087836 */ /* 0x000fc40000000000 */
[----:B------:R-:W-:Y:S02]  /*6530*/  IMAD.MOV.U32 R11, RZ, RZ, R3 ;  /* 0x000000ffff0b7224 */ /* 0x000fe400078e0003 */
[----:B------:R-:W-:Y:S02]  /*6540*/  IMAD.MOV.U32 R10, RZ, RZ, R7 ;  /* 0x000000ffff0a7224 */ /* 0x000fe400078e0007 */
[----:B------:R-:W-:Y:S01]  /*6550*/  IMAD.MOV.U32 R12, RZ, RZ, R9 ;  /* 0x000000ffff0c7224 */ /* 0x000fe200078e0009 */
[----:B------:R-:W-:Y:S06]  /*6560*/  @P2 BRA `(.L_x_29) ;  /* 0xffffffdc00602947 */ /* 0x000fec000383ffff */
[----:B------:R-:W-:-:S07]  /*6570*/  IMAD.U32 R8, RZ, RZ, UR7 ;  /* 0x00000007ff087e24 */ /* 0x000fce000f8e00ff */
.L_x_19:
[----:B------:R-:W-:Y:S06]  /*6580*/  BAR.ARV 0x8, 0x180 ;  /* 0x0206000000007b1d */ /* 0x000fec0000002000 */
[----:B------:R-:W-:Y:S05]  /*6590*/  @!P0 BRA `(.L_x_30) ;  /* 0x0000000000048947 */ /* 0x000fea0003800000 */
[----:B------:R-:W-:Y:S01]  /*65a0*/  BPT.TRAP 0x1 ;  /* 0x000000040000795c */ /* 0x000fe20000300000 */
.L_x_30:
[----:B------:R-:W-:Y:S02]  /*65b0*/  R2UR UR7, R8 ;  /* 0x00000000080772ca */ /* 0x000fe400000e0000 */
[----:B------:R-:W-:-:S11]  /*65c0*/  SHF.L.U32 R9, R9, 0x1f, RZ ;  /* 0x0000001f09097819 */ /* 0x000fd600000006ff */
[----:B------:R-:W-:-:S09]  /*65d0*/  ULEA UR7, UR7, UR36, 0x3 ;  /* 0x0000002407077291 */ /* 0x000fd2000f8e183f */
[----:B------:R0:W1:Y:S01]  /*65e0*/  SYNCS.PHASECHK.TRANS64.TRYWAIT P1, [UR7+0x38850], R9 ;  /* 0x03885009ff0075a7 */ /* 0x0000620008020147 */
[----:B------:R-:W-:Y:S05]  /*65f0*/  @!P0 BRA `(.L_x_31) ;  /* 0x0000000000048947 */ /* 0x000fea0003800000 */
[----:B------:R-:W-:Y:S01]  /*6600*/  BPT.TRAP 0x1 ;  /* 0x000000040000795c */ /* 0x000fe20000300000 */
.L_x_31:
[----:B-1----:R-:W-:Y:S05]  /*6610*/  @P1 BRA `(.L_x_32) ;  /* 0x0000000000081947 */ /* 0x002fea0003800000 */
[----:B------:R-:W1:Y:S02]  /*6620*/  SYNCS.PHASECHK.TRANS64.TRYWAIT P1, [UR7+0x38850], R9 ;  /* 0x03885009ff0075a7 */ /* 0x000e640008020147 */
[----:B-1----:R-:W-:Y:S05]  /*6630*/  @!P1 BRA `(.L_x_33) ;  /* 0x00000088009c9947 */ /* 0x002fea0003800000 */
.L_x_32:
[----:B------:R-:W-:Y:S01]  /*6640*/  UIADD3 UR36, UR36, 0x400, URZ ;  /* 0x0000040024247890 */ /* 0x000fe2000fffe03f */
[----:B------:R-:W-:Y:S01]  /*6650*/  R2UR UR6, R8 ;  /* 0x00000000080672ca */ /* 0x000fe200000e0000 */
[----:B------:R-:W-:Y:S01]  /*6660*/  WARPGROUP.ARRIVE ;  /* 0x00000000000079c5 */ /* 0x000fe20000000000 */
[----:B------:R-:W-:Y:S01]  /*6670*/  UMOV UR11, 0x40000040 ;  /* 0x40000040000b7882 */ /* 0x000fe20000000000 */
[----:B------:R-:W-:Y:S01]  /*6680*/  USHF.R.U32.HI UR36, URZ, 0x4, UR36 ;  /* 0x000000043f247899 */ /* 0x000fe20008011624 */
[----:B------:R-:W2:Y:S03]  /*6690*/  LDC.64 R10, c[0x0][0x9a0] ;  /* 0x00026800ff0a7b82 */ /* 0x000ea60000000a00 */
[----:B------:R-:W-:-:S04]  /*66a0*/  ULOP3.LUT UR36, UR36, 0x3fff, URZ, 0xc0, !UPT ;  /* 0x00003fff24247892 */ /* 0x000fc8000f8ec03f */
[----:B------:R-:W-:-:S04]  /*66b0*/  ULOP3.LUT UR4, UR36, 0x10000, URZ, 0xfc, !UPT ;  /* 0x0001000024047892 */ /* 0x000fc8000f8efc3f */
[----:B------:R-:W-:-:S04]  /*66c0*/  ULEA UR4, UR6, UR4, 0xb ;  /* 0x0000000406047291 */ /* 0x000fc8000f8e583f */
[----:B------:R-:W-:-:S03]  /*66d0*/  UIADD3 UR6, UR4, 0x2, URZ ;  /* 0x0000000204067890 */ /* 0x000fc6000fffe03f */
[----:B------:R-:W-:Y:S02]  /*66e0*/  UMOV UR10, UR4 ;  /* 0x00000004000a7c82 */ /* 0x000fe40008000000 */
[----:B------:R-:W-:Y:S01]  /*66f0*/  QGMMA.64x256x32.F32.E4M3.E4M3 R24, R228, gdesc[UR8], R24, gsb0 ;  /* 0x03e00008e4187df3 */ /* 0x000fe20008000818 */
[----:B------:R-:W-:Y:S01]  /*6700*/  UMOV UR11, 0x40000040 ;  /* 0x40000040000b7882 */ /* 0x000fe20000000000 */
[----:B------:R-:W-:Y:S01]  /*6710*/  UMOV UR10, UR6 ;  /* 0x00000006000a7c82 */ /* 0x000fe20008000000 */
[----:B------:R-:W-:Y:S01]  /*6720*/  UIADD3 UR6, UR4, 0x4, URZ ;  /* 0x0000000404067890 */ /* 0x000fe2000fffe03f */
[----:B--2---:R-:W-:-:S04]  /*6730*/  ISETP.NE.U32.AND P1, PT, R10, RZ, PT ;  /* 0x000000ff0a00720c */ /* 0x004fc80003f25070 */
[----:B------:R-:W-:-:S13]  /*6740*/  ISETP.NE.AND.EX P1, PT, R11, RZ, PT, P1 ;  /* 0x000000ff0b00720c */ /* 0x000fda0003f25310 */
[----:B01----:R-:W0:Y:S01]  /*6750*/  @P1 LDC.64 R8, c[0x0][0x9c8] ;  /* 0x00027200ff081b82 */ /* 0x003e220000000a00 */
[----:B------:R-:W-:-:S07]  /*6760*/  @P1 SHF.R.S32.HI R15, RZ, 0x1f, R16 ;  /* 0x0000001fff0f1819 */ /* 0x000fce0000011410 */
[----:B------:R-:W1:Y:S01]  /*6770*/  @P1 LDC.64 R12, c[0x0][0x9d0] ;  /* 0x00027400ff0c1b82 */ /* 0x000e620000000a00 */
[----:B0-----:R-:W-:-:S04]  /*6780*/  @P1 IMAD R4, R8, UR38, RZ ;  /* 0x0000002608041c24 */ /* 0x001fc8000f8e02ff */
[----:B------:R-:W-:Y:S02]  /*6790*/  @P1 IMAD R9, R9, UR39, R4 ;  /* 0x0000002709091c24 */ /* 0x000fe4000f8e0204 */
[----:B------:R-:W-:-:S04]  /*67a0*/  @P1 IMAD.WIDE.U32 R4, R8, UR39, RZ ;  /* 0x0000002708041c25 */ /* 0x000fc8000f8e00ff */
[----:B------:R-:W-:Y:S02]  /*67b0*/  @P1 IMAD.IADD R5, R5, 0x1, R9 ;  /* 0x0000000105051824 */ /* 0x000fe400078e0209 */
[-C--:B-1----:R-:W-:Y:S02]  /*67c0*/  @P1 IMAD R8, R15, R12.reuse, RZ ;  /* 0x0000000c0f081224 */ /* 0x082fe400078e02ff */
[----:B------:R-:W-:-:S04]  /*67d0*/  @P1 IMAD.WIDE.U32 R4, R16, R12, R4 ;  /* 0x0000000c10041225 */ /* 0x000fc800078e0004 */
[----:B------:R-:W-:Y:S01]  /*67e0*/  @P1 IMAD R9, R16, R13, R8 ;  /* 0x0000000d10091224 */ /* 0x000fe200078e0208 */
[----:B------:R-:W-:-:S03]  /*67f0*/  @P1 LEA R8, P2, R4, R10, 0x2 ;  /* 0x0000000a04081211 */ /* 0x000fc600078410ff */
[----:B------:R-:W-:-:S05]  /*6800*/  @P1 IMAD.IADD R5, R5, 0x1, R9 ;  /* 0x0000000105051824 */ /* 0x000fca00078e0209 */
[----:B------:R-:W-:Y:S01]  /*6810*/  @P1 LEA.HI.X R9, R4, R11, R5, 0x2, P2 ;  /* 0x0000000b04091211 */ /* 0x000fe200010f1405 */
[----:B------:R-:W-:-:S06]  /*6820*/  IMAD.MOV.U32 R5, RZ, RZ, 0x3f800000 ;  /* 0x3f800000ff057424 */ /* 0x000fcc00078e00ff */
[----:B------:R0:W2:Y:S01]  /*6830*/  @P1 LDG.E R5, desc[UR40][R8.64] ;  /* 0x0000002808051981 */ /* 0x0000a2000c1e1900 */
[----:B------:R-:W-:Y:S02]  /*6840*/  WARPGROUP.DEPBAR.LE gsb0, 0x0 ;  /* 0x00008000000079c5 */ /* 0x000fe40000010000 */
[----:B------:R-:W-:-:S06]  /*6850*/  WARPGROUP.ARRIVE ;  /* 0x00000000000079c5 */ /* 0x000fcc0000000000 */
[----:B------:R-:W-:Y:S01]  /*6860*/  QGMMA.64x256x32.F32.E4M3.E4M3 R24, R216, gdesc[UR8], R24, gsb0 ;  /* 0x03e00008d8187df3 */ /* 0x000fe20008000818 */
[----:B------:R-:W-:Y:S01]  /*6870*/  UMOV UR10, UR6 ;  /* 0x00000006000a7c82 */ /* 0x000fe20008000000 */
[----:B------:R-:W-:Y:S01]  /*6880*/  UMOV UR11, 0x40000040 ;  /* 0x40000040000b7882 */ /* 0x000fe20000000000 */
[----:B------:R-:W-:Y:S01]  /*6890*/  UIADD3 UR4, UR4, 0x6, URZ ;  /* 0x0000000604047890 */ /* 0x000fe2000fffe03f */
[----:B------:R-:W1:Y:S04]  /*68a0*/  SHFL.BFLY PT, R11, R0, 0x2, 0x1f ;  /* 0x0c401f00000b7f89 */ /* 0x000e6800000e0000 */
[----:B------:R-:W3:Y:S01]  /*68b0*/  SHFL.BFLY PT, R13, R6, 0x2, 0x1f ;  /* 0x0c401f00060d7f89 */ /* 0x000ee200000e0000 */
[----:B------:R-:W-:Y:S02]  /*68c0*/  WARPGROUP.DEPBAR.LE gsb0, 0x0 ;  /* 0x00008000000079c5 */ /* 0x000fe40000010000 */
[----:B------:R-:W-:-:S15]  /*68d0*/  WARPGROUP.ARRIVE ;  /* 0x00000000000079c5 */ /* 0x000fde0000000000 */
[----:B------:R-:W-:-:S02]  /*68e0*/  NOP ;  /* 0x0000000000007918 */ /* 0x000fc40000000000 */
[----:B------:R-:W-:Y:S01]  /*68f0*/  QGMMA.64x256x32.F32.E4M3.E4M3 R24, R220, gdesc[UR8], R24, gsb0 ;  /* 0x03e00008dc187df3 */ /* 0x000fe20008000818 */
[----:B------:R-:W-:Y:S01]  /*6900*/  UMOV UR10, UR4 ;  /* 0x00000004000a7c82 */ /* 0x000fe20008000000 */
[----:B------:R-:W-:Y:S01]  /*6910*/  UMOV UR11, 0x40000040 ;  /* 0x40000040000b7882 */ /* 0x000fe20000000000 */
[----:B-1----:R-:W-:Y:S01]  /*6920*/  FADD.FTZ R11, R11, R0 ;  /* 0x000000000b0b7221 */ /* 0x002fe20000010000 */
[----:B---3--:R-:W-:-:S04]  /*6930*/  FADD.FTZ R13, R13, R6 ;  /* 0x000000060d0d7221 */ /* 0x008fc80000010000 */
[----:B------:R-:W1:Y:S04]  /*6940*/  SHFL.BFLY PT, R4, R11, 0x1, 0x1f ;  /* 0x0c201f000b047f89 */ /* 0x000e6800000e0000 */
[----:B------:R-:W3:Y:S01]  /*6950*/  SHFL.BFLY PT, R10, R13, 0x1, 0x1f ;  /* 0x0c201f000d0a7f89 */ /* 0x000ee200000e0000 */
[----:B0-----:R-:W-:Y:S02]  /*6960*/  IMAD.MOV.U32 R8, RZ, RZ, RZ ;  /* 0x000000ffff087224 */ /* 0x001fe400078e00ff */
[----:B-1----:R-:W-:Y:S01]  /*6970*/  FADD.FTZ R12, R11, R4 ;  /* 0x000000040b0c7221 */ /* 0x002fe20000010000 */
[----:B---3--:R-:W-:-:S04]  /*6980*/  FADD.FTZ R14, R13, R10 ;  /* 0x0000000a0d0e7221 */ /* 0x008fc80000010000 */
[C---:B------:R-:W-:Y:S01]  /*6990*/  FSETP.NE.FTZ.AND P1, PT, R12.reuse, RZ, PT ;  /* 0x000000ff0c00720b */ /* 0x040fe20003f35000 */
[----:B------:R-:W-:Y:S01]  /*69a0*/  FMUL.FTZ R15, R12, 0.00390625 ;  /* 0x3b8000000c0f7820 */ /* 0x000fe20000410000 */
[----:B------:R-:W-:-:S04]  /*69b0*/  FMUL.FTZ R17, R14, 0.00390625 ;  /* 0x3b8000000e117820 */ /* 0x000fc80000410000 */
[----:B------:R-:W-:Y:S02]  /*69c0*/  FSETP.NE.FTZ.AND P2, PT, R15, RZ, PT ;  /* 0x000000ff0f00720b */ /* 0x000fe40003f55000 */
[----:B------:R-:W-:-:S05]  /*69d0*/  FSETP.NE.FTZ.AND P3, PT, R17, RZ, PT ;  /* 0x000000ff1100720b */ /* 0x000fca0003f75000 */
[----:B------:R-:W-:Y:S01]  /*69e0*/  @P1 MUFU.RCP R8, R12 ;  /* 0x0000000c00081308 */ /* 0x000fe20000001000 */
[----:B------:R-:W-:Y:S01]  /*69f0*/  FSETP.NE.FTZ.AND P1, PT, R14, RZ, PT ;  /* 0x000000ff0e00720b */ /* 0x000fe20003f35000 */
[----:B------:R-:W-:-:S06]  /*6a00*/  IMAD.MOV.U32 R10, RZ, RZ, RZ ;  /* 0x000000ffff0a7224 */ /* 0x000fcc00078e00ff */
[----:B------:R-:W0:Y:S08]  /*6a10*/  @P3 MUFU.LG2 R11, R17 ;  /* 0x00000011000b3308 */ /* 0x000e300000000c00 */
[----:B------:R-:W1:Y:S08]  /*6a20*/  @P2 MUFU.LG2 R9, R15 ;  /* 0x0000000f00092308 */ /* 0x000e700000000c00 */
[----:B------:R-:W3:Y:S01]  /*6a30*/  @P1 MUFU.RCP R10, R14 ;  /* 0x0000000e000a1308 */ /* 0x000ee20000001000 */
[C---:B------:R-:W-:Y:S01]  /*6a40*/  @P2 FMUL.FTZ R6, R2.reuse, 0.69314718246459960938 ;  /* 0x3f31721802062820 */ /* 0x040fe20000410000 */
[----:B------:R-:W-:Y:S01]  /*6a50*/  @P3 FMUL.FTZ R13, R2, 0.69314718246459960938 ;  /* 0x3f317218020d3820 */ /* 0x000fe20000410000 */
[----:B0-----:R-:W-:Y:S01]  /*6a60*/  @P3 FMUL.FTZ R2, R11, 0.69314718246459960938 ;  /* 0x3f3172180b023820 */ /* 0x001fe20000410000 */
[----:B------:R-:W-:-:S02]  /*6a70*/  IMAD.MOV.U32 R0, RZ, RZ, -0x800000 ;  /* 0xff800000ff007424 */ /* 0x000fc400078e00ff */
[----:B--2---:R-:W-:Y:S01]  /*6a80*/  FMUL.FTZ R17, R8, R5 ;  /* 0x0000000508117220 */ /* 0x004fe20000410000 */
[----:B------:R-:W-:Y:S02]  /*6a90*/  IMAD.MOV.U32 R4, RZ, RZ, -0x800000 ;  /* 0xff800000ff047424 */ /* 0x000fe400078e00ff */
[----:B-1----:R-:W-:Y:S01]  /*6aa0*/  @P2 FMUL.FTZ R9, R9, 0.69314718246459960938 ;  /* 0x3f31721809092820 */ /* 0x002fe20000410000 */
[----:B------:R-:W-:-:S03]  /*6ab0*/  @P3 FFMA.FTZ R0, R13, R3, R2 ;  /* 0x000000030d003223 */ /* 0x000fc60000010002 */
[----:B------:R-:W-:Y:S01]  /*6ac0*/  @P2 FFMA.FTZ R4, R6, R7, R9 ;  /* 0x0000000706042223 */ /* 0x000fe20000010009 */
[----:B---3--:R-:W-:Y:S01]  /*6ad0*/  FMUL.FTZ R2, R10, R5 ;  /* 0x000000050a027220 */ /* 0x008fe20000410000 */
[----:B------:R-:W-:Y:S02]  /*6ae0*/  WARPGROUP.DEPBAR.LE gsb0, 0x0 ;  /* 0x00008000000079c5 */ /* 0x000fe40000010000 */
[----:B------:R-:W-:-:S06]  /*6af0*/  WARPGROUP.ARRIVE ;  /* 0x00000000000079c5 */ /* 0x000fcc0000000000 */
[----:B------:R-:W-:Y:S03]  /*6b00*/  QGMMA.64x256x32.F32.E4M3.E4M3 R24, R224, gdesc[UR8], R24, gsb0 ;  /* 0x03e00008e0187df3 */ /* 0x000fe60008000818 */
[----:B------:R-:W-:Y:S02]  /*6b10*/  WARPGROUP.DEPBAR.LE gsb0, 0x0 ;  /* 0x00008000000079c5 */ /* 0x000fe40000010000 */
[----:B------:R-:W-:Y:S05]  /*6b20*/  @!P0 BRA `(.L_x_34) ;  /* 0x0000000000048947 */ /* 0x000fea0003800000 */
[----:B------:R-:W-:Y:S01]  /*6b30*/  BPT.TRAP 0x1 ;  /* 0x000000040000795c */ /* 0x000fe20000300000 */
.L_x_34:
[----:B------:R-:W-:Y:S01]  /*6b40*/  UIADD3 UR4, UR7, 0x38860, URZ ;  /* 0x0003886007047890 */ /* 0x000fe2000fffe03f */
[-C--:B------:R-:W-:Y:S01]  /*6b50*/  FMUL.FTZ R20, R69, R17.reuse ;  /* 0x0000001145147220 */ /* 0x080fe20000410000 */
[-C--:B------:R-:W-:Y:S01]  /*6b60*/  FMUL.FTZ R15, R77, R17.reuse ;  /* 0x000000114d0f7220 */ /* 0x080fe20000410000 */
[-C--:B------:R-:W-:Y:S01]  /*6b70*/  FMUL.FTZ R77, R44, R17.reuse ;  /* 0x000000112c4d7220 */ /* 0x080fe20000410000 */
[----:B------:R-:W-:Y:S01]  /*6b80*/  UPRMT UR4, UR5, 0x654, UR4 ;  /* 0x0000065405047896 */ /* 0x000fe20008000004 */
        /* <DEDUP_REMOVED lines=8> */
[----:B------:R-:W-:Y:S01]  /*6c10*/  SYNCS.ARRIVE.TRANS64.RED.A1T0 RZ, [UR4], RZ ;  /* 0x000000ffffff79a7 */ /* 0x000fe20008100404 */
        /* <DEDUP_REMOVED lines=111> */
[----:B------:R-:W-:Y:S01]  /*7310*/  PLOP3.LUT P0, PT, PT, PT, PT, 0x8, 0x0 ;  /* 0x000000000000781c */ /* 0x000fe20003f0e170 */
[-C--:B------:R-:W-:Y:S01]  /*7320*/  FMUL.FTZ R134, R134, R2.reuse ;  /* 0x0000000286867220 */ /* 0x080fe20000410000 */
[-C--:B------:R-:W-:Y:S01]  /*7330*/  FMUL.FTZ R131, R131, R2.reuse ;  /* 0x0000000283837220 */ /* 0x080fe20000410000 */
[-C--:B------:R-:W-:Y:S01]  /*7340*/  FMUL.FTZ R142, R142, R2.reuse ;  /* 0x000000028e8e7220 */ /* 0x080fe20000410000 */
[-C--:B------:R-:W-:Y:S01]  /*7350*/  FMUL.FTZ R139, R139, R2.reuse ;  /* 0x000000028b8b7220 */ /* 0x080fe20000410000 */
[-C--:B------:R-:W-:Y:S01]  /*7360*/  FMUL.FTZ R150, R150, R2.reuse ;  /* 0x0000000296967220 */ /* 0x080fe20000410000 */
[----:B------:R-:W-:-:S07]  /*7370*/  FMUL.FTZ R147, R147, R2 ;  /* 0x0000000293937220 */ /* 0x000fce0000410000 */
.L_x_12:
[----:B------:R-:W-:Y:S05]  /*7380*/  @P0 BRA `(.L_x_35) ;  /* 0x0000003800540947 */ /* 0x000fea0003800000 */
[----:B------:R-:W0:Y:S01]  /*7390*/  S2R R2, SR_TID.X ;  /* 0x0000000000027919 */ /* 0x000e220000002100 */
[----:B------:R-:W-:Y:S01]  /*73a0*/  ULDC.64 UR4, c[0x4][0x38] ;  /* 0x01000e0000047ab9 */ /* 0x000fe20000000a00 */
[----:B------:R-:W-:Y:S01]  /*73b0*/  ULDC.64 UR6, c[0x0][0xb38] ;  /* 0x0002ce0000067ab9 */ /* 0x000fe20000000a00 */
[----:B------:R-:W-:Y:S01]  /*73c0*/  ULDC.64 UR8, c[0x0][0xb28] ;  /* 0x0002ca0000087ab9 */ /* 0x000fe20000000a00 */
[----:B0-----:R-:W-:-:S05]  /*73d0*/  IMAD.SHL.U32 R17, R2, 0x4, RZ ;  /* 0x0000000402117824 */ /* 0x001fca00078e00ff */
[----:B------:R-:W-:Y:S01]  /*73e0*/  LOP3.LUT R17, R17, 0xc, RZ, 0xc0, !PT ;  /* 0x0000000c11117812 */ /* 0x000fe200078ec0ff */
[----:B------:R-:W-:Y:S03]  /*73f0*/  BAR.SYNC.DEFER_BLOCKING 0x1, 0x100 ;  /* 0x0044000000007b1d */ /* 0x000fe60000010000 */
[----:B------:R-:W-:-:S05]  /*7400*/  IADD3 R26, P0, R17, UR4, RZ ;  /* 0x00000004111a7c10 */ /* 0x000fca000ff1e0ff */
[----:B------:R-:W-:Y:S01]  /*7410*/  IMAD.X R27, RZ, RZ, UR5, P0 ;  /* 0x00000005ff1b7e24 */ /* 0x000fe200080e06ff */
[----:B------:R-:W-:-:S04]  /*7420*/  ULDC.64 UR4, c[0x0][0xbd0] ;  /* 0x0002f40000047ab9 */ /* 0x000fc80000000a00 */
[----:B------:R0:W2:Y:S01]  /*7430*/  LDG.E.CONSTANT R26, desc[UR40][R26.64] ;  /* 0x000000281a1a7981 */ /* 0x0000a2000c1e9900 */
[C---:B------:R-:W-:Y:S01]  /*7440*/  LOP3.LUT P0, R17, R2.reuse, 0x3, RZ, 0xc0, !PT ;  /* 0x0000000302117812 */ /* 0x040fe2000780c0ff */
[----:B------:R-:W-:Y:S01]  /*7450*/  VIADD R18, R2, 0xffffff80 ;  /* 0xffffff8002127836 */ /* 0x000fe20000000000 */
[----:B------:R-:W-:Y:S02]  /*7460*/  BSSY B0, `(.L_x_36) ;  /* 0x00002ad000007945 */ /* 0x000fe40003800000 */
[----:B------:R-:W-:-:S04]  /*7470*/  ISETP.EQ.OR P0, PT, R17, 0x3, !P0 ;  /* 0x000000031100780c */ /* 0x000fc80004702670 */
[----:B------:R-:W-:Y:S02]  /*7480*/  SEL R157, R12, R89, P0 ;  /* 0x000000590c9d7207 */ /* 0x000fe40000000000 */
[----:B------:R-:W-:Y:S02]  /*7490*/  SEL R12, R89, R12, P0 ;  /* 0x0000000c590c7207 */ /* 0x000fe40000000000 */
[----:B------:R-:W-:Y:S02]  /*74a0*/  SEL R89, R108, R7, P0 ;  /* 0x000000076c597207 */ /* 0x000fe40000000000 */
[----:B------:R-:W-:Y:S02]  /*74b0*/  SEL R108, R7, R108, P0 ;  /* 0x0000006c076c7207 */ /* 0x000fe40000000000 */
[----:B------:R-:W-:Y:S02]  /*74c0*/  SHF.R.S32.HI R7, RZ, 0x1f, R18 ;  /* 0x0000001fff077819 */ /* 0x000fe40000011412 */
[----:B------:R-:W-:-:S02]  /*74d0*/  SEL R167, R3, R80, P0 ;  /* 0x0000005003a77207 */ /* 0x000fc40000000000 */
[----:B------:R-:W-:Y:S02]  /*74e0*/  LEA.HI R2, R7, R18, RZ, 0x7 ;  /* 0x0000001207027211 */ /* 0x000fe400078f38ff */
[----:B------:R-:W-:Y:S02]  /*74f0*/  SEL R80, R80, R3, P0 ;  /* 0x0000000350507207 */ /* 0x000fe40000000000 */
[----:B------:R-:W-:Y:S02]  /*7500*/  LOP3.LUT R3, R2, 0xffffff80, RZ, 0xc0, !PT ;  /* 0xffffff8002037812 */ /* 0x000fe400078ec0ff */
[----:B------:R-:W-:Y:S02]  /*7510*/  SEL R169, R33, R40, P0 ;  /* 0x0000002821a97207 */ /* 0x000fe40000000000 */
[----:B------:R-:W-:Y:S01]  /*7520*/  SEL R33, R40, R33, P0 ;  /* 0x0000002128217207 */ /* 0x000fe20000000000 */
[----:B------:R-:W-:Y:S01]  /*7530*/  IMAD.IADD R40, R18, 0x1, -R3 ;  /* 0x0000000112287824 */ /* 0x000fe200078e0a03 */
[----:B------:R-:W-:-:S02]  /*7540*/  SEL R225, R126, R127, P0 ;  /* 0x0000007f7ee17207 */ /* 0x000fc40000000000 */
[----:B------:R-:W-:Y:S02]  /*7550*/  SEL R126, R127, R126, P0 ;  /* 0x0000007e7f7e7207 */ /* 0x000fe40000000000 */
[----:B------:R-:W-:Y:S02]  /*7560*/  SEL R149, R14, R81, P0 ;  /* 0x000000510e957207 */ /* 0x000fe40000000000 */
[----:B------:R-:W-:Y:S02]  /*7570*/  SEL R127, R130, R131, P0 ;  /* 0x00000083827f7207 */ /* 0x000fe40000000000 */
[----:B------:R-:W-:Y:S02]  /*7580*/  SEL R14, R81, R14, P0 ;  /* 0x0000000e510e7207 */ /* 0x000fe40000000000 */
[----:B------:R-:W-:Y:S02]  /*7590*/  SEL R130, R131, R130, P0 ;  /* 0x0000008283827207 */ /* 0x000fe40000000000 */
[----:B------:R-:W-:-:S02]  /*75a0*/  SEL R161, R10, R97, P0 ;  /* 0x000000610aa17207 */ /* 0x000fc40000000000 */
[----:B------:R-:W-:Y:S02]  /*75b0*/  SEL R195, R62, R63, P0 ;  /* 0x0000003f3ec37207 */ /* 0x000fe40000000000 */
[----:B------:R-:W-:Y:S02]  /*75c0*/  SEL R81, R63, R62, P0 ;  /* 0x0000003e3f517207 */ /* 0x000fe40000000000 */
[----:B------:R-:W-:Y:S02]  /*75d0*/  SEL R131, R134, R135, P0 ;  /* 0x0000008786837207 */ /* 0x000fe40000000000 */
[----:B------:R-:W-:Y:S02]  /*75e0*/  SEL R10, R97, R10, P0 ;  /* 0x0000000a610a7207 */ /* 0x000fe40000000000 */
[----:B------:R-:W-:Y:S02]  /*75f0*/  SEL R179, R65, R64, P0 ;  /* 0x0000004041b37207 */ /* 0x000fe40000000000 */
[----:B------:R-:W-:-:S02]  /*7600*/  SEL R134, R135, R134, P0 ;  /* 0x0000008687867207 */ /* 0x000fc40000000000 */
[----:B------:R-:W-:Y:S02]  /*7610*/  SHF.R.S32.HI R63, RZ, 0x1f, R40 ;  /* 0x0000001fff3f7819 */ /* 0x000fe40000011428 */
        /* <DEDUP_REMOVED lines=8> */
[----:B------:R-:W-:Y:S01]  /*76a0*/  SEL R138, R139, R138, P0 ;  /* 0x0000008a8b8a7207 */ /* 0x000fe20000000000 */
[----:B------:R-:W1:Y:S01]  /*76b0*/  S2R R38, SR_CTAID.X ;  /* 0x0000000000267919 */ /* 0x000e620000002500 */
[----:B------:R-:W-:Y:S02]  /*76c0*/  SEL R48, R48, R25, P0 ;  /* 0x0000001930307207 */ /* 0x000fe40000000000 */
[----:B------:R-:W-:-:S02]  /*76d0*/  SEL R39, R42, R109, P0 ;  /* 0x0000006d2a277207 */ /* 0x000fc40000000000 */
[----:B------:R-:W-:Y:S02]  /*76e0*/  SEL R31, R109, R42, P0 ;  /* 0x0000002a6d1f7207 */ /* 0x000fe40000000000 */
[----:B------:R-:W-:Y:S02]  /*76f0*/  SEL R139, R142, R143, P0 ;  /* 0x0000008f8e8b7207 */ /* 0x000fe40000000000 */
[----:B------:R-:W-:Y:S02]  /*7700*/  SEL R163, R8, R105, P0 ;  /* 0x0000006908a37207 */ /* 0x000fe40000000000 */
[----:B------:R-:W-:Y:S02]  /*7710*/  SEL R205, R86, R87, P0 ;  /* 0x0000005756cd7207 */ /* 0x000fe40000000000 */
[----:B------:R-:W-:Y:S02]  /*7720*/  LEA.HI R42, R63, R40, RZ, 0x2 ;  /* 0x000000283f2a7211 */ /* 0x000fe400078f10ff */
        /* <DEDUP_REMOVED lines=8> */
[----:B------:R-:W-:Y:S02]  /*77b0*/  LEA.HI R7, R7, R18, RZ, 0x2 ;  /* 0x0000001207077211 */ /* 0x000fe400078f10ff */
[--C-:B------:R-:W-:Y:S02]  /*77c0*/  SHF.R.S32.HI R3, RZ, 0x2, R42.reuse ;  /* 0x00000002ff037819 */ /* 0x100fe4000001142a */
[----:B------:R-:W-:Y:S02]  /*77d0*/  SHF.R.S32.HI R6, RZ, 0x1f, R42 ;  /* 0x0000001fff067819 */ /* 0x000fe4000001142a */
[----:B------:R-:W-:Y:S02]  /*77e0*/  LEA.HI R2, R2, R25, RZ, 0x1 ;  /* 0x0000001902027211 */ /* 0x000fe400078f08ff */
[----:B------:R-:W-:-:S02]  /*77f0*/  SEL R165, R116, R5, P0 ;  /* 0x0000000574a57207 */ /* 0x000fc40000000000 */
[----:B------:R-:W-:Y:S02]  /*7800*/  SEL R5, R5, R116, P0 ;  /* 0x0000007405057207 */ /* 0x000fe40000000000 */
[----:B------:R-:W-:Y:S02]  /*7810*/  LOP3.LUT R7, R7, 0xfffffffc, RZ, 0xc0, !PT ;  /* 0xfffffffc07077812 */ /* 0x000fe400078ec0ff */
[----:B------:R-:W-:Y:S02]  /*7820*/  LEA.HI R6, R6, R3, RZ, 0x3 ;  /* 0x0000000306067211 */ /* 0x000fe400078f18ff */
[----:B------:R-:W-:Y:S01]  /*7830*/  LOP3.LUT R2, R2, 0x3fffffe, RZ, 0xc0, !PT ;  /* 0x03fffffe02027812 */ /* 0x000fe200078ec0ff */
[----:B0-----:R-:W-:Y:S01]  /*7840*/  IMAD.IADD R27, R18, 0x1, -R7 ;  /* 0x00000001121b7824 */ /* 0x001fe200078e0a07 */
[----:B------:R-:W-:Y:S02]  /*7850*/  SEL R201, R74, R75, P0 ;  /* 0x0000004b4ac97207 */ /* 0x000fe40000000000 */
[----:B------:R-:W-:Y:S01]  /*7860*/  SEL R74, R75, R74, P0 ;  /* 0x0000004a4b4a7207 */ /* 0x000fe20000000000 */
[----:B------:R-:W-:Y:S01]  /*7870*/  IMAD.IADD R18, R25, 0x1, -R2 ;  /* 0x0000000119127824 */ /* 0x000fe200078e0a02 */
[----:B------:R-:W-:-:S02]  /*7880*/  LOP3.LUT R6, R6, 0xfffffff8, RZ, 0xc0, !PT ;  /* 0xfffffff806067812 */ /* 0x000fc400078ec0ff */
[----:B------:R-:W-:Y:S02]  /*7890*/  SHF.R.S32.HI R75, RZ, 0x1f, R16 ;  /* 0x0000001fff4b7819 */ /* 0x000fe40000011410 */
[----:B------:R-:W-:Y:S01]  /*78a0*/  LEA.HI R2, R63, R40, RZ, 0x5 ;  /* 0x000000283f027211 */ /* 0x000fe200078f28ff */
[----:B------:R-:W-:Y:S01]  /*78b0*/  IMAD.IADD R7, R3, 0x1, -R6 ;  /* 0x0000000103077824 */ /* 0x000fe200078e0a06 */
[----:B------:R-:W-:Y:S01]  /*78c0*/  SEL R133, R77, R32, P0 ;  /* 0x000000204d857207 */ /* 0x000fe20000000000 */
[C---:B------:R-:W-:Y:S01]  /*78d0*/  IMAD R25, R75.reuse, UR4, RZ ;  /* 0x000000044b197c24 */ /* 0x040fe2000f8e02ff */
[----:B------:R-:W-:Y:S01]  /*78e0*/  SHF.R.S32.HI R6, RZ, 0x5, R2 ;  /* 0x00000005ff067819 */ /* 0x000fe20000011402 */
[----:B------:R-:W-:Y:S01]  /*78f0*/  IMAD R75, R75, UR6, RZ ;  /* 0x000000064b4b7c24 */ /* 0x000fe2000f8e02ff */
[----:B------:R-:W-:Y:S01]  /*7900*/  SEL R145, R41, R20, P0 ;  /* 0x0000001429917207 */ /* 0x000fe20000000000 */
[----:B------:R-:W-:Y:S01]  /*7910*/  IMAD R63, R16, UR5, R25 ;  /* 0x00000005103f7c24 */ /* 0x000fe2000f8e0219 */
[----:B------:R-:W-:Y:S01]  /*7920*/  SEL R59, R153, R36, P0 ;  /* 0x00000024993b7207 */ /* 0x000fe20000000000 */
[----:B------:R-:W-:Y:S01]  /*7930*/  IMAD R25, R6, 0x10, R7 ;  /* 0x0000001006197824 */ /* 0x000fe200078e0207 */
[----:B------:R-:W-:Y:S01]  /*7940*/  SEL R32, R32, R77, P0 ;  /* 0x0000004d20207207 */ /* 0x000fe20000000000 */
[----:B------:R-:W-:Y:S01]  /*7950*/  IMAD R75, R16, UR7, R75 ;  /* 0x00000007104b7c24 */ /* 0x000fe2000f8e024b */
[----:B------:R-:W-:Y:S01]  /*7960*/  SEL R20, R20, R41, P0 ;  /* 0x0000002914147207 */ /* 0x000fe20000000000 */
[----:B------:R-:W-:Y:S01]  /*7970*/  IMAD.WIDE.U32 R6, R16, UR6, RZ ;  /* 0x0000000610067c25 */ /* 0x000fe2000f8e00ff */
[----:B------:R-:W-:Y:S01]  /*7980*/  SEL R175, R53, R96, P0 ;  /* 0x0000006035af7207 */ /* 0x000fe20000000000 */
[----:B------:R-:W-:Y:S01]  /*7990*/  ULDC.64 UR6, c[0x0][0xb48] ;  /* 0x0002d20000067ab9 */ /* 0x000fe20000000a00 */
[----:B------:R-:W-:Y:S01]  /*79a0*/  SEL R36, R36, R153, P0 ;  /* 0x0000009924247207 */ /* 0x000fe20000000000 */
[----:B------:R-:W-:Y:S01]  /*79b0*/  IMAD.IADD R7, R7, 0x1, R75 ;  /* 0x0000000107077824 */ /* 0x000fe200078e024b */
[----:B------:R-:W-:Y:S01]  /*79c0*/  SEL R77, R29, R52, P0 ;  /* 0x000000341d4d7207 */ /* 0x000fe20000000000 */
[----:B------:R-:W-:Y:S01]  /*79d0*/  IMAD.WIDE.U32 R2, R16, UR4, RZ ;  /* 0x0000000410027c25 */ /* 0x000fe2000f8e00ff */
[----:B------:R-:W-:Y:S01]  /*79e0*/  SEL R41, R19, R72, P0 ;  /* 0x0000004813297207 */ /* 0x000fe20000000000 */
[----:B------:R-:W0:Y:S01]  /*79f0*/  S2UR UR4, SR_CTAID.Y ;  /* 0x00000000000479c3 */ /* 0x000e220000002600 */
[----:B------:R-:W-:Y:S01]  /*7a00*/  SEL R53, R96, R53, P0 ;  /* 0x0000003560357207 */ /* 0x000fe20000000000 */
[----:B------:R-:W-:Y:S01]  /*7a10*/  IMAD R25, R18, 0x40, R25 ;  /* 0x0000004012197824 */ /* 0x000fe200078e0219 */
[----:B------:R-:W-:Y:S01]  /*7a20*/  SEL R177, R57, R56, P0 ;  /* 0x0000003839b17207 */ /* 0x000fe20000000000 */
[----:B------:R-:W-:Y:S01]  /*7a30*/  IMAD.IADD R3, R3, 0x1, R63 ;  /* 0x0000000103037824 */ /* 0x000fe200078e023f */
        /* <DEDUP_REMOVED lines=42> */
[----:B------:R-:W-:-:S02]  /*7ce0*/  LEA.HI R28, R27, R27, RZ, 0x1 ;  /* 0x0000001b1b1c7211 */ /* 0x000fc400078f08ff */
[----:B------:R-:W-:Y:S02]  /*7cf0*/  SEL R35, R155, R112, P0 ;  /* 0x000000709b237207 */ /* 0x000fe40000000000 */
[----:B------:R-:W-:Y:S02]  /*7d00*/  LOP3.LUT R28, R28, 0x1ffffffe, RZ, 0xc0, !PT ;  /* 0x1ffffffe1c1c7812 */ /* 0x000fe400078ec0ff */
[----:B------:R-:W-:Y:S02]  /*7d10*/  SEL R51, R146, R147, P0 ;  /* 0x0000009392337207 */ /* 0x000fe40000000000 */
[----:B------:R-:W-:Y:S01]  /*7d20*/  SEL R17, R147, R146, P0 ;  /* 0x0000009293117207 */ /* 0x000fe20000000000 */
[----:B------:R-:W-:Y:S01]  /*7d30*/  IMAD.IADD R28, R27, 0x1, -R28 ;  /* 0x000000011b1c7824 */ /* 0x000fe200078e0a1c */
[----:B------:R-:W-:Y:S02]  /*7d40*/  SEL R155, R112, R155, P0 ;  /* 0x0000009b709b7207 */ /* 0x000fe40000000000 */
[----:B------:R-:W-:Y:S01]  /*7d50*/  SEL R171, R45, R88, P0 ;  /* 0x000000582dab7207 */ /* 0x000fe20000000000 */
[--C-:B------:R-:W-:Y:S01]  /*7d60*/  IMAD R27, R28, 0x8, R25.reuse ;  /* 0x000000081c1b7824 */ /* 0x100fe200078e0219 */
[----:B------:R-:W-:Y:S01]  /*7d70*/  SEL R147, R76, R15, P0 ;  /* 0x0000000f4c937207 */ /* 0x000fe20000000000 */
[C---:B-1----:R-:W-:Y:S01]  /*7d80*/  IMAD R25, R38.reuse, 0x80, R25 ;  /* 0x0000008026197824 */ /* 0x042fe200078e0219 */
[----:B------:R-:W-:Y:S01]  /*7d90*/  SEL R15, R15, R76, P0 ;  /* 0x0000004c0f0f7207 */ /* 0x000fe20000000000 */
[----:B------:R-:W-:Y:S01]  /*7da0*/  IMAD R27, R38, 0x80, R27 ;  /* 0x00000080261b7824 */ /* 0x000fe200078e021b */
        /* <DEDUP_REMOVED lines=16> */
[----:B------:R-:W-:Y:S02]  /*7eb0*/  LOP3.LUT R63, R42, 0x7ffffffc, RZ, 0xc0, !PT ;  /* 0x7ffffffc2a3f7812 */ /* 0x000fe400078ec0ff */
[----:B------:R-:W-:Y:S02]  /*7ec0*/  SEL R37, R44, R37, P0 ;  /* 0x000000252c257207 */ /* 0x000fe40000000000 */
[----:B------:R-:W-:Y:S01]  /*7ed0*/  SEL R209, R94, R95, P0 ;  /* 0x0000005f5ed17207 */ /* 0x000fe20000000000 */
[----:B------:R-:W-:Y:S01]  /*7ee0*/  IMAD.IADD R18, R40, 0x1, -R63 ;  /* 0x0000000128127824 */ /* 0x000fe200078e0a3f */
[----:B------:R-:W-:Y:S01]  /*7ef0*/  SEL R61, R104, R61, P0 ;  /* 0x0000003d683d7207 */ /* 0x000fe20000000000 */
[----:B--2---:R1:W-:Y:S01]  /*7f00*/  SHFL.IDX PT, R86, R97, R26, 0x1c1f ;  /* 0x001c1f1a61567589 */ /* 0x0043e200000e0000 */
[----:B------:R-:W-:-:S02]  /*7f10*/  SEL R45, R88, R45, P0 ;  /* 0x0000002d582d7207 */ /* 0x000fc40000000000 */
[----:B------:R-:W-:Y:S01]  /*7f20*/  SEL R71, R95, R94, P0 ;  /* 0x0000005e5f477207 */ /* 0x000fe20000000000 */
[----:B------:R-:W-:Y:S01]  /*7f30*/  SHFL.IDX PT, R116, R179, R26, 0x1c1f ;  /* 0x001c1f1ab3747589 */ /* 0x000fe200000e0000 */
[----:B------:R-:W-:-:S03]  /*7f40*/  LOP3.LUT P1, RZ, R40, 0x3, RZ, 0xc0, !PT ;  /* 0x0000000328ff7812 */ /* 0x000fc6000782c0ff */
[----:B------:R-:W-:Y:S01]  /*7f50*/  SHFL.IDX PT, R179, R143, R26, 0x1c1f ;  /* 0x001c1f1a8fb37589 */ /* 0x000fe200000e0000 */
[----:B-1----:R-:W-:-:S03]  /*7f60*/  LOP3.LUT R97, R26, 0x2, RZ, 0x3c, !PT ;  /* 0x000000021a617812 */ /* 0x002fc600078e3cff */
[----:B------:R-:W-:Y:S04]  /*7f70*/  SHFL.IDX PT, R89, R89, R26, 0x1c1f ;  /* 0x001c1f1a59597589 */ /* 0x000fe800000e0000 */
[----:B------:R-:W1:Y:S04]  /*7f80*/  SHFL.IDX PT, R150, R150, R97, 0x1c1f ;  /* 0x001c1f6196967589 */ /* 0x000e6800000e0000 */
[----:B------:R-:W-:Y:S04]  /*7f90*/  SHFL.IDX PT, R108, R108, R97, 0x1c1f ;  /* 0x001c1f616c6c7589 */ /* 0x000fe800000e0000 */
[----:B------:R-:W-:Y:S04]  /*7fa0*/  SHFL.IDX PT, R133, R133, R26, 0x1c1f ;  /* 0x001c1f1a85857589 */ /* 0x000fe800000e0000 */
[----:B------:R-:W-:Y:S04]  /*7fb0*/  SHFL.IDX PT, R107, R175, R26, 0x1c1f ;  /* 0x001c1f1aaf6b7589 */ /* 0x000fe800000e0000 */
[----:B------:R-:W-:Y:S04]  /*7fc0*/  SHFL.IDX PT, R32, R32, R97, 0x1c1f ;  /* 0x001c1f6120207589 */ /* 0x000fe800000e0000 */
[----:B------:R-:W-:Y:S04]  /*7fd0*/  SHFL.IDX PT, R188, R53, R97, 0x1c1f ;  /* 0x001c1f6135bc7589 */ /* 0x000fe800000e0000 */
[----:B------:R-:W-:Y:S04]  /*7fe0*/  SHFL.IDX PT, R77, R77, R26, 0x1c1f ;  /* 0x001c1f1a4d4d7589 */ /* 0x000fe800000e0000 */
[----:B------:R-:W-:Y:S04]  /*7ff0*/  SHFL.IDX PT, R75, R41, R26, 0x1c1f ;  /* 0x001c1f1a294b7589 */ /* 0x000fe800000e0000 */
[----:B------:R-:W-:Y:S04]  /*8000*/  SHFL.IDX PT, R109, R177, R26, 0x1c1f ;  /* 0x001c1f1ab16d7589 */ /* 0x000fe800000e0000 */
[----:B------:R-:W2:Y:S04]  /*8010*/  SHFL.IDX PT, R164, R29, R97, 0x1c1f ;  /* 0x001c1f611da47589 */ /* 0x000ea800000e0000 */
[----:B------:R-:W-:Y:S04]  /*8020*/  SHFL.IDX PT, R174, R19, R97, 0x1c1f ;  /* 0x001c1f6113ae7589 */ /* 0x000fe800000e0000 */
[----:B------:R-:W-:Y:S04]  /*8030*/  SHFL.IDX PT, R152, R56, R97, 0x1c1f ;  /* 0x001c1f6138987589 */ /* 0x000fe800000e0000 */
[----:B------:R-:W-:Y:S04]  /*8040*/  SHFL.IDX PT, R153, R153, R26, 0x1c1f ;  /* 0x001c1f1a99997589 */ /* 0x000fe800000e0000 */
[----:B------:R-:W-:Y:S04]  /*8050*/  SHFL.IDX PT, R103, R173, R26, 0x1c1f ;  /* 0x001c1f1aad677589 */ /* 0x000fe800000e0000 */
[----:B------:R-:W-:Y:S04]  /*8060*/  SHFL.IDX PT, R158, R85, R97, 0x1c1f ;  /* 0x001c1f61559e7589 */ /* 0x000fe800000e0000 */
[----:B------:R-:W-:Y:S04]  /*8070*/  SHFL.IDX PT, R176, R13, R97, 0x1c1f ;  /* 0x001c1f610db07589 */ /* 0x000fe800000e0000 */
[----:B------:R1:W-:Y:S04]  /*8080*/  SHFL.IDX PT, R85, R9, R97, 0x1c1f ;  /* 0x001c1f6109557589 */ /* 0x0003e800000e0000 */
[----:B------:R3:W-:Y:S04]  /*8090*/  SHFL.IDX PT, R173, R5, R97, 0x1c1f ;  /* 0x001c1f6105ad7589 */ /* 0x0007e800000e0000 */
[----:B------:R-:W-:Y:S01]  /*80a0*/  SHFL.IDX PT, R98, R167, R26, 0x1c1f ;  /* 0x001c1f1aa7627589 */ /* 0x000fe200000e0000 */
[----:B-1----:R-:W-:-:S03]  /*80b0*/  SEL R9, R150, R179, P0 ;  /* 0x000000b396097207 */ /* 0x002fc60000000000 */
[----:B------:R-:W-:Y:S01]  /*80c0*/  SHFL.IDX PT, R120, R59, R26, 0x1c1f ;  /* 0x001c1f1a3b787589 */ /* 0x000fe200000e0000 */
[----:B---3--:R-:W-:Y:S02]  /*80d0*/  SEL R5, R179, R150, P0 ;  /* 0x00000096b3057207 */ /* 0x008fe40000000000 */
[----:B------:R-:W1:Y:S01]  /*80e0*/  LDC R150, c[0x0][0xbe8] ;  /* 0x0002fa00ff967b82 */ /* 0x000e620000000800 */
[----:B------:R-:W-:Y:S04]  /*80f0*/  SHFL.IDX PT, R167, R36, R97, 0x1c1f ;  /* 0x001c1f6124a77589 */ /* 0x000fe800000e0000 */
[----:B------:R-:W-:Y:S04]  /*8100*/  SHFL.IDX PT, R123, R43, R26, 0x1c1f ;  /* 0x001c1f1a2b7b7589 */ /* 0x000fe800000e0000 */
[----:B------:R-:W-:Y:S04]  /*8110*/  SHFL.IDX PT, R121, R185, R26, 0x1c1f ;  /* 0x001c1f1ab9797589 */ /* 0x000fe800000e0000 */
[----:B------:R-:W3:Y:S04]  /*8120*/  SHFL.IDX PT, R154, R93, R97, 0x1c1f ;  /* 0x001c1f615d9a7589 */ /* 0x000ee800000e0000 */
[----:B------:R2:W-:Y:S04]  /*8130*/  SHFL.IDX PT, R148, R34, R97, 0x1c1f ;  /* 0x001c1f6122947589 */ /* 0x0005e800000e0000 */
[----:B------:R-:W-:Y:S01]  /*8140*/  SHFL.IDX PT, R125, R125, R26, 0x1c1f ;  /* 0x001c1f1a7d7d7589 */ /* 0x000fe200000e0000 */
[----:B-1----:R-:W-:-:S03]  /*8150*/  ISETP.NE.AND P2, PT, R150, 0x1, PT ;  /* 0x000000019600780c */ /* 0x002fc60003f45270 */
[----:B------:R-:W-:Y:S01]  /*8160*/  SHFL.IDX PT, R69, R69, R26, 0x1c1f ;  /* 0x001c1f1a45457589 */ /* 0x000fe200000e0000 */
[----:B--2---:R-:W-:-:S03]  /*8170*/  SEL R34, R164, R77, P0 ;  /* 0x0000004da4227207 */ /* 0x004fc60000000000 */
[----:B------:R-:W-:Y:S04]  /*8180*/  SHFL.IDX PT, R92, R105, R26, 0x1c1f ;  /* 0x001c1f1a695c7589 */ /* 0x000fe800000e0000 */
[----:B------:R-:W-:Y:S04]  /*8190*/  SHFL.IDX PT, R115, R187, R26, 0x1c1f ;  /* 0x001c1f1abb737589 */ /* 0x000fe800000e0000 */
[----:B------:R1:W2:Y:S01]  /*81a0*/  SHFL.IDX PT, R168, R23, R97, 0x1c1f ;  /* 0x001c1f6117a87589 */ /* 0x0002a200000e0000 */
[----:B---3--:R-:W-:-:S03]  /*81b0*/  SEL R13, R154, R123, P0 ;  /* 0x0000007b9a0d7207 */ /* 0x008fc60000000000 */
[----:B------:R-:W-:Y:S04]  /*81c0*/  SHFL.IDX PT, R124, R65, R97, 0x1c1f ;  /* 0x001c1f61417c7589 */ /* 0x000fe800000e0000 */
[----:B------:R-:W-:Y:S01]  /*81d0*/  SHFL.IDX PT, R141, R141, R26, 0x1c1f ;  /* 0x001c1f1a8d8d7589 */ /* 0x000fe200000e0000 */
[----:B-1----:R-:W-:-:S03]  /*81e0*/  SEL R23, R133, R32, P0 ;  /* 0x0000002085177207 */ /* 0x002fc60000000000 */
[----:B------:R-:W-:Y:S04]  /*81f0*/  SHFL.IDX PT, R145, R145, R26, 0x1c1f ;  /* 0x001c1f1a91917589 */ /* 0x000fe800000e0000 */
[----:B------:R-:W-:Y:S04]  /*8200*/  SHFL.IDX PT, R105, R189, R26, 0x1c1f ;  /* 0x001c1f1abd697589 */ /* 0x000fe800000e0000 */
[----:B------:R-:W1:Y:S04]  /*8210*/  SHFL.IDX PT, R166, R22, R97, 0x1c1f ;  /* 0x001c1f6116a67589 */ /* 0x000e6800000e0000 */
[----:B------:R3:W-:Y:S01]  /*8220*/  SHFL.IDX PT, R170, R20, R97, 0x1c1f ;  /* 0x001c1f6114aa7589 */ /* 0x0007e200000e0000 */
[----:B--2---:R-:W-:-:S03]  /*8230*/  SEL R36, R69, R168, P0 ;  /* 0x000000a845247207 */ /* 0x004fc60000000000 */
[----:B------:R-:W-:Y:S04]  /*8240*/  SHFL.IDX PT, R144, R68, R97, 0x1c1f ;  /* 0x001c1f6144907589 */ /* 0x000fe800000e0000 */
[----:B------:R-:W-:Y:S01]  /*8250*/  SHFL.IDX PT, R35, R35, R26, 0x1c1f ;  /* 0x001c1f1a23237589 */ /* 0x000fe200000e0000 */
[----:B---3--:R-:W-:-:S03]  /*8260*/  SEL R20, R167, R120, P0 ;  /* 0x00000078a7147207 */ /* 0x008fc60000000000 */
[----:B------:R-:W-:Y:S04]  /*8270*/  SHFL.IDX PT, R102, R171, R26, 0x1c1f ;  /* 0x001c1f1aab667589 */ /* 0x000fe800000e0000 */
[----:B------:R-:W-:Y:S04]  /*8280*/  SHFL.IDX PT, R156, R155, R97, 0x1c1f ;  /* 0x001c1f619b9c7589 */ /* 0x000fe800000e0000 */
[----:B------:R2:W-:Y:S01]  /*8290*/  SHFL.IDX PT, R56, R87, R97, 0x1c1f ;  /* 0x001c1f6157387589 */ /* 0x0005e200000e0000 */
[----:B-1----:R-:W-:-:S03]  /*82a0*/  SEL R65, R166, R141, P0 ;  /* 0x0000008da6417207 */ /* 0x002fc60000000000 */
[----:B------:R-:W-:Y:S04]  /*82b0*/  SHFL.IDX PT, R137, R137, R26, 0x1c1f ;  /* 0x001c1f1a89897589 */ /* 0x000fe800000e0000 */
[----:B------:R-:W-:Y:S01]  /*82c0*/  SHFL.IDX PT, R83, R159, R26, 0x1c1f ;  /* 0x001c1f1a9f537589 */ /* 0x000fe200000e0000 */
[----:B--2---:R-:W-:-:S03]  /*82d0*/  SEL R87, R89, R108, P0 ;  /* 0x0000006c59577207 */ /* 0x004fc60000000000 */
[----:B------:R-:W-:Y:S01]  /*82e0*/  SHFL.IDX PT, R119, R183, R26, 0x1c1f ;  /* 0x001c1f1ab7777589 */ /* 0x000fe200000e0000 */
[----:B------:R-:W-:Y:S02]  /*82f0*/  SEL R89, R108, R89, P0 ;  /* 0x000000596c597207 */ /* 0x000fe40000000000 */
[----:B------:R-:W-:Y:S01]  /*8300*/  SEL R108, R188, R107, P0 ;  /* 0x0000006bbc6c7207 */ /* 0x000fe20000000000 */
[----:B------:R-:W-:Y:S04]  /*8310*/  SHFL.IDX PT, R162, R24, R97, 0x1c1f ;  /* 0x001c1f6118a27589 */ /* 0x000fe800000e0000 */
[----:B------:R-:W-:Y:S04]  /*8320*/  SHFL.IDX PT, R171, R8, R97, 0x1c1f ;  /* 0x001c1f6108ab7589 */ /* 0x000fe800000e0000 */
[----:B------:R-:W1:Y:S04]  /*8330*/  SHFL.IDX PT, R146, R30, R97, 0x1c1f ;  /* 0x001c1f611e927589 */ /* 0x000e6800000e0000 */
[----:B------:R-:W-:Y:S04]  /*8340*/  SHFL.IDX PT, R79, R157, R26, 0x1c1f ;  /* 0x001c1f1a9d4f7589 */ /* 0x000fe800000e0000 */
[----:B------:R2:W-:Y:S04]  /*8350*/  SHFL.IDX PT, R159, R31, R97, 0x1c1f ;  /* 0x001c1f611f9f7589 */ /* 0x0005e800000e0000 */
[----:B------:R3:W-:Y:S04]  /*8360*/  SHFL.IDX PT, R8, R106, R97, 0x1c1f ;  /* 0x001c1f616a087589 */ /* 0x0007e800000e0000 */
[----:B------:R4:W-:Y:S01]  /*8370*/  SHFL.IDX PT, R157, R72, R97, 0x1c1f ;  /* 0x001c1f61489d7589 */ /* 0x0009e200000e0000 */
[----:B--2---:R-:W-:-:S03]  /*8380*/  SEL R31, R32, R133, P0 ;  /* 0x00000085201f7207 */ /* 0x004fc60000000000 */
[----:B------:R2:W-:Y:S01]  /*8390*/  SHFL.IDX PT, R140, R70, R97, 0x1c1f ;  /* 0x001c1f61468c7589 */ /* 0x0005e200000e0000 */
[----:B------:R-:W-:Y:S02]  /*83a0*/  SEL R32, R77, R164, P0 ;  /* 0x000000a44d207207 */ /* 0x000fe40000000000 */
[----:B---3--:R-:W-:Y:S01]  /*83b0*/  SEL R106, R107, R188, P0 ;  /* 0x000000bc6b6a7207 */ /* 0x008fe20000000000 */
[----:B------:R-:W-:Y:S01]  /*83c0*/  SHFL.IDX PT, R41, R127, R26, 0x1c1f ;  /* 0x001c1f1a7f297589 */ /* 0x000fe200000e0000 */
[----:B------:R-:W-:Y:S02]  /*83d0*/  SEL R107, R109, R152, P0 ;  /* 0x000000986d6b7207 */ /* 0x000fe40000000000 */
[----:B----4-:R-:W-:Y:S01]  /*83e0*/  SEL R72, R174, R75, P0 ;  /* 0x0000004bae487207 */ /* 0x010fe20000000000 */
[----:B------:R-:W-:Y:S01]  /*83f0*/  SHFL.IDX PT, R28, R51, R26, 0x1c1f ;  /* 0x001c1f1a331c7589 */ /* 0x000fe200000e0000 */
[----:B------:R-:W-:Y:S02]  /*8400*/  SEL R77, R176, R153, P0 ;  /* 0x00000099b04d7207 */ /* 0x000fe40000000000 */
[----:B--2---:R-:W-:Y:S01]  /*8410*/  SEL R70, R75, R174, P0 ;  /* 0x000000ae4b467207 */ /* 0x004fe20000000000 */
[----:B------:R-:W-:Y:S01]  /*8420*/  SHFL.IDX PT, R104, R47, R26, 0x1c1f ;  /* 0x001c1f1a2f687589 */ /* 0x000fe200000e0000 */
[----:B------:R-:W-:-:S02]  /*8430*/  SEL R75, R153, R176, P0 ;  /* 0x000000b0994b7207 */ /* 0x000fc40000000000 */
[----:B------:R-:W-:Y:S01]  /*8440*/  SEL R109, R152, R109, P0 ;  /* 0x0000006d986d7207 */ /* 0x000fe20000000000 */
[----:B------:R1:W-:Y:S01]  /*8450*/  SHFL.IDX PT, R127, R117, R97, 0x1c1f ;  /* 0x001c1f61757f7589 */ /* 0x0003e200000e0000 */
[----:B------:R-:W2:Y:S03]  /*8460*/  LDC.64 R152, c[0x0][0xbd8] ;  /* 0x0002f600ff987b82 */ /* 0x000ea60000000a00 */
[----:B------:R-:W-:Y:S04]  /*8470*/  SHFL.IDX PT, R100, R49, R26, 0x1c1f ;  /* 0x001c1f1a31647589 */ /* 0x000fe800000e0000 */
[----:B------:R-:W-:Y:S01]  /*8480*/  SHFL.IDX PT, R147, R147, R26, 0x1c1f ;  /* 0x001c1f1a93937589 */ /* 0x000fe200000e0000 */
[----:B-1----:R-:W-:-:S03]  /*8490*/  SEL R117, R119, R146, P0 ;  /* 0x0000009277757207 */ /* 0x002fc60000000000 */
[----:B------:R-:W-:Y:S01]  /*84a0*/  SHFL.IDX PT, R112, R57, R26, 0x1c1f ;  /* 0x001c1f1a39707589 */ /* 0x000fe200000e0000 */
[----:B------:R-:W-:Y:S02]  /*84b0*/  SEL R119, R146, R119, P0 ;  /* 0x0000007792777207 */ /* 0x000fe40000000000 */
[----:B------:R-:W1:Y:S01]  /*84c0*/  @P2 LDC R146, c[0x0][0xbec] ;  /* 0x0002fb00ff922b82 */ /* 0x000e620000000800 */
[----:B------:R-:W-:Y:S04]  /*84d0*/  SHFL.IDX PT, R114, R39, R26, 0x1c1f ;  /* 0x001c1f1a27727589 */ /* 0x000fe800000e0000 */
[----:B------:R-:W3:Y:S04]  /*84e0*/  SHFL.IDX PT, R51, R199, R26, 0x1c1f ;  /* 0x001c1f1ac7337589 */ /* 0x000ee800000e0000 */
[----:B------:R4:W-:Y:S04]  /*84f0*/  SHFL.IDX PT, R172, R15, R97, 0x1c1f ;  /* 0x001c1f610fac7589 */ /* 0x0009e800000e0000 */
[----:B------:R-:W-:Y:S04]  /*8500*/  SHFL.IDX PT, R129, R129, R26, 0x1c1f ;  /* 0x001c1f1a81817589 */ /* 0x000fe800000e0000 */
[----:B------:R-:W-:Y:S01]  /*8510*/  SHFL.IDX PT, R149, R149, R26, 0x1c1f ;  /* 0x001c1f1a95957589 */ /* 0x000fe200000e0000 */
[----:B----4-:R-:W-:-:S03]  /*8520*/  SEL R15, R125, R158, P0 ;  /* 0x0000009e7d0f7207 */ /* 0x010fc60000000000 */
[----:B------:R-:W-:Y:S01]  /*8530*/  SHFL.IDX PT, R84, R161, R26, 0x1c1f ;  /* 0x001c1f1aa1547589 */ /* 0x000fe200000e0000 */
[----:B-1----:R-:W-:-:S03]  /*8540*/  @P2 IMAD.HI.U32 R146, R27, R146, RZ ;  /* 0x000000921b922227 */ /* 0x002fc600078e00ff */
[----:B------:R-:W-:Y:S04]  /*8550*/  SHFL.IDX PT, R88, R163, R26, 0x1c1f ;  /* 0x001c1f1aa3587589 */ /* 0x000fe800000e0000 */
[----:B------:R-:W-:Y:S01]  /*8560*/  SHFL.IDX PT, R96, R165, R26, 0x1c1f ;  /* 0x001c1f1aa5607589 */ /* 0x000fe200000e0000 */
[----:B---3--:R-:W-:Y:S02]  /*8570*/  SEL R133, R51, R140, P0 ;  /* 0x0000008c33857207 */ /* 0x008fe40000000000 */
[----:B------:R-:W-:Y:S01]  /*8580*/  SEL R51, R140, R51, P0 ;  /* 0x000000338c337207 */ /* 0x000fe20000000000 */
[----:B------:R-:W-:Y:S01]  /*8590*/  SHFL.IDX PT, R99, R169, R26, 0x1c1f ;  /* 0x001c1f1aa9637589 */ /* 0x000fe200000e0000 */
[----:B------:R-:W-:-:S03]  /*85a0*/  IMAD.MOV R140, RZ, RZ, -R16 ;  /* 0x000000ffff8c7224 */ /* 0x000fc600078e0a10 */
        /* <DEDUP_REMOVED lines=22> */
[----:B------:R1:W3:Y:S04]  /*8710*/  SHFL.IDX PT, R160, R37, R97, 0x1c1f ;  /* 0x001c1f6125a07589 */ /* 0x0002e800000e0000 */
[----:B------:R4:W-:Y:S04]  /*8720*/  SHFL.IDX PT, R178, R14, R97, 0x1c1f ;  /* 0x001c1f610eb27589 */ /* 0x0009e800000e0000 */
[----:B------:R-:W5:Y:S01]  /*8730*/  SHFL.IDX PT, R128, R76, R97, 0x1c1f ;  /* 0x001c1f614c807589 */ /* 0x000f6200000e0000 */
[----:B-1----:R-:W-:-:S03]  /*8740*/  SEL R37, R141, R166, P0 ;  /* 0x000000a68d257207 */ /* 0x002fc60000000000 */
[----:B------:R1:W-:Y:S01]  /*8750*/  SHFL.IDX PT, R180, R11, R97, 0x1c1f ;  /* 0x001c1f610bb47589 */ /* 0x0003e200000e0000 */
[----:B------:R-:W0:Y:S01]  /*8760*/  LDC R141, c[0x0][0xc50] ;  /* 0x00031400ff8d7b82 */ /* 0x000e220000000800 */
[----:B----4-:R-:W-:Y:S02]  /*8770*/  SEL R14, R120, R167, P0 ;  /* 0x000000a7780e7207 */ /* 0x010fe40000000000 */
[----:B------:R-:W4:Y:S01]  /*8780*/  SHFL.IDX PT, R132, R81, R97, 0x1c1f ;  /* 0x001c1f6151847589 */ /* 0x000f2200000e0000 */
[----:B------:R-:W-:-:S03]  /*8790*/  SEL R120, R121, R148, P0 ;  /* 0x0000009479787207 */ /* 0x000fc60000000000 */
[----:B------:R2:W-:Y:S01]  /*87a0*/  SHFL.IDX PT, R26, R122, R97, 0x1c1f ;  /* 0x001c1f617a1a7589 */ /* 0x0005e200000e0000 */
[----:B-1----:R-:W-:-:S03]  /*87b0*/  SEL R11, R123, R154, P0 ;  /* 0x0000009a7b0b7207 */ /* 0x002fc60000000000 */
[----:B------:R1:W4:Y:S01]  /*87c0*/  SHFL.IDX PT, R93, R21, R97, 0x1c1f ;  /* 0x001c1f61155d7589 */ /* 0x00032200000e0000 */
[----:B------:R-:W-:Y:S02]  /*87d0*/  SEL R123, R124, R115, P0 ;  /* 0x000000737c7b7207 */ /* 0x000fe40000000000 */
[----:B---3--:R-:W-:Y:S01]  /*87e0*/  SEL R22, R129, R160, P0 ;  /* 0x000000a081167207 */ /* 0x008fe20000000000 */
[----:B------:R3:W-:Y:S01]  /*87f0*/  SHFL.IDX PT, R161, R64, R97, 0x1c1f ;  /* 0x001c1f6140a17589 */ /* 0x0007e200000e0000 */
[----:B------:R-:W-:Y:S02]  /*8800*/  SEL R30, R160, R129, P0 ;  /* 0x00000081a01e7207 */ /* 0x000fe40000000000 */
[----:B--2---:R-:W-:Y:S01]  /*8810*/  SEL R122, R148, R121, P0 ;  /* 0x00000079947a7207 */ /* 0x004fe20000000000 */
[----:B------:R2:W-:Y:S01]  /*8820*/  SHFL.IDX PT, R139, R67, R97, 0x1c1f ;  /* 0x001c1f61438b7589 */ /* 0x0005e200000e0000 */
[----:B------:R-:W-:Y:S02]  /*8830*/  SEL R121, R115, R124, P0 ;  /* 0x0000007c73797207 */ /* 0x000fe40000000000 */
[----:B-1----:R-:W-:Y:S01]  /*8840*/  SEL R21, R158, R125, P0 ;  /* 0x0000007d9e157207 */ /* 0x002fe20000000000 */
[----:B------:R-:W1:Y:S01]  /*8850*/  SHFL.IDX PT, R143, R74, R97, 0x1c1f ;  /* 0x001c1f614a8f7589 */ /* 0x000e6200000e0000 */
[----:B------:R-:W-:Y:S01]  /*8860*/  SEL R125, R105, R144, P0 ;  /* 0x00000090697d7207 */ /* 0x000fe20000000000 */
[----:B0-----:R-:W-:Y:S01]  /*8870*/  IMAD R141, R141, R140, UR4 ;  /* 0x000000048d8d7e24 */ /* 0x001fe2000f8e028c */
[----:B---3--:R-:W-:Y:S01]  /*8880*/  SEL R64, R168, R69, P0 ;  /* 0x00000045a8407207 */ /* 0x008fe20000000000 */
[----:B------:R0:W-:Y:S01]  /*8890*/  SHFL.IDX PT, R131, R142, R97, 0x1c1f ;  /* 0x001c1f618e837589 */ /* 0x0001e200000e0000 */
[----:B------:R-:W-:Y:S01]  /*88a0*/  SEL R69, R170, R145, P0 ;  /* 0x00000091aa457207 */ /* 0x000fe20000000000 */
[----:B------:R-:W-:Y:S01]  /*88b0*/  ULDC.64 UR4, c[0x0][0xbe0] ;  /* 0x0002f80000047ab9 */ /* 0x000fe20000000a00 */
[----:B--2---:R-:W-:Y:S01]  /*88c0*/  SEL R67, R145, R170, P0 ;  /* 0x000000aa91437207 */ /* 0x004fe20000000000 */
[----:B------:R2:W3:Y:S01]  /*88d0*/  SHFL.IDX PT, R182, R12, R97, 0x1c1f ;  /* 0x001c1f610cb67589 */ /* 0x0004e200000e0000 */
[----:B------:R-:W-:-:S02]  /*88e0*/  SEL R115, R144, R105, P0 ;  /* 0x0000006990737207 */ /* 0x000fc40000000000 */
[----:B------:R-:W1:Y:S01]  /*88f0*/  LDC.64 R144, c[0x0][0xb40] ;  /* 0x0002d000ff907b82 */ /* 0x000e620000000a00 */
[----:B------:R2:W3:Y:S01]  /*8900*/  SHFL.IDX PT, R169, R10, R97, 0x1c1f ;  /* 0x001c1f610aa97589 */ /* 0x0004e200000e0000 */
[----:B-----5:R-:W-:Y:S02]  /*8910*/  SEL R105, R128, R95, P0 ;  /* 0x0000005f80697207 */ /* 0x020fe40000000000 */
[----:B----4-:R-:W-:Y:S01]  /*8920*/  SEL R129, R63, R132, P0 ;  /* 0x000000843f817207 */ /* 0x010fe20000000000 */
[----:B------:R4:W-:Y:S01]  /*8930*/  SHFL.IDX PT, R184, R33, R97, 0x1c1f ;  /* 0x001c1f6121b87589 */ /* 0x0009e200000e0000 */
[----:B------:R-:W-:Y:S02]  /*8940*/  SEL R81, R180, R83, P0 ;  /* 0x00000053b4517207 */ /* 0x000fe40000000000 */
[----:B0-----:R-:W0:Y:S01]  /*8950*/  @P2 LDC R142, c[0x0][0xbec] ;  /* 0x0002fb00ff8e2b82 */ /* 0x001e220000000800 */
[----:B--2---:R-:W-:Y:S01]  /*8960*/  SEL R12, R156, R35, P0 ;  /* 0x000000239c0c7207 */ /* 0x004fe20000000000 */
[----:B------:R-:W-:Y:S01]  /*8970*/  SHFL.IDX PT, R165, R61, R97, 0x1c1f ;  /* 0x001c1f613da57589 */ /* 0x000fe200000e0000 */
[----:B------:R-:W-:-:S02]  /*8980*/  SEL R10, R35, R156, P0 ;  /* 0x0000009c230a7207 */ /* 0x000fc40000000000 */
[----:B------:R-:W-:Y:S01]  /*8990*/  SEL R35, R162, R137, P0 ;  /* 0x00000089a2237207 */ /* 0x000fe20000000000 */
[----:B------:R-:W-:Y:S01]  /*89a0*/  SHFL.IDX PT, R186, R48, R97, 0x1c1f ;  /* 0x001c1f6130ba7589 */ /* 0x000fe200000e0000 */
[----:B----4-:R-:W-:Y:S02]  /*89b0*/  SEL R33, R137, R162, P0 ;  /* 0x000000a289217207 */ /* 0x010fe40000000000 */
[----:B------:R-:W2:Y:S01]  /*89c0*/  @P2 LDC R137, c[0x0][0xbf0] ;  /* 0x0002fc00ff892b82 */ /* 0x000ea20000000800 */
[----:B------:R4:W-:Y:S01]  /*89d0*/  SHFL.IDX PT, R53, R126, R97, 0x1c1f ;  /* 0x001c1f617e357589 */ /* 0x0009e200000e0000 */
[----:B------:R-:W-:Y:S02]  /*89e0*/  SEL R68, R93, R100, P0 ;  /* 0x000000645d447207 */ /* 0x000fe40000000000 */
[----:B------:R-:W-:Y:S01]  /*89f0*/  SEL R124, R114, R159, P0 ;  /* 0x0000009f727c7207 */ /* 0x000fe20000000000 */
[----:B------:R5:W-:Y:S01]  /*8a00*/  SHFL.IDX PT, R61, R134, R97, 0x1c1f ;  /* 0x001c1f61863d7589 */ /* 0x000be200000e0000 */
[----:B------:R-:W-:Y:S01]  /*8a10*/  SEL R74, R149, R178, P0 ;  /* 0x000000b2954a7207 */ /* 0x000fe20000000000 */
[----:B-1----:R-:W-:Y:S01]  /*8a20*/  IMAD.WIDE.U32 R6, R144, UR39, R6 ;  /* 0x0000002790067c25 */ /* 0x002fe2000f8e0006 */
[----:B------:R-:W-:Y:S01]  /*8a30*/  SEL R76, R178, R149, P0 ;  /* 0x00000095b24c7207 */ /* 0x000fe20000000000 */
[----:B------:R1:W-:Y:S01]  /*8a40*/  SHFL.IDX PT, R163, R73, R97, 0x1c1f ;  /* 0x001c1f6149a37589 */ /* 0x0003e200000e0000 */
[----:B------:R-:W-:-:S02]  /*8a50*/  SEL R114, R159, R114, P0 ;  /* 0x000000729f727207 */ /* 0x000fc40000000000 */
[----:B----4-:R-:W-:Y:S01]  /*8a60*/  SEL R126, R104, R127, P0 ;  /* 0x0000007f687e7207 */ /* 0x010fe20000000000 */
[----:B------:R4:W-:Y:S01]  /*8a70*/  SHFL.IDX PT, R48, R71, R97, 0x1c1f ;  /* 0x001c1f6147307589 */ /* 0x0009e200000e0000 */
[----:B------:R-:W-:Y:S01]  /*8a80*/  SEL R104, R127, R104, P0 ;  /* 0x000000687f687207 */ /* 0x000fe20000000000 */
[----:B-----5:R-:W-:Y:S01]  /*8a90*/  IMAD R134, R152, UR38, RZ ;  /* 0x0000002698867c24 */ /* 0x020fe2000f8e02ff */
[----:B------:R-:W-:Y:S01]  /*8aa0*/  SEL R127, R95, R128, P0 ;  /* 0x000000805f7f7207 */ /* 0x000fe20000000000 */
[----:B0-----:R-:W-:Y:S01]  /*8ab0*/  @P2 IMAD.HI.U32 R16, R27, R142, RZ ;  /* 0x0000008e1b102227 */ /* 0x001fe200078e00ff */
[----:B------:R-:W-:Y:S01]  /*8ac0*/  SEL R95, R132, R63, P0 ;  /* 0x0000003f845f7207 */ /* 0x000fe20000000000 */
[----:B------:R3:W0:Y:S01]  /*8ad0*/  SHFL.IDX PT, R135, R78, R97, 0x1c1f ;  /* 0x001c1f614e877589 */ /* 0x00062200000e0000 */
[----:B-1----:R-:W-:Y:S01]  /*8ae0*/  SEL R73, R172, R147, P0 ;  /* 0x00000093ac497207 */ /* 0x002fe20000000000 */
[----:B------:R-:W-:Y:S01]  /*8af0*/  IMAD R63, R153, UR39, R134 ;  /* 0x00000027993f7c24 */ /* 0x000fe2000f8e0286 */
[----:B------:R-:W-:Y:S01]  /*8b00*/  SEL R134, R143, R52, P0 ;  /* 0x000000348f867207 */ /* 0x000fe20000000000 */
[----:B------:R-:W-:Y:S01]  /*8b10*/  IMAD.WIDE.U32 R152, R152, UR39, R2 ;  /* 0x0000002798987c25 */ /* 0x000fe2000f8e0002 */
[----:B----4-:R-:W-:Y:S01]  /*8b20*/  SEL R71, R147, R172, P0 ;  /* 0x000000ac93477207 */ /* 0x010fe20000000000 */
[----:B------:R1:W4:Y:S01]  /*8b30*/  SHFL.IDX PT, R136, R82, R97, 0x1c1f ;  /* 0x001c1f6152887589 */ /* 0x00032200000e0000 */
[----:B------:R-:W5:Y:S01]  /*8b40*/  @P2 LDC R147, c[0x0][0xbf0] ;  /* 0x0002fc00ff932b82 */ /* 0x000f620000000800 */
[----:B------:R-:W-:Y:S01]  /*8b50*/  SEL R2, R52, R143, P0 ;  /* 0x0000008f34027207 */ /* 0x000fe20000000000 */
[----:B------:R-:W-:Y:S01]  /*8b60*/  IMAD R52, R144, UR38, RZ ;  /* 0x0000002690347c24 */ /* 0x000fe2000f8e02ff */
[----:B------:R-:W5:Y:S01]  /*8b70*/  SHFL.IDX PT, R113, R113, R97, 0x1c1f ;  /* 0x001c1f6171717589 */ /* 0x000f6200000e0000 */
[----:B------:R-:W-:Y:S01]  /*8b80*/  IMAD.IADD R153, R153, 0x1, R63 ;  /* 0x0000000199997824 */ /* 0x000fe200078e023f */
[----:B---3--:R-:W-:Y:S01]  /*8b90*/  SEL R78, R79, R182, P0 ;  /* 0x000000b64f4e7207 */ /* 0x008fe20000000000 */
[----:B------:R-:W-:Y:S01]  /*8ba0*/  IMAD R145, R145, UR39, R52 ;  /* 0x0000002791917c24 */ /* 0x000fe2000f8e0234 */
[----:B------:R-:W-:Y:S01]  /*8bb0*/  SHF.R.S32.HI R52, RZ, 0x1f, R141 ;  /* 0x0000001fff347819 */ /* 0x000fe2000001148d */
[----:B------:R-:W-:Y:S01]  /*8bc0*/  IMAD.MOV.U32 R63, RZ, RZ, R27 ;  /* 0x000000ffff3f7224 */ /* 0x000fe200078e001b */
[----:B--2---:R-:W-:Y:S01]  /*8bd0*/  @P2 SHF.R.U32.HI R63, RZ, R137, R16 ;  /* 0x00000089ff3f2219 */ /* 0x004fe20000011610 */
[----:B------:R-:W-:Y:S01]  /*8be0*/  IMAD.IADD R143, R7, 0x1, R145 ;  /* 0x00000001078f7824 */ /* 0x000fe200078e0291 */
[----:B------:R2:W-:Y:S01]  /*8bf0*/  SHFL.IDX PT, R175, R80, R97, 0x1c1f ;  /* 0x001c1f6150af7589 */ /* 0x0005e200000e0000 */
[----:B------:R-:W-:Y:S01]  /*8c00*/  IMAD R7, R52, UR4, RZ ;  /* 0x0000000434077c24 */ /* 0x000fe2000f8e02ff */
[----:B-1----:R-:W-:Y:S01]  /*8c10*/  SEL R82, R84, R169, P0 ;  /* 0x000000a954527207 */ /* 0x002fe20000000000 */
[----:B------:R-:W-:Y:S01]  /*8c20*/  IMAD.MOV.U32 R142, RZ, RZ, R6 ;  /* 0x000000ffff8e7224 */ /* 0x000fe200078e0006 */
[----:B------:R-:W-:Y:S01]  /*8c30*/  SHFL.IDX PT, R177, R45, R97, 0x1c1f ;  /* 0x001c1f612db17589 */ /* 0x000fe200000e0000 */
[----:B------:R-:W-:Y:S01]  /*8c40*/  IMAD R16, R141, UR5, R7 ;  /* 0x000000058d107c24 */ /* 0x000fe2000f8e0207 */
[----:B0-----:R-:W-:Y:S01]  /*8c50*/  SEL R3, R54, R135, P0 ;  /* 0x0000008736037207 */ /* 0x001fe20000000000 */
[----:B------:R-:W-:Y:S01]  /*8c60*/  IMAD R52, R52, UR6, RZ ;  /* 0x0000000634347c24 */ /* 0x000fe2000f8e02ff */
[----:B------:R-:W-:Y:S01]  /*8c70*/  SEL R135, R135, R54, P0 ;  /* 0x0000003687877207 */ /* 0x000fe20000000000 */
[C---:B------:R-:W-:Y:S01]  /*8c80*/  IMAD.WIDE.U32 R6, R141.reuse, UR4, R152 ;  /* 0x000000048d067c25 */ /* 0x040fe2000f8e0098 */
[----:B------:R-:W-:Y:S01]  /*8c90*/  ULDC.64 UR4, c[0x0][0xb30] ;  /* 0x0002cc0000047ab9 */ /* 0x000fe20000000a00 */
[----:B------:R-:W-:Y:S01]  /*8ca0*/  SHFL.IDX PT, R155, R66, R97, 0x1c1f ;  /* 0x001c1f61429b7589 */ /* 0x000fe200000e0000 */
[----:B----4-:R-:W-:Y:S01]  /*8cb0*/  SEL R54, R136, R55, P0 ;  /* 0x0000003788367207 */ /* 0x010fe20000000000 */
[----:B------:R-:W-:Y:S01]  /*8cc0*/  IMAD.MOV.U32 R137, RZ, RZ, R27 ;  /* 0x000000ffff897224 */ /* 0x000fe200078e001b */
[----:B-----5:R-:W-:Y:S01]  /*8cd0*/  @P2 SHF.R.U32.HI R137, RZ, R147, R146 ;  /* 0x00000093ff892219 */ /* 0x020fe20000011692 */
[----:B------:R-:W-:Y:S01]  /*8ce0*/  IMAD R145, R141, UR7, R52 ;  /* 0x000000078d917c24 */ /* 0x000fe2000f8e0234 */
[----:B------:R-:W-:Y:S01]  /*8cf0*/  IADD3 R140, P2, R63, R6, RZ ;  /* 0x000000063f8c7210 */ /* 0x000fe20007f5e0ff */
[----:B------:R-:W-:Y:S01]  /*8d00*/  IMAD.WIDE.U32 R142, R141, UR6, R142 ;  /* 0x000000068d8e7c25 */ /* 0x000fe2000f8e008e */
[----:B------:R-:W-:Y:S01]  /*8d10*/  SHF.R.S32.HI R141, RZ, 0x1f, R63 ;  /* 0x0000001fff8d7819 */ /* 0x000fe2000001143f */
[----:B------:R-:W-:Y:S01]  /*8d20*/  ULDC.64 UR6, c[0x0][0xbc8] ;  /* 0x0002f20000067ab9 */ /* 0x000fe20000000a00 */
[----:B------:R-:W-:Y:S01]  /*8d30*/  SHF.R.S32.HI R6, RZ, 0x1f, R137 ;  /* 0x0000001fff067819 */ /* 0x000fe20000011489 */
[----:B------:R-:W-:Y:S01]  /*8d40*/  IMAD.MOV R63, RZ, RZ, -R63 ;  /* 0x000000ffff3f7224 */ /* 0x000fe200078e0a3f */
[----:B------:R-:W-:Y:S01]  /*8d50*/  IADD3.X R141, R141, R7, R16, P2, !PT ;  /* 0x000000078d8d7210 */ /* 0x000fe200017fe410 */
[----:B------:R-:W-:Y:S01]  /*8d60*/  IMAD.IADD R143, R143, 0x1, R145 ;  /* 0x000000018f8f7824 */ /* 0x000fe200078e0291 */
[----:B------:R0:W-:Y:S01]  /*8d70*/  SHFL.IDX PT, R151, R90, R97, 0x1c1f ;  /* 0x001c1f615a977589 */ /* 0x0001e200000e0000 */
[----:B------:R-:W-:Y:S01]  /*8d80*/  IMAD R63, R150, R63, R27 ;  /* 0x0000003f963f7224 */ /* 0x000fe200078e021b */
[----:B--2---:R-:W-:Y:S01]  /*8d90*/  SEL R80, R182, R79, P0 ;  /* 0x0000004fb6507207 */ /* 0x004fe20000000000 */
[----:B------:R-:W-:Y:S01]  /*8da0*/  IMAD R6, R6, UR4, RZ ;  /* 0x0000000406067c24 */ /* 0x000fe2000f8e02ff */
[----:B------:R1:W-:Y:S01]  /*8db0*/  SHFL.IDX PT, R19, R91, R97, 0x1c1f ;  /* 0x001c1f615b137589 */ /* 0x0003e200000e0000 */
[----:B------:R-:W-:Y:S01]  /*8dc0*/  IMAD.MOV R52, RZ, RZ, -R137 ;  /* 0x000000ffff347224 */ /* 0x000fe200078e0a89 */
[----:B------:R-:W-:Y:S01]  /*8dd0*/  SHF.R.S32.HI R16, RZ, 0x1f, R63 ;  /* 0x0000001fff107819 */ /* 0x000fe2000001143f */
[C---:B------:R-:W-:Y:S01]  /*8de0*/  IMAD R145, R137.reuse, UR5, R6 ;  /* 0x0000000589917c24 */ /* 0x040fe2000f8e0206 */
[----:B------:R-:W2:Y:S01]  /*8df0*/  S2UR UR5, SR_CgaCtaId ;  /* 0x00000000000579c3 */ /* 0x000ea20000008800 */
[----:B------:R-:W-:Y:S01]  /*8e00*/  IMAD.WIDE.U32 R6, R137, UR4, R142 ;  /* 0x0000000489067c25 */ /* 0x000fe2000f8e008e */
[----:B------:R-:W-:Y:S01]  /*8e10*/  UMOV UR4, 0x400 ;  /* 0x0000040000047882 */ /* 0x000fe20000000000 */
[----:B------:R-:W-:Y:S01]  /*8e20*/  SEL R79, R83, R180, P0 ;  /* 0x000000b4534f7207 */ /* 0x000fe20000000000 */
[----:B------:R-:W-:Y:S01]  /*8e30*/  SHFL.IDX PT, R24, R110, R97, 0x1c1f ;  /* 0x001c1f616e187589 */ /* 0x000fe200000e0000 */
[----:B------:R-:W-:Y:S01]  /*8e40*/  IMAD R16, R16, UR6, RZ ;  /* 0x0000000610107c24 */ /* 0x000fe2000f8e02ff */
[----:B0-----:R-:W-:Y:S01]  /*8e50*/  SEL R90, R92, R113, P0 ;  /* 0x000000715c5a7207 */ /* 0x001fe20000000000 */
[----:B------:R-:W-:Y:S01]  /*8e60*/  IMAD R27, R150, R52, R27 ;  /* 0x00000034961b7224 */ /* 0x000fe200078e021b */
[----:B------:R0:W-:Y:S01]  /*8e70*/  SHFL.IDX PT, R45, R111, R97, 0x1c1f ;  /* 0x001c1f616f2d7589 */ /* 0x0001e200000e0000 */
[----:B------:R-:W-:Y:S01]  /*8e80*/  IMAD.IADD R7, R7, 0x1, R145 ;  /* 0x0000000107077824 */ /* 0x000fe200078e0291 */
[----:B------:R-:W-:Y:S01]  /*8e90*/  SEL R66, R100, R93, P0 ;  /* 0x0000005d64427207 */ /* 0x000fe20000000000 */
[C---:B------:R-:W-:Y:S01]  /*8ea0*/  IMAD R137, R63.reuse, UR7, R16 ;  /* 0x000000073f897c24 */ /* 0x040fe2000f8e0210 */
[----:B------:R-:W-:Y:S01]  /*8eb0*/  SHF.R.S32.HI R52, RZ, 0x1f, R27 ;  /* 0x0000001fff347819 */ /* 0x000fe2000001141b */
[----:B------:R-:W-:Y:S01]  /*8ec0*/  IMAD.WIDE.U32 R140, R63, UR6, R140 ;  /* 0x000000063f8c7c25 */ /* 0x000fe2000f8e008c */
[----:B------:R-:W-:Y:S01]  /*8ed0*/  ULDC.64 UR6, c[0x0][0xba8] ;  /* 0x0002ea0000067ab9 */ /* 0x000fe20000000a00 */
[----:B------:R-:W-:Y:S01]  /*8ee0*/  SHFL.IDX PT, R29, R101, R97, 0x1c1f ;  /* 0x001c1f61651d7589 */ /* 0x000fe200000e0000 */
[----:B------:R-:W-:Y:S01]  /*8ef0*/  SEL R83, R86, R85, P0 ;  /* 0x0000005556537207 */ /* 0x000fe20000000000 */
[----:B------:R-:W-:Y:S01]  /*8f00*/  IMAD.WIDE.U32 R142, R27, UR8, R6 ;  /* 0x000000081b8e7c25 */ /* 0x000fe2000f8e0006 */
[----:B------:R-:W-:Y:S01]  /*8f10*/  SEL R6, R55, R136, P0 ;  /* 0x0000008837067207 */ /* 0x000fe20000000000 */
[----:B------:R-:W-:Y:S01]  /*8f20*/  SHFL.IDX PT, R130, R130, R97, 0x1c1f ;  /* 0x001c1f6182827589 */ /* 0x000fe200000e0000 */
[----:B------:R-:W-:Y:S01]  /*8f30*/  LEA R136, P2, R140, UR6, 0x2 ;  /* 0x000000068c887c11 */ /* 0x000fe2000f8410ff */
[----:B------:R-:W-:Y:S01]  /*8f40*/  IMAD.IADD R7, R141, 0x1, R137 ;  /* 0x000000018d077824 */ /* 0x000fe200078e0289 */
[----:B------:R-:W-:Y:S01]  /*8f50*/  ULDC UR6, c[0x0][0xa88] ;  /* 0x0002a20000067ab9 */ /* 0x000fe20000000800 */
[----:B------:R-:W-:Y:S01]  /*8f60*/  IMAD R52, R52, UR8, RZ ;  /* 0x0000000834347c24 */ /* 0x000fe2000f8e02ff */
[----:B--2---:R-:W-:Y:S01]  /*8f70*/  ULEA UR4, UR5, UR4, 0x18 ;  /* 0x0000000405047291 */ /* 0x004fe2000f8ec03f */
[----:B------:R-:W-:Y:S01]  /*8f80*/  SHFL.IDX PT, R144, R136, RZ, 0x1c1f ;  /* 0x001c1fff88907589 */ /* 0x000fe200000e0000 */
[----:B------:R-:W-:Y:S01]  /*8f90*/  LEA.HI.X R140, R140, UR7, R7, 0x2, P2 ;  /* 0x000000078c8c7c11 */ /* 0x000fe200090f1407 */
[----:B------:R-:W-:Y:S01]  /*8fa0*/  IMAD R63, R27, UR9, R52 ;  /* 0x000000091b3f7c24 */ /* 0x000fe2000f8e0234 */
[----:B------:R-:W-:Y:S01]  /*8fb0*/  UIADD3 UR4, UR4, 0x38820, URZ ;  /* 0x0003882004047890 */ /* 0x000fe2000fffe03f */
[----:B------:R-:W-:Y:S01]  /*8fc0*/  SHFL.IDX PT, R146, R136, 0x1, 0x1c1f ;  /* 0x003c1f0088927f89 */ /* 0x000fe200000e0000 */
[----:B------:R-:W-:Y:S01]  /*8fd0*/  IMAD R16, R150, UR6, RZ ;  /* 0x0000000696107c24 */ /* 0x000fe2000f8e02ff */
[----:B------:R-:W-:Y:S01]  /*8fe0*/  ULDC.64 UR8, c[0x0][0xb00] ;  /* 0x0002c00000087ab9 */ /* 0x000fe20000000a00 */
[C---:B------:R-:W-:Y:S01]  /*8ff0*/  VIADD R27, R25.reuse, 0x8 ;  /* 0x00000008191b7836 */ /* 0x040fe20000000000 */
[----:B------:R-:W2:Y:S01]  /*9000*/  SHFL.IDX PT, R145, R140, RZ, 0x1c1f ;  /* 0x001c1fff8c917589 */ /* 0x000ea200000e0000 */
[----:B------:R-:W-:Y:S01]  /*9010*/  UPRMT UR4, URZ, 0x654, UR4 ;  /* 0x000006543f047896 */ /* 0x000fe20008000004 */
[-C--:B------:R-:W-:Y:S01]  /*9020*/  ISETP.GE.OR P2, PT, R25, R16.reuse, P1 ;  /* 0x000000101900720c */ /* 0x080fe20000f46670 */
[----:B------:R-:W-:Y:S01]  /*9030*/  IMAD.IADD R63, R143, 0x1, R63 ;  /* 0x000000018f3f7824 */ /* 0x000fe200078e023f */
[----:B------:R-:W3:Y:S01]  /*9040*/  SHFL.IDX PT, R147, R140, 0x1, 0x1c1f ;  /* 0x003c1f008c937f89 */ /* 0x000ee200000e0000 */
[----:B------:R-:W-:-:S02]  /*9050*/  ISETP.GE.OR P1, PT, R27, R16, P1 ;  /* 0x000000101b00720c */ /* 0x000fc40000f26670 */
[C---:B------:R-:W-:Y:S01]  /*9060*/  LEA R52, P3, R142.reuse, UR8, 0x2 ;  /* 0x000000088e347c11 */ /* 0x040fe2000f8610ff */
[----:B------:R-:W4:Y:S01]  /*9070*/  SHFL.IDX PT, R138, R138, R97, 0x1c1f ;  /* 0x001c1f618a8a7589 */ /* 0x000f2200000e0000 */
[----:B------:R-:W-:Y:S01]  /*9080*/  SEL R92, R113, R92, P0 ;  /* 0x0000005c715c7207 */ /* 0x000fe20000000000 */
[----:B------:R-:W-:Y:S01]  /*9090*/  SYNCS.ARRIVE.TRANS64.RED.A1T0 RZ, [UR4], RZ ;  /* 0x000000ffffff79a7 */ /* 0x000fe20008100404 */
[----:B------:R-:W-:Y:S01]  /*90a0*/  LEA.HI.X R63, R142, UR9, R63, 0x2, P3 ;  /* 0x000000098e3f7c11 */ /* 0x000fe200098f143f */
[----:B------:R5:W4:Y:S01]  /*90b0*/  SHFL.IDX PT, R17, R17, R97, 0x1c1f ;  /* 0x001c1f6111117589 */ /* 0x000b2200000e0000 */
[----:B------:R-:W-:Y:S02]  /*90c0*/  ISETP.GE.AND P3, PT, R25, R16, PT ;  /* 0x000000101900720c */ /* 0x000fe40003f66270 */
[----:B------:R-:W-:Y:S01]  /*90d0*/  SEL R85, R85, R86, P0 ;  /* 0x0000005655557207 */ /* 0x000fe20000000000 */
[----:B------:R2:W4:Y:S01]  /*90e0*/  SHFL.IDX PT, R142, R52, RZ, 0x1c1f ;  /* 0x001c1fff348e7589 */ /* 0x00052200000e0000 */
[----:B-1----:R-:W-:-:S02]  /*90f0*/  SEL R91, R96, R173, P0 ;  /* 0x000000ad605b7207 */ /* 0x002fc40000000000 */
[----:B------:R-:W-:Y:S01]  /*9100*/  SEL R93, R173, R96, P0 ;  /* 0x00000060ad5d7207 */ /* 0x000fe20000000000 */
[----:B------:R1:W1:Y:S01]  /*9110*/  SHFL.IDX PT, R143, R63, RZ, 0x1c1f ;  /* 0x001c1fff3f8f7589 */ /* 0x00026200000e0000 */
[----:B0-----:R-:W-:Y:S02]  /*9120*/  SEL R111, R116, R161, P0 ;  /* 0x000000a1746f7207 */ /* 0x001fe40000000000 */
[----:B------:R-:W-:Y:S01]  /*9130*/  SEL R113, R161, R116, P0 ;  /* 0x00000074a1717207 */ /* 0x000fe20000000000 */
[----:B--2---:R0:W-:Y:S01]  /*9140*/  @!P2 ST.E desc[UR40][R144.64], R4 ;  /* 0x000000049000a985 */ /* 0x0041e2000c101928 */
[----:B------:R-:W-:Y:S02]  /*9150*/  SEL R7, R57, R56, P0 ;  /* 0x0000003839077207 */ /* 0x000fe40000000000 */
[----:B------:R-:W-:Y:S01]  /*9160*/  SEL R55, R56, R57, P0 ;  /* 0x0000003938377207 */ /* 0x000fe20000000000 */
[----:B---3--:R0:W-:Y:S01]  /*9170*/  @!P1 ST.E desc[UR40][R146.64], R0 ;  /* 0x0000000092009985 */ /* 0x0081e2000c101928 */
[----:B------:R-:W-:-:S02]  /*9180*/  SEL R86, R88, R171, P0 ;  /* 0x000000ab58567207 */ /* 0x000fc40000000000 */
[----:B------:R-:W-:Y:S02]  /*9190*/  SEL R96, R98, R175, P0 ;  /* 0x000000af62607207 */ /* 0x000fe40000000000 */
[----:B-----5:R-:W-:Y:S02]  /*91a0*/  SEL R97, R99, R184, P0 ;  /* 0x000000b863617207 */ /* 0x020fe40000000000 */
        /* <DEDUP_REMOVED lines=9> */
[----:B------:R-:W-:Y:S01]  /*9240*/  SEL R141, R19, R62, P0 ;  /* 0x0000003e138d7207 */ /* 0x000fe20000000000 */
[----:B------:R-:W-:Y:S01]  /*9250*/  IMAD.SHL.U32 R19, R18, 0x2, RZ ;  /* 0x0000000212137824 */ /* 0x000fe200078e00ff */
        /* <DEDUP_REMOVED lines=13> */
[----:B------:R-:W-:Y:S01]  /*9330*/  SEL R140, R139, R60, P0 ;  /* 0x0000003c8b8c7207 */ /* 0x000fe20000000000 */
[----:B01--4-:R-:W-:Y:S06]  /*9340*/  @P3 BRA `(.L_x_37) ;  /* 0x0000000800f83947 */ /* 0x013fec0003800000 */
[----:B------:R-:W-:Y:S01]  /*9350*/  ULDC UR4, c[0x0][0xac8] ;  /* 0x0002b20000047ab9 */ /* 0x000fe20000000800 */
[C---:B------:R-:W-:Y:S01]  /*9360*/  VIADD R0, R19.reuse, 0x8 ;  /* 0x0000000813007836 */ /* 0x040fe20000000000 */
[C---:B------:R-:W-:Y:S01]  /*9370*/  ISETP.GE.AND P1, PT, R19.reuse, UR4, PT ;  /* 0x0000000413007c0c */ /* 0x040fe2000bf26270 */
[C---:B------:R-:W-:Y:S02]  /*9380*/  VIADD R18, R19.reuse, 0x10 ;  /* 0x0000001013127836 */ /* 0x040fe40000000000 */
[C---:B------:R-:W-:Y:S01]  /*9390*/  VIADD R25, R19.reuse, 0x18 ;  /* 0x0000001813197836 */ /* 0x040fe20000000000 */
[----:B------:R-:W-:Y:S01]  /*93a0*/  ISETP.GE.AND P4, PT, R0, UR4, PT ;  /* 0x0000000400007c0c */ /* 0x000fe2000bf86270 */
[C---:B------:R-:W-:Y:S01]  /*93b0*/  VIADD R60, R19.reuse, 0x20 ;  /* 0x00000020133c7836 */ /* 0x040fe20000000000 */
[----:B------:R-:W-:Y:S01]  /*93c0*/  ISETP.GE.AND P5, PT, R18, UR4, PT ;  /* 0x0000000412007c0c */ /* 0x000fe2000bfa6270 */
[----:B------:R-:W-:Y:S01]  /*93d0*/  VIADD R62, R19, 0x28 ;  /* 0x00000028133e7836 */ /* 0x000fe20000000000 */
[----:B------:R-:W-:Y:S01]  /*93e0*/  ISETP.GE.AND P6, PT, R25, UR4, PT ;  /* 0x0000000419007c0c */ /* 0x000fe2000bfc6270 */
[----:B------:R-:W-:-:S03]  /*93f0*/  VIADD R148, R19, 0x30 ;  /* 0x0000003013947836 */ /* 0x000fc60000000000 */
[----:B------:R-:W-:Y:S01]  /*9400*/  ISETP.GE.AND P2, PT, R62, UR4, PT ;  /* 0x000000043e007c0c */ /* 0x000fe2000bf46270 */
[----:B------:R-:W-:Y:S01]  /*9410*/  @!P1 IMAD.WIDE R144, R19, 0x4, R142 ;  /* 0x0000000413909825 */ /* 0x000fe200078e028e */
[----:B------:R-:W-:-:S03]  /*9420*/  ISETP.GE.AND P3, PT, R148, UR4, PT ;  /* 0x0000000494007c0c */ /* 0x000fc6000bf66270 */
[----:B------:R-:W-:Y:S01]  /*9430*/  @!P4 LEA.HI R0, R0, R0, RZ, 0x1 ;  /* 0x000000000000c211 */ /* 0x000fe200078f08ff */
[----:B------:R0:W-:Y:S01]  /*9440*/  @!P1 ST.E.64 desc[UR40][R144.64], R10 ;  /* 0x0000000a90009985 */ /* 0x0001e2000c101b28 */
[----:B------:R-:W-:Y:S02]  /*9450*/  ISETP.GE.AND P1, PT, R60, UR4, PT ;  /* 0x000000043c007c0c */ /* 0x000fe4000bf26270 */
[----:B------:R-:W-:Y:S02]  /*9460*/  @!P5 LEA.HI R18, R18, R18, RZ, 0x1 ;  /* 0x000000121212d211 */ /* 0x000fe400078f08ff */
[----:B------:R-:W-:Y:S02]  /*9470*/  @!P6 LEA.HI R48, R25, R25, RZ, 0x1 ;  /* 0x000000191930e211 */ /* 0x000fe400078f08ff */
[----:B------:R-:W-:Y:S01]  /*9480*/  @!P4 LOP3.LUT R25, R0, 0xfffffffe, RZ, 0xc0, !PT ;  /* 0xfffffffe0019c812 */ /* 0x000fe200078ec0ff */
[C---:B------:R-:W-:Y:S01]  /*9490*/  VIADD R0, R19.reuse, 0x38 ;  /* 0x0000003813007836 */ /* 0x040fe20000000000 */
[----:B------:R-:W-:Y:S01]  /*94a0*/  @!P5 LOP3.LUT R139, R18, 0xfffffffe, RZ, 0xc0, !PT ;  /* 0xfffffffe128bd812 */ /* 0x000fe200078ec0ff */
[C---:B------:R-:W-:Y:S01]  /*94b0*/  VIADD R18, R19.reuse, 0x40 ;  /* 0x0000004013127836 */ /* 0x040fe20000000000 */
[----:B------:R-:W-:Y:S01]  /*94c0*/  @!P6 LOP3.LUT R147, R48, 0xfffffffe, RZ, 0xc0, !PT ;  /* 0xfffffffe3093e812 */ /* 0x000fe200078ec0ff */
[----:B------:R-:W-:Y:S01]  /*94d0*/  VIADD R48, R19, 0x48 ;  /* 0x0000004813307836 */ /* 0x000fe20000000000 */
[----:B------:R-:W-:Y:S01]  /*94e0*/  @!P2 LEA.HI R62, R62, R62, RZ, 0x1 ;  /* 0x0000003e3e3ea211 */ /* 0x000fe200078f08ff */
[----:B0-----:R-:W-:Y:S01]  /*94f0*/  @!P4 IMAD.WIDE R10, R25, 0x4, R142 ;  /* 0x00000004190ac825 */ /* 0x001fe200078e028e */
[----:B------:R-:W-:-:S02]  /*9500*/  @!P1 LEA.HI R60, R60, R60, RZ, 0x1 ;  /* 0x0000003c3c3c9211 */ /* 0x000fc400078f08ff */
[----:B------:R-:W-:Y:S01]  /*9510*/  @!P3 LEA.HI R148, R148, R148, RZ, 0x1 ;  /* 0x000000949494b211 */ /* 0x000fe200078f08ff */
[--C-:B------:R-:W-:Y:S01]  /*9520*/  @!P5 IMAD.WIDE R144, R139, 0x4, R142.reuse ;  /* 0x000000048b90d825 */ /* 0x100fe200078e028e */
[----:B------:R0:W-:Y:S01]  /*9530*/  @!P4 ST.E.64 desc[UR40][R10.64], R12 ;  /* 0x0000000c0a00c985 */ /* 0x0001e2000c101b28 */
[----:B------:R-:W-:Y:S02]  /*9540*/  @!P1 LOP3.LUT R25, R60, 0xfffffffe, RZ, 0xc0, !PT ;  /* 0xfffffffe3c199812 */ /* 0x000fe400078ec0ff */
[--C-:B------:R-:W-:Y:S01]  /*9550*/  @!P6 IMAD.WIDE R146, R147, 0x4, R142.reuse ;  /* 0x000000049392e825 */ /* 0x100fe200078e028e */
[----:B------:R1:W-:Y:S01]  /*9560*/  @!P5 ST.E.64 desc[UR40][R144.64], R14 ;  /* 0x0000000e9000d985 */ /* 0x0003e2000c101b28 */
[----:B------:R-:W-:Y:S02]  /*9570*/  ISETP.GE.AND P4, PT, R0, UR4, PT ;  /* 0x0000000400007c0c */ /* 0x000fe4000bf86270 */
[----:B------:R-:W-:Y:S01]  /*9580*/  ISETP.GE.AND P5, PT, R18, UR4, PT ;  /* 0x0000000412007c0c */ /* 0x000fe2000bfa6270 */
[----:B------:R2:W-:Y:S01]  /*9590*/  @!P6 ST.E.64 desc[UR40][R146.64], R20 ;  /* 0x000000149200e985 */ /* 0x0005e2000c101b28 */
[----:B------:R-:W-:Y:S01]  /*95a0*/  ISETP.GE.AND P6, PT, R48, UR4, PT ;  /* 0x0000000430007c0c */ /* 0x000fe2000bfc6270 */
[----:B------:R-:W-:Y:S01]  /*95b0*/  VIADD R60, R19, 0x60 ;  /* 0x00000060133c7836 */ /* 0x000fe20000000000 */
[----:B0-----:R-:W-:Y:S01]  /*95c0*/  @!P2 LOP3.LUT R13, R62, 0xfffffffe, RZ, 0xc0, !PT ;  /* 0xfffffffe3e0da812 */ /* 0x001fe200078ec0ff */
[----:B------:R-:W-:Y:S01]  /*95d0*/  @!P1 IMAD.WIDE R10, R25, 0x4, R142 ;  /* 0x00000004190a9825 */ /* 0x000fe200078e028e */
[----:B-1----:R-:W-:-:S03]  /*95e0*/  @!P3 LOP3.LUT R15, R148, 0xfffffffe, RZ, 0xc0, !PT ;  /* 0xfffffffe940fb812 */ /* 0x002fc600078ec0ff */
[--C-:B------:R-:W-:Y:S01]  /*95f0*/  @!P2 IMAD.WIDE R12, R13, 0x4, R142.reuse ;  /* 0x000000040d0ca825 */ /* 0x100fe200078e028e */
[----:B------:R0:W-:Y:S01]  /*9600*/  @!P1 ST.E.64 desc[UR40][R10.64], R22 ;  /* 0x000000160a009985 */ /* 0x0001e2000c101b28 */
[----:B------:R-:W-:Y:S02]  /*9610*/  @!P4 LEA.HI R0, R0, R0, RZ, 0x1 ;  /* 0x000000000000c211 */ /* 0x000fe400078f08ff */
[----:B------:R-:W-:Y:S01]  /*9620*/  @!P3 IMAD.WIDE R14, R15, 0x4, R142 ;  /* 0x000000040f0eb825 */ /* 0x000fe200078e028e */
[----:B------:R1:W-:Y:S01]  /*9630*/  @!P2 ST.E.64 desc[UR40][R12.64], R30 ;  /* 0x0000001e0c00a985 */ /* 0x0003e2000c101b28 */
[----:B------:R-:W-:Y:S02]  /*9640*/  @!P5 LEA.HI R18, R18, R18, RZ, 0x1 ;  /* 0x000000121212d211 */ /* 0x000fe400078f08ff */
[C---:B--2---:R-:W-:Y:S01]  /*9650*/  VIADD R20, R19.reuse, 0x50 ;  /* 0x0000005013147836 */ /* 0x044fe20000000000 */
[----:B------:R2:W-:Y:S01]  /*9660*/  @!P3 ST.E.64 desc[UR40][R14.64], R32 ;  /* 0x000000200e00b985 */ /* 0x0005e2000c101b28 */
[C---:B------:R-:W-:Y:S01]  /*9670*/  VIADD R25, R19.reuse, 0x58 ;  /* 0x0000005813197836 */ /* 0x040fe20000000000 */
[----:B------:R-:W-:Y:S01]  /*9680*/  @!P4 LOP3.LUT R21, R0, 0xfffffffe, RZ, 0xc0, !PT ;  /* 0xfffffffe0015c812 */ /* 0x000fe200078ec0ff */
[----:B------:R-:W-:Y:S01]  /*9690*/  VIADD R0, R19, 0x68 ;  /* 0x0000006813007836 */ /* 0x000fe20000000000 */
[----:B------:R-:W-:-:S02]  /*96a0*/  ISETP.GE.AND P3, PT, R20, UR4, PT ;  /* 0x0000000414007c0c */ /* 0x000fc4000bf66270 */
[----:B------:R-:W-:Y:S01]  /*96b0*/  @!P6 LEA.HI R48, R48, R48, RZ, 0x1 ;  /* 0x000000303030e211 */ /* 0x000fe200078f08ff */
[--C-:B0-----:R-:W-:Y:S01]  /*96c0*/  @!P4 IMAD.WIDE R10, R21, 0x4, R142.reuse ;  /* 0x00000004150ac825 */ /* 0x101fe200078e028e */
[----:B------:R-:W-:Y:S02]  /*96d0*/  @!P5 LOP3.LUT R23, R18, 0xfffffffe, RZ, 0xc0, !PT ;  /* 0xfffffffe1217d812 */ /* 0x000fe400078ec0ff */
[----:B------:R-:W-:Y:S01]  /*96e0*/  ISETP.GE.AND P1, PT, R25, UR4, PT ;  /* 0x0000000419007c0c */ /* 0x000fe2000bf26270 */
[----:B------:R-:W-:Y:S01]  /*96f0*/  VIADD R18, R19, 0x70 ;  /* 0x0000007013127836 */ /* 0x000fe20000000000 */
[----:B------:R-:W-:Y:S01]  /*9700*/  ISETP.GE.AND P2, PT, R60, UR4, PT ;  /* 0x000000043c007c0c */ /* 0x000fe2000bf46270 */
[--C-:B-1----:R-:W-:Y:S01]  /*9710*/  @!P5 IMAD.WIDE R12, R23, 0x4, R142.reuse ;  /* 0x00000004170cd825 */ /* 0x102fe200078e028e */
[----:B--2---:R-:W-:Y:S01]  /*9720*/  @!P6 LOP3.LUT R15, R48, 0xfffffffe, RZ, 0xc0, !PT ;  /* 0xfffffffe300fe812 */ /* 0x004fe200078ec0ff */
[----:B------:R0:W-:Y:S01]  /*9730*/  @!P4 ST.E.64 desc[UR40][R10.64], R34 ;  /* 0x000000220a00c985 */ /* 0x0001e2000c101b28 */
[----:B------:R-:W-:Y:S01]  /*9740*/  ISETP.GE.AND P4, PT, R0, UR4, PT ;  /* 0x0000000400007c0c */ /* 0x000fe2000bf86270 */
[----:B------:R-:W-:Y:S01]  /*9750*/  VIADD R22, R19, 0x80 ;  /* 0x0000008013167836 */ /* 0x000fe20000000000 */
[----:B------:R-:W-:Y:S01]  /*9760*/  @!P3 LEA.HI R20, R20, R20, RZ, 0x1 ;  /* 0x000000141414b211 */ /* 0x000fe200078f08ff */
[----:B------:R-:W-:Y:S01]  /*9770*/  @!P6 IMAD.WIDE R14, R15, 0x4, R142 ;  /* 0x000000040f0ee825 */ /* 0x000fe200078e028e */
[----:B------:R1:W-:Y:S01]  /*9780*/  @!P5 ST.E.64 desc[UR40][R12.64], R36 ;  /* 0x000000240c00d985 */ /* 0x0003e2000c101b28 */
[----:B------:R-:W-:-:S02]  /*9790*/  ISETP.GE.AND P5, PT, R18, UR4, PT ;  /* 0x0000000412007c0c */ /* 0x000fc4000bfa6270 */
[----:B------:R-:W-:Y:S01]  /*97a0*/  @!P3 LOP3.LUT R21, R20, 0xfffffffe, RZ, 0xc0, !PT ;  /* 0xfffffffe1415b812 */ /* 0x000fe200078ec0ff */
[----:B------:R-:W-:Y:S01]  /*97b0*/  VIADD R20, R19, 0x78 ;  /* 0x0000007813147836 */ /* 0x000fe20000000000 */
[----:B------:R2:W-:Y:S01]  /*97c0*/  @!P6 ST.E.64 desc[UR40][R14.64], R64 ;  /* 0x000000400e00e985 */ /* 0x0005e2000c101b28 */
[----:B------:R-:W-:Y:S01]  /*97d0*/  @!P1 LEA.HI R25, R25, R25, RZ, 0x1 ;  /* 0x0000001919199211 */ /* 0x000fe200078f08ff */
[----:B------:R-:W-:Y:S01]  /*97e0*/  VIADD R23, R19, 0x88 ;  /* 0x0000008813177836 */ /* 0x000fe20000000000 */
[----:B------:R-:W-:Y:S01]  /*97f0*/  @!P2 LEA.HI R60, R60, R60, RZ, 0x1 ;  /* 0x0000003c3c3ca211 */ /* 0x000fe200078f08ff */
[--C-:B0-----:R-:W-:Y:S01]  /*9800*/  @!P3 IMAD.WIDE R10, R21, 0x4, R142.reuse ;  /* 0x00000004150ab825 */ /* 0x101fe200078e028e */
[----:B------:R-:W-:Y:S02]  /*9810*/  @!P1 LOP3.LUT R25, R25, 0xfffffffe, RZ, 0xc0, !PT ;  /* 0xfffffffe19199812 */ /* 0x000fe400078ec0ff */
[----:B------:R-:W-:Y:S02]  /*9820*/  @!P4 LEA.HI R0, R0, R0, RZ, 0x1 ;  /* 0x000000000000c211 */ /* 0x000fe400078f08ff */
[----:B------:R0:W-:Y:S01]  /*9830*/  @!P3 ST.E.64 desc[UR40][R10.64], R66 ;  /* 0x000000420a00b985 */ /* 0x0001e2000c101b28 */
[----:B------:R-:W-:Y:S01]  /*9840*/  ISETP.GE.AND P3, PT, R20, UR4, PT ;  /* 0x0000000414007c0c */ /* 0x000fe2000bf66270 */
[----:B-1----:R-:W-:Y:S01]  /*9850*/  @!P1 IMAD.WIDE R12, R25, 0x4, R142 ;  /* 0x00000004190c9825 */ /* 0x002fe200078e028e */
[----:B------:R-:W-:-:S02]  /*9860*/  @!P5 LEA.HI R18, R18, R18, RZ, 0x1 ;  /* 0x000000121212d211 */ /* 0x000fc400078f08ff */
[----:B--2---:R-:W-:Y:S02]  /*9870*/  @!P2 LOP3.LUT R15, R60, 0xfffffffe, RZ, 0xc0, !PT ;  /* 0xfffffffe3c0fa812 */ /* 0x004fe400078ec0ff */
[----:B------:R1:W-:Y:S01]  /*9880*/  @!P1 ST.E.64 desc[UR40][R12.64], R68 ;  /* 0x000000440c009985 */ /* 0x0003e2000c101b28 */
[----:B------:R-:W-:Y:S02]  /*9890*/  ISETP.GE.AND P6, PT, R22, UR4, PT ;  /* 0x0000000416007c0c */ /* 0x000fe4000bfc6270 */
[--C-:B------:R-:W-:Y:S01]  /*98a0*/  @!P2 IMAD.WIDE R14, R15, 0x4, R142.reuse ;  /* 0x000000040f0ea825 */ /* 0x100fe200078e028e */
[----:B------:R-:W-:Y:S02]  /*98b0*/  @!P4 LOP3.LUT R21, R0, 0xfffffffe, RZ, 0xc0, !PT ;  /* 0xfffffffe0015c812 */ /* 0x000fe400078ec0ff */
[----:B------:R-:W-:Y:S01]  /*98c0*/  ISETP.GE.AND P1, PT, R23, UR4, PT ;  /* 0x0000000417007c0c */ /* 0x000fe2000bf26270 */
[----:B------:R-:W-:Y:S01]  /*98d0*/  VIADD R0, R19, 0x90 ;  /* 0x0000009013007836 */ /* 0x000fe20000000000 */
[----:B------:R-:W-:Y:S01]  /*98e0*/  @!P3 LEA.HI R20, R20, R20, RZ, 0x1 ;  /* 0x000000141414b211 */ /* 0x000fe200078f08ff */
[----:B------:R2:W-:Y:S01]  /*98f0*/  @!P2 ST.E.64 desc[UR40][R14.64], R70 ;  /* 0x000000460e00a985 */ /* 0x0005e2000c101b28 */
[----:B0-----:R-:W-:-:S02]  /*9900*/  @!P4 IMAD.WIDE R10, R21, 0x4, R142 ;  /* 0x00000004150ac825 */ /* 0x001fc400078e028e */
[----:B------:R-:W-:Y:S02]  /*9910*/  ISETP.GE.AND P2, PT, R0, UR4, PT ;  /* 0x0000000400007c0c */ /* 0x000fe4000bf46270 */
[----:B-1----:R-:W-:Y:S01]  /*9920*/  @!P5 LOP3.LUT R13, R18, 0xfffffffe, RZ, 0xc0, !PT ;  /* 0xfffffffe120dd812 */ /* 0x002fe200078ec0ff */
[----:B------:R-:W-:Y:S01]  /*9930*/  VIADD R18, R19, 0x98 ;  /* 0x0000009813127836 */ /* 0x000fe20000000000 */
[----:B------:R0:W-:Y:S01]  /*9940*/  @!P4 ST.E.64 desc[UR40][R10.64], R72 ;  /* 0x000000480a00c985 */ /* 0x0001e2000c101b28 */
[----:B------:R-:W-:Y:S02]  /*9950*/  @!P6 LEA.HI R22, R22, R22, RZ, 0x1 ;  /* 0x000000161616e211 */ /* 0x000fe400078f08ff */
[--C-:B------:R-:W-:Y:S01]  /*9960*/  @!P5 IMAD.WIDE R12, R13, 0x4, R142.reuse ;  /* 0x000000040d0cd825 */ /* 0x100fe200078e028e */
[----:B------:R-:W-:Y:S02]  /*9970*/  @!P1 LEA.HI R23, R23, R23, RZ, 0x1 ;  /* 0x0000001717179211 */ /* 0x000fe400078f08ff */
[----:B------:R-:W-:Y:S01]  /*9980*/  @!P6 LOP3.LUT R21, R22, 0xfffffffe, RZ, 0xc0, !PT ;  /* 0xfffffffe1615e812 */ /* 0x000fe200078ec0ff */
[----:B------:R-:W-:Y:S01]  /*9990*/  VIADD R22, R19, 0xa0 ;  /* 0x000000a013167836 */ /* 0x000fe20000000000 */
[----:B--2---:R-:W-:Y:S01]  /*99a0*/  @!P3 LOP3.LUT R15, R20, 0xfffffffe, RZ, 0xc0, !PT ;  /* 0xfffffffe140fb812 */ /* 0x004fe200078ec0ff */
[----:B------:R1:W-:Y:S01]  /*99b0*/  @!P5 ST.E.64 desc[UR40][R12.64], R74 ;  /* 0x0000004a0c00d985 */ /* 0x0003e2000c101b28 */
[----:B------:R-:W-:Y:S01]  /*99c0*/  @!P2 LEA.HI R0, R0, R0, RZ, 0x1 ;  /* 0x000000000000a211 */ /* 0x000fe200078f08ff */
[----:B------:R-:W-:Y:S01]  /*99d0*/  @!P6 IMAD.WIDE R20, R21, 0x4, R142 ;  /* 0x000000041514e825 */ /* 0x000fe200078e028e */
[----:B------:R-:W-:-:S02]  /*99e0*/  ISETP.GE.AND P4, PT, R22, UR4, PT ;  /* 0x0000000416007c0c */ /* 0x000fc4000bf86270 */
[----:B0-----:R-:W-:Y:S01]  /*99f0*/  @!P1 LOP3.LUT R11, R23, 0xfffffffe, RZ, 0xc0, !PT ;  /* 0xfffffffe170b9812 */ /* 0x001fe200078ec0ff */
[----:B------:R-:W-:Y:S01]  /*9a00*/  @!P3 IMAD.WIDE R14, R15, 0x4, R142 ;  /* 0x000000040f0eb825 */ /* 0x000fe200078e028e */
[----:B------:R-:W-:-:S03]  /*9a10*/  @!P2 LOP3.LUT R23, R0, 0xfffffffe, RZ, 0xc0, !PT ;  /* 0xfffffffe0017a812 */ /* 0x000fc600078ec0ff */
[--C-:B------:R-:W-:Y:S01]  /*9a20*/  @!P1 IMAD.WIDE R10, R11, 0x4, R142.reuse ;  /* 0x000000040b0a9825 */ /* 0x100fe200078e028e */
[----:B------:R0:W-:Y:S01]  /*9a30*/  @!P3 ST.E.64 desc[UR40][R14.64], R76 ;  /* 0x0000004c0e00b985 */ /* 0x0001e2000c101b28 */
[----:B------:R-:W-:Y:S02]  /*9a40*/  ISETP.GE.AND P3, PT, R18, UR4, PT ;  /* 0x0000000412007c0c */ /* 0x000fe4000bf66270 */
[----:B------:R-:W-:Y:S01]  /*9a50*/  VIADD R0, R19, 0xa8 ;  /* 0x000000a813007836 */ /* 0x000fe20000000000 */
[----:B------:R2:W-:Y:S01]  /*9a60*/  @!P6 ST.E.64 desc[UR40][R20.64], R78 ;  /* 0x0000004e1400e985 */ /* 0x0005e2000c101b28 */
[----:B-1----:R-:W-:Y:S01]  /*9a70*/  @!P2 IMAD.WIDE R12, R23, 0x4, R142 ;  /* 0x00000004170ca825 */ /* 0x002fe200078e028e */
[----:B------:R-:W-:Y:S02]  /*9a80*/  @!P4 LEA.HI R22, R22, R22, RZ, 0x1 ;  /* 0x000000161616c211 */ /* 0x000fe400078f08ff */
[----:B------:R1:W-:Y:S01]  /*9a90*/  @!P1 ST.E.64 desc[UR40][R10.64], R80 ;  /* 0x000000500a009985 */ /* 0x0003e2000c101b28 */
[----:B------:R-:W-:Y:S01]  /*9aa0*/  ISETP.GE.AND P1, PT, R0, UR4, PT ;  /* 0x0000000400007c0c */ /* 0x000fe2000bf26270 */
[----:B------:R-:W-:-:S02]  /*9ab0*/  VIADD R23, R19, 0xb8 ;  /* 0x000000b813177836 */ /* 0x000fc40000000000 */
[----:B------:R3:W-:Y:S02]  /*9ac0*/  @!P2 ST.E.64 desc[UR40][R12.64], R82 ;  /* 0x000000520c00a985 */ /* 0x0007e4000c101b28 */
[----:B------:R-:W-:Y:S01]  /*9ad0*/  @!P3 LEA.HI R18, R18, R18, RZ, 0x1 ;  /* 0x000000121212b211 */ /* 0x000fe200078f08ff */
[----:B0-----:R-:W-:Y:S01]  /*9ae0*/  VIADD R14, R19, 0xb0 ;  /* 0x000000b0130e7836 */ /* 0x001fe20000000000 */
[----:B------:R-:W-:Y:S02]  /*9af0*/  ISETP.GE.AND P5, PT, R23, UR4, PT ;  /* 0x0000000417007c0c */ /* 0x000fe4000bfa6270 */
[----:B------:R-:W-:Y:S01]  /*9b00*/  @!P3 LOP3.LUT R15, R18, 0xfffffffe, RZ, 0xc0, !PT ;  /* 0xfffffffe120fb812 */ /* 0x000fe200078ec0ff */
[C---:B--2---:R-:W-:Y:S01]  /*9b10*/  VIADD R20, R19.reuse, 0xc0 ;  /* 0x000000c013147836 */ /* 0x044fe20000000000 */
[----:B------:R-:W-:Y:S01]  /*9b20*/  ISETP.GE.AND P6, PT, R14, UR4, PT ;  /* 0x000000040e007c0c */ /* 0x000fe2000bfc6270 */
[----:B------:R-:W-:Y:S01]  /*9b30*/  VIADD R18, R19, 0xc8 ;  /* 0x000000c813127836 */ /* 0x000fe20000000000 */
[----:B------:R-:W-:Y:S01]  /*9b40*/  @!P1 LEA.HI R0, R0, R0, RZ, 0x1 ;  /* 0x0000000000009211 */ /* 0x000fe200078f08ff */
[----:B-1----:R-:W-:Y:S01]  /*9b50*/  @!P3 IMAD.WIDE R10, R15, 0x4, R142 ;  /* 0x000000040f0ab825 */ /* 0x002fe200078e028e */
[----:B------:R-:W-:-:S02]  /*9b60*/  ISETP.GE.AND P2, PT, R20, UR4, PT ;  /* 0x0000000414007c0c */ /* 0x000fc4000bf46270 */
[----:B------:R-:W-:Y:S02]  /*9b70*/  @!P1 LOP3.LUT R15, R0, 0xfffffffe, RZ, 0xc0, !PT ;  /* 0xfffffffe000f9812 */ /* 0x000fe400078ec0ff */
[----:B------:R0:W-:Y:S01]  /*9b80*/  @!P3 ST.E.64 desc[UR40][R10.64], R84 ;  /* 0x000000540a00b985 */ /* 0x0001e2000c101b28 */
[----:B------:R-:W-:Y:S02]  /*9b90*/  ISETP.GE.AND P3, PT, R18, UR4, PT ;  /* 0x0000000412007c0c */ /* 0x000fe4000bf66270 */
[----:B------:R-:W-:Y:S02]  /*9ba0*/  @!P5 LEA.HI R23, R23, R23, RZ, 0x1 ;  /* 0x000000171717d211 */ /* 0x000fe400078f08ff */
[----:B------:R-:W-:Y:S01]  /*9bb0*/  @!P6 LEA.HI R0, R14, R14, RZ, 0x1 ;  /* 0x0000000e0e00e211 */ /* 0x000fe200078f08ff */
[--C-:B------:R-:W-:Y:S01]  /*9bc0*/  @!P1 IMAD.WIDE R14, R15, 0x4, R142.reuse ;  /* 0x000000040f0e9825 */ /* 0x100fe200078e028e */
[----:B---3--:R-:W-:Y:S02]  /*9bd0*/  @!P4 LOP3.LUT R13, R22, 0xfffffffe, RZ, 0xc0, !PT ;  /* 0xfffffffe160dc812 */ /* 0x008fe400078ec0ff */
[----:B------:R-:W-:Y:S01]  /*9be0*/  @!P6 LOP3.LUT R21, R0, 0xfffffffe, RZ, 0xc0, !PT ;  /* 0xfffffffe0015e812 */ /* 0x000fe200078ec0ff */
[----:B------:R-:W-:Y:S01]  /*9bf0*/  VIADD R0, R19, 0xd0 ;  /* 0x000000d013007836 */ /* 0x000fe20000000000 */
[----:B------:R-:W-:Y:S01]  /*9c00*/  @!P2 LEA.HI R20, R20, R20, RZ, 0x1 ;  /* 0x000000141414a211 */ /* 0x000fe200078f08ff */
[----:B------:R-:W-:Y:S01]  /*9c10*/  @!P4 IMAD.WIDE R12, R13, 0x4, R142 ;  /* 0x000000040d0cc825 */ /* 0x000fe200078e028e */
[----:B------:R-:W-:-:S02]  /*9c20*/  @!P5 LOP3.LUT R23, R23, 0xfffffffe, RZ, 0xc0, !PT ;  /* 0xfffffffe1717d812 */ /* 0x000fc400078ec0ff */
[----:B------:R-:W-:Y:S01]  /*9c30*/  @!P3 LEA.HI R18, R18, R18, RZ, 0x1 ;  /* 0x000000121212b211 */ /* 0x000fe200078f08ff */
[--C-:B0-----:R-:W-:Y:S01]  /*9c40*/  @!P6 IMAD.WIDE R10, R21, 0x4, R142.reuse ;  /* 0x00000004150ae825 */ /* 0x101fe200078e028e */
[----:B------:R-:W-:Y:S01]  /*9c50*/  @!P2 LOP3.LUT R25, R20, 0xfffffffe, RZ, 0xc0, !PT ;  /* 0xfffffffe1419a812 */ /* 0x000fe200078ec0ff */
[----:B------:R0:W-:Y:S02]  /*9c60*/  @!P4 ST.E.64 desc[UR40][R12.64], R86 ;  /* 0x000000560c00c985 */ /* 0x0001e4000c101b28 */
[----:B------:R-:W-:Y:S01]  /*9c70*/  @!P5 IMAD.WIDE R20, R23, 0x4, R142 ;  /* 0x000000041714d825 */ /* 0x000fe200078e028e */
[----:B------:R-:W-:Y:S01]  /*9c80*/  @!P3 LOP3.LUT R23, R18, 0xfffffffe, RZ, 0xc0, !PT ;  /* 0xfffffffe1217b812 */ /* 0x000fe200078ec0ff */
[----:B------:R1:W-:Y:S01]  /*9c90*/  @!P1 ST.E.64 desc[UR40][R14.64], R88 ;  /* 0x000000580e009985 */ /* 0x0003e2000c101b28 */
[----:B------:R-:W-:Y:S01]  /*9ca0*/  ISETP.GE.AND P1, PT, R0, UR4, PT ;  /* 0x0000000400007c0c */ /* 0x000fe2000bf26270 */
[C---:B------:R-:W-:Y:S02]  /*9cb0*/  VIADD R18, R19.reuse, 0xd8 ;  /* 0x000000d813127836 */ /* 0x040fe40000000000 */
[----:B------:R2:W-:Y:S01]  /*9cc0*/  @!P6 ST.E.64 desc[UR40][R10.64], R90 ;  /* 0x0000005a0a00e985 */ /* 0x0005e2000c101b28 */
[----:B------:R-:W-:-:S03]  /*9cd0*/  VIADD R22, R19, 0xe0 ;  /* 0x000000e013167836 */ /* 0x000fc60000000000 */
[----:B------:R-:W-:Y:S01]  /*9ce0*/  @!P5 ST.E.64 desc[UR40][R20.64], R92 ;  /* 0x0000005c1400d985 */ /* 0x000fe2000c101b28 */
[----:B0-----:R-:W-:-:S04]  /*9cf0*/  @!P2 IMAD.WIDE R12, R25, 0x4, R142 ;  /* 0x00000004190ca825 */ /* 0x001fc800078e028e */
[----:B-1----:R-:W-:Y:S01]  /*9d00*/  @!P3 IMAD.WIDE R14, R23, 0x4, R142 ;  /* 0x00000004170eb825 */ /* 0x002fe200078e028e */
[----:B------:R0:W-:Y:S01]  /*9d10*/  @!P2 ST.E.64 desc[UR40][R12.64], R96 ;  /* 0x000000600c00a985 */ /* 0x0001e2000c101b28 */
[----:B------:R-:W-:Y:S02]  /*9d20*/  ISETP.GE.AND P2, PT, R18, UR4, PT ;  /* 0x0000000412007c0c */ /* 0x000fe4000bf46270 */
[C---:B------:R-:W-:Y:S01]  /*9d30*/  VIADD R23, R19.reuse, 0xe8 ;  /* 0x000000e813177836 */ /* 0x040fe20000000000 */
[----:B------:R1:W-:Y:S01]  /*9d40*/  @!P3 ST.E.64 desc[UR40][R14.64], R98 ;  /* 0x000000620e00b985 */ /* 0x0003e2000c101b28 */
[C---:B--2---:R-:W-:Y:S01]  /*9d50*/  VIADD R11, R19.reuse, 0xf8 ;  /* 0x000000f8130b7836 */ /* 0x044fe20000000000 */
[----:B------:R-:W-:Y:S01]  /*9d60*/  ISETP.GE.AND P3, PT, R22, UR4, PT ;  /* 0x0000000416007c0c */ /* 0x000fe2000bf66270 */
[----:B------:R-:W-:Y:S01]  /*9d70*/  VIADD R10, R19, 0xf0 ;  /* 0x000000f0130a7836 */ /* 0x000fe20000000000 */
[----:B------:R-:W-:Y:S02]  /*9d80*/  ISETP.GE.AND P4, PT, R23, UR4, PT ;  /* 0x0000000417007c0c */ /* 0x000fe4000bf86270 */
[----:B------:R-:W-:-:S02]  /*9d90*/  ISETP.GE.AND P6, PT, R11, UR4, PT ;  /* 0x000000040b007c0c */ /* 0x000fc4000bfc6270 */
[----:B------:R-:W-:Y:S02]  /*9da0*/  ISETP.GE.AND P5, PT, R10, UR4, PT ;  /* 0x000000040a007c0c */ /* 0x000fe4000bfa6270 */
[----:B------:R-:W-:Y:S02]  /*9db0*/  @!P1 LEA.HI R0, R0, R0, RZ, 0x1 ;  /* 0x0000000000009211 */ /* 0x000fe400078f08ff */
[----:B------:R-:W-:-:S03]  /*9dc0*/  @!P2 LEA.HI R18, R18, R18, RZ, 0x1 ;  /* 0x000000121212a211 */ /* 0x000fc600078f08ff */
[----:B------:R-:W-:Y:S02]  /*9dd0*/  @!P3 LEA.HI R22, R22, R22, RZ, 0x1 ;  /* 0x000000161616b211 */ /* 0x000fe400078f08ff */
[----:B------:R-:W-:Y:S02]  /*9de0*/  @!P4 LEA.HI R23, R23, R23, RZ, 0x1 ;  /* 0x000000171717c211 */ /* 0x000fe400078f08ff */
[----:B0-----:R-:W-:Y:S02]  /*9df0*/  @!P6 LEA.HI R12, R11, R11, RZ, 0x1 ;  /* 0x0000000b0b0ce211 */ /* 0x001fe400078f08ff */
[----:B------:R-:W-:Y:S02]  /*9e00*/  @!P5 LEA.HI R10, R10, R10, RZ, 0x1 ;  /* 0x0000000a0a0ad211 */ /* 0x000fe400078f08ff */
[----:B------:R-:W-:Y:S02]  /*9e10*/  @!P1 LOP3.LUT R11, R0, 0xfffffffe, RZ, 0xc0, !PT ;  /* 0xfffffffe000b9812 */ /* 0x000fe400078ec0ff */
[----:B------:R-:W-:-:S02]  /*9e20*/  @!P2 LOP3.LUT R13, R18, 0xfffffffe, RZ, 0xc0, !PT ;  /* 0xfffffffe120da812 */ /* 0x000fc400078ec0ff */
[----:B-1----:R-:W-:Y:S02]  /*9e30*/  @!P3 LOP3.LUT R15, R22, 0xfffffffe, RZ, 0xc0, !PT ;  /* 0xfffffffe160fb812 */ /* 0x002fe400078ec0ff */
[----:B------:R-:W-:Y:S02]  /*9e40*/  @!P4 LOP3.LUT R21, R23, 0xfffffffe, RZ, 0xc0, !PT ;  /* 0xfffffffe1715c812 */ /* 0x000fe400078ec0ff */
[----:B------:R-:W-:Y:S01]  /*9e50*/  @!P5 LOP3.LUT R23, R10, 0xfffffffe, RZ, 0xc0, !PT ;  /* 0xfffffffe0a17d812 */ /* 0x000fe200078ec0ff */
[----:B------:R-:W-:Y:S01]  /*9e60*/  @!P1 IMAD.WIDE R10, R11, 0x4, R142 ;  /* 0x000000040b0a9825 */ /* 0x000fe200078e028e */
[----:B------:R-:W-:-:S03]  /*9e70*/  @!P6 LOP3.LUT R25, R12, 0xfffffffe, RZ, 0xc0, !PT ;  /* 0xfffffffe0c19e812 */ /* 0x000fc600078ec0ff */
[--C-:B------:R-:W-:Y:S01]  /*9e80*/  @!P2 IMAD.WIDE R12, R13, 0x4, R142.reuse ;  /* 0x000000040d0ca825 */ /* 0x100fe200078e028e */
[----:B------:R0:W-:Y:S03]  /*9e90*/  @!P1 ST.E.64 desc[UR40][R10.64], R100 ;  /* 0x000000640a009985 */ /* 0x0001e6000c101b28 */
[--C-:B------:R-:W-:Y:S01]  /*9ea0*/  @!P3 IMAD.WIDE R14, R15, 0x4, R142.reuse ;  /* 0x000000040f0eb825 */ /* 0x100fe200078e028e */
[----:B------:R0:W-:Y:S03]  /*9eb0*/  @!P2 ST.E.64 desc[UR40][R12.64], R102 ;  /* 0x000000660c00a985 */ /* 0x0001e6000c101b28 */
[--C-:B------:R-:W-:Y:S01]  /*9ec0*/  @!P4 IMAD.WIDE R20, R21, 0x4, R142.reuse ;  /* 0x000000041514c825 */ /* 0x100fe200078e028e */
[----:B------:R0:W-:Y:S03]  /*9ed0*/  @!P3 ST.E.64 desc[UR40][R14.64], R106 ;  /* 0x0000006a0e00b985 */ /* 0x0001e6000c101b28 */
[--C-:B------:R-:W-:Y:S01]  /*9ee0*/  @!P5 IMAD.WIDE R22, R23, 0x4, R142.reuse ;  /* 0x000000041716d825 */ /* 0x100fe200078e028e */
[----:B------:R0:W-:Y:S03]  /*9ef0*/  @!P4 ST.E.64 desc[UR40][R20.64], R108 ;  /* 0x0000006c1400c985 */ /* 0x0001e6000c101b28 */
[----:B------:R-:W-:Y:S01]  /*9f00*/  @!P6 IMAD.WIDE R142, R25, 0x4, R142 ;  /* 0x00000004198ee825 */ /* 0x000fe200078e028e */
[----:B------:R0:W-:Y:S04]  /*9f10*/  @!P5 ST.E.64 desc[UR40][R22.64], R110 ;  /* 0x0000006e1600d985 */ /* 0x0001e8000c101b28 */
[----:B------:R0:W-:Y:S02]  /*9f20*/  @!P6 ST.E.64 desc[UR40][R142.64], R112 ;  /* 0x000000708e00e985 */ /* 0x0001e4000c101b28 */
.L_x_37:
[----:B------:R-:W-:Y:S05]  /*9f30*/  BSYNC B0 ;  /* 0x0000000000007941 */ /* 0x000fea0003800000 */
.L_x_36:
[----:B------:R-:W-:Y:S01]  /*9f40*/  ISETP.GE.AND P1, PT, R27, R16, PT ;  /* 0x000000101b00720c */ /* 0x000fe20003f26270 */
[----:B0-----:R1:W2:Y:S01]  /*9f50*/  SHFL.IDX PT, R11, R63, 0x1, 0x1c1f ;  /* 0x003c1f003f0b7f89 */ /* 0x0012a200000e0000 */
[----:B------:R-:W-:Y:S02]  /*9f60*/  SEL R13, R47, R24, P0 ;  /* 0x000000182f0d7207 */ /* 0x000fe40000000000 */
[----:B------:R-:W-:Y:S01]  /*9f70*/  SEL R15, R24, R47, P0 ;  /* 0x0000002f180f7207 */ /* 0x000fe20000000000 */
[----:B------:R1:W3:Y:S01]  /*9f80*/  SHFL.IDX PT, R10, R52, 0x1, 0x1c1f ;  /* 0x003c1f00340a7f89 */ /* 0x0002e200000e0000 */
        /* <DEDUP_REMOVED lines=19> */
[----:B------:R-:W-:Y:S01]  /*a0c0*/  SEL R8, R17, R28, P0 ;  /* 0x0000001c11087207 */ /* 0x000fe20000000000 */
[----:B-123--:R-:W-:Y:S06]  /*a0d0*/  @P1 BRA `(.L_x_10) ;  /* 0x0000004c008c1947 */ /* 0x00efec0003800000 */
[C---:B------:R-:W-:Y:S01]  /*a0e0*/  VIADD R0, R19.reuse, 0x8 ;  /* 0x0000000813007836 */ /* 0x040fe20000000000 */
[----:B------:R-:W-:Y:S01]  /*a0f0*/  ULDC UR4, c[0x0][0xac8] ;  /* 0x0002b20000047ab9 */ /* 0x000fe20000000800 */
[C---:B------:R-:W-:Y:S01]  /*a100*/  VIADD R16, R19.reuse, 0x10 ;  /* 0x0000001013107836 */ /* 0x040fe20000000000 */
[C---:B------:R-:W-:Y:S01]  /*a110*/  ISETP.GE.AND P3, PT, R19.reuse, UR4, PT ;  /* 0x0000000413007c0c */ /* 0x040fe2000bf66270 */
[C---:B------:R-:W-:Y:S01]  /*a120*/  VIADD R18, R19.reuse, 0x18 ;  /* 0x0000001813127836 */ /* 0x040fe20000000000 */
[----:B------:R-:W-:Y:S01]  /*a130*/  ISETP.GE.AND P4, PT, R0, UR4, PT ;  /* 0x0000000400007c0c */ /* 0x000fe2000bf86270 */
[C---:B------:R-:W-:Y:S01]  /*a140*/  VIADD R36, R19.reuse, 0x20 ;  /* 0x0000002013247836 */ /* 0x040fe20000000000 */
[----:B------:R-:W-:Y:S01]  /*a150*/  ISETP.GE.AND P5, PT, R16, UR4, PT ;  /* 0x0000000410007c0c */ /* 0x000fe2000bfa6270 */
[C---:B------:R-:W-:Y:S01]  /*a160*/  VIADD R37, R19.reuse, 0x28 ;  /* 0x0000002813257836 */ /* 0x040fe20000000000 */
[----:B------:R-:W-:Y:S01]  /*a170*/  ISETP.GE.AND P0, PT, R18, UR4, PT ;  /* 0x0000000412007c0c */ /* 0x000fe2000bf06270 */
[C---:B------:R-:W-:Y:S01]  /*a180*/  VIADD R38, R19.reuse, 0x30 ;  /* 0x0000003013267836 */ /* 0x040fe20000000000 */
[----:B------:R-:W-:Y:S01]  /*a190*/  ISETP.GE.AND P1, PT, R36, UR4, PT ;  /* 0x0000000424007c0c */ /* 0x000fe2000bf26270 */
[----:B------:R-:W-:Y:S01]  /*a1a0*/  VIADD R40, R19, 0x38 ;  /* 0x0000003813287836 */ /* 0x000fe20000000000 */
[----:B------:R-:W-:Y:S01]  /*a1b0*/  ISETP.GE.AND P2, PT, R37, UR4, PT ;  /* 0x0000000425007c0c */ /* 0x000fe2000bf46270 */
[----:B------:R-:W-:-:S04]  /*a1c0*/  VIADD R41, R19, 0x40 ;  /* 0x0000004013297836 */ /* 0x000fc80000000000 */
[----:B------:R-:W-:Y:S02]  /*a1d0*/  @!P4 LEA.HI R0, R0, R0, RZ, 0x1 ;  /* 0x000000000000c211 */ /* 0x000fe400078f08ff */
[----:B------:R-:W-:Y:S02]  /*a1e0*/  @!P5 LEA.HI R16, R16, R16, RZ, 0x1 ;  /* 0x000000101010d211 */ /* 0x000fe400078f08ff */
[----:B------:R-:W-:Y:S02]  /*a1f0*/  @!P4 LOP3.LUT R29, R0, 0xfffffffe, RZ, 0xc0, !PT ;  /* 0xfffffffe001dc812 */ /* 0x000fe400078ec0ff */
[----:B------:R-:W-:Y:S01]  /*a200*/  @!P5 LOP3.LUT R35, R16, 0xfffffffe, RZ, 0xc0, !PT ;  /* 0xfffffffe1023d812 */ /* 0x000fe200078ec0ff */
[--C-:B------:R-:W-:Y:S01]  /*a210*/  @!P3 IMAD.WIDE R16, R19, 0x4, R10.reuse ;  /* 0x000000041310b825 */ /* 0x100fe200078e020a */
[----:B------:R-:W-:Y:S02]  /*a220*/  @!P0 LEA.HI R18, R18, R18, RZ, 0x1 ;  /* 0x0000001212128211 */ /* 0x000fe400078f08ff */
[----:B------:R-:W-:Y:S01]  /*a230*/  @!P1 LEA.HI R36, R36, R36, RZ, 0x1 ;  /* 0x0000002424249211 */ /* 0x000fe200078f08ff */
[----:B------:R-:W-:Y:S01]  /*a240*/  @!P4 IMAD.WIDE R28, R29, 0x4, R10 ;  /* 0x000000041d1cc825 */ /* 0x000fe200078e020a */
[----:B------:R0:W-:Y:S01]  /*a250*/  @!P3 ST.E.64 desc[UR40][R16.64], R116 ;  /* 0x000000741000b985 */ /* 0x0001e2000c101b28 */
[----:B------:R-:W-:-:S02]  /*a260*/  @!P2 LEA.HI R0, R37, R37, RZ, 0x1 ;  /* 0x000000252500a211 */ /* 0x000fc400078f08ff */
[--C-:B------:R-:W-:Y:S01]  /*a270*/  @!P5 IMAD.WIDE R34, R35, 0x4, R10.reuse ;  /* 0x000000042322d825 */ /* 0x100fe200078e020a */
[----:B------:R1:W-:Y:S01]  /*a280*/  @!P4 ST.E.64 desc[UR40][R28.64], R118 ;  /* 0x000000761c00c985 */ /* 0x0003e2000c101b28 */
[----:B------:R-:W-:Y:S02]  /*a290*/  @!P0 LOP3.LUT R37, R18, 0xfffffffe, RZ, 0xc0, !PT ;  /* 0xfffffffe12258812 */ /* 0x000fe400078ec0ff */
[----:B------:R-:W-:Y:S01]  /*a2a0*/  ISETP.GE.AND P3, PT, R38, UR4, PT ;  /* 0x0000000426007c0c */ /* 0x000fe2000bf66270 */
[----:B------:R2:W-:Y:S01]  /*a2b0*/  @!P5 ST.E.64 desc[UR40][R34.64], R120 ;  /* 0x000000782200d985 */ /* 0x0005e2000c101b28 */
[----:B------:R-:W-:Y:S01]  /*a2c0*/  @!P1 LOP3.LUT R39, R36, 0xfffffffe, RZ, 0xc0, !PT ;  /* 0xfffffffe24279812 */ /* 0x000fe200078ec0ff */
[C---:B------:R-:W-:Y:S01]  /*a2d0*/  VIADD R18, R19.reuse, 0x50 ;  /* 0x0000005013127836 */ /* 0x040fe20000000000 */
[----:B------:R-:W-:Y:S01]  /*a2e0*/  ISETP.GE.AND P4, PT, R40, UR4, PT ;  /* 0x0000000428007c0c */ /* 0x000fe2000bf86270 */
[----:B------:R-:W-:Y:S01]  /*a2f0*/  VIADD R36, R19, 0x58 ;  /* 0x0000005813247836 */ /* 0x000fe20000000000 */
[----:B------:R-:W-:Y:S01]  /*a300*/  ISETP.GE.AND P5, PT, R41, UR4, PT ;  /* 0x0000000429007c0c */ /* 0x000fe2000bfa6270 */
[----:B0-----:R-:W-:-:S04]  /*a310*/  @!P0 IMAD.WIDE R16, R37, 0x4, R10 ;  /* 0x0000000425108825 */ /* 0x001fc800078e020a */
[--C-:B-1----:R-:W-:Y:S01]  /*a320*/  @!P1 IMAD.WIDE R28, R39, 0x4, R10.reuse ;  /* 0x00000004271c9825 */ /* 0x102fe200078e020a */
[----:B------:R0:W-:Y:S01]  /*a330*/  @!P0 ST.E.64 desc[UR40][R16.64], R122 ;  /* 0x0000007a10008985 */ /* 0x0001e2000c101b28 */
[----:B------:R-:W-:Y:S02]  /*a340*/  @!P3 LEA.HI R38, R38, R38, RZ, 0x1 ;  /* 0x000000262626b211 */ /* 0x000fe400078f08ff */
[----:B--2---:R-:W-:Y:S01]  /*a350*/  @!P2 LOP3.LUT R35, R0, 0xfffffffe, RZ, 0xc0, !PT ;  /* 0xfffffffe0023a812 */ /* 0x004fe200078ec0ff */
[----:B------:R-:W-:Y:S01]  /*a360*/  VIADD R0, R19, 0x48 ;  /* 0x0000004813007836 */ /* 0x000fe20000000000 */
[----:B------:R1:W-:Y:S01]  /*a370*/  @!P1 ST.E.64 desc[UR40][R28.64], R124 ;  /* 0x0000007c1c009985 */ /* 0x0003e2000c101b28 */
[----:B------:R-:W-:Y:S02]  /*a380*/  ISETP.GE.AND P1, PT, R18, UR4, PT ;  /* 0x0000000412007c0c */ /* 0x000fe4000bf26270 */
[----:B------:R-:W-:Y:S01]  /*a390*/  @!P2 IMAD.WIDE R34, R35, 0x4, R10 ;  /* 0x000000042322a825 */ /* 0x000fe200078e020a */
[----:B------:R-:W-:-:S02]  /*a3a0*/  ISETP.GE.AND P0, PT, R0, UR4, PT ;  /* 0x0000000400007c0c */ /* 0x000fc4000bf06270 */
[----:B------:R-:W-:Y:S02]  /*a3b0*/  @!P4 LEA.HI R40, R40, R40, RZ, 0x1 ;  /* 0x000000282828c211 */ /* 0x000fe400078f08ff */
[----:B------:R-:W-:Y:S01]  /*a3c0*/  @!P5 LEA.HI R41, R41, R41, RZ, 0x1 ;  /* 0x000000292929d211 */ /* 0x000fe200078f08ff */
[----:B------:R2:W-:Y:S01]  /*a3d0*/  @!P2 ST.E.64 desc[UR40][R34.64], R114 ;  /* 0x000000722200a985 */ /* 0x0005e2000c101b28 */
[----:B------:R-:W-:Y:S01]  /*a3e0*/  @!P3 LOP3.LUT R37, R38, 0xfffffffe, RZ, 0xc0, !PT ;  /* 0xfffffffe2625b812 */ /* 0x000fe200078ec0ff */
[C---:B------:R-:W-:Y:S01]  /*a3f0*/  VIADD R38, R19.reuse, 0x60 ;  /* 0x0000006013267836 */ /* 0x040fe20000000000 */
[----:B------:R-:W-:Y:S01]  /*a400*/  @!P4 LOP3.LUT R39, R40, 0xfffffffe, RZ, 0xc0, !PT ;  /* 0xfffffffe2827c812 */ /* 0x000fe200078ec0ff */
[----:B------:R-:W-:Y:S01]  /*a410*/  VIADD R40, R19, 0x68 ;  /* 0x0000006813287836 */ /* 0x000fe20000000000 */
[----:B------:R-:W-:Y:S01]  /*a420*/  ISETP.GE.AND P2, PT, R36, UR4, PT ;  /* 0x0000000424007c0c */ /* 0x000fe2000bf46270 */
[----:B0-----:R-:W-:Y:S01]  /*a430*/  @!P3 IMAD.WIDE R16, R37, 0x4, R10 ;  /* 0x000000042510b825 */ /* 0x001fe200078e020a */
[----:B------:R-:W-:-:S02]  /*a440*/  @!P1 LEA.HI R18, R18, R18, RZ, 0x1 ;  /* 0x0000001212129211 */ /* 0x000fc400078f08ff */
[----:B------:R-:W-:Y:S01]  /*a450*/  @!P0 LEA.HI R0, R0, R0, RZ, 0x1 ;  /* 0x0000000000008211 */ /* 0x000fe200078f08ff */
[--C-:B-1----:R-:W-:Y:S01]  /*a460*/  @!P4 IMAD.WIDE R28, R39, 0x4, R10.reuse ;  /* 0x00000004271cc825 */ /* 0x102fe200078e020a */
[----:B------:R0:W-:Y:S01]  /*a470*/  @!P3 ST.E.64 desc[UR40][R16.64], R126 ;  /* 0x0000007e1000b985 */ /* 0x0001e2000c101b28 */
[----:B------:R-:W-:Y:S02]  /*a480*/  ISETP.GE.AND P3, PT, R38, UR4, PT ;  /* 0x0000000426007c0c */ /* 0x000fe4000bf66270 */
[----:B--2---:R-:W-:Y:S01]  /*a490*/  @!P5 LOP3.LUT R35, R41, 0xfffffffe, RZ, 0xc0, !PT ;  /* 0xfffffffe2923d812 */ /* 0x004fe200078ec0ff */
[----:B------:R1:W-:Y:S01]  /*a4a0*/  @!P4 ST.E.64 desc[UR40][R28.64], R104 ;  /* 0x000000681c00c985 */ /* 0x0003e2000c101b28 */
[----:B------:R-:W-:Y:S01]  /*a4b0*/  @!P0 LOP3.LUT R37, R0, 0xfffffffe, RZ, 0xc0, !PT ;  /* 0xfffffffe00258812 */ /* 0x000fe200078ec0ff */
[----:B------:R-:W-:Y:S01]  /*a4c0*/  VIADD R41, R19, 0x70 ;  /* 0x0000007013297836 */ /* 0x000fe20000000000 */
[----:B------:R-:W-:Y:S01]  /*a4d0*/  @!P1 LOP3.LUT R39, R18, 0xfffffffe, RZ, 0xc0, !PT ;  /* 0xfffffffe12279812 */ /* 0x000fe200078ec0ff */
[----:B------:R-:W-:Y:S01]  /*a4e0*/  @!P5 IMAD.WIDE R34, R35, 0x4, R10 ;  /* 0x000000042322d825 */ /* 0x000fe200078e020a */
[----:B------:R-:W-:-:S02]  /*a4f0*/  @!P2 LEA.HI R36, R36, R36, RZ, 0x1 ;  /* 0x000000242424a211 */ /* 0x000fc400078f08ff */
[----:B------:R-:W-:Y:S01]  /*a500*/  ISETP.GE.AND P4, PT, R41, UR4, PT ;  /* 0x0000000429007c0c */ /* 0x000fe2000bf86270 */
[----:B------:R-:W-:Y:S01]  /*a510*/  VIADD R0, R19, 0x78 ;  /* 0x0000007813007836 */ /* 0x000fe20000000000 */
[----:B------:R2:W-:Y:S01]  /*a520*/  @!P5 ST.E.64 desc[UR40][R34.64], R128 ;  /* 0x000000802200d985 */ /* 0x0005e2000c101b28 */
[----:B------:R-:W-:Y:S01]  /*a530*/  ISETP.GE.AND P5, PT, R40, UR4, PT ;  /* 0x0000000428007c0c */ /* 0x000fe2000bfa6270 */
[--C-:B0-----:R-:W-:Y:S01]  /*a540*/  @!P0 IMAD.WIDE R16, R37, 0x4, R10.reuse ;  /* 0x0000000425108825 */ /* 0x101fe200078e020a */
[----:B------:R-:W-:Y:S02]  /*a550*/  @!P3 LEA.HI R38, R38, R38, RZ, 0x1 ;  /* 0x000000262626b211 */ /* 0x000fe400078f08ff */
[----:B------:R-:W-:Y:S01]  /*a560*/  ISETP.GE.AND P6, PT, R0, UR4, PT ;  /* 0x0000000400007c0c */ /* 0x000fe2000bfc6270 */
[----:B-1----:R-:W-:Y:S01]  /*a570*/  @!P1 IMAD.WIDE R28, R39, 0x4, R10 ;  /* 0x00000004271c9825 */ /* 0x002fe200078e020a */
[----:B------:R0:W-:Y:S01]  /*a580*/  @!P0 ST.E.64 desc[UR40][R16.64], R94 ;  /* 0x0000005e10008985 */ /* 0x0001e2000c101b28 */
[----:B------:R-:W-:-:S02]  /*a590*/  @!P3 LOP3.LUT R37, R38, 0xfffffffe, RZ, 0xc0, !PT ;  /* 0xfffffffe2625b812 */ /* 0x000fc400078ec0ff */
[----:B------:R-:W-:Y:S01]  /*a5a0*/  VIADD R18, R19, 0x80 ;  /* 0x0000008013127836 */ /* 0x000fe20000000000 */
[----:B------:R1:W-:Y:S01]  /*a5b0*/  @!P1 ST.E.64 desc[UR40][R28.64], R132 ;  /* 0x000000841c009985 */ /* 0x0003e2000c101b28 */
[----:B------:R-:W-:Y:S01]  /*a5c0*/  @!P4 LEA.HI R41, R41, R41, RZ, 0x1 ;  /* 0x000000292929c211 */ /* 0x000fe200078f08ff */
[C---:B------:R-:W-:Y:S01]  /*a5d0*/  VIADD R38, R19.reuse, 0x90 ;  /* 0x0000009013267836 */ /* 0x040fe20000000000 */
[----:B--2---:R-:W-:Y:S01]  /*a5e0*/  @!P2 LOP3.LUT R35, R36, 0xfffffffe, RZ, 0xc0, !PT ;  /* 0xfffffffe2423a812 */ /* 0x004fe200078ec0ff */
[----:B------:R-:W-:Y:S01]  /*a5f0*/  VIADD R36, R19, 0x88 ;  /* 0x0000008813247836 */ /* 0x000fe20000000000 */
[----:B------:R-:W-:Y:S02]  /*a600*/  ISETP.GE.AND P1, PT, R18, UR4, PT ;  /* 0x0000000412007c0c */ /* 0x000fe4000bf26270 */
[----:B------:R-:W-:Y:S01]  /*a610*/  @!P5 LEA.HI R40, R40, R40, RZ, 0x1 ;  /* 0x000000282828d211 */ /* 0x000fe200078f08ff */
[----:B------:R-:W-:Y:S01]  /*a620*/  @!P2 IMAD.WIDE R34, R35, 0x4, R10 ;  /* 0x000000042322a825 */ /* 0x000fe200078e020a */
[----:B------:R-:W-:-:S02]  /*a630*/  ISETP.GE.AND P0, PT, R36, UR4, PT ;  /* 0x0000000424007c0c */ /* 0x000fc4000bf06270 */
[----:B------:R-:W-:Y:S01]  /*a640*/  @!P5 LOP3.LUT R39, R40, 0xfffffffe, RZ, 0xc0, !PT ;  /* 0xfffffffe2827d812 */ /* 0x000fe200078ec0ff */
[--C-:B0-----:R-:W-:Y:S01]  /*a650*/  @!P3 IMAD.WIDE R16, R37, 0x4, R10.reuse ;  /* 0x000000042510b825 */ /* 0x101fe200078e020a */
[----:B------:R0:W-:Y:S01]  /*a660*/  @!P2 ST.E.64 desc[UR40][R34.64], R50 ;  /* 0x000000322200a985 */ /* 0x0001e2000c101b28 */
[----:B------:R-:W-:Y:S02]  /*a670*/  @!P6 LEA.HI R0, R0, R0, RZ, 0x1 ;  /* 0x000000000000e211 */ /* 0x000fe400078f08ff */
[----:B-1----:R-:W-:Y:S01]  /*a680*/  @!P5 IMAD.WIDE R28, R39, 0x4, R10 ;  /* 0x00000004271cd825 */ /* 0x002fe200078e020a */
[----:B------:R1:W-:Y:S01]  /*a690*/  @!P3 ST.E.64 desc[UR40][R16.64], R2 ;  /* 0x000000021000b985 */ /* 0x0003e2000c101b28 */
[----:B------:R-:W-:Y:S02]  /*a6a0*/  @!P1 LEA.HI R18, R18, R18, RZ, 0x1 ;  /* 0x0000001212129211 */ /* 0x000fe400078f08ff */
[----:B------:R-:W-:Y:S01]  /*a6b0*/  @!P6 LOP3.LUT R37, R0, 0xfffffffe, RZ, 0xc0, !PT ;  /* 0xfffffffe0025e812 */ /* 0x000fe200078ec0ff */
[----:B------:R2:W-:Y:S01]  /*a6c0*/  @!P5 ST.E.64 desc[UR40][R28.64], R134 ;  /* 0x000000861c00d985 */ /* 0x0005e2000c101b28 */
[----:B------:R-:W-:Y:S01]  /*a6d0*/  @!P0 LEA.HI R36, R36, R36, RZ, 0x1 ;  /* 0x0000002424248211 */ /* 0x000fe200078f08ff */
[C---:B------:R-:W-:Y:S01]  /*a6e0*/  VIADD R0, R19.reuse, 0x98 ;  /* 0x0000009813007836 */ /* 0x040fe20000000000 */
[----:B------:R-:W-:Y:S01]  /*a6f0*/  ISETP.GE.AND P2, PT, R38, UR4, PT ;  /* 0x0000000426007c0c */ /* 0x000fe2000bf46270 */
[----:B------:R-:W-:Y:S01]  /*a700*/  VIADD R39, R19, 0xa0 ;  /* 0x000000a013277836 */ /* 0x000fe20000000000 */
[----:B0-----:R-:W-:-:S02]  /*a710*/  @!P4 LOP3.LUT R35, R41, 0xfffffffe, RZ, 0xc0, !PT ;  /* 0xfffffffe2923c812 */ /* 0x001fc400078ec0ff */
[----:B------:R-:W-:Y:S02]  /*a720*/  ISETP.GE.AND P3, PT, R0, UR4, PT ;  /* 0x0000000400007c0c */ /* 0x000fe4000bf66270 */
[----:B-1----:R-:W-:Y:S01]  /*a730*/  @!P1 LOP3.LUT R17, R18, 0xfffffffe, RZ, 0xc0, !PT ;  /* 0xfffffffe12119812 */ /* 0x002fe200078ec0ff */
[----:B------:R-:W-:Y:S01]  /*a740*/  @!P4 IMAD.WIDE R34, R35, 0x4, R10 ;  /* 0x000000042322c825 */ /* 0x000fe200078e020a */
[----:B--2---:R-:W-:-:S03]  /*a750*/  @!P0 LOP3.LUT R29, R36, 0xfffffffe, RZ, 0xc0, !PT ;  /* 0xfffffffe241d8812 */ /* 0x004fc600078ec0ff */
[----:B------:R-:W-:Y:S01]  /*a760*/  VIADD R18, R19, 0xa8 ;  /* 0x000000a813127836 */ /* 0x000fe20000000000 */
[----:B------:R0:W-:Y:S01]  /*a770*/  @!P4 ST.E.64 desc[UR40][R34.64], R6 ;  /* 0x000000062200c985 */ /* 0x0001e2000c101b28 */
[--C-:B------:R-:W-:Y:S01]  /*a780*/  @!P6 IMAD.WIDE R2, R37, 0x4, R10.reuse ;  /* 0x000000042502e825 */ /* 0x100fe200078e020a */
[----:B------:R-:W-:Y:S02]  /*a790*/  ISETP.GE.AND P4, PT, R39, UR4, PT ;  /* 0x0000000427007c0c */ /* 0x000fe4000bf86270 */
[----:B------:R-:W-:Y:S01]  /*a7a0*/  ISETP.GE.AND P5, PT, R18, UR4, PT ;  /* 0x0000000412007c0c */ /* 0x000fe2000bfa6270 */
[----:B------:R-:W-:Y:S01]  /*a7b0*/  VIADD R28, R19, 0xb0 ;  /* 0x000000b0131c7836 */ /* 0x000fe20000000000 */
[----:B------:R1:W-:Y:S01]  /*a7c0*/  @!P6 ST.E.64 desc[UR40][R2.64], R54 ;  /* 0x000000360200e985 */ /* 0x0003e2000c101b28 */
[----:B------:R-:W-:Y:S02]  /*a7d0*/  @!P2 LEA.HI R38, R38, R38, RZ, 0x1 ;  /* 0x000000262626a211 */ /* 0x000fe400078f08ff */
[----:B------:R-:W-:Y:S01]  /*a7e0*/  @!P3 LEA.HI R0, R0, R0, RZ, 0x1 ;  /* 0x000000000000b211 */ /* 0x000fe200078f08ff */
[----:B0-----:R-:W-:-:S05]  /*a7f0*/  @!P1 IMAD.WIDE R6, R17, 0x4, R10 ;  /* 0x0000000411069825 */ /* 0x001fca00078e020a */
[----:B------:R-:W-:Y:S02]  /*a800*/  @!P4 LEA.HI R39, R39, R39, RZ, 0x1 ;  /* 0x000000272727c211 */ /* 0x000fe400078f08ff */
[----:B------:R-:W-:Y:S01]  /*a810*/  @!P5 LEA.HI R18, R18, R18, RZ, 0x1 ;  /* 0x000000121212d211 */ /* 0x000fe200078f08ff */
[--C-:B------:R-:W-:Y:S01]  /*a820*/  @!P0 IMAD.WIDE R16, R29, 0x4, R10.reuse ;  /* 0x000000041d108825 */ /* 0x100fe200078e020a */
[----:B------:R0:W-:Y:S01]  /*a830*/  @!P1 ST.E.64 desc[UR40][R6.64], R56 ;  /* 0x0000003806009985 */ /* 0x0001e2000c101b28 */
[----:B------:R-:W-:Y:S02]  /*a840*/  ISETP.GE.AND P1, PT, R28, UR4, PT ;  /* 0x000000041c007c0c */ /* 0x000fe4000bf26270 */
[C---:B------:R-:W-:Y:S01]  /*a850*/  VIADD R34, R19.reuse, 0xb8 ;  /* 0x000000b813227836 */ /* 0x040fe20000000000 */
[----:B------:R2:W-:Y:S01]  /*a860*/  @!P0 ST.E.64 desc[UR40][R16.64], R58 ;  /* 0x0000003a10008985 */ /* 0x0005e2000c101b28 */
[----:B-1----:R-:W-:Y:S02]  /*a870*/  @!P2 LOP3.LUT R3, R38, 0xfffffffe, RZ, 0xc0, !PT ;  /* 0xfffffffe2603a812 */ /* 0x002fe400078ec0ff */
[----:B------:R-:W-:Y:S01]  /*a880*/  @!P5 LOP3.LUT R29, R18, 0xfffffffe, RZ, 0xc0, !PT ;  /* 0xfffffffe121dd812 */ /* 0x000fe200078ec0ff */
[----:B------:R-:W-:Y:S01]  /*a890*/  VIADD R18, R19, 0xc0 ;  /* 0x000000c013127836 */ /* 0x000fe20000000000 */
[----:B------:R-:W-:Y:S01]  /*a8a0*/  ISETP.GE.AND P0, PT, R34, UR4, PT ;  /* 0x0000000422007c0c */ /* 0x000fe2000bf06270 */
[----:B------:R-:W-:Y:S01]  /*a8b0*/  @!P2 IMAD.WIDE R2, R3, 0x4, R10 ;  /* 0x000000040302a825 */ /* 0x000fe200078e020a */
[----:B0-----:R-:W-:-:S04]  /*a8c0*/  @!P3 LOP3.LUT R7, R0, 0xfffffffe, RZ, 0xc0, !PT ;  /* 0xfffffffe0007b812 */ /* 0x001fc800078ec0ff */
[----:B------:R0:W-:Y:S01]  /*a8d0*/  @!P2 ST.E.64 desc[UR40][R2.64], R136 ;  /* 0x000000880200a985 */ /* 0x0001e2000c101b28 */
[----:B------:R-:W-:Y:S01]  /*a8e0*/  @!P1 LEA.HI R0, R28, R28, RZ, 0x1 ;  /* 0x0000001c1c009211 */ /* 0x000fe200078f08ff */
[--C-:B------:R-:W-:Y:S01]  /*a8f0*/  @!P5 IMAD.WIDE R28, R29, 0x4, R10.reuse ;  /* 0x000000041d1cd825 */ /* 0x100fe200078e020a */
[----:B--2---:R-:W-:Y:S02]  /*a900*/  @!P4 LOP3.LUT R17, R39, 0xfffffffe, RZ, 0xc0, !PT ;  /* 0xfffffffe2711c812 */ /* 0x004fe400078ec0ff */
[----:B------:R-:W-:Y:S01]  /*a910*/  @!P1 LOP3.LUT R35, R0, 0xfffffffe, RZ, 0xc0, !PT ;  /* 0xfffffffe00239812 */ /* 0x000fe200078ec0ff */
[--C-:B------:R-:W-:Y:S01]  /*a920*/  @!P3 IMAD.WIDE R6, R7, 0x4, R10.reuse ;  /* 0x000000040706b825 */ /* 0x100fe200078e020a */
[----:B------:R-:W-:Y:S02]  /*a930*/  @!P0 LEA.HI R34, R34, R34, RZ, 0x1 ;  /* 0x0000002222228211 */ /* 0x000fe400078f08ff */
[----:B------:R-:W-:Y:S01]  /*a940*/  ISETP.GE.AND P2, PT, R18, UR4, PT ;  /* 0x0000000412007c0c */ /* 0x000fe2000bf46270 */
[----:B------:R-:W-:Y:S01]  /*a950*/  @!P4 IMAD.WIDE R16, R17, 0x4, R10 ;  /* 0x000000041110c825 */ /* 0x000fe200078e020a */
[----:B------:R-:W-:Y:S01]  /*a960*/  @!P0 LOP3.LUT R37, R34, 0xfffffffe, RZ, 0xc0, !PT ;  /* 0xfffffffe22258812 */ /* 0x000fe200078ec0ff */
[----:B------:R1:W-:Y:S02]  /*a970*/  @!P3 ST.E.64 desc[UR40][R6.64], R140 ;  /* 0x0000008c0600b985 */ /* 0x0003e4000c101b28 */
[----:B------:R-:W-:-:S02]  /*a980*/  VIADD R0, R19, 0xc8 ;  /* 0x000000c813007836 */ /* 0x000fc40000000000 */
[----:B------:R2:W-:Y:S01]  /*a990*/  @!P4 ST.E.64 desc[UR40][R16.64], R12 ;  /* 0x0000000c1000c985 */ /* 0x0005e2000c101b28 */
[--C-:B0-----:R-:W-:Y:S02]  /*a9a0*/  @!P1 IMAD.WIDE R2, R35, 0x4, R10.reuse ;  /* 0x0000000423029825 */ /* 0x101fe400078e020a */
[----:B------:R-:W-:Y:S01]  /*a9b0*/  ISETP.GE.AND P3, PT, R0, UR4, PT ;  /* 0x0000000400007c0c */ /* 0x000fe2000bf66270 */
[----:B------:R0:W-:Y:S02]  /*a9c0*/  @!P5 ST.E.64 desc[UR40][R28.64], R14 ;  /* 0x0000000e1c00d985 */ /* 0x0001e4000c101b28 */
[----:B------:R-:W-:Y:S02]  /*a9d0*/  @!P2 LEA.HI R18, R18, R18, RZ, 0x1 ;  /* 0x000000121212a211 */ /* 0x000fe400078f08ff */
[----:B------:R-:W-:Y:S01]  /*a9e0*/  @!P1 ST.E.64 desc[UR40][R2.64], R20 ;  /* 0x0000001402009985 */ /* 0x000fe2000c101b28 */
[----:B-1----:R-:W-:-:S04]  /*a9f0*/  @!P0 IMAD.WIDE R6, R37, 0x4, R10 ;  /* 0x0000000425068825 */ /* 0x002fc800078e020a */
[C---:B--2---:R-:W-:Y:S01]  /*aa00*/  VIADD R12, R19.reuse, 0xd0 ;  /* 0x000000d0130c7836 */ /* 0x044fe20000000000 */
[----:B------:R1:W-:Y:S01]  /*aa10*/  @!P0 ST.E.64 desc[UR40][R6.64], R46 ;  /* 0x0000002e06008985 */ /* 0x0003e2000c101b28 */
[C---:B------:R-:W-:Y:S01]  /*aa20*/  VIADD R16, R19.reuse, 0xe8 ;  /* 0x000000e813107836 */ /* 0x040fe20000000000 */
[----:B------:R-:W-:Y:S01]  /*aa30*/  @!P3 LEA.HI R0, R0, R0, RZ, 0x1 ;  /* 0x000000000000b211 */ /* 0x000fe200078f08ff */
[C---:B0-----:R-:W-:Y:S01]  /*aa40*/  VIADD R14, R19.reuse, 0xd8 ;  /* 0x000000d8130e7836 */ /* 0x041fe20000000000 */
[----:B------:R-:W-:Y:S01]  /*aa50*/  ISETP.GE.AND P1, PT, R12, UR4, PT ;  /* 0x000000040c007c0c */ /* 0x000fe2000bf26270 */
[C---:B------:R-:W-:Y:S01]  /*aa60*/  VIADD R15, R19.reuse, 0xe0 ;  /* 0x000000e0130f7836 */ /* 0x040fe20000000000 */
[----:B------:R-:W-:Y:S01]  /*aa70*/  ISETP.GE.AND P5, PT, R16, UR4, PT ;  /* 0x0000000410007c0c */ /* 0x000fe2000bfa6270 */
[C---:B------:R-:W-:Y:S01]  /*aa80*/  VIADD R17, R19.reuse, 0xf0 ;  /* 0x000000f013117836 */ /* 0x040fe20000000000 */
[----:B------:R-:W-:Y:S01]  /*aa90*/  ISETP.GE.AND P0, PT, R14, UR4, PT ;  /* 0x000000040e007c0c */ /* 0x000fe2000bf06270 */
[----:B------:R-:W-:Y:S01]  /*aaa0*/  VIADD R19, R19, 0xf8 ;  /* 0x000000f813137836 */ /* 0x000fe20000000000 */
[----:B------:R-:W-:-:S02]  /*aab0*/  ISETP.GE.AND P4, PT, R15, UR4, PT ;  /* 0x000000040f007c0c */ /* 0x000fc4000bf86270 */
[----:B------:R-:W-:Y:S02]  /*aac0*/  ISETP.GE.AND P6, PT, R17, UR4, PT ;  /* 0x0000000411007c0c */ /* 0x000fe4000bfc6270 */
[----:B------:R-:W-:Y:S02]  /*aad0*/  @!P2 LOP3.LUT R13, R18, 0xfffffffe, RZ, 0xc0, !PT ;  /* 0xfffffffe120da812 */ /* 0x000fe400078ec0ff */
[----:B-1----:R-:W-:Y:S02]  /*aae0*/  @!P3 LOP3.LUT R7, R0, 0xfffffffe, RZ, 0xc0, !PT ;  /* 0xfffffffe0007b812 */ /* 0x002fe400078ec0ff */
[----:B------:R-:W-:Y:S01]  /*aaf0*/  @!P1 LEA.HI R12, R12, R12, RZ, 0x1 ;  /* 0x0000000c0c0c9211 */ /* 0x000fe200078f08ff */
[--C-:B------:R-:W-:Y:S01]  /*ab00*/  @!P2 IMAD.WIDE R2, R13, 0x4, R10.reuse ;  /* 0x000000040d02a825 */ /* 0x100fe200078e020a */
[----:B------:R-:W-:Y:S02]  /*ab10*/  @!P5 LEA.HI R16, R16, R16, RZ, 0x1 ;  /* 0x000000101010d211 */ /* 0x000fe400078f08ff */
[----:B------:R-:W-:Y:S01]  /*ab20*/  @!P0 LEA.HI R14, R14, R14, RZ, 0x1 ;  /* 0x0000000e0e0e8211 */ /* 0x000fe200078f08ff */
[----:B------:R-:W-:Y:S01]  /*ab30*/  @!P3 IMAD.WIDE R6, R7, 0x4, R10 ;  /* 0x000000040706b825 */ /* 0x000fe200078e020a */
[----:B------:R-:W-:Y:S01]  /*ab40*/  @!P4 LEA.HI R0, R15, R15, RZ, 0x1 ;  /* 0x0000000f0f00c211 */ /* 0x000fe200078f08ff */
[----:B------:R0:W-:Y:S01]  /*ab50*/  @!P2 ST.E.64 desc[UR40][R2.64], R22 ;  /* 0x000000160200a985 */ /* 0x0001e2000c101b28 */
[----:B------:R-:W-:-:S02]  /*ab60*/  @!P1 LOP3.LUT R13, R12, 0xfffffffe, RZ, 0xc0, !PT ;  /* 0xfffffffe0c0d9812 */ /* 0x000fc400078ec0ff */
[----:B------:R-:W-:Y:S01]  /*ab70*/  @!P6 LEA.HI R18, R17, R17, RZ, 0x1 ;  /* 0x000000111112e211 */ /* 0x000fe200078f08ff */
[----:B------:R1:W-:Y:S01]  /*ab80*/  @!P3 ST.E.64 desc[UR40][R6.64], R24 ;  /* 0x000000180600b985 */ /* 0x0003e2000c101b28 */
[----:B------:R-:W-:Y:S01]  /*ab90*/  @!P0 LOP3.LUT R15, R14, 0xfffffffe, RZ, 0xc0, !PT ;  /* 0xfffffffe0e0f8812 */ /* 0x000fe200078ec0ff */
[--C-:B------:R-:W-:Y:S01]  /*aba0*/  @!P1 IMAD.WIDE R12, R13, 0x4, R10.reuse ;  /* 0x000000040d0c9825 */ /* 0x100fe200078e020a */
[----:B------:R-:W-:Y:S02]  /*abb0*/  @!P4 LOP3.LUT R17, R0, 0xfffffffe, RZ, 0xc0, !PT ;  /* 0xfffffffe0011c812 */ /* 0x000fe400078ec0ff */
[----:B------:R-:W-:Y:S01]  /*abc0*/  @!P5 LOP3.LUT R21, R16, 0xfffffffe, RZ, 0xc0, !PT ;  /* 0xfffffffe1015d812 */ /* 0x000fe200078ec0ff */
[--C-:B------:R-:W-:Y:S01]  /*abd0*/  @!P0 IMAD.WIDE R14, R15, 0x4, R10.reuse ;  /* 0x000000040f0e8825 */ /* 0x100fe200078e020a */
[----:B------:R2:W-:Y:S01]  /*abe0*/  @!P1 ST.E.64 desc[UR40][R12.64], R32 ;  /* 0x000000200c009985 */ /* 0x0005e2000c101b28 */
[----:B0-----:R-:W-:Y:S02]  /*abf0*/  @!P6 LOP3.LUT R23, R18, 0xfffffffe, RZ, 0xc0, !PT ;  /* 0xfffffffe1217e812 */ /* 0x001fe400078ec0ff */
[----:B------:R-:W-:Y:S01]  /*ac00*/  @!P4 IMAD.WIDE R2, R17, 0x4, R10 ;  /* 0x000000041102c825 */ /* 0x000fe200078e020a */
[----:B------:R2:W-:Y:S01]  /*ac10*/  @!P0 ST.E.64 desc[UR40][R14.64], R30 ;  /* 0x0000001e0e008985 */ /* 0x0005e2000c101b28 */
[----:B------:R-:W-:-:S02]  /*ac20*/  ISETP.GE.AND P0, PT, R19, UR4, PT ;  /* 0x0000000413007c0c */ /* 0x000fc4000bf06270 */
[--C-:B-1----:R-:W-:Y:S01]  /*ac30*/  @!P5 IMAD.WIDE R6, R21, 0x4, R10.reuse ;  /* 0x000000041506d825 */ /* 0x102fe200078e020a */
[----:B------:R2:W-:Y:S03]  /*ac40*/  @!P4 ST.E.64 desc[UR40][R2.64], R26 ;  /* 0x0000001a0200c985 */ /* 0x0005e6000c101b28 */
[----:B------:R-:W-:Y:S01]  /*ac50*/  @!P6 IMAD.WIDE R16, R23, 0x4, R10 ;  /* 0x000000041710e825 */ /* 0x000fe200078e020a */
[----:B------:R2:W-:Y:S04]  /*ac60*/  @!P5 ST.E.64 desc[UR40][R6.64], R138 ;  /* 0x0000008a0600d985 */ /* 0x0005e8000c101b28 */
[----:B------:R2:W-:Y:S02]  /*ac70*/  @!P6 ST.E.64 desc[UR40][R16.64], R4 ;  /* 0x000000041000e985 */ /* 0x0005e4000c101b28 */
[----:B------:R-:W-:Y:S05]  /*ac80*/  @P0 BRA `(.L_x_10) ;  /* 0x0000004000a00947 */ /* 0x000fea0003800000 */
[----:B------:R-:W-:-:S04]  /*ac90*/  LEA.HI R19, R19, R19, RZ, 0x1 ;  /* 0x0000001313137211 */ /* 0x000fc800078f08ff */
[----:B------:R-:W-:-:S05]  /*aca0*/  LOP3.LUT R19, R19, 0xfffffffe, RZ, 0xc0, !PT ;  /* 0xfffffffe13137812 */ /* 0x000fca00078ec0ff */
[----:B------:R-:W-:-:S05]  /*acb0*/  IMAD.WIDE R10, R19, 0x4, R10 ;  /* 0x00000004130a7825 */ /* 0x000fca00078e020a */
[----:B------:R1:W-:Y:S01]  /*acc0*/  ST.E.64 desc[UR40][R10.64], R8 ;  /* 0x000000080a007985 */ /* 0x0003e2000c101b28 */
[----:B------:R-:W-:Y:S05]  /*acd0*/  BRA `(.L_x_10) ;  /* 0x00000040008c7947 */ /* 0x000fea0003800000 */
.L_x_35:
[----:B------:R-:W0:Y:S02]  /*ace0*/  S2R R0, SR_TID.X ;  /* 0x0000000000007919 */ /* 0x000e240000002100 */
[----:B0-----:R-:W-:-:S05]  /*acf0*/  VIADD R2, R0, 0xffffff80 ;  /* 0xffffff8000027836 */ /* 0x001fca0000000000 */
[----:B------:R-:W-:-:S13]  /*ad00*/  ISETP.GT.AND P0, PT, R2, 0x7f, PT ;  /* 0x0000007f0200780c */ /* 0x000fda0003f04270 */
[----:B------:R-:W-:Y:S05]  /*ad10*/  @P0 BRA `(.L_x_10) ;  /* 0x00000040007c0947 */ /* 0x000fea0003800000 */
[----:B------:R-:W0:Y:S01]  /*ad20*/  S2R R3, SR_CTAID.X ;  /* 0x0000000000037919 */ /* 0x000e220000002500 */
[----:B------:R-:W1:Y:S01]  /*ad30*/  LDC R6, c[0x0][0xbe8] ;  /* 0x0002fa00ff067b82 */ /* 0x000e620000000800 */
[----:B------:R-:W-:Y:S01]  /*ad40*/  ULDC UR4, c[0x0][0xa88] ;  /* 0x0002a20000047ab9 */ /* 0x000fe20000000800 */
[----:B0-----:R-:W-:Y:S02]  /*ad50*/  IMAD R0, R3, 0x80, R0 ;  /* 0x0000008003007824 */ /* 0x001fe400078e0200 */
[----:B-1----:R-:W-:Y:S02]  /*ad60*/  IMAD R3, R6, UR4, RZ ;  /* 0x0000000406037c24 */ /* 0x002fe4000f8e02ff */
[----:B------:R-:W-:-:S05]  /*ad70*/  VIADD R0, R0, 0xffffff80 ;  /* 0xffffff8000007836 */ /* 0x000fca0000000000 */
[----:B------:R-:W-:-:S13]  /*ad80*/  ISETP.GE.AND P0, PT, R0, R3, PT ;  /* 0x000000030000720c */ /* 0x000fda0003f06270 */
[----:B------:R-:W-:Y:S05]  /*ad90*/  @P0 BRA `(.L_x_10) ;  /* 0x00000040005c0947 */ /* 0x000fea0003800000 */
[----:B------:R-:W-:Y:S01]  /*ada0*/  ISETP.NE.AND P0, PT, R6, 0x1, PT ;  /* 0x000000010600780c */ /* 0x000fe20003f05270 */
[----:B------:R-:W0:Y:S01]  /*adb0*/  LDC.64 R12, c[0x0][0xbd8] ;  /* 0x0002f600ff0c7b82 */ /* 0x000e220000000a00 */
[----:B------:R-:W-:Y:S01]  /*adc0*/  SHF.R.S32.HI R5, RZ, 0x1f, R16 ;  /* 0x0000001fff057819 */ /* 0x000fe20000011410 */
[----:B------:R-:W-:Y:S02]  /*add0*/  ULDC.64 UR4, c[0x0][0xbd0] ;  /* 0x0002f40000047ab9 */ /* 0x000fe40000000a00 */
[----:B------:R-:W-:-:S04]  /*ade0*/  IMAD.WIDE.U32 R2, R16, UR4, RZ ;  /* 0x0000000410027c25 */ /* 0x000fc8000f8e00ff */
[----:B------:R-:W1:Y:S01]  /*adf0*/  S2UR UR6, SR_CTAID.Y ;  /* 0x00000000000679c3 */ /* 0x000e620000002600 */
[----:B------:R-:W-:-:S04]  /*ae00*/  IMAD R5, R5, UR4, RZ ;  /* 0x0000000405057c24 */ /* 0x000fc8000f8e02ff */
[----:B------:R-:W-:Y:S01]  /*ae10*/  IMAD R5, R16, UR5, R5 ;  /* 0x0000000510057c24 */ /* 0x000fe2000f8e0205 */
[----:B------:R-:W-:Y:S01]  /*ae20*/  ULDC.64 UR4, c[0x0][0xbe0] ;  /* 0x0002f80000047ab9 */ /* 0x000fe20000000a00 */
[----:B------:R-:W-:Y:S01]  /*ae30*/  IMAD.MOV R16, RZ, RZ, -R16 ;  /* 0x000000ffff107224 */ /* 0x000fe200078e0a10 */
[----:B------:R-:W2:Y:S01]  /*ae40*/  @P0 LDC R9, c[0x0][0xbec] ;  /* 0x0002fb00ff090b82 */ /* 0x000ea20000000800 */
[----:B------:R-:W-:Y:S02]  /*ae50*/  IMAD.IADD R3, R3, 0x1, R5 ;  /* 0x0000000103037824 */ /* 0x000fe400078e0205 */
[----:B------:R-:W-:-:S05]  /*ae60*/  IMAD.MOV.U32 R5, RZ, RZ, R0 ;  /* 0x000000ffff057224 */ /* 0x000fca00078e0000 */
[----:B------:R-:W1:Y:S01]  /*ae70*/  LDC R7, c[0x0][0xc50] ;  /* 0x00031400ff077b82 */ /* 0x000e620000000800 */
[C---:B0-----:R-:W-:Y:S02]  /*ae80*/  IMAD R8, R12.reuse, UR38, RZ ;  /* 0x000000260c087c24 */ /* 0x041fe4000f8e02ff */
[----:B------:R-:W-:-:S04]  /*ae90*/  IMAD.WIDE.U32 R2, R12, UR39, R2 ;  /* 0x000000270c027c25 */ /* 0x000fc8000f8e0002 */
[----:B------:R-:W-:Y:S01]  /*aea0*/  IMAD R13, R13, UR39, R8 ;  /* 0x000000270d0d7c24 */ /* 0x000fe2000f8e0208 */
[----:B------:R-:W0:Y:S03]  /*aeb0*/  @P0 LDC R11, c[0x0][0xbf0] ;  /* 0x0002fc00ff0b0b82 */ /* 0x000e260000000800 */
[----:B------:R-:W-:Y:S02]  /*aec0*/  IMAD.IADD R3, R13, 0x1, R3 ;  /* 0x000000010d037824 */ /* 0x000fe400078e0203 */
[----:B--2---:R-:W-:-:S04]  /*aed0*/  @P0 IMAD.HI.U32 R4, R0, R9, RZ ;  /* 0x0000000900040227 */ /* 0x004fc800078e00ff */
[----:B-1----:R-:W-:-:S04]  /*aee0*/  IMAD R9, R7, R16, UR6 ;  /* 0x0000000607097e24 */ /* 0x002fc8000f8e0210 */
[----:B------:R-:W-:Y:S01]  /*aef0*/  IMAD.WIDE.U32 R2, R9, UR4, R2 ;  /* 0x0000000409027c25 */ /* 0x000fe2000f8e0002 */
[----:B0-----:R-:W-:Y:S02]  /*af00*/  @P0 SHF.R.U32.HI R5, RZ, R11, R4 ;  /* 0x0000000bff050219 */ /* 0x001fe40000011604 */
[----:B------:R-:W-:Y:S02]  /*af10*/  SHF.R.S32.HI R4, RZ, 0x1f, R9 ;  /* 0x0000001fff047819 */ /* 0x000fe40000011409 */
[----:B------:R-:W-:Y:S01]  /*af20*/  IADD3 R2, P0, R5, R2, RZ ;  /* 0x0000000205027210 */ /* 0x000fe20007f1e0ff */
[----:B------:R-:W-:Y:S02]  /*af30*/  IMAD.MOV R7, RZ, RZ, -R5 ;  /* 0x000000ffff077224 */ /* 0x000fe400078e0a05 */
[----:B------:R-:W-:Y:S02]  /*af40*/  IMAD R4, R4, UR4, RZ ;  /* 0x0000000404047c24 */ /* 0x000fe4000f8e02ff */
[----:B------:R-:W-:-:S02]  /*af50*/  IMAD R7, R6, R7, R0 ;  /* 0x0000000706077224 */ /* 0x000fc400078e0200 */
[----:B------:R-:W-:Y:S01]  /*af60*/  IMAD R4, R9, UR5, R4 ;  /* 0x0000000509047c24 */ /* 0x000fe2000f8e0204 */
[----:B------:R-:W-:Y:S01]  /*af70*/  SHF.R.S32.HI R9, RZ, 0x1f, R5 ;  /* 0x0000001fff097819 */ /* 0x000fe20000011405 */
[----:B------:R-:W-:Y:S01]  /*af80*/  ULDC.64 UR4, c[0x0][0xbc8] ;  /* 0x0002f20000047ab9 */ /* 0x000fe20000000a00 */
[----:B------:R-:W-:Y:S02]  /*af90*/  SHF.R.S32.HI R0, RZ, 0x1f, R7 ;  /* 0x0000001fff007819 */ /* 0x000fe40000011407 */
[----:B------:R-:W-:-:S03]  /*afa0*/  IADD3.X R3, R9, R3, R4, P0, !PT ;  /* 0x0000000309037210 */ /* 0x000fc600007fe404 */
[----:B------:R-:W-:Y:S02]  /*afb0*/  IMAD R0, R0, UR4, RZ ;  /* 0x0000000400007c24 */ /* 0x000fe4000f8e02ff */
[----:B------:R-:W-:-:S04]  /*afc0*/  IMAD.WIDE.U32 R2, R7, UR4, R2 ;  /* 0x0000000407027c25 */ /* 0x000fc8000f8e0002 */
[----:B------:R-:W-:Y:S01]  /*afd0*/  IMAD R5, R7, UR5, R0 ;  /* 0x0000000507057c24 */ /* 0x000fe2000f8e0200 */
[----:B------:R-:W-:Y:S02]  /*afe0*/  ULDC.64 UR4, c[0x0][0xba8] ;  /* 0x0002ea0000047ab9 */ /* 0x000fe40000000a00 */
[----:B------:R-:W-:Y:S01]  /*aff0*/  LEA R4, P0, R2, UR4, 0x2 ;  /* 0x0000000402047c11 */ /* 0x000fe2000f8010ff */
[----:B------:R-:W-:-:S05]  /*b000*/  IMAD.IADD R3, R3, 0x1, R5 ;  /* 0x0000000103037824 */ /* 0x000fca00078e0205 */
[----:B------:R-:W-:Y:S01]  /*b010*/  LEA.HI.X R5, R2, UR5, R3, 0x2, P0 ;  /* 0x0000000502057c11 */ /* 0x000fe200080f1403 */
[----:B------:R-:W-:-:S05]  /*b020*/  IMAD.MOV.U32 R3, RZ, RZ, -0x800000 ;  /* 0xff800000ff037424 */ /* 0x000fca00078e00ff */
[----:B------:R0:W-:Y:S01]  /*b030*/  STG.E desc[UR40][R4.64], R3 ;  /* 0x0000000304007986 */ /* 0x0001e2000c101928 */
[----:B------:R-:W-:Y:S05]  /*b040*/  BRA `(.L_x_10) ;  /* 0x0000003c00b07947 */ /* 0x000fea0003800000 */
.L_x_8:
[----:B------:R-:W-:-:S08]  /*b050*/  NOP ;  /* 0x0000000000007918 */ /* 0x000fd00000000000 */
[----:B--2---:R-:W0:-:S00]  /*b060*/  USETMAXREG.DEALLOC.CTAPOOL 0x18 ;  /* 0x00000018000079c8 */ /* 0x004e0000080e0500 */
[----:B0-----:R-:W-:Y:S01]  /*b070*/  LOP3.LUT R0, R0, 0x3, RZ, 0xc0, !PT ;  /* 0x0000000300007812 */ /* 0x001fe200078ec0ff */
[----:B------:R-:W0:Y:S05]  /*b080*/  S2R R18, SR_CTAID.Z ;  /* 0x0000000000127919 */ /* 0x000e2a0000002700 */
[----:B------:R-:W1:Y:S01]  /*b090*/  S2UR UR6, SR_CTAID.Y ;  /* 0x00000000000679c3 */ /* 0x000e620000002600 */
[----:B------:R-:W2:Y:S02]  /*b0a0*/  SHFL.IDX PT, R0, R0, RZ, 0x1f ;  /* 0x00001fff00007589 */ /* 0x000ea400000e0000 */
[----:B--2---:R-:W-:-:S13]  /*b0b0*/  ISETP.NE.AND P0, PT, R0, RZ, PT ;  /* 0x000000ff0000720c */ /* 0x004fda0003f05270 */
[----:B01----:R-:W-:Y:S05]  /*b0c0*/  @!P0 BRA `(.L_x_38) ;  /* 0x0000000000288947 */ /* 0x003fea0003800000 */
[----:B------:R-:W-:Y:S01]  /*b0d0*/  ULDC UR7, c[0x0][0xc50] ;  /* 0x0003140000077ab9 */ /* 0x000fe20000000800 */
[----:B------:R-:W-:Y:S01]  /*b0e0*/  UMOV UR36, UR6 ;  /* 0x0000000600247c82 */ /* 0x000fe20008000000 */
[----:B------:R-:W-:-:S06]  /*b0f0*/  UISETP.NE.AND UP0, UPT, UR7, 0x1, UPT ;  /* 0x000000010700788c */ /* 0x000fcc000bf05270 */
[----:B------:R-:W-:-:S13]  /*b100*/  PLOP3.LUT P0, PT, PT, PT, UP0, 0x80, 0x0 ;  /* 0x000000000000781c */ /* 0x000fda0003f0f008 */
[----:B------:R-:W-:Y:S05]  /*b110*/  @!P0 BRA `(.L_x_39) ;  /* 0x0000000000308947 */ /* 0x000fea0003800000 */
[----:B------:R-:W-:Y:S01]  /*b120*/  ULDC UR4, c[0x0][0xc54] ;  /* 0x0003150000047ab9 */ /* 0x000fe20000000800 */
[----:B------:R-:W-:Y:S01]  /*b130*/  ULDC UR36, c[0x0][0xc58] ;  /* 0x0003160000247ab9 */ /* 0x000fe20000000800 */
[----:B------:R-:W-:-:S04]  /*b140*/  UIMAD.WIDE.U32 UR4, UR6, UR4, URZ ;  /* 0x00000004060472a5 */ /* 0x000fc8000f8e003f */
[----:B------:R-:W-:Y:S01]  /*b150*/  USHF.R.U32.HI UR36, URZ, UR36, UR5 ;  /* 0x000000243f247299 */ /* 0x000fe20008011605 */
[----:B------:R-:W-:Y:S11]  /*b160*/  BRA `(.L_x_39) ;  /* 0x00000000001c7947 */ /* 0x000ff60003800000 */
.L_x_38:
[----:B------:R-:W-:Y:S01]  /*b170*/  ULDC UR7, c[0x0][0xc50] ;  /* 0x0003140000077ab9 */ /* 0x000fe20000000800 */
[----:B------:R-:W-:Y:S01]  /*b180*/  UMOV UR36, UR6 ;  /* 0x0000000600247c82 */ /* 0x000fe20008000000 */
[----:B------:R-:W-:-:S11]  /*b190*/  UISETP.NE.AND UP0, UPT, UR7, 0x1, UPT ;  /* 0x000000010700788c */ /* 0x000fd6000bf05270 */
[----:B------:R-:W-:Y:S01]  /*b1a0*/  @UP0 ULDC UR4, c[0x0][0xc54] ;  /* 0x0003150000040ab9 */ /* 0x000fe20000000800 */
[----:B------:R-:W-:Y:S01]  /*b1b0*/  @UP0 ULDC UR8, c[0x0][0xc58] ;  /* 0x0003160000080ab9 */ /* 0x000fe20000000800 */
[----:B------:R-:W-:-:S04]  /*b1c0*/  UIMAD.WIDE.U32 UR4, UR6, UR4, URZ ;  /* 0x00000004060472a5 */ /* 0x000fc8000f8e003f */
[----:B------:R-:W-:-:S12]  /*b1d0*/  @UP0 USHF.R.U32.HI UR36, URZ, UR8, UR5 ;  /* 0x000000083f240299 */ /* 0x000fd80008011605 */
.L_x_39:
[----:B------:R-:W-:Y:S01]  /*b1e0*/  ISETP.GE.AND P0, PT, R18, RZ, PT ;  /* 0x000000ff1200720c */ /* 0x000fe20003f06270 */
[----:B------:R-:W-:Y:S01]  /*b1f0*/  UIADD3 UR4, -UR36, URZ, URZ ;  /* 0x0000003f24047290 */ /* 0x000fe2000fffe13f */
[----:B------:R-:W-:Y:S02]  /*b200*/  IMAD.MOV.U32 R21, RZ, RZ, 0x1 ;  /* 0x00000001ff157424 */ /* 0x000fe400078e00ff */
[----:B------:R-:W-:Y:S01]  /*b210*/  IMAD.MOV.U32 R0, RZ, RZ, RZ ;  /* 0x000000ffff007224 */ /* 0x000fe200078e00ff */
[----:B------:R-:W-:Y:S01]  /*b220*/  UIMAD UR4, UR7, UR4, UR6 ;  /* 0x00000004070472a4 */ /* 0x000fe2000f8e0206 */
[----:B------:R-:W-:-:S07]  /*b230*/  IMAD.MOV.U32 R2, RZ, RZ, 0x1 ;  /* 0x00000001ff027424 */ /* 0x000fce00078e00ff */
[----:B------:R-:W-:Y:S05]  /*b240*/  @!P0 BRA `(.L_x_40) ;  /* 0x0000003800648947 */ /* 0x000fea0003800000 */
[----:B------:R-:W-:Y:S01]  /*b250*/  ULDC.64 UR6, c[0x0][0x418] ;  /* 0x0001060000067ab9 */ /* 0x000fe20000000a00 */
[----:B------:R-:W-:Y:S01]  /*b260*/  ULDC UR5, c[0x0][0x424] ;  /* 0x0001090000057ab9 */ /* 0x000fe20000000800 */
[----:B------:R-:W-:Y:S01]  /*b270*/  UISETP.NE.U32.AND UP0, UPT, UR6, URZ, UPT ;  /* 0x0000003f0600728c */ /* 0x000fe2000bf05070 */
[----:B------:R-:W-:Y:S02]  /*b280*/  IMAD.MOV.U32 R17, RZ, RZ, RZ ;  /* 0x000000ffff117224 */ /* 0x000fe400078e00ff */
[----:B------:R-:W-:Y:S01]  /*b290*/  ULDC UR6, c[0x0][0x2f0] ;  /* 0x0000bc0000067ab9 */ /* 0x000fe20000000800 */
[----:B------:R-:W-:Y:S02]  /*b2a0*/  UISETP.NE.AND.EX UP0, UPT, UR7, URZ, UPT, UP0 ;  /* 0x0000003f0700728c */ /* 0x000fe4000bf05300 */
[----:B------:R-:W-:Y:S02]  /*b2b0*/  ULOP3.LUT UR7, UR4, 0xffff, URZ, 0xc0, !UPT ;  /* 0x0000ffff04077892 */ /* 0x000fe4000f8ec03f */
[----:B------:R-:W-:-:S04]  /*b2c0*/  USEL UR5, UR5, 0x1, UP0 ;  /* 0x0000000105057887 */ /* 0x000fc80008000000 */
[----:B------:R-:W-:-:S04]  /*b2d0*/  UIMAD UR5, UR5, UR6, URZ ;  /* 0x00000006050572a4 */ /* 0x000fc8000f8e023f */
[----:B------:R-:W-:Y:S02]  /*b2e0*/  UISETP.GE.AND UP0, UPT, UR5, 0x1, UPT ;  /* 0x000000010500788c */ /* 0x000fe4000bf06270 */
[----:B------:R-:W-:-:S04]  /*b2f0*/  UIADD3 UR5, UR5, 0x7f, URZ ;  /* 0x0000007f05057890 */ /* 0x000fc8000fffe03f */
[----:B------:R-:W-:Y:S01]  /*b300*/  PLOP3.LUT P0, PT, PT, PT, UP0, 0x80, 0x0 ;  /* 0x000000000000781c */ /* 0x000fe20003f0f008 */
[----:B------:R-:W-:-:S04]  /*b310*/  USHF.R.S32.HI UR6, URZ, 0x1f, UR5 ;  /* 0x0000001f3f067899 */ /* 0x000fc80008011405 */
[----:B------:R-:W-:-:S04]  /*b320*/  ULEA.HI UR6, UR6, UR5, URZ, 0x7 ;  /* 0x0000000506067291 */ /* 0x000fc8000f8f383f */
[----:B------:R-:W-:-:S04]  /*b330*/  USHF.R.S32.HI UR6, URZ, 0x7, UR6 ;  /* 0x000000073f067899 */ /* 0x000fc80008011406 */
[----:B------:R-:W-:Y:S08]  /*b340*/  @!P0 BRA `(.L_x_41) ;  /* 0x00000000007c8947 */ /* 0x000ff00003800000 */
[----:B------:R-:W-:-:S04]  /*b350*/  USHF.R.U32.HI UR4, URZ, 0x10, UR4 ;  /* 0x000000103f047899 */ /* 0x000fc80008011604 */
[----:B------:R-:W-:-:S11]  /*b360*/  UISETP.NE.AND UP0, UPT, UR4, URZ, UPT ;  /* 0x0000003f0400728c */ /* 0x000fd6000bf05270 */
[----:B------:R-:W-:Y:S02]  /*b370*/  @!UP0 ULDC UR4, c[0x0][0x9f0] ;  /* 0x00027c0000048ab9 */ /* 0x000fe40000000800 */
[----:B------:R-:W-:Y:S01]  /*b380*/  IMAD.U32 R6, RZ, RZ, UR4 ;  /* 0x00000004ff067e24 */ /* 0x000fe2000f8e00ff */
[----:B------:R-:W-:-:S04]  /*b390*/  UIADD3 UR5, UR6, -0x1, UR4 ;  /* 0xffffffff06057890 */ /* 0x000fc8000fffe004 */
[-C--:B------:R-:W-:Y:S02]  /*b3a0*/  IABS R0, R6.reuse ;  /* 0x0000000600007213 */ /* 0x080fe40000000000 */
[----:B------:R-:W-:Y:S02]  /*b3b0*/  IABS R6, R6 ;  /* 0x0000000600067213 */ /* 0x000fe40000000000 */
[----:B------:R-:W0:Y:S08]  /*b3c0*/  I2F.RP R4, R0 ;  /* 0x0000000000047306 */ /* 0x000e300000209400 */
[----:B0-----:R-:W0:Y:S02]  /*b3d0*/  MUFU.RCP R4, R4 ;  /* 0x0000000400047308 */ /* 0x001e240000001000 */
[----:B0-----:R-:W-:-:S06]  /*b3e0*/  VIADD R2, R4, 0xffffffe ;  /* 0x0ffffffe04027836 */ /* 0x001fcc0000000000 */
[----:B------:R0:W1:Y:S02]  /*b3f0*/  F2I.FTZ.U32.TRUNC.NTZ R3, R2 ;  /* 0x0000000200037305 */ /* 0x000064000021f000 */
[----:B0-----:R-:W-:Y:S02]  /*b400*/  IMAD.MOV.U32 R2, RZ, RZ, RZ ;  /* 0x000000ffff027224 */ /* 0x001fe400078e00ff */
[----:B-1----:R-:W-:-:S04]  /*b410*/  IMAD.MOV R5, RZ, RZ, -R3 ;  /* 0x000000ffff057224 */ /* 0x002fc800078e0a03 */
[----:B------:R-:W-:-:S04]  /*b420*/  IMAD R5, R5, R0, RZ ;  /* 0x0000000005057224 */ /* 0x000fc800078e02ff */
[----:B------:R-:W-:-:S04]  /*b430*/  IMAD.HI.U32 R3, R3, R5, R2 ;  /* 0x0000000503037227 */ /* 0x000fc800078e0002 */
[----:B------:R-:W-:Y:S01]  /*b440*/  IMAD.U32 R5, RZ, RZ, UR5 ;  /* 0x00000005ff057e24 */ /* 0x000fe2000f8e00ff */
[----:B------:R-:W-:-:S04]  /*b450*/  ULOP3.LUT UR5, UR5, UR4, URZ, 0x3c, !UPT ;  /* 0x0000000405057292 */ /* 0x000fc8000f8e3c3f */
[----:B------:R-:W-:Y:S01]  /*b460*/  IABS R2, R5 ;  /* 0x0000000500027213 */ /* 0x000fe20000000000 */
[----:B------:R-:W-:Y:S01]  /*b470*/  IMAD.MOV R5, RZ, RZ, -R6 ;  /* 0x000000ffff057224 */ /* 0x000fe200078e0a06 */
[----:B------:R-:W-:-:S03]  /*b480*/  ISETP.LE.AND P2, PT, RZ, UR5, PT ;  /* 0x00000005ff007c0c */ /* 0x000fc6000bf43270 */
[----:B------:R-:W-:-:S04]  /*b490*/  IMAD.HI.U32 R3, R3, R2, RZ ;  /* 0x0000000203037227 */ /* 0x000fc800078e00ff */
[----:B------:R-:W-:-:S05]  /*b4a0*/  IMAD R5, R3, R5, R2 ;  /* 0x0000000503057224 */ /* 0x000fca00078e0202 */
[----:B------:R-:W-:-:S13]  /*b4b0*/  ISETP.GT.U32.AND P1, PT, R0, R5, PT ;  /* 0x000000050000720c */ /* 0x000fda0003f24070 */
[----:B------:R-:W-:Y:S02]  /*b4c0*/  @!P1 IMAD.IADD R5, R5, 0x1, -R0 ;  /* 0x0000000105059824 */ /* 0x000fe400078e0a00 */
[----:B------:R-:W-:Y:S01]  /*b4d0*/  @!P1 VIADD R3, R3, 0x1 ;  /* 0x0000000103039836 */ /* 0x000fe20000000000 */
[----:B------:R-:W-:Y:S02]  /*b4e0*/  ISETP.NE.AND P1, PT, RZ, UR4, PT ;  /* 0x00000004ff007c0c */ /* 0x000fe4000bf25270 */
[----:B------:R-:W-:-:S13]  /*b4f0*/  ISETP.GE.U32.AND P0, PT, R5, R0, PT ;  /* 0x000000000500720c */ /* 0x000fda0003f06070 */
[----:B------:R-:W-:-:S04]  /*b500*/  @P0 VIADD R3, R3, 0x1 ;  /* 0x0000000103030836 */ /* 0x000fc80000000000 */
[----:B------:R-:W-:Y:S01]  /*b510*/  @!P2 IMAD.MOV R3, RZ, RZ, -R3 ;  /* 0x000000ffff03a224 */ /* 0x000fe200078e0a03 */
[----:B------:R-:W-:-:S05]  /*b520*/  @!P1 LOP3.LUT R3, RZ, UR4, RZ, 0x33, !PT ;  /* 0x00000004ff039c12 */ /* 0x000fca000f8e33ff */
[----:B------:R-:W-:-:S07]  /*b530*/  IMAD.MOV.U32 R17, RZ, RZ, R3 ;  /* 0x000000ffff117224 */ /* 0x000fce00078e0003 */
.L_x_41:
[----:B------:R-:W-:Y:S02]  /*b540*/  IMAD R0, R17, UR7, RZ ;  /* 0x0000000711007c24 */ /* 0x000fe4000f8e02ff */
[----:B------:R-:W-:-:S03]  /*b550*/  IMAD.MOV.U32 R2, RZ, RZ, 0x1 ;  /* 0x00000001ff027424 */ /* 0x000fc600078e00ff */
[----:B------:R-:W-:Y:S01]  /*b560*/  VIADDMNMX R17, R0, R17, UR6, PT ;  /* 0x0000000600117e46 */ /* 0x000fe2000b800111 */
[----:B------:R0:W-:Y:S03]  /*b570*/  STL [R1+0x10], R0 ;  /* 0x0000100001007387 */ /* 0x0001e60000100800 */
[----:B------:R-:W-:Y:S01]  /*b580*/  ISETP.GT.AND P0, PT, R17, R0, PT ;  /* 0x000000001100720c */ /* 0x000fe20003f04270 */
[----:B0-----:R-:W-:-:S12]  /*b590*/  IMAD.MOV.U32 R0, RZ, RZ, RZ ;  /* 0x000000ffff007224 */ /* 0x001fd800078e00ff */
[----:B------:R-:W-:Y:S05]  /*b5a0*/  @!P0 BRA `(.L_x_40) ;  /* 0x00000034008c8947 */ /* 0x000fea0003800000 */
[----:B------:R-:W0:Y:S01]  /*b5b0*/  S2UR UR4, SR_CgaCtaId ;  /* 0x00000000000479c3 */ /* 0x000e220000008800 */
[----:B------:R-:W-:Y:S02]  /*b5c0*/  UMOV UR38, 0x400 ;  /* 0x0000040000267882 */ /* 0x000fe40000000000 */
[----:B0-----:R-:W-:-:S04]  /*b5d0*/  ULEA UR38, UR4, UR38, 0x18 ;  /* 0x0000002604267291 */ /* 0x001fc8000f8ec03f */
[----:B------:R-:W-:-:S04]  /*b5e0*/  UIADD3 UR4, UR38, 0x28400, URZ ;  /* 0x0002840026047890 */ /* 0x000fc8000fffe03f */
[----:B------:R-:W-:-:S06]  /*b5f0*/  ULOP3.LUT UP0, URZ, UR4, 0x3ff, URZ, 0xc0, !UPT ;  /* 0x000003ff043f7892 */ /* 0x000fcc000f80c03f */
[----:B------:R-:W-:-:S13]  /*b600*/  PLOP3.LUT P0, PT, PT, PT, UP0, 0x80, 0x0 ;  /* 0x000000000000781c */ /* 0x000fda0003f0f008 */
[----:B------:R-:W-:Y:S05]  /*b610*/  @!P0 BRA `(.L_x_42) ;  /* 0x0000000000408947 */ /* 0x000fea0003800000 */
[----:B------:R-:W-:Y:S01]  /*b620*/  MOV R2, 0x0 ;  /* 0x0000000000027802 */ /* 0x000fe20000000f00 */
[----:B------:R-:W-:Y:S01]  /*b630*/  ULDC.64 UR6, c[0x4][0xc0] ;  /* 0x0100300000067ab9 */ /* 0x000fe20000000a00 */
[----:B------:R-:W-:Y:S01]  /*b640*/  ULDC.64 UR8, c[0x4][0xc8] ;  /* 0x0100320000087ab9 */ /* 0x000fe20000000a00 */
[----:B------:R-:W-:Y:S01]  /*b650*/  ULDC.64 UR4, c[0x4][0x8] ;  /* 0x0100020000047ab9 */ /* 0x000fe20000000a00 */
[----:B------:R-:W-:Y:S02]  /*b660*/  IMAD.U32 R4, RZ, RZ, UR6 ;  /* 0x00000006ff047e24 */ /* 0x000fe4000f8e00ff */
[----:B------:R-:W0:Y:S01]  /*b670*/  LDC.64 R2, c[0x4][R2] ;  /* 0x0100000002027b82 */ /* 0x000e220000000a00 */
[----:B------:R-:W-:Y:S02]  /*b680*/  IMAD.U32 R5, RZ, RZ, UR7 ;  /* 0x00000007ff057e24 */ /* 0x000fe4000f8e00ff */
[----:B------:R-:W-:Y:S02]  /*b690*/  IMAD.U32 R6, RZ, RZ, UR8 ;  /* 0x00000008ff067e24 */ /* 0x000fe4000f8e00ff */
[----:B------:R-:W-:-:S02]  /*b6a0*/  IMAD.U32 R7, RZ, RZ, UR9 ;  /* 0x00000009ff077e24 */ /* 0x000fc4000f8e00ff */
[----:B------:R-:W-:Y:S02]  /*b6b0*/  IMAD.U32 R10, RZ, RZ, UR4 ;  /* 0x00000004ff0a7e24 */ /* 0x000fe4000f8e00ff */
[----:B------:R-:W-:Y:S02]  /*b6c0*/  IMAD.U32 R11, RZ, RZ, UR5 ;  /* 0x00000005ff0b7e24 */ /* 0x000fe4000f8e00ff */
[----:B------:R-:W-:Y:S02]  /*b6d0*/  IMAD.MOV.U32 R8, RZ, RZ, 0x70 ;  /* 0x00000070ff087424 */ /* 0x000fe400078e00ff */
[----:B------:R-:W-:Y:S02]  /*b6e0*/  IMAD.MOV.U32 R12, RZ, RZ, 0x1 ;  /* 0x00000001ff0c7424 */ /* 0x000fe400078e00ff */
[----:B------:R-:W-:-:S07]  /*b6f0*/  IMAD.MOV.U32 R13, RZ, RZ, RZ ;  /* 0x000000ffff0d7224 */ /* 0x000fce00078e00ff */
[----:B------:R-:W-:-:S07]  /*b700*/  LEPC R20, `(.L_x_42) ;  /* 0x000000001014794e */ /* 0x000fce0000000000 */
[----:B0-----:R-:W-:Y:S05]  /*b710*/  CALL.ABS.NOINC R2 ;  /* 0x0000000002007343 */ /* 0x001fea0003c00000 */
.L_x_42:
[----:B------:R-:W-:-:S06]  /*b720*/  UIADD3 UR4, UR38, 0x10400, URZ ;  /* 0x0001040026047890 */ /* 0x000fcc000fffe03f */
[----:B------:R-:W-:-:S05]  /*b730*/  IMAD.U32 R16, RZ, RZ, UR4 ;  /* 0x00000004ff107e24 */ /* 0x000fca000f8e00ff */
[----:B------:R-:W-:-:S13]  /*b740*/  LOP3.LUT P0, RZ, R16, 0x3ff, RZ, 0xc0, !PT ;  /* 0x000003ff10ff7812 */ /* 0x000fda000780c0ff */
        /* <DEDUP_REMOVED lines=17> */
.L_x_43:
        /* <DEDUP_REMOVED lines=20> */
.L_x_44:
        /* <DEDUP_REMOVED lines=18> */
.L_x_45:
[----:B------:R-:W0:Y:S01]  /*bac0*/  LDC.64 R2, c[0x0][0x9f8] ;  /* 0x00027e00ff027b82 */ /* 0x000e220000000a00 */
[----:B------:R-:W-:Y:S01]  /*bad0*/  IMAD.MOV.U32 R10, RZ, RZ, R18 ;  /* 0x000000ffff0a7224 */ /* 0x000fe200078e0012 */
[----:B0-----:R-:W-:-:S04]  /*bae0*/  ISETP.NE.U32.AND P0, PT, R2, RZ, PT ;  /* 0x000000ff0200720c */ /* 0x001fc80003f05070 */
[----:B------:R-:W-:Y:S01]  /*baf0*/  ISETP.NE.AND.EX P0, PT, R3, RZ, PT, P0 ;  /* 0x000000ff0300720c */ /* 0x000fe20003f05300 */
[----:B------:R-:W-:-:S12]  /*bb00*/  IMAD.SHL.U32 R0, R19, 0x80, RZ ;  /* 0x0000008013007824 */ /* 0x000fd800078e00ff */
[----:B------:R-:W0:Y:S01]  /*bb10*/  @P0 LDC.64 R2, c[0x0][0x9f8] ;  /* 0x00027e00ff020b82 */ /* 0x000e220000000a00 */
[----:B------:R-:W-:Y:S02]  /*bb20*/  LOP3.LUT R8, R19, 0x7f, RZ, 0xc0, !PT ;  /* 0x0000007f13087812 */ /* 0x000fe400078ec0ff */
[C---:B------:R-:W-:Y:S02]  /*bb30*/  LOP3.LUT R4, R0.reuse, 0x380, RZ, 0xc0, !PT ;  /* 0x0000038000047812 */ /* 0x040fe400078ec0ff */
[----:B------:R-:W-:Y:S02]  /*bb40*/  SHF.R.U32.HI R5, RZ, 0x5, R8 ;  /* 0x00000005ff057819 */ /* 0x000fe40000011608 */
[----:B------:R-:W-:-:S03]  /*bb50*/  LOP3.LUT R6, R0, 0x400, RZ, 0xc0, !PT ;  /* 0x0000040000067812 */ /* 0x000fc600078ec0ff */
[C---:B------:R-:W-:Y:S02]  /*bb60*/  IMAD R7, R5.reuse, 0x10, R4 ;  /* 0x0000001005077824 */ /* 0x040fe400078e0204 */
[----:B------:R-:W-:Y:S02]  /*bb70*/  IMAD R6, R5, 0x800, R6 ;  /* 0x0000080005067824 */ /* 0x000fe400078e0206 */
[----:B------:R-:W2:Y:S01]  /*bb80*/  LDL.LU R5, [R1] ;  /* 0x0000000001057983 */ /* 0x000ea20000300800 */
[----:B0-----:R-:W-:-:S05]  /*bb90*/  @P0 IMAD.WIDE R2, R18, 0x4, R2 ;  /* 0x0000000412020825 */ /* 0x001fca00078e0202 */
[----:B------:R0:W3:Y:S01]  /*bba0*/  @P0 LDG.E R10, desc[UR40][R2.64] ;  /* 0x00000028020a0981 */ /* 0x0000e2000c1e1900 */
[----:B------:R-:W-:Y:S01]  /*bbb0*/  IMAD.SHL.U32 R18, R19, 0x10, RZ ;  /* 0x0000001013127824 */ /* 0x000fe200078e00ff */
[----:B------:R-:W-:-:S04]  /*bbc0*/  LOP3.LUT R9, R4, 0x10, R19, 0xf8, !PT ;  /* 0x0000001004097812 */ /* 0x000fc800078ef813 */
[----:B------:R-:W-:Y:S01]  /*bbd0*/  LOP3.LUT R18, R18, 0x70, RZ, 0xc0, !PT ;  /* 0x0000007012127812 */ /* 0x000fe200078ec0ff */
[----:B0-----:R-:W0:Y:S03]  /*bbe0*/  LDC.64 R2, c[0x0][0x418] ;  /* 0x00010600ff027b82 */ /* 0x001e260000000a00 */
[-C--:B------:R-:W-:Y:S02]  /*bbf0*/  LOP3.LUT R7, R7, R18.reuse, RZ, 0x3c, !PT ;  /* 0x0000001207077212 */ /* 0x080fe400078e3cff */
[----:B------:R-:W-:Y:S02]  /*bc00*/  LOP3.LUT R9, R9, R18, RZ, 0x3c, !PT ;  /* 0x0000001209097212 */ /* 0x000fe400078e3cff */
[----:B------:R-:W-:-:S03]  /*bc10*/  LOP3.LUT R4, R7, 0xc00, R0, 0xf8, !PT ;  /* 0x00000c0007047812 */ /* 0x000fc600078ef800 */
[----:B------:R-:W-:Y:S02]  /*bc20*/  IMAD.IADD R0, R6, 0x1, R9 ;  /* 0x0000000106007824 */ /* 0x000fe400078e0209 */
[----:B------:R-:W-:Y:S04]  /*bc30*/  STL [R1+0x18], R4 ;  /* 0x0000180401007387 */ /* 0x000fe80000100800 */
[----:B------:R1:W-:Y:S01]  /*bc40*/  STL [R1+0x1c], R0 ;  /* 0x00001c0001007387 */ /* 0x0003e20000100800 */
[----:B0-----:R-:W-:-:S04]  /*bc50*/  ISETP.NE.U32.AND P0, PT, R2, RZ, PT ;  /* 0x000000ff0200720c */ /* 0x001fc80003f05070 */
[----:B------:R-:W-:Y:S02]  /*bc60*/  R2P PR, R19, 0x6 ;  /* 0x0000000613007804 */ /* 0x000fe40000000000 */
[----:B------:R-:W-:Y:S01]  /*bc70*/  ISETP.NE.AND.EX P3, PT, R3, RZ, PT, P0 ;  /* 0x000000ff0300720c */ /* 0x000fe20003f65300 */
[----:B-1----:R-:W-:Y:S02]  /*bc80*/  IMAD.MOV.U32 R0, RZ, RZ, 0x40 ;  /* 0x00000040ff007424 */ /* 0x002fe400078e00ff */
[----:B------:R-:W-:-:S03]  /*bc90*/  IMAD.MOV.U32 R4, RZ, RZ, 0x20 ;  /* 0x00000020ff047424 */ /* 0x000fc600078e00ff */
[----:B------:R-:W-:-:S05]  /*bca0*/  SEL R0, R0, 0xffffffc0, !P2 ;  /* 0xffffffc000007807 */ /* 0x000fca0005000000 */
[----:B------:R0:W-:Y:S02]  /*bcb0*/  STL [R1+0x8], R0 ;  /* 0x0000080001007387 */ /* 0x0001e40000100800 */
[----:B0-----:R-:W-:Y:S01]  /*bcc0*/  SEL R0, R4, 0xffffffe0, !P1 ;  /* 0xffffffe004007807 */ /* 0x001fe20004800000 */
[----:B------:R-:W-:Y:S01]  /*bcd0*/  UMOV UR4, 0xffffffff ;  /* 0xffffffff00047882 */ /* 0x000fe20000000000 */
[----:B------:R-:W-:-:S04]  /*bce0*/  SHF.R.U32.HI R7, RZ, 0x5, R19 ;  /* 0x00000005ff077819 */ /* 0x000fc80000011613 */
[----:B------:R-:W-:Y:S02]  /*bcf0*/  LOP3.LUT R7, R7, 0x3, RZ, 0xc0, !PT ;  /* 0x0000000307077812 */ /* 0x000fe400078ec0ff */
[----:B--2---:R-:W-:-:S04]  /*bd00*/  LOP3.LUT R5, R5, 0xfffffffe, RZ, 0xc0, !PT ;  /* 0xfffffffe05057812 */ /* 0x004fc800078ec0ff */
[----:B------:R-:W-:Y:S02]  /*bd10*/  @P3 LOP3.LUT R5, R5, 0x1, RZ, 0xfc, !PT ;  /* 0x0000000105053812 */ /* 0x000fe400078efcff */
[----:B---3--:R-:W-:Y:S01]  /*bd20*/  SHF.R.S32.HI R9, RZ, 0x1f, R10 ;  /* 0x0000001fff097819 */ /* 0x008fe2000001140a */
[----:B------:R0:W-:Y:S04]  /*bd30*/  STL [R1+0x4], R10 ;  /* 0x0000040a01007387 */ /* 0x0001e80000100800 */
[----:B------:R0:W-:Y:S04]  /*bd40*/  STL [R1], R5 ;  /* 0x0000000501007387 */ /* 0x0001e80000100800 */
[----:B------:R0:W-:Y:S04]  /*bd50*/  STL [R1+0xc], R0 ;  /* 0x00000c0001007387 */ /* 0x0001e80000100800 */
[----:B------:R0:W-:Y:S01]  /*bd60*/  STL [R1+0x14], R9 ;  /* 0x0000140901007387 */ /* 0x0001e20000100800 */
[----:B------:R-:W-:Y:S01]  /*bd70*/  SEL R16, R10, RZ, !P3 ;  /* 0x000000ff0a107207 */ /* 0x000fe20005800000 */
[----:B------:R-:W-:Y:S06]  /*bd80*/  BRA.DIV UR4, `(.L_x_46) ;  /* 0x0000003204e07947 */ /* 0x000fec000b800000 */
[----:B------:R1:W2:Y:S02]  /*bd90*/  SHFL.IDX PT, R14, R7, RZ, 0x1f ;  /* 0x00001fff070e7589 */ /* 0x0002a400000e0000 */
.L_x_99:
[----:B------:R-:W-:Y:S01]  /*bda0*/  PLOP3.LUT P1, PT, PT, PT, PT, 0x8, 0x0 ;  /* 0x000000000000781c */ /* 0x000fe20003f2e170 */
[----:B0-----:R-:W-:Y:S01]  /*bdb0*/  IMAD.MOV.U32 R0, RZ, RZ, R5 ;  /* 0x000000ffff007224 */ /* 0x001fe200078e0005 */
[----:B--2---:R-:W-:-:S04]  /*bdc0*/  ISETP.NE.AND P0, PT, R14, RZ, PT ;  /* 0x000000ff0e00720c */ /* 0x004fc80003f05270 */
[----:B------:R-:W-:-:S07]  /*bdd0*/  LOP3.LUT R0, R0, 0xfffffffd, RZ, 0xc0, !PT ;  /* 0xfffffffd00007812 */ /* 0x000fce00078ec0ff */
[----:B------:R-:W-:-:S05]  /*bde0*/  @P1 LOP3.LUT R0, R0, 0x2, RZ, 0xfc, !PT ;  /* 0x0000000200001812 */ /* 0x000fca00078efcff */
[----:B------:R0:W-:Y:S01]  /*bdf0*/  STL [R1], R0 ;  /* 0x0000000001007387 */ /* 0x0001e20000100800 */
[----:B------:R-:W-:Y:S05]  /*be00*/  @P0 BRA `(.L_x_47) ;  /* 0x0000000400580947 */ /* 0x000fea0003800000 */
[----:B------:R-:W-:Y:S01]  /*be10*/  UMOV UR4, 0xffffffff ;  /* 0xffffffff00047882 */ /* 0x000fe20000000000 */
[----:B0-----:R-:W-:Y:S02]  /*be20*/  VIADD R0, R17, 0xffffffff ;  /* 0xffffffff11007836 */ /* 0x001fe40000000000 */
[----:B------:R-:W-:Y:S05]  /*be30*/  BRA.DIV UR4, `(.L_x_48) ;  /* 0x0000003204d47947 */ /* 0x000fea000b800000 */
[----:B------:R-:W-:-:S13]  /*be40*/  ELECT P6, URZ, PT ;  /* 0x00000000003f782f */ /* 0x000fda00038c0000 */
.L_x_102:
[----:B------:R-:W-:Y:S05]  /*be50*/  @!P6 BRA `(.L_x_47) ;  /* 0x000000040044e947 */ /* 0x000fea0003800000 */
[----:B------:R-:W-:Y:S01]  /*be60*/  IMAD.MOV.U32 R16, RZ, RZ, R10 ;  /* 0x000000ffff107224 */ /* 0x000fe200078e000a */
[----:B------:R-:W-:Y:S06]  /*be70*/  @!P3 BRA `(.L_x_49) ;  /* 0x000000000044b947 */ /* 0x000fec0003800000 */
[----:B-1----:R-:W0:Y:S01]  /*be80*/  LDC R7, c[0x0][0x43c] ;  /* 0x00010f00ff077b82 */ /* 0x002e220000000800 */
[----:B------:R-:W-:Y:S01]  /*be90*/  ULDC.64 UR4, c[0x0][0x428] ;  /* 0x00010a0000047ab9 */ /* 0x000fe20000000a00 */
[----:B0-----:R-:W-:-:S13]  /*bea0*/  ISETP.NE.AND P0, PT, R7, 0x1, PT ;  /* 0x000000010700780c */ /* 0x001fda0003f05270 */
[----:B------:R-:W0:Y:S02]  /*beb0*/  @P0 LDC.64 R4, c[0x0][0x440] ;  /* 0x00011000ff040b82 */ /* 0x000e240000000a00 */
[----:B0-----:R-:W-:-:S04]  /*bec0*/  @P0 IMAD.HI.U32 R6, R0, R4, RZ ;  /* 0x0000000400060227 */ /* 0x001fc800078e00ff */
[----:B------:R-:W-:Y:S01]  /*bed0*/  IMAD.MOV.U32 R4, RZ, RZ, R0 ;  /* 0x000000ffff047224 */ /* 0x000fe200078e0000 */
[----:B------:R-:W-:Y:S01]  /*bee0*/  @P0 SHF.R.U32.HI R4, RZ, R5, R6 ;  /* 0x00000005ff040219 */ /* 0x000fe20000011606 */
[----:B------:R-:W-:-:S04]  /*bef0*/  IMAD R6, R9, UR4, RZ ;  /* 0x0000000409067c24 */ /* 0x000fc8000f8e02ff */
[----:B------:R-:W-:Y:S02]  /*bf00*/  IMAD.MOV R5, RZ, RZ, -R4 ;  /* 0x000000ffff057224 */ /* 0x000fe400078e0a04 */
[----:B------:R-:W-:Y:S02]  /*bf10*/  IMAD R6, R10, UR5, R6 ;  /* 0x000000050a067c24 */ /* 0x000fe4000f8e0206 */
[----:B------:R-:W-:Y:S01]  /*bf20*/  IMAD R0, R7, R5, R0 ;  /* 0x0000000507007224 */ /* 0x000fe200078e0200 */
[----:B------:R-:W-:-:S03]  /*bf30*/  SHF.R.S32.HI R5, RZ, 0x1f, R4 ;  /* 0x0000001fff057819 */ /* 0x000fc60000011404 */
[----:B------:R-:W-:-:S04]  /*bf40*/  IMAD.WIDE.U32 R4, R10, UR4, R4 ;  /* 0x000000040a047c25 */ /* 0x000fc8000f8e0004 */
[----:B------:R-:W-:Y:S01]  /*bf50*/  IMAD.IADD R6, R5, 0x1, R6 ;  /* 0x0000000105067824 */ /* 0x000fe200078e0206 */
[----:B------:R-:W-:-:S04]  /*bf60*/  LEA R2, P0, R4, R2, 0x2 ;  /* 0x0000000204027211 */ /* 0x000fc800078010ff */
[----:B------:R-:W-:-:S05]  /*bf70*/  LEA.HI.X R3, R4, R3, R6, 0x2, P0 ;  /* 0x0000000304037211 */ /* 0x000fca00000f1406 */
[----:B------:R0:W5:Y:S04]  /*bf80*/  LDG.E R16, desc[UR40][R2.64] ;  /* 0x0000002802107981 */ /* 0x000168000c1e1900 */
.L_x_49:
[----:B0-----:R-:W-:Y:S01]  /*bf90*/  IMAD.MOV.U32 R2, RZ, RZ, 0x1 ;  /* 0x00000001ff027424 */ /* 0x001fe200078e00ff */
[----:B------:R-:W-:-:S04]  /*bfa0*/  ISETP.NE.AND P1, PT, R8, RZ, PT ;  /* 0x000000ff0800720c */ /* 0x000fc80003f25270 */
[----:B------:R-:W-:-:S04]  /*bfb0*/  SHF.L.U32 R2, R2, 0x1f, RZ ;  /* 0x0000001f02027819 */ /* 0x000fc800000006ff */
[----:B------:R-:W0:Y:S02]  /*bfc0*/  SYNCS.PHASECHK.TRANS64.TRYWAIT P0, [UR38+0x38880], R2 ;  /* 0x03888002ff0075a7 */ /* 0x000e240008000166 */
[----:B0-----:R-:W-:Y:S05]  /*bfd0*/  @!P0 BRA `(.L_x_50) ;  /* 0x00000030008c8947 */ /* 0x001fea0003800000 */
.L_x_103:
[----:B------:R-:W-:Y:S05]  /*bfe0*/  @P1 BRA `(.L_x_51) ;  /* 0x0000000000141947 */ /* 0x000fea0003800000 */
[----:B------:R-:W-:Y:S01]  /*bff0*/  LOP3.LUT P0, RZ, R19, 0x1f, RZ, 0xc0, !PT ;  /* 0x0000001f13ff7812 */ /* 0x000fe2000780c0ff */
[----:B0-----:R-:W-:-:S04]  /*c000*/  IMAD.MOV.U32 R3, RZ, RZ, 0x8000 ;  /* 0x00008000ff037424 */ /* 0x001fc800078e00ff */
[----:B------:R2:W-:Y:S08]  /*c010*/  SYNCS.ARRIVE.TRANS64 RZ, [UR38+0x38870], R3 ;  /* 0x03887003ffff79a7 */ /* 0x0005f00008000026 */
[----:B--2---:R-:W-:Y:S05]  /*c020*/  @!P0 BRA `(.L_x_51) ;  /* 0x0000000000048947 */ /* 0x004fea0003800000 */
[----:B------:R-:W-:Y:S01]  /*c030*/  BPT.TRAP 0x1 ;  /* 0x000000040000795c */ /* 0x000fe20000300000 */
.L_x_51:
[----:B------:R-:W-:Y:S01]  /*c040*/  IMAD.SHL.U32 R0, R0, 0x80, RZ ;  /* 0x0000008000007824 */ /* 0x000fe200078e00ff */
[----:B------:R-:W-:Y:S01]  /*c050*/  ULDC.64 UR4, c[0x0][0x198] ;  /* 0x0000660000047ab9 */ /* 0x000fe20000000a00 */
[----:B-----5:R-:W-:Y:S01]  /*c060*/  R2UR UR13, R16 ;  /* 0x00000000100d72ca */ /* 0x020fe200000e0000 */
[----:B------:R-:W-:Y:S02]  /*c070*/  UIADD3 UR4, UP0, UR4, 0x470, URZ ;  /* 0x0000047004047890 */ /* 0x000fe4000ff1e03f */
[----:B------:R-:W-:Y:S01]  /*c080*/  R2UR UR11, R0 ;  /* 0x00000000000b72ca */ /* 0x000fe200000e0000 */
[----:B------:R-:W-:Y:S02]  /*c090*/  UIADD3 UR8, UR38, 0x10400, URZ ;  /* 0x0001040026087890 */ /* 0x000fe4000fffe03f */
[----:B------:R-:W-:Y:S02]  /*c0a0*/  UIADD3 UR9, UR38, 0x38870, URZ ;  /* 0x0003887026097890 */ /* 0x000fe4000fffe03f */
[----:B------:R-:W-:-:S02]  /*c0b0*/  UIADD3.X UR5, URZ, UR5, URZ, UP0, !UPT ;  /* 0x000000053f057290 */ /* 0x000fc400087fe43f */
[----:B------:R-:W-:Y:S01]  /*c0c0*/  UIADD3 UR32, UR38, 0x14400, URZ ;  /* 0x0001440026207890 */ /* 0x000fe2000fffe03f */
[----:B------:R-:W-:Y:S01]  /*c0d0*/  UMOV UR6, 0x0 ;  /* 0x0000000000067882 */ /* 0x000fe20000000000 */
[----:B------:R-:W-:Y:S01]  /*c0e0*/  UMOV UR7, 0x14f00000 ;  /* 0x14f0000000077882 */ /* 0x000fe20000000000 */
[----:B------:R-:W-:Y:S01]  /*c0f0*/  UMOV UR10, URZ ;  /* 0x0000003f000a7c82 */ /* 0x000fe20008000000 */
[----:B------:R-:W-:Y:S01]  /*c100*/  UMOV UR12, UR36 ;  /* 0x00000024000c7c82 */ /* 0x000fe20008000000 */
[----:B------:R-:W-:Y:S01]  /*c110*/  UMOV UR34, 0x80 ;  /* 0x0000008000227882 */ /* 0x000fe20000000000 */
[----:B------:R-:W-:Y:S01]  /*c120*/  UMOV UR33, UR9 ;  /* 0x0000000900217c82 */ /* 0x000fe20008000000 */
[----:B------:R-:W-:Y:S01]  /*c130*/  UMOV UR37, UR13 ;  /* 0x0000000d00257c82 */ /* 0x000fe20008000000 */
[----:B------:R-:W-:Y:S01]  /*c140*/  UMOV UR35, UR11 ;  /* 0x0000000b00237c82 */ /* 0x000fe20008000000 */
[----:B------:R2:W-:Y:S01]  /*c150*/  UTMALDG.4D [UR8], [UR4], desc[UR6] ;  /* 0x00000608040075b4 */ /* 0x0005e20008019000 */
[----:B------:R2:W-:Y:S01]  /*c160*/  UTMALDG.4D [UR32], [UR4], desc[UR6] ;  /* 0x00000620040075b4 */ /* 0x0005e20008019000 */
[----:B------:R-:W3:Y:S02]  /*c170*/  SYNCS.PHASECHK.TRANS64.TRYWAIT P0, [UR38+0x38840], R2 ;  /* 0x03884002ff0075a7 */ /* 0x000ee40008000166 */
[----:B--23--:R-:W-:Y:S05]  /*c180*/  @!P0 BRA `(.L_x_52) ;  /* 0x0000003000388947 */ /* 0x00cfea0003800000 */
.L_x_104:
[----:B------:R-:W-:Y:S05]  /*c190*/  @P1 BRA `(.L_x_53) ;  /* 0x0000000000141947 */ /* 0x000fea0003800000 */
[----:B------:R-:W-:Y:S01]  /*c1a0*/  LOP3.LUT P0, RZ, R19, 0x1f, RZ, 0xc0, !PT ;  /* 0x0000001f13ff7812 */ /* 0x000fe2000780c0ff */
[----:B0-----:R-:W-:-:S04]  /*c1b0*/  IMAD.MOV.U32 R2, RZ, RZ, 0x8000 ;  /* 0x00008000ff027424 */ /* 0x001fc800078e00ff */
[----:B------:R2:W-:Y:S08]  /*c1c0*/  SYNCS.ARRIVE.TRANS64 RZ, [UR38+0x38830], R2 ;  /* 0x03883002ffff79a7 */ /* 0x0005f00008000026 */
[----:B--2---:R-:W-:Y:S05]  /*c1d0*/  @!P0 BRA `(.L_x_53) ;  /* 0x0000000000048947 */ /* 0x004fea0003800000 */
[----:B------:R-:W-:Y:S01]  /*c1e0*/  BPT.TRAP 0x1 ;  /* 0x000000040000795c */ /* 0x000fe20000300000 */
.L_x_53:
[----:B0-----:R-:W2:Y:S01]  /*c1f0*/  LDL.LU R2, [R1] ;  /* 0x0000000001027983 */ /* 0x001ea20000300800 */
[----:B------:R-:W-:Y:S01]  /*c200*/  PLOP3.LUT P0, PT, PT, PT, PT, 0x80, 0x0 ;  /* 0x000000000000781c */ /* 0x000fe20003f0f070 */
[----:B------:R-:W-:Y:S01]  /*c210*/  ULDC.64 UR4, c[0x0][0x198] ;  /* 0x0000660000047ab9 */ /* 0x000fe20000000a00 */
[----:B------:R-:W-:Y:S01]  /*c220*/  R2UR UR11, R0 ;  /* 0x00000000000b72ca */ /* 0x000fe200000e0000 */
[----:B------:R-:W-:Y:S01]  /*c230*/  UIADD3 UR4, UP0, UR4, 0x370, URZ ;  /* 0x0000037004047890 */ /* 0x000fe2000ff1e03f */
        /* <DEDUP_REMOVED lines=15> */
[----:B--2---:R-:W-:-:S04]  /*c330*/  LOP3.LUT R2, R2, 0xfffffffd, RZ, 0xc0, !PT ;  /* 0xfffffffd02027812 */ /* 0x004fc800078ec0ff */
[----:B------:R-:W-:-:S05]  /*c340*/  @P0 LOP3.LUT R2, R2, 0x2, RZ, 0xfc, !PT ;  /* 0x0000000202020812 */ /* 0x000fca00078efcff */
[----:B------:R3:W-:Y:S01]  /*c350*/  STL [R1], R2 ;  /* 0x0000000201007387 */ /* 0x0007e20000100800 */
[----:B------:R-:W-:Y:S01]  /*c360*/  NOP ;  /* 0x0000000000007918 */ /* 0x000fe20000000000 */
.L_x_47:
[----:B------:R-:W-:Y:S05]  /*c370*/  WARPSYNC.ALL ;  /* 0x0000000000007948 */ /* 0x000fea0003800000 */
[----:B---3--:R-:W-:Y:S01]  /*c380*/  UIADD3 UR4, UR38, 0x20400, URZ ;  /* 0x0002040026047890 */ /* 0x008fe2000fffe03f */
[----:B------:R-:W-:Y:S03]  /*c390*/  BAR.SYNC.DEFER_BLOCKING 0x8, 0x180 ;  /* 0x0206000000007b1d */ /* 0x000fe60000010000 */
        /* <DEDUP_REMOVED lines=8> */
[----:B------:R-:W2:Y:S01]  /*c420*/  LDC.64 R2, c[0x4][R2] ;  /* 0x0100000002027b82 */ /* 0x000ea20000000a00 */
[----:B------:R-:W-:Y:S02]  /*c430*/  IMAD.U32 R5, RZ, RZ, UR7 ;  /* 0x00000007ff057e24 */ /* 0x000fe4000f8e00ff */
[----:B------:R-:W-:Y:S02]  /*c440*/  IMAD.U32 R6, RZ, RZ, UR8 ;  /* 0x00000008ff067e24 */ /* 0x000fe4000f8e00ff */
[----:B-1----:R-:W-:-:S02]  /*c450*/  IMAD.U32 R7, RZ, RZ, UR9 ;  /* 0x00000009ff077e24 */ /* 0x002fc4000f8e00ff */
[----:B------:R-:W-:Y:S02]  /*c460*/  IMAD.U32 R10, RZ, RZ, UR4 ;  /* 0x00000004ff0a7e24 */ /* 0x000fe4000f8e00ff */
[----:B------:R-:W-:Y:S02]  /*c470*/  IMAD.U32 R11, RZ, RZ, UR5 ;  /* 0x00000005ff0b7e24 */ /* 0x000fe4000f8e00ff */
[----:B------:R-:W-:Y:S02]  /*c480*/  IMAD.MOV.U32 R8, RZ, RZ, 0x70 ;  /* 0x00000070ff087424 */ /* 0x000fe400078e00ff */
[----:B------:R-:W-:Y:S02]  /*c490*/  IMAD.MOV.U32 R12, RZ, RZ, 0x1 ;  /* 0x00000001ff0c7424 */ /* 0x000fe400078e00ff */
[----:B------:R-:W-:-:S07]  /*c4a0*/  IMAD.MOV.U32 R13, RZ, RZ, RZ ;  /* 0x000000ffff0d7224 */ /* 0x000fce00078e00ff */
[----:B------:R-:W-:-:S07]  /*c4b0*/  LEPC R20, `(.L_x_54) ;  /* 0x000000001014794e */ /* 0x000fce0000000000 */
[----:B0-2---:R-:W-:Y:S05]  /*c4c0*/  CALL.ABS.NOINC R2 ;  /* 0x0000000002007343 */ /* 0x005fea0003c00000 */
.L_x_54:
[----:B------:R-:W2:Y:S01]  /*c4d0*/  S2R R4, SR_CTAID.Z ;  /* 0x0000000000047919 */ /* 0x000ea20000002700 */
[----:B------:R-:W3:Y:S01]  /*c4e0*/  LDC R8, c[0x0][0x448] ;  /* 0x00011200ff087b82 */ /* 0x000ee20000000800 */
[----:B------:R-:W-:Y:S01]  /*c4f0*/  USHF.R.S32.HI UR4, URZ, 0x1f, UR36 ;  /* 0x0000001f3f047899 */ /* 0x000fe20008011424 */
[----:B-1----:R-:W-:Y:S01]  /*c500*/  LOP3.LUT R7, R19, 0x7f, RZ, 0xc0, !PT ;  /* 0x0000007f13077812 */ /* 0x002fe200078ec0ff */
[----:B------:R-:W-:Y:S01]  /*c510*/  ULDC.64 UR8, c[0x0][0x2d8] ;  /* 0x0000b60000087ab9 */ /* 0x000fe20000000a00 */
[----:B------:R-:W1:Y:S01]  /*c520*/  S2R R10, SR_CTAID.X ;  /* 0x00000000000a7919 */ /* 0x000e620000002500 */
[----:B------:R-:W-:Y:S01]  /*c530*/  UIMAD UR6, UR4, UR8, URZ ;  /* 0x00000008040672a4 */ /* 0x000fe2000f8e023f */
[----:B------:R-:W-:Y:S01]  /*c540*/  SHF.R.U32.HI R9, RZ, 0x3, R19 ;  /* 0x00000003ff097819 */ /* 0x000fe20000011613 */
[----:B------:R-:W-:Y:S01]  /*c550*/  UIMAD.WIDE.U32 UR4, UR36, UR8, URZ ;  /* 0x00000008240472a5 */ /* 0x000fe2000f8e003f */
[----:B------:R-:W0:Y:S01]  /*c560*/  LDC.64 R2, c[0x0][0x2e0] ;  /* 0x0000b800ff027b82 */ /* 0x000e220000000a00 */
[----:B------:R-:W-:-:S04]  /*c570*/  UIMAD UR6, UR36, UR9, UR6 ;  /* 0x00000009240672a4 */ /* 0x000fc8000f8e0206 */
[----:B------:R-:W-:Y:S01]  /*c580*/  UIADD3 UR5, UR5, UR6, URZ ;  /* 0x0000000605057290 */ /* 0x000fe2000fffe03f */
[----:B---3--:R-:W-:Y:S02]  /*c590*/  ISETP.NE.AND P0, PT, R8, 0x1, PT ;  /* 0x000000010800780c */ /* 0x008fe40003f05270 */
[----:B--2---:R-:W-:-:S05]  /*c5a0*/  SHF.R.S32.HI R5, RZ, 0x1f, R4 ;  /* 0x0000001fff057819 */ /* 0x004fca0000011404 */
[----:B0-----:R-:W-:-:S06]  /*c5b0*/  IMAD R0, R5, R2, RZ ;  /* 0x0000000205007224 */ /* 0x001fcc00078e02ff */
[----:B------:R-:W0:Y:S01]  /*c5c0*/  @P0 LDC R6, c[0x0][0x44c] ;  /* 0x00011300ff060b82 */ /* 0x000e220000000800 */
[----:B------:R-:W-:Y:S01]  /*c5d0*/  LEA.HI R5, R7, R18, RZ, 0x1d ;  /* 0x0000001207057211 */ /* 0x000fe200078fe8ff */
[C---:B------:R-:W-:Y:S02]  /*c5e0*/  IMAD R0, R4.reuse, R3, R0 ;  /* 0x0000000304007224 */ /* 0x040fe400078e0200 */
[----:B------:R-:W-:Y:S01]  /*c5f0*/  IMAD.WIDE.U32 R2, R4, R2, UR4 ;  /* 0x0000000404027e25 */ /* 0x000fe2000f8e0002 */
[----:B------:R-:W-:-:S03]  /*c600*/  ULDC.64 UR4, c[0x0][0x2d0] ;  /* 0x0000b40000047ab9 */ /* 0x000fc60000000a00 */
[----:B------:R-:W-:Y:S02]  /*c610*/  IMAD.IADD R3, R3, 0x1, R0 ;  /* 0x0000000103037824 */ /* 0x000fe400078e0200 */
[----:B------:R-:W2:Y:S01]  /*c620*/  @P0 LDC R0, c[0x0][0x450] ;  /* 0x00011400ff000b82 */ /* 0x000ea20000000800 */
[----:B-1----:R-:W-:-:S04]  /*c630*/  IMAD R5, R10, 0x80, R5 ;  /* 0x000000800a057824 */ /* 0x002fc800078e0205 */
[----:B------:R-:W-:Y:S02]  /*c640*/  IMAD.MOV.U32 R4, RZ, RZ, R5 ;  /* 0x000000ffff047224 */ /* 0x000fe400078e0005 */
[----:B0-----:R-:W-:-:S05]  /*c650*/  @P0 IMAD.HI.U32 R6, R5, R6, RZ ;  /* 0x0000000605060227 */ /* 0x001fca00078e00ff */
[----:B--2---:R-:W-:-:S05]  /*c660*/  @P0 SHF.R.U32.HI R4, RZ, R0, R6 ;  /* 0x00000000ff040219 */ /* 0x004fca0000011606 */
[----:B------:R-:W-:Y:S02]  /*c670*/  IMAD.MOV R0, RZ, RZ, -R4 ;  /* 0x000000ffff007224 */ /* 0x000fe400078e0a04 */
[----:B------:R-:W-:-:S04]  /*c680*/  IMAD.WIDE.U32 R2, R4, UR4, R2 ;  /* 0x0000000404027c25 */ /* 0x000fc8000f8e0002 */
[----:B------:R-:W-:Y:S01]  /*c690*/  IMAD R0, R8, R0, R5 ;  /* 0x0000000008007224 */ /* 0x000fe200078e0205 */
[----:B------:R-:W-:-:S05]  /*c6a0*/  SHF.R.S32.HI R5, RZ, 0x1f, R4 ;  /* 0x0000001fff057819 */ /* 0x000fca0000011404 */
[----:B------:R-:W-:-:S04]  /*c6b0*/  IMAD R5, R5, UR4, RZ ;  /* 0x0000000405057c24 */ /* 0x000fc8000f8e02ff */
[----:B------:R-:W-:Y:S01]  /*c6c0*/  IMAD R5, R4, UR5, R5 ;  /* 0x0000000504057c24 */ /* 0x000fe2000f8e0205 */
[----:B------:R-:W-:Y:S01]  /*c6d0*/  SHF.R.S32.HI R4, RZ, 0x1f, R0 ;  /* 0x0000001fff047819 */ /* 0x000fe20000011400 */
[----:B------:R-:W-:Y:S02]  /*c6e0*/  ULDC.64 UR4, c[0x0][0x2c8] ;  /* 0x0000b20000047ab9 */ /* 0x000fe40000000a00 */
[----:B------:R-:W-:Y:S02]  /*c6f0*/  IMAD.IADD R3, R3, 0x1, R5 ;  /* 0x0000000103037824 */ /* 0x000fe400078e0205 */
[----:B------:R-:W-:Y:S02]  /*c700*/  IMAD R4, R4, UR4, RZ ;  /* 0x0000000404047c24 */ /* 0x000fe4000f8e02ff */
[----:B------:R-:W-:-:S04]  /*c710*/  IMAD.WIDE.U32 R2, R0, UR4, R2 ;  /* 0x0000000400027c25 */ /* 0x000fc8000f8e0002 */
[----:B------:R-:W-:Y:S01]  /*c720*/  IMAD R4, R0, UR5, R4 ;  /* 0x0000000500047c24 */ /* 0x000fe2000f8e0204 */
[----:B------:R-:W-:Y:S01]  /*c730*/  ULDC.64 UR4, c[0x0][0x280] ;  /* 0x0000a00000047ab9 */ /* 0x000fe20000000a00 */
[----:B------:R-:W-:Y:S01]  /*c740*/  IMAD.SHL.U32 R5, R9, 0x80, RZ ;  /* 0x0000008009057824 */ /* 0x000fe200078e00ff */
[----:B------:R-:W-:Y:S01]  /*c750*/  IADD3 R0, P0, R2, UR4, RZ ;  /* 0x0000000402007c10 */ /* 0x000fe2000ff1e0ff */
[----:B------:R-:W-:Y:S01]  /*c760*/  ULDC UR4, c[0x0][0x2b8] ;  /* 0x0000ae0000047ab9 */ /* 0x000fe20000000800 */
[----:B------:R-:W-:Y:S02]  /*c770*/  LOP3.LUT R2, R18, 0x80, RZ, 0xfc, !PT ;  /* 0x0000008012027812 */ /* 0x000fe400078efcff */
[----:B------:R-:W-:Y:S02]  /*c780*/  IADD3.X R3, R3, UR5, R4, P0, !PT ;  /* 0x0000000503037c10 */ /* 0x000fe400087fe404 */
[----:B------:R-:W-:Y:S01]  /*c790*/  ISETP.GE.AND P0, PT, R2, UR4, PT ;  /* 0x0000000402007c0c */ /* 0x000fe2000bf06270 */
[----:B------:R-:W-:Y:S01]  /*c7a0*/  IMAD.SHL.U32 R2, R9, 0x10, RZ ;  /* 0x0000001009027824 */ /* 0x000fe200078e00ff */
[----:B------:R-:W-:-:S02]  /*c7b0*/  LOP3.LUT R5, R18, 0x380, R5, 0xf8, !PT ;  /* 0x0000038012057812 */ /* 0x000fc400078ef805 */
[----:B------:R-:W-:Y:S01]  /*c7c0*/  ISETP.GE.AND P1, PT, R18, UR4, PT ;  /* 0x0000000412007c0c */ /* 0x000fe2000bf26270 */
[----:B------:R-:W-:Y:S01]  /*c7d0*/  UMOV UR4, 0xffffffff ;  /* 0xffffffff00047882 */ /* 0x000fe20000000000 */
[----:B------:R-:W-:Y:S01]  /*c7e0*/  LOP3.LUT R2, R5, 0x70, R2, 0x78, !PT ;  /* 0x0000007005027812 */ /* 0x000fe200078e7802 */
[----:B------:R-:W-:-:S05]  /*c7f0*/  IMAD.SHL.U32 R5, R7, 0x10, RZ ;  /* 0x0000001007057824 */ /* 0x000fca00078e00ff */
[----:B------:R-:W-:Y:S02]  /*c800*/  LOP3.LUT R4, R2, 0x400, R5, 0xf8, !PT ;  /* 0x0000040002047812 */ /* 0x000fe400078ef805 */
[----:B------:R-:W-:Y:S01]  /*c810*/  SHF.R.U32.HI R5, RZ, 0x3, R7 ;  /* 0x00000003ff057819 */ /* 0x000fe20000011607 */
[----:B------:R-:W-:Y:S06]  /*c820*/  BRA.DIV UR4, `(.L_x_55) ;  /* 0x0000002a04a87947 */ /* 0x000fec000b800000 */
[----:B------:R-:W0:Y:S01]  /*c830*/  SHFL.IDX PT, R7, R0, RZ, 0x181f ;  /* 0x00181fff00077589 */ /* 0x000e2200000e0000 */
[----:B------:R-:W-:Y:S01]  /*c840*/  ULDC UR4, c[0x0][0x288] ;  /* 0x0000a20000047ab9 */ /* 0x000fe20000000800 */
[----:B------:R-:W-:Y:S02]  /*c850*/  IMAD R5, R10, 0x80, R5 ;  /* 0x000000800a057824 */ /* 0x000fe400078e0205 */
[----:B------:R-:W1:Y:S01]  /*c860*/  SHFL.IDX PT, R6, R3, RZ, 0x181f ;  /* 0x00181fff03067589 */ /* 0x000e6200000e0000 */
[----:B------:R-:W-:Y:S02]  /*c870*/  IMAD R2, R8, UR4, RZ ;  /* 0x0000000408027c24 */ /* 0x000fe4000f8e02ff */
[C---:B------:R-:W-:Y:S01]  /*c880*/  VIADD R9, R5.reuse, 0x10 ;  /* 0x0000001005097836 */ /* 0x040fe20000000000 */
[----:B------:R-:W-:Y:S02]  /*c890*/  SHFL.IDX PT, R14, R0, 0x7, 0x181f ;  /* 0x00f81f00000e7f89 */ /* 0x000fe400000e0000 */
[----:B------:R-:W-:-:S13]  /*c8a0*/  ISETP.GE.AND P2, PT, R5, R2, PT ;  /* 0x000000020500720c */ /* 0x000fda0003f46270 */
[----:B------:R-:W-:Y:S01]  /*c8b0*/  @!P2 VIADD R8, R4, UR38 ;  /* 0x000000260408ac36 */ /* 0x000fe20008000000 */
[----:B0-----:R-:W-:-:S05]  /*c8c0*/  @!P2 IADD3 R7, P3, R18, R7, RZ ;  /* 0x000000071207a210 */ /* 0x001fca0007f7e0ff */
[----:B-1----:R-:W-:-:S05]  /*c8d0*/  @!P2 IMAD.X R6, RZ, RZ, R6, P3 ;  /* 0x000000ffff06a224 */ /* 0x002fca00018e0606 */
[----:B------:R-:W-:-:S04]  /*c8e0*/  @!P2 LOP3.LUT R7, R7, R6, RZ, 0x3c, !PT ;  /* 0x000000060707a212 */ /* 0x000fc800078e3cff */
[----:B------:R-:W-:-:S04]  /*c8f0*/  @!P2 LOP3.LUT R6, R7, R6, RZ, 0x3c, !PT ;  /* 0x000000060706a212 */ /* 0x000fc800078e3cff */
[----:B------:R-:W-:-:S05]  /*c900*/  @!P2 LOP3.LUT R7, R7, R6, RZ, 0x3c, !PT ;  /* 0x000000060707a212 */ /* 0x000fca00078e3cff */
[----:B------:R-:W-:Y:S04]  /*c910*/  @!P2 LDGSTS.E.BYPASS.LTC128B.128 [R8+0x20400], desc[UR40][R6.64], !P1 ;  /* 0x204000000608afae */ /* 0x000fe8000c901d68 */
[----:B------:R0:W-:Y:S01]  /*c920*/  @!P2 LDGSTS.E.BYPASS.LTC128B.128 [R8+0x24400], desc[UR40][R6.64+0x80], !P0 ;  /* 0x244000800608afae */ /* 0x0001e2000c101d68 */
[----:B------:R-:W-:Y:S01]  /*c930*/  ISETP.GE.AND P2, PT, R9, R2, PT ;  /* 0x000000020900720c */ /* 0x000fe20003f46270 */
[----:B------:R-:W-:Y:S02]  /*c940*/  VIADD R9, R5, 0x20 ;  /* 0x0000002005097836 */ /* 0x000fe40000000000 */
[----:B0-----:R-:W0:Y:S10]  /*c950*/  SHFL.IDX PT, R7, R0, 0x1, 0x181f ;  /* 0x00381f0000077f89 */ /* 0x001e3400000e0000 */
[----:B------:R-:W-:Y:S01]  /*c960*/  @!P2 VIADD R8, R4, UR38 ;  /* 0x000000260408ac36 */ /* 0x000fe20008000000 */
[----:B------:R-:W1:Y:S01]  /*c970*/  SHFL.IDX PT, R6, R3, 0x1, 0x181f ;  /* 0x00381f0003067f89 */ /* 0x000e6200000e0000 */
        /* <DEDUP_REMOVED lines=55> */
[----:B------:R-:W-:-:S03]  /*ccf0*/  ISETP.GE.AND P2, PT, R9, R2, PT ;  /* 0x000000020900720c */ /* 0x000fc60003f46270 */
[----:B0-----:R-:W0:Y:S10]  /*cd00*/  SHFL.IDX PT, R7, R0, 0x6, 0x181f ;  /* 0x00d81f0000077f89 */ /* 0x001e3400000e0000 */
[----:B------:R-:W-:Y:S01]  /*cd10*/  @!P2 VIADD R8, R4, UR38 ;  /* 0x000000260408ac36 */ /* 0x000fe20008000000 */
[----:B------:R-:W1:Y:S04]  /*cd20*/  SHFL.IDX PT, R6, R3, 0x6, 0x181f ;  /* 0x00d81f0003067f89 */ /* 0x000e6800000e0000 */
[----:B------:R-:W2:Y:S01]  /*cd30*/  SHFL.IDX PT, R3, R3, 0x7, 0x181f ;  /* 0x00f81f0003037f89 */ /* 0x000ea200000e0000 */
[----:B0-----:R-:W-:-:S05]  /*cd40*/  @!P2 IADD3 R7, P3, R18, R7, RZ ;  /* 0x000000071207a210 */ /* 0x001fca0007f7e0ff */
[----:B-1----:R-:W-:-:S05]  /*cd50*/  @!P2 IMAD.X R6, RZ, RZ, R6, P3 ;  /* 0x000000ffff06a224 */ /* 0x002fca00018e0606 */
[----:B------:R-:W-:-:S04]  /*cd60*/  @!P2 LOP3.LUT R7, R7, R6, RZ, 0x3c, !PT ;  /* 0x000000060707a212 */ /* 0x000fc800078e3cff */
[----:B------:R-:W-:-:S04]  /*cd70*/  @!P2 LOP3.LUT R6, R7, R6, RZ, 0x3c, !PT ;  /* 0x000000060706a212 */ /* 0x000fc800078e3cff */
[----:B------:R-:W-:-:S05]  /*cd80*/  @!P2 LOP3.LUT R7, R7, R6, RZ, 0x3c, !PT ;  /* 0x000000060707a212 */ /* 0x000fca00078e3cff */
[----:B------:R0:W-:Y:S04]  /*cd90*/  @!P2 LDGSTS.E.BYPASS.LTC128B.128 [R8+0x23400], desc[UR40][R6.64], !P1 ;  /* 0x234000000608afae */ /* 0x0001e8000c901d68 */
[----:B--2---:R0:W-:Y:S02]  /*cda0*/  @!P2 LDGSTS.E.BYPASS.LTC128B.128 [R8+0x27400], desc[UR40][R6.64+0x80], !P0 ;  /* 0x274000800608afae */ /* 0x0041e4000c101d68 */
.L_x_121:
[----:B------:R-:W-:Y:S01]  /*cdb0*/  VIADD R5, R5, 0x70 ;  /* 0x0000007005057836 */ /* 0x000fe20000000000 */
[----:B------:R-:W-:Y:S04]  /*cdc0*/  BSSY B0, `(.L_x_56) ;  /* 0x000000b000007945 */ /* 0x000fe80003800000 */
[----:B------:R-:W-:-:S13]  /*cdd0*/  ISETP.GE.AND P2, PT, R5, R2, PT ;  /* 0x000000020500720c */ /* 0x000fda0003f46270 */
[----:B------:R-:W-:Y:S05]  /*cde0*/  @P2 BRA `(.L_x_57) ;  /* 0x0000000000202947 */ /* 0x000fea0003800000 */
[----:B------:R-:W-:Y:S01]  /*cdf0*/  IADD3 R2, P2, R18, R14, RZ ;  /* 0x0000000e12027210 */ /* 0x000fe20007f5e0ff */
[----:B------:R-:W-:-:S04]  /*ce00*/  VIADD R5, R4, UR38 ;  /* 0x0000002604057c36 */ /* 0x000fc80008000000 */
[----:B------:R-:W-:-:S05]  /*ce10*/  IMAD.X R3, RZ, RZ, R3, P2 ;  /* 0x000000ffff037224 */ /* 0x000fca00010e0603 */
[----:B------:R-:W-:Y:S01]  /*ce20*/  @!PT LDS RZ, [RZ] ;  /* 0x00000000fffff984 */ /* 0x000fe20000000800 */
[----:B------:R-:W-:Y:S01]  /*ce30*/  @!PT LDS RZ, [RZ] ;  /* 0x00000000fffff984 */ /* 0x000fe20000000800 */
[----:B------:R-:W-:Y:S01]  /*ce40*/  @!PT LDS RZ, [RZ] ;  /* 0x00000000fffff984 */ /* 0x000fe20000000800 */
[----:B------:R1:W-:Y:S04]  /*ce50*/  LDGSTS.E.BYPASS.LTC128B.128 [R5+0x23c00], desc[UR40][R2.64], !P1 ;  /* 0x23c0000002057fae */ /* 0x0003e8000c901d68 */
[----:B------:R1:W-:Y:S02]  /*ce60*/  LDGSTS.E.BYPASS.LTC128B.128 [R5+0x27c00], desc[UR40][R2.64+0x80], !P0 ;  /* 0x27c0008002057fae */ /* 0x0003e4000c101d68 */
.L_x_57:
[----:B------:R-:W-:Y:S05]  /*ce70*/  BSYNC B0 ;  /* 0x0000000000007941 */ /* 0x000fea0003800000 */
.L_x_56:
[----:B------:R-:W-:Y:S01]  /*ce80*/  NOP ;  /* 0x0000000000007918 */ /* 0x000fe20000000000 */
[----:B------:R-:W-:Y:S01]  /*ce90*/  SYNCS.ARRIVE.TRANS64.RED.A0T1 RZ, [UR38+0x38800], RZ ;  /* 0x038800ffffff79a7 */ /* 0x000fe20008200426 */
[----:B------:R-:W-:Y:S01]  /*cea0*/  IMAD.MOV.U32 R0, RZ, RZ, 0x1 ;  /* 0x00000001ff007424 */ /* 0x000fe200078e00ff */
[----:B------:R-:W-:Y:S04]  /*ceb0*/  ARRIVES.LDGSTSBAR.64.TRANSCNT [UR38+0x38800] ;  /* 0x03880000ff0079b0 */ /* 0x000fe80008000aa6 */
[----:B------:R-:W-:Y:S01]  /*cec0*/  SHF.L.U32 R0, R0, 0x1f, RZ ;  /* 0x0000001f00007819 */ /* 0x000fe200000006ff */
[----:B------:R-:W-:Y:S01]  /*ced0*/  NOP ;  /* 0x0000000000007918 */ /* 0x000fe20000000000 */
[----:B-1----:R-:W2:Y:S01]  /*cee0*/  LDL R3, [R1+0x10] ;  /* 0x0000100001037983 */ /* 0x002ea20000100800 */
[----:B------:R-:W-:Y:S01]  /*cef0*/  SYNCS.ARRIVE.TRANS64.A1T0 RZ, [UR38+0x38800], RZ ;  /* 0x038800ffffff79a7 */ /* 0x000fe20008100026 */
[----:B------:R-:W-:Y:S01]  /*cf00*/  VIADD R17, R17, 0xfffffffe ;  /* 0xfffffffe11117836 */ /* 0x000fe20000000000 */
[----:B------:R-:W1:Y:S04]  /*cf10*/  SYNCS.PHASECHK.TRANS64.TRYWAIT P0, [UR38+0x38820], R0 ;  /* 0x03882000ff0075a7 */ /* 0x000e680008000166 */
[----:B--2---:R-:W-:Y:S01]  /*cf20*/  ISETP.GE.AND P1, PT, R17, R3, PT ;  /* 0x000000031100720c */ /* 0x004fe20003f26270 */
[----:B-1----:R-:W-:-:S12]  /*cf30*/  @!P0 BRA `(.L_x_58) ;  /* 0x0000002c00c08947 */ /* 0x002fd80003800000 */
.L_x_122:
[----:B------:R-:W-:Y:S01]  /*cf40*/  IMAD.MOV.U32 R21, RZ, RZ, 0x1 ;  /* 0x00000001ff157424 */ /* 0x000fe200078e00ff */
[----:B------:R-:W-:Y:S06]  /*cf50*/  @!P1 BRA `(.L_x_59) ;  /* 0x0000001000a09947 */ /* 0x000fec0003800000 */
[----:B------:R-:W2:Y:S01]  /*cf60*/  LDL R2, [R1+0x20] ;  /* 0x0000200001027983 */ /* 0x000ea20000100800 */
[----:B-1----:R-:W-:Y:S02]  /*cf70*/  IMAD.MOV.U32 R0, RZ, RZ, 0x1 ;  /* 0x00000001ff007424 */ /* 0x002fe400078e00ff */
[----:B0-----:R-:W-:Y:S01]  /*cf80*/  IMAD.MOV.U32 R6, RZ, RZ, RZ ;  /* 0x000000ffff067224 */ /* 0x001fe200078e00ff */
[C---:B--2---:R-:W-:Y:S02]  /*cf90*/  LOP3.LUT R3, R2.reuse, 0x1, RZ, 0xfc, !PT ;  /* 0x0000000102037812 */ /* 0x044fe400078efcff */
[----:B------:R-:W-:-:S03]  /*cfa0*/  LOP3.LUT R2, R2, 0x2, RZ, 0xfc, !PT ;  /* 0x0000000202027812 */ /* 0x000fc600078efcff */
[----:B------:R0:W-:Y:S04]  /*cfb0*/  STL [R1+0x28], R3 ;  /* 0x0000280301007387 */ /* 0x0001e80000100800 */
[----:B------:R0:W-:Y:S02]  /*cfc0*/  STL [R1+0x24], R2 ;  /* 0x0000240201007387 */ /* 0x0001e40000100800 */
.L_x_78:
[----:B0-----:R-:W2:Y:S01]  /*cfd0*/  LDL R2, [R1] ;  /* 0x0000000001027983 */ /* 0x001ea20000100800 */
[----:B------:R-:W-:Y:S01]  /*cfe0*/  VIADD R20, R6, 0x1 ;  /* 0x0000000106147836 */ /* 0x000fe20000000000 */
[----:B------:R-:W-:Y:S04]  /*cff0*/  BSSY B0, `(.L_x_60) ;  /* 0x0000081000007945 */ /* 0x000fe80003800000 */
[----:B------:R-:W-:-:S04]  /*d000*/  ISETP.NE.AND P0, PT, R20, 0x2, PT ;  /* 0x000000021400780c */ /* 0x000fc80003f05270 */
[----:B------:R-:W-:Y:S02]  /*d010*/  SEL R21, RZ, 0x1, P0 ;  /* 0x00000001ff157807 */ /* 0x000fe40000000000 */
[----:B------:R-:W-:Y:S02]  /*d020*/  SEL R20, R20, RZ, P0 ;  /* 0x000000ff14147207 */ /* 0x000fe40000000000 */
[----:B------:R-:W-:Y:S02]  /*d030*/  LOP3.LUT R21, R0, R21, RZ, 0x3c, !PT ;  /* 0x0000001500157212 */ /* 0x000fe400078e3cff */
[----:B--2---:R-:W-:-:S13]  /*d040*/  LOP3.LUT P1, RZ, R2, 0x2, RZ, 0xc0, !PT ;  /* 0x0000000202ff7812 */ /* 0x004fda000782c0ff */
[----:B------:R-:W-:Y:S05]  /*d050*/  @!P1 BRA `(.L_x_61) ;  /* 0x0000000400e89947 */ /* 0x000fea0003800000 */
[----:B------:R-:W-:Y:S01]  /*d060*/  LOP3.LUT P1, RZ, R2, 0x1, RZ, 0xc0, !PT ;  /* 0x0000000102ff7812 */ /* 0x000fe2000782c0ff */
[----:B------:R-:W-:-:S12]  /*d070*/  IMAD.MOV.U32 R7, RZ, RZ, R17 ;  /* 0x000000ffff077224 */ /* 0x000fd800078e0011 */
[----:B------:R-:W-:Y:S05]  /*d080*/  @!P1 BRA `(.L_x_62) ;  /* 0x0000000000509947 */ /* 0x000fea0003800000 */
[----:B------:R-:W2:Y:S01]  /*d090*/  LDL R8, [R1+0x14] ;  /* 0x0000140001087983 */ /* 0x000ea20000100800 */
[----:B------:R-:W0:Y:S01]  /*d0a0*/  LDC R7, c[0x0][0x43c] ;  /* 0x00010f00ff077b82 */ /* 0x000e220000000800 */
[----:B------:R-:W-:Y:S02]  /*d0b0*/  ULDC.64 UR4, c[0x0][0x428] ;  /* 0x00010a0000047ab9 */ /* 0x000fe40000000a00 */
[----:B------:R-:W3:Y:S01]  /*d0c0*/  LDL R9, [R1+0x4] ;  /* 0x0000040001097983 */ /* 0x000ee20000100800 */
[----:B0-----:R-:W-:-:S13]  /*d0d0*/  ISETP.NE.AND P0, PT, R7, 0x1, PT ;  /* 0x000000010700780c */ /* 0x001fda0003f05270 */
[----:B------:R-:W0:Y:S02]  /*d0e0*/  @P0 LDC.64 R2, c[0x0][0x440] ;  /* 0x00011000ff020b82 */ /* 0x000e240000000a00 */
[----:B0-----:R-:W-:-:S04]  /*d0f0*/  @P0 IMAD.HI.U32 R4, R17, R2, RZ ;  /* 0x0000000211040227 */ /* 0x001fc800078e00ff */
[----:B------:R-:W-:Y:S01]  /*d100*/  IMAD.MOV.U32 R2, RZ, RZ, R17 ;  /* 0x000000ffff027224 */ /* 0x000fe200078e0011 */
[----:B------:R-:W-:Y:S02]  /*d110*/  @P0 SHF.R.U32.HI R2, RZ, R3, R4 ;  /* 0x00000003ff020219 */ /* 0x000fe40000011604 */
[----:B------:R-:W0:Y:S03]  /*d120*/  LDC.64 R4, c[0x0][0x418] ;  /* 0x00010600ff047b82 */ /* 0x000e260000000a00 */
[----:B------:R-:W-:-:S04]  /*d130*/  IMAD.MOV R3, RZ, RZ, -R2 ;  /* 0x000000ffff037224 */ /* 0x000fc800078e0a02 */
[----:B------:R-:W-:Y:S01]  /*d140*/  IMAD R7, R7, R3, R17 ;  /* 0x0000000307077224 */ /* 0x000fe200078e0211 */
[----:B------:R-:W-:Y:S01]  /*d150*/  SHF.R.S32.HI R3, RZ, 0x1f, R2 ;  /* 0x0000001fff037819 */ /* 0x000fe20000011402 */
[----:B--2---:R-:W-:-:S04]  /*d160*/  IMAD R8, R8, UR4, RZ ;  /* 0x0000000408087c24 */ /* 0x004fc8000f8e02ff */
[C---:B---3--:R-:W-:Y:S02]  /*d170*/  IMAD R8, R9.reuse, UR5, R8 ;  /* 0x0000000509087c24 */ /* 0x048fe4000f8e0208 */
[----:B------:R-:W-:-:S04]  /*d180*/  IMAD.WIDE.U32 R2, R9, UR4, R2 ;  /* 0x0000000409027c25 */ /* 0x000fc8000f8e0002 */
[----:B------:R-:W-:Y:S01]  /*d190*/  IMAD.IADD R8, R8, 0x1, R3 ;  /* 0x0000000108087824 */ /* 0x000fe200078e0203 */
[----:B0-----:R-:W-:-:S04]  /*d1a0*/  LEA R4, P0, R2, R4, 0x2 ;  /* 0x0000000402047211 */ /* 0x001fc800078010ff */
[----:B------:R-:W-:-:S05]  /*d1b0*/  LEA.HI.X R5, R2, R5, R8, 0x2, P0 ;  /* 0x0000000502057211 */ /* 0x000fca00000f1408 */
[----:B------:R0:W5:Y:S04]  /*d1c0*/  LDG.E R16, desc[UR40][R4.64] ;  /* 0x0000002804107981 */ /* 0x000168000c1e1900 */
.L_x_62:
[----:B0-----:R-:W-:Y:S01]  /*d1d0*/  LEA R4, R20, UR38, 0x3 ;  /* 0x0000002614047c11 */ /* 0x001fe2000f8e18ff */
[----:B------:R-:W0:Y:S01]  /*d1e0*/  S2R R2, SR_TID.X ;  /* 0x0000000000027919 */ /* 0x000e220000002100 */
[----:B------:R-:W-:-:S04]  /*d1f0*/  SHF.L.U32 R3, R21, 0x1f, RZ ;  /* 0x0000001f15037819 */ /* 0x000fc800000006ff */
[----:B------:R-:W1:Y:S01]  /*d200*/  SYNCS.PHASECHK.TRANS64.TRYWAIT P0, [R4+URZ+0x38880], R3 ;  /* 0x03888003040075a7 */ /* 0x000e62000800017f */
[----:B0-----:R-:W-:-:S04]  /*d210*/  LOP3.LUT R2, R2, 0x7f, RZ, 0xc0, !PT ;  /* 0x0000007f02027812 */ /* 0x001fc800078ec0ff */
[----:B------:R-:W-:Y:S01]  /*d220*/  ISETP.NE.AND P1, PT, R2, RZ, PT ;  /* 0x000000ff0200720c */ /* 0x000fe20003f25270 */
[----:B-1----:R-:W-:-:S12]  /*d230*/  @!P0 BRA `(.L_x_63) ;  /* 0x0000002c00188947 */ /* 0x002fd80003800000 */
.L_x_123:
[----:B------:R-:W-:Y:S04]  /*d240*/  BSSY B1, `(.L_x_64) ;  /* 0x0000009000017945 */ /* 0x000fe80003800000 */
[----:B------:R-:W-:Y:S05]  /*d250*/  @P1 BRA `(.L_x_65) ;  /* 0x00000000001c1947 */ /* 0x000fea0003800000 */
[----:B------:R-:W1:Y:S01]  /*d260*/  S2R R5, SR_TID.X ;  /* 0x0000000000057919 */ /* 0x000e620000002100 */
[----:B------:R-:W-:-:S04]  /*d270*/  IMAD.MOV.U32 R2, RZ, RZ, 0x8000 ;  /* 0x00008000ff027424 */ /* 0x000fc800078e00ff */
[----:B------:R2:W-:Y:S01]  /*d280*/  SYNCS.ARRIVE.TRANS64 RZ, [R4+URZ+0x38870], R2 ;  /* 0x0388700204ff79a7 */ /* 0x0005e2000800003f */
[----:B-1----:R-:W-:-:S04]  /*d290*/  LOP3.LUT R5, R5, 0x1f, RZ, 0xc0, !PT ;  /* 0x0000001f05057812 */ /* 0x002fc800078ec0ff */
[----:B------:R-:W-:-:S13]  /*d2a0*/  ISETP.NE.AND P0, PT, R5, RZ, PT ;  /* 0x000000ff0500720c */ /* 0x000fda0003f05270 */
[----:B--2---:R-:W-:Y:S05]  /*d2b0*/  @!P0 BRA `(.L_x_65) ;  /* 0x0000000000048947 */ /* 0x004fea0003800000 */
[----:B------:R-:W-:Y:S01]  /*d2c0*/  BPT.TRAP 0x1 ;  /* 0x000000040000795c */ /* 0x000fe20000300000 */
.L_x_65:
[----:B------:R-:W-:Y:S05]  /*d2d0*/  BSYNC B1 ;  /* 0x0000000000017941 */ /* 0x000fea0003800000 */
.L_x_64:
[----:B------:R-:W-:Y:S01]  /*d2e0*/  LEA R2, R20, UR38, 0xf ;  /* 0x0000002614027c11 */ /* 0x000fe2000f8e78ff */
[----:B------:R-:W-:Y:S01]  /*d2f0*/  IMAD.SHL.U32 R5, R7, 0x80, RZ ;  /* 0x0000008007057824 */ /* 0x000fe200078e00ff */
[----:B------:R-:W-:Y:S01]  /*d300*/  R2UR UR33, R4 ;  /* 0x00000000042172ca */ /* 0x000fe200000e0000 */
[----:B------:R-:W-:Y:S01]  /*d310*/  IMAD.MOV.U32 R10, RZ, RZ, RZ ;  /* 0x000000ffff0a7224 */ /* 0x000fe200078e00ff */
[----:B------:R-:W-:Y:S01]  /*d320*/  R2UR UR8, R2 ;  /* 0x00000000020872ca */ /* 0x000fe200000e0000 */
[----:B------:R-:W-:Y:S01]  /*d330*/  ULDC.64 UR4, c[0x0][0x198] ;  /* 0x0000660000047ab9 */ /* 0x000fe20000000a00 */
[----:B------:R-:W-:Y:S01]  /*d340*/  R2UR UR35, R5 ;  /* 0x00000000052372ca */ /* 0x000fe200000e0000 */
[----:B------:R-:W-:Y:S01]  /*d350*/  UIADD3 UR4, UP0, UR4, 0x470, URZ ;  /* 0x0000047004047890 */ /* 0x000fe2000ff1e03f */
[----:B------:R-:W-:Y:S01]  /*d360*/  R2UR UR34, R10 ;  /* 0x000000000a2272ca */ /* 0x000fe200000e0000 */
[----:B------:R-:W-:Y:S01]  /*d370*/  UMOV UR6, 0x0 ;  /* 0x0000000000067882 */ /* 0x000fe20000000000 */
[----:B------:R-:W-:Y:S01]  /*d380*/  PLOP3.LUT P0, PT, PT, PT, PT, 0x80, 0x0 ;  /* 0x000000000000781c */ /* 0x000fe20003f0f070 */
[----:B------:R-:W-:Y:S01]  /*d390*/  UIADD3.X UR5, URZ, UR5, URZ, UP0, !UPT ;  /* 0x000000053f057290 */ /* 0x000fe200087fe43f */
[----:B------:R-:W-:-:S03]  /*d3a0*/  UMOV UR7, 0x14f00000 ;  /* 0x14f0000000077882 */ /* 0x000fc60000000000 */
[----:B------:R-:W-:Y:S02]  /*d3b0*/  UIADD3 UR33, UR33, 0x38870, URZ ;  /* 0x0003887021217890 */ /* 0x000fe4000fffe03f */
[----:B------:R-:W-:-:S12]  /*d3c0*/  UIADD3 UR32, UR8, 0x10400, URZ ;  /* 0x0001040008207890 */ /* 0x000fd8000fffe03f */
.L_x_66:
[----:B------:R-:W-:-:S13]  /*d3d0*/  @P0 ELECT P2, URZ, PT ;  /* 0x00000000003f082f */ /* 0x000fda0003840000 */
[----:B-----5:R-:W-:Y:S02]  /*d3e0*/  @P2 R2UR UR37, R16 ;  /* 0x00000000102522ca */ /* 0x020fe400000e0000 */
[----:B------:R-:W-:-:S11]  /*d3f0*/  @P2 PLOP3.LUT P0, PT, P2, PT, PT, 0x8, 0x0 ;  /* 0x000000000000281c */ /* 0x000fd6000170e170 */
[----:B------:R1:W-:Y:S01]  /*d400*/  UTMALDG.4D [UR32], [UR4], desc[UR6] ;  /* 0x00000620040075b4 */ /* 0x0003e20008019000 */
[----:B------:R-:W-:Y:S01]  /*d410*/  PLOP3.LUT P2, PT, PT, PT, PT, 0x8, 0x0 ;  /* 0x000000000000781c */ /* 0x000fe20003f4e170 */
[----:B-1----:R-:W-:-:S12]  /*d420*/  @P0 BRA.U.ANY `(.L_x_66) ;  /* 0xfffffffd00e80947 */ /* 0x002fd8000393ffff */
[----:B------:R-:W-:Y:S01]  /*d430*/  IMAD.MOV.U32 R7, RZ, RZ, 0x80 ;  /* 0x00000080ff077424 */ /* 0x000fe200078e00ff */
[----:B------:R-:W-:Y:S01]  /*d440*/  R2UR UR11, R5 ;  /* 0x00000000050b72ca */ /* 0x000fe200000e0000 */
[----:B------:R-:W-:Y:S01]  /*d450*/  UIADD3 UR8, UR8, 0x14400, URZ ;  /* 0x0001440008087890 */ /* 0x000fe2000fffe03f */
[----:B------:R-:W-:Y:S01]  /*d460*/  PLOP3.LUT P0, PT, PT, PT, PT, 0x80, 0x0 ;  /* 0x000000000000781c */ /* 0x000fe20003f0f070 */
[----:B------:R-:W-:Y:S01]  /*d470*/  UMOV UR6, 0x0 ;  /* 0x0000000000067882 */ /* 0x000fe20000000000 */
[----:B------:R-:W-:Y:S01]  /*d480*/  R2UR UR10, R7 ;  /* 0x00000000070a72ca */ /* 0x000fe200000e0000 */
[----:B------:R-:W-:-:S14]  /*d490*/  UMOV UR7, 0x14f00000 ;  /* 0x14f0000000077882 */ /* 0x000fdc0000000000 */
.L_x_67:
[----:B------:R-:W-:-:S13]  /*d4a0*/  @P0 ELECT P2, URZ, PT ;  /* 0x00000000003f082f */ /* 0x000fda0003840000 */
[----:B------:R-:W-:Y:S01]  /*d4b0*/  @P2 R2UR UR13, R16 ;  /* 0x00000000100d22ca */ /* 0x000fe200000e0000 */
[----:B------:R-:W-:Y:S01]  /*d4c0*/  UMOV UR9, UR33 ;  /* 0x0000002100097c82 */ /* 0x000fe20008000000 */
[----:B------:R-:W-:Y:S01]  /*d4d0*/  UMOV UR12, UR36 ;  /* 0x00000024000c7c82 */ /* 0x000fe20008000000 */
[----:B------:R-:W-:-:S10]  /*d4e0*/  @P2 PLOP3.LUT P0, PT, P2, PT, PT, 0x8, 0x0 ;  /* 0x000000000000281c */ /* 0x000fd4000170e170 */
[----:B------:R1:W-:Y:S01]  /*d4f0*/  UTMALDG.4D [UR8], [UR4], desc[UR6] ;  /* 0x00000608040075b4 */ /* 0x0003e20008019000 */
[----:B------:R-:W-:Y:S02]  /*d500*/  PLOP3.LUT P2, PT, PT, PT, PT, 0x8, 0x0 ;  /* 0x000000000000781c */ /* 0x000fe40003f4e170 */
[----:B-1----:R-:W-:Y:S11]  /*d510*/  @P0 BRA.U.ANY `(.L_x_67) ;  /* 0xfffffffd00e00947 */ /* 0x002ff6000393ffff */
[----:B------:R-:W1:Y:S02]  /*d520*/  SYNCS.PHASECHK.TRANS64.TRYWAIT P0, [R4+URZ+0x38840], R3 ;  /* 0x03884003040075a7 */ /* 0x000e64000800017f */
[----:B-1----:R-:W-:Y:S05]  /*d530*/  @!P0 BRA `(.L_x_68) ;  /* 0x00000028006c8947 */ /* 0x002fea0003800000 */
.L_x_124:
[----:B------:R-:W-:Y:S01]  /*d540*/  BSSY B1, `(.L_x_69) ;  /* 0x000000b000017945 */ /* 0x000fe20003800000 */
[----:B------:R-:W-:Y:S02]  /*d550*/  IMAD.MOV.U32 R8, RZ, RZ, 0x0 ;  /* 0x00000000ff087424 */ /* 0x000fe400078e00ff */
[----:B------:R-:W-:Y:S01]  /*d560*/  IMAD.MOV.U32 R9, RZ, RZ, 0x14f00000 ;  /* 0x14f00000ff097424 */ /* 0x000fe200078e00ff */
[----:B------:R-:W-:Y:S06]  /*d570*/  @P1 BRA `(.L_x_70) ;  /* 0x00000000001c1947 */ /* 0x000fec0003800000 */
[----:B------:R-:W2:Y:S01]  /*d580*/  S2R R11, SR_TID.X ;  /* 0x00000000000b7919 */ /* 0x000ea20000002100 */
[----:B01----:R-:W-:-:S04]  /*d590*/  IMAD.MOV.U32 R3, RZ, RZ, 0x8000 ;  /* 0x00008000ff037424 */ /* 0x003fc800078e00ff */
[----:B------:R3:W-:Y:S01]  /*d5a0*/  SYNCS.ARRIVE.TRANS64 RZ, [R4+URZ+0x38830], R3 ;  /* 0x0388300304ff79a7 */ /* 0x0007e2000800003f */
[----:B--2---:R-:W-:-:S04]  /*d5b0*/  LOP3.LUT R11, R11, 0x1f, RZ, 0xc0, !PT ;  /* 0x0000001f0b0b7812 */ /* 0x004fc800078ec0ff */
[----:B------:R-:W-:-:S13]  /*d5c0*/  ISETP.NE.AND P0, PT, R11, RZ, PT ;  /* 0x000000ff0b00720c */ /* 0x000fda0003f05270 */
[----:B---3--:R-:W-:Y:S05]  /*d5d0*/  @!P0 BRA `(.L_x_70) ;  /* 0x0000000000048947 */ /* 0x008fea0003800000 */
[----:B------:R-:W-:Y:S01]  /*d5e0*/  BPT.TRAP 0x1 ;  /* 0x000000040000795c */ /* 0x000fe20000300000 */
.L_x_70:
[----:B------:R-:W-:Y:S05]  /*d5f0*/  BSYNC B1 ;  /* 0x0000000000017941 */ /* 0x000fea0003800000 */
.L_x_69:
[----:B------:R-:W-:Y:S01]  /*d600*/  R2UR UR4, R2 ;  /* 0x00000000020472ca */ /* 0x000fe200000e0000 */
[----:B------:R-:W-:Y:S01]  /*d610*/  ULDC.64 UR6, c[0x0][0x198] ;  /* 0x0000660000067ab9 */ /* 0x000fe20000000a00 */
[----:B------:R-:W-:Y:S01]  /*d620*/  R2UR UR9, R4 ;  /* 0x00000000040972ca */ /* 0x000fe200000e0000 */
[----:B------:R-:W-:Y:S01]  /*d630*/  UIADD3 UR6, UP0, UR6, 0x370, URZ ;  /* 0x0000037006067890 */ /* 0x000fe2000ff1e03f */
[----:B------:R-:W-:Y:S02]  /*d640*/  R2UR UR10, R10 ;  /* 0x000000000a0a72ca */ /* 0x000fe400000e0000 */
[----:B------:R-:W-:Y:S01]  /*d650*/  R2UR UR14, R8 ;  /* 0x00000000080e72ca */ /* 0x000fe200000e0000 */
[----:B------:R-:W-:Y:S01]  /*d660*/  UIADD3.X UR7, URZ, UR7, URZ, UP0, !UPT ;  /* 0x000000073f077290 */ /* 0x000fe200087fe43f */
[----:B------:R-:W-:Y:S02]  /*d670*/  R2UR UR15, R9 ;  /* 0x00000000090f72ca */ /* 0x000fe400000e0000 */
[----:B------:R-:W-:-:S02]  /*d680*/  R2UR UR11, R5 ;  /* 0x00000000050b72ca */ /* 0x000fc400000e0000 */
[----:B------:R-:W-:Y:S01]  /*d690*/  PLOP3.LUT P0, PT, PT, PT, PT, 0x80, 0x0 ;  /* 0x000000000000781c */ /* 0x000fe20003f0f070 */
[----:B------:R-:W-:Y:S02]  /*d6a0*/  UIADD3 UR8, UR4, 0x28400, URZ ;  /* 0x0002840004087890 */ /* 0x000fe4000fffe03f */
[----:B------:R-:W-:-:S12]  /*d6b0*/  UIADD3 UR9, UR9, 0x38830, URZ ;  /* 0x0003883009097890 */ /* 0x000fd8000fffe03f */
.L_x_71:
[----:B------:R-:W-:-:S13]  /*d6c0*/  @P0 ELECT P1, URZ, PT ;  /* 0x00000000003f082f */ /* 0x000fda0003820000 */
[----:B------:R-:W-:Y:S01]  /*d6d0*/  @P1 R2UR UR13, R16 ;  /* 0x00000000100d12ca */ /* 0x000fe200000e0000 */
[----:B------:R-:W-:Y:S01]  /*d6e0*/  UMOV UR12, UR36 ;  /* 0x00000024000c7c82 */ /* 0x000fe20008000000 */
[----:B------:R-:W-:-:S11]  /*d6f0*/  @P1 PLOP3.LUT P0, PT, P1, PT, PT, 0x8, 0x0 ;  /* 0x000000000000181c */ /* 0x000fd60000f0e170 */
[----:B------:R2:W-:Y:S01]  /*d700*/  UTMALDG.4D [UR8], [UR6], desc[UR14] ;  /* 0x00000e08060075b4 */ /* 0x0005e20008019000 */
[----:B------:R-:W-:Y:S01]  /*d710*/  PLOP3.LUT P1, PT, PT, PT, PT, 0x8, 0x0 ;  /* 0x000000000000781c */ /* 0x000fe20003f2e170 */
[----:B--2---:R-:W-:-:S12]  /*d720*/  @P0 BRA.U.ANY `(.L_x_71) ;  /* 0xfffffffd00e40947 */ /* 0x004fd8000393ffff */
[----:B------:R-:W-:Y:S01]  /*d730*/  R2UR UR10, R7 ;  /* 0x00000000070a72ca */ /* 0x000fe200000e0000 */
[----:B------:R-:W-:Y:S01]  /*d740*/  UIADD3 UR8, UR4, 0x2c400, URZ ;  /* 0x0002c40004087890 */ /* 0x000fe2000fffe03f */
[----:B------:R-:W-:Y:S02]  /*d750*/  R2UR UR14, R8 ;  /* 0x00000000080e72ca */ /* 0x000fe400000e0000 */
[----:B------:R-:W-:Y:S02]  /*d760*/  R2UR UR15, R9 ;  /* 0x00000000090f72ca */ /* 0x000fe400000e0000 */
[----:B------:R-:W-:Y:S02]  /*d770*/  R2UR UR11, R5 ;  /* 0x00000000050b72ca */ /* 0x000fe400000e0000 */
[----:B------:R-:W-:-:S13]  /*d780*/  PLOP3.LUT P0, PT, PT, PT, PT, 0x80, 0x0 ;  /* 0x000000000000781c */ /* 0x000fda0003f0f070 */
.L_x_72:
[----:B------:R-:W-:-:S13]  /*d790*/  @P0 ELECT P1, URZ, PT ;  /* 0x00000000003f082f */ /* 0x000fda0003820000 */
[----:B------:R-:W-:Y:S01]  /*d7a0*/  @P1 R2UR UR13, R16 ;  /* 0x00000000100d12ca */ /* 0x000fe200000e0000 */
[----:B------:R-:W-:Y:S01]  /*d7b0*/  UMOV UR12, UR36 ;  /* 0x00000024000c7c82 */ /* 0x000fe20008000000 */
[----:B------:R-:W-:-:S11]  /*d7c0*/  @P1 PLOP3.LUT P0, PT, P1, PT, PT, 0x8, 0x0 ;  /* 0x000000000000181c */ /* 0x000fd60000f0e170 */
[----:B------:R2:W-:Y:S01]  /*d7d0*/  UTMALDG.4D [UR8], [UR6], desc[UR14] ;  /* 0x00000e08060075b4 */ /* 0x0005e20008019000 */
[----:B------:R-:W-:Y:S01]  /*d7e0*/  PLOP3.LUT P1, PT, PT, PT, PT, 0x8, 0x0 ;  /* 0x000000000000781c */ /* 0x000fe20003f2e170 */
[----:B--2---:R-:W-:-:S12]  /*d7f0*/  @P0 BRA.U.ANY `(.L_x_72) ;  /* 0xfffffffd00e40947 */ /* 0x004fd8000393ffff */
.L_x_61:
[----:B------:R-:W-:Y:S05]  /*d800*/  BSYNC B0 ;  /* 0x0000000000007941 */ /* 0x000fea0003800000 */
.L_x_60:
[----:B------:R-:W2:Y:S02]  /*d810*/  LDL R2, [R1+0x28] ;  /* 0x0000280001027983 */ /* 0x000ea40000100800 */
[----:B--2---:R-:W-:-:S13]  /*d820*/  ISETP.NE.AND P0, PT, R2, 0x3, PT ;  /* 0x000000030200780c */ /* 0x004fda0003f05270 */
[----:B------:R-:W-:Y:S05]  /*d830*/  @!P0 BRA `(.L_x_73) ;  /* 0x0000000000048947 */ /* 0x000fea0003800000 */
[----:B------:R-:W-:Y:S01]  /*d840*/  BPT.TRAP 0x1 ;  /* 0x000000040000795c */ /* 0x000fe20000300000 */
.L_x_73:
[----:B01----:R-:W2:Y:S01]  /*d850*/  LDL R3, [R1+0x24] ;  /* 0x0000240001037983 */ /* 0x003ea20000100800 */
[----:B------:R-:W-:Y:S02]  /*d860*/  LOP3.LUT R2, R0, 0x1, RZ, 0x3c, !PT ;  /* 0x0000000100027812 */ /* 0x000fe400078e3cff */
[----:B------:R-:W-:Y:S02]  /*d870*/  LEA R19, R6, UR38, 0x3 ;  /* 0x0000002606137c11 */ /* 0x000fe4000f8e18ff */
[----:B------:R-:W-:-:S04]  /*d880*/  SHF.L.U32 R2, R2, 0x1f, RZ ;  /* 0x0000001f02027819 */ /* 0x000fc800000006ff */
[----:B------:R-:W0:Y:S01]  /*d890*/  SYNCS.PHASECHK.TRANS64.TRYWAIT P0, [R19+URZ+0x38870], R2 ;  /* 0x03887002130075a7 */ /* 0x000e22000800017f */
[----:B--2---:R-:W-:Y:S01]  /*d8a0*/  ISETP.NE.AND P1, PT, R3, 0x3, PT ;  /* 0x000000030300780c */ /* 0x004fe20003f25270 */
[----:B0-----:R-:W-:-:S12]  /*d8b0*/  @!P0 BRA `(.L_x_74) ;  /* 0x0000002400a08947 */ /* 0x001fd80003800000 */
.L_x_125:
[----:B------:R-:W-:Y:S05]  /*d8c0*/  @!P1 BRA `(.L_x_75) ;  /* 0x0000000000049947 */ /* 0x000fea0003800000 */
[----:B------:R-:W-:Y:S01]  /*d8d0*/  BPT.TRAP 0x1 ;  /* 0x000000040000795c */ /* 0x000fe20000300000 */
.L_x_75:
[----:B------:R-:W-:Y:S01]  /*d8e0*/  SHF.L.U32 R0, R0, 0x1f, RZ ;  /* 0x0000001f00007819 */ /* 0x000fe200000006ff */
[----:B------:R-:W-:-:S03]  /*d8f0*/  IMAD.SHL.U32 R3, R6, 0x8000, RZ ;  /* 0x0000800006037824 */ /* 0x000fc600078e00ff */
[----:B------:R-:W1:Y:S02]  /*d900*/  SYNCS.PHASECHK.TRANS64.TRYWAIT P0, [R19+URZ+0x38860], R0 ;  /* 0x03886000130075a7 */ /* 0x000e64000800017f */
[----:B-1----:R-:W-:Y:S05]  /*d910*/  @!P0 BRA `(.L_x_76) ;  /* 0x00000024009c8947 */ /* 0x002fea0003800000 */
.L_x_126:
[----:B0-----:R-:W1:Y:S04]  /*d920*/  LDL R2, [R1+0x18] ;  /* 0x0000180001027983 */ /* 0x001e680000100800 */
[----:B------:R-:W2:Y:S04]  /*d930*/  LDL R18, [R1+0x8] ;  /* 0x0000080001127983 */ /* 0x000ea80000100800 */
[----:B------:R-:W3:Y:S01]  /*d940*/  LDL R12, [R1+0x1c] ;  /* 0x00001c00010c7983 */ /* 0x000ee20000100800 */
[----:B------:R-:W-:Y:S05]  /*d950*/  WARPSYNC.ALL ;  /* 0x0000000000007948 */ /* 0x000fea0003800000 */
[----:B-1----:R-:W-:-:S05]  /*d960*/  LOP3.LUT R0, R3, R2, RZ, 0xfc, !PT ;  /* 0x0000000203007212 */ /* 0x002fca00078efcff */
[----:B------:R-:W0:Y:S01]  /*d970*/  LDSM.16.MT88.4 R8, [R0+UR38+0x10400] ;  /* 0x010400260008783b */ /* 0x000e220008004200 */
[----:B------:R-:W-:-:S04]  /*d980*/  VIADD R2, R0, UR38 ;  /* 0x0000002600027c36 */ /* 0x000fc80008000000 */
[----:B--2---:R-:W-:Y:S01]  /*d990*/  IMAD.IADD R2, R18, 0x1, R2 ;  /* 0x0000000112027824 */ /* 0x004fe200078e0202 */
[C-C-:B0-----:R-:W-:Y:S02]  /*d9a0*/  PRMT R4, R8.reuse, 0x6420, R9.reuse ;  /* 0x0000642008047816 */ /* 0x141fe40000000009 */
[----:B------:R-:W-:Y:S02]  /*d9b0*/  PRMT R5, R8, 0x7531, R9 ;  /* 0x0000753108057816 */ /* 0x000fe40000000009 */
[C-C-:B------:R-:W-:Y:S02]  /*d9c0*/  PRMT R6, R10.reuse, 0x6420, R11.reuse ;  /* 0x000064200a067816 */ /* 0x140fe4000000000b */
[----:B------:R-:W-:Y:S02]  /*d9d0*/  PRMT R7, R10, 0x7531, R11 ;  /* 0x000075310a077816 */ /* 0x000fe4000000000b */
[----:B------:R-:W0:Y:S01]  /*d9e0*/  LDSM.16.MT88.4 R8, [R2+0x10400] ;  /* 0x010400000208783b */ /* 0x000e220000004200 */
[----:B---3--:R-:W-:-:S05]  /*d9f0*/  IADD3 R3, R3, UR38, R12 ;  /* 0x0000002603037c10 */ /* 0x008fca000fffe00c */
[----:B------:R-:W-:Y:S01]  /*da00*/  STSM.16.M88.4 [R3+0x400], R4 ;  /* 0x0004000403007844 */ /* 0x000fe20000000200 */
[C-C-:B0-----:R-:W-:Y:S02]  /*da10*/  PRMT R12, R8.reuse, 0x6420, R9.reuse ;  /* 0x00006420080c7816 */ /* 0x141fe40000000009 */
[----:B------:R-:W-:Y:S02]  /*da20*/  PRMT R13, R8, 0x7531, R9 ;  /* 0x00007531080d7816 */ /* 0x000fe40000000009 */
[C-C-:B------:R-:W-:Y:S02]  /*da30*/  PRMT R14, R10.reuse, 0x6420, R11.reuse ;  /* 0x000064200a0e7816 */ /* 0x140fe4000000000b */
[----:B------:R-:W-:-:S05]  /*da40*/  PRMT R15, R10, 0x7531, R11 ;  /* 0x000075310a0f7816 */ /* 0x000fca000000000b */
[----:B------:R-:W-:Y:S04]  /*da50*/  STSM.16.M88.4 [R3+0x2400], R12 ;  /* 0x0024000c03007844 */ /* 0x000fe80000000200 */
[----:B------:R-:W0:Y:S02]  /*da60*/  LDSM.16.MT88.4 R8, [R0+UR38+0x14400] ;  /* 0x014400260008783b */ /* 0x000e240008004200 */
[C-C-:B0-----:R-:W-:Y:S02]  /*da70*/  PRMT R4, R8.reuse, 0x6420, R9.reuse ;  /* 0x0000642008047816 */ /* 0x141fe40000000009 */
[----:B------:R-:W-:Y:S02]  /*da80*/  PRMT R5, R8, 0x7531, R9 ;  /* 0x0000753108057816 */ /* 0x000fe40000000009 */
[----:B------:R-:W-:-:S02]  /*da90*/  PRMT R6, R10, 0x6420, R11 ;  /* 0x000064200a067816 */ /* 0x000fc4000000000b */
[----:B------:R-:W-:Y:S02]  /*daa0*/  PRMT R7, R10, 0x7531, R11 ;  /* 0x000075310a077816 */ /* 0x000fe4000000000b */
[----:B------:R-:W0:Y:S04]  /*dab0*/  LDSM.16.MT88.4 R8, [R2+0x14400] ;  /* 0x014400000208783b */ /* 0x000e280000004200 */
[----:B------:R-:W-:Y:S01]  /*dac0*/  STSM.16.M88.4 [R3+0x4400], R4 ;  /* 0x0044000403007844 */ /* 0x000fe20000000200 */
[C-C-:B0-----:R-:W-:Y:S02]  /*dad0*/  PRMT R12, R8.reuse, 0x6420, R9.reuse ;  /* 0x00006420080c7816 */ /* 0x141fe40000000009 */
[----:B------:R-:W-:Y:S02]  /*dae0*/  PRMT R13, R8, 0x7531, R9 ;  /* 0x00007531080d7816 */ /* 0x000fe40000000009 */
[----:B------:R-:W-:-:S02]  /*daf0*/  PRMT R14, R10, 0x6420, R11 ;  /* 0x000064200a0e7816 */ /* 0x000fc4000000000b */
[----:B------:R-:W-:-:S05]  /*db00*/  PRMT R15, R10, 0x7531, R11 ;  /* 0x000075310a0f7816 */ /* 0x000fca000000000b */
[----:B------:R0:W-:Y:S04]  /*db10*/  STSM.16.M88.4 [R3+0x6400], R12 ;  /* 0x0064000c03007844 */ /* 0x0001e80000000200 */
[----:B------:R-:W1:Y:S04]  /*db20*/  LDSM.16.MT88.4 R8, [R0+UR38+0x11400] ;  /* 0x011400260008783b */ /* 0x000e680008004200 */
[----:B0-----:R-:W2:Y:S01]  /*db30*/  LDL R15, [R1+0xc] ;  /* 0x00000c00010f7983 */ /* 0x001ea20000100800 */
[C-C-:B-1----:R-:W-:Y:S02]  /*db40*/  PRMT R4, R8.reuse, 0x6420, R9.reuse ;  /* 0x0000642008047816 */ /* 0x142fe40000000009 */
[----:B------:R-:W-:-:S02]  /*db50*/  PRMT R5, R8, 0x7531, R9 ;  /* 0x0000753108057816 */ /* 0x000fc40000000009 */
[C-C-:B------:R-:W-:Y:S02]  /*db60*/  PRMT R6, R10.reuse, 0x6420, R11.reuse ;  /* 0x000064200a067816 */ /* 0x140fe4000000000b */
[----:B------:R-:W-:Y:S02]  /*db70*/  PRMT R7, R10, 0x7531, R11 ;  /* 0x000075310a077816 */ /* 0x000fe4000000000b */
[----:B------:R-:W0:Y:S01]  /*db80*/  LDSM.16.MT88.4 R8, [R2+0x11400] ;  /* 0x011400000208783b */ /* 0x000e220000004200 */
[----:B------:R-:W-:Y:S01]  /*db90*/  IMAD.MOV.U32 R14, RZ, RZ, R18 ;  /* 0x000000ffff0e7224 */ /* 0x000fe200078e0012 */
[C-C-:B0-----:R-:W-:Y:S02]  /*dba0*/  PRMT R12, R8.reuse, 0x6420, R9.reuse ;  /* 0x00006420080c7816 */ /* 0x141fe40000000009 */
[----:B------:R-:W-:Y:S02]  /*dbb0*/  PRMT R13, R8, 0x7531, R9 ;  /* 0x00007531080d7816 */ /* 0x000fe40000000009 */
[----:B--2---:R-:W-:-:S05]  /*dbc0*/  IADD3 R18, R15, 0x400, R3 ;  /* 0x000004000f127810 */ /* 0x004fca0007ffe003 */
[----:B------:R0:W-:Y:S02]  /*dbd0*/  STSM.16.M88.4 [R18], R4 ;  /* 0x0000000412007844 */ /* 0x0001e40000000200 */
[----:B0-----:R-:W-:Y:S01]  /*dbe0*/  IMAD.MOV.U32 R6, RZ, RZ, R14 ;  /* 0x000000ffff067224 */ /* 0x001fe200078e000e */
[C---:B------:R-:W-:Y:S01]  /*dbf0*/  PRMT R14, R10.reuse, 0x6420, R11 ;  /* 0x000064200a0e7816 */ /* 0x040fe2000000000b */
[----:B------:R-:W-:Y:S01]  /*dc00*/  IMAD.MOV.U32 R7, RZ, RZ, R15 ;  /* 0x000000ffff077224 */ /* 0x000fe200078e000f */
[----:B------:R-:W-:-:S05]  /*dc10*/  PRMT R15, R10, 0x7531, R11 ;  /* 0x000075310a0f7816 */ /* 0x000fca000000000b */
[----:B------:R0:W-:Y:S04]  /*dc20*/  STSM.16.M88.4 [R18+0x2000], R12 ;  /* 0x0020000c12007844 */ /* 0x0001e80000000200 */
[----:B------:R-:W1:Y:S01]  /*dc30*/  LDSM.16.MT88.4 R8, [R0+UR38+0x15400] ;  /* 0x015400260008783b */ /* 0x000e620008004200 */
[----:B0-----:R-:W-:Y:S02]  /*dc40*/  IMAD.MOV.U32 R14, RZ, RZ, R6 ;  /* 0x000000ffff0e7224 */ /* 0x001fe400078e0006 */
[----:B------:R-:W-:Y:S01]  /*dc50*/  IMAD.MOV.U32 R15, RZ, RZ, R7 ;  /* 0x000000ffff0f7224 */ /* 0x000fe200078e0007 */
[C-C-:B-1----:R-:W-:Y:S02]  /*dc60*/  PRMT R4, R8.reuse, 0x6420, R9.reuse ;  /* 0x0000642008047816 */ /* 0x142fe40000000009 */
[----:B------:R-:W-:-:S02]  /*dc70*/  PRMT R5, R8, 0x7531, R9 ;  /* 0x0000753108057816 */ /* 0x000fc40000000009 */
[C-C-:B------:R-:W-:Y:S02]  /*dc80*/  PRMT R6, R10.reuse, 0x6420, R11.reuse ;  /* 0x000064200a067816 */ /* 0x140fe4000000000b */
[----:B------:R-:W-:Y:S02]  /*dc90*/  PRMT R7, R10, 0x7531, R11 ;  /* 0x000075310a077816 */ /* 0x000fe4000000000b */
[----:B------:R-:W0:Y:S04]  /*dca0*/  LDSM.16.MT88.4 R8, [R2+0x15400] ;  /* 0x015400000208783b */ /* 0x000e280000004200 */
[----:B------:R1:W-:Y:S02]  /*dcb0*/  STSM.16.M88.4 [R18+0x4000], R4 ;  /* 0x0040000412007844 */ /* 0x0003e40000000200 */
[----:B-1----:R-:W-:-:S02]  /*dcc0*/  IMAD.MOV.U32 R6, RZ, RZ, R14 ;  /* 0x000000ffff067224 */ /* 0x002fc400078e000e */
[----:B------:R-:W-:Y:S01]  /*dcd0*/  IMAD.MOV.U32 R7, RZ, RZ, R15 ;  /* 0x000000ffff077224 */ /* 0x000fe200078e000f */
[C-C-:B0-----:R-:W-:Y:S02]  /*dce0*/  PRMT R12, R8.reuse, 0x6420, R9.reuse ;  /* 0x00006420080c7816 */ /* 0x141fe40000000009 */
[----:B------:R-:W-:Y:S02]  /*dcf0*/  PRMT R13, R8, 0x7531, R9 ;  /* 0x00007531080d7816 */ /* 0x000fe40000000009 */
[C-C-:B------:R-:W-:Y:S02]  /*dd00*/  PRMT R14, R10.reuse, 0x6420, R11.reuse ;  /* 0x000064200a0e7816 */ /* 0x140fe4000000000b */
        /* <DEDUP_REMOVED lines=9> */
[----:B------:R-:W0:Y:S01]  /*dda0*/  LDSM.16.MT88.4 R8, [R2+0x12400] ;  /* 0x012400000208783b */ /* 0x000e220000004200 */
[----:B------:R-:W-:-:S05]  /*ddb0*/  IADD3 R3, R15, 0x400, R3 ;  /* 0x000004000f037810 */ /* 0x000fca0007ffe003 */
[----:B------:R-:W-:Y:S01]  /*ddc0*/  STSM.16.M88.4 [R3], R4 ;  /* 0x0000000403007844 */ /* 0x000fe20000000200 */
        /* <DEDUP_REMOVED lines=16> */
[----:B------:R-:W-:Y:S04]  /*ded0*/  STSM.16.M88.4 [R3+0x6000], R12 ;  /* 0x0060000c03007844 */ /* 0x000fe80000000200 */
[----:B------:R-:W0:Y:S02]  /*dee0*/  LDSM.16.MT88.4 R8, [R0+UR38+0x13400] ;  /* 0x013400260008783b */ /* 0x000e240008004200 */
[C-C-:B0-----:R-:W-:Y:S02]  /*def0*/  PRMT R4, R8.reuse, 0x6420, R9.reuse ;  /* 0x0000642008047816 */ /* 0x141fe40000000009 */
[----:B------:R-:W-:Y:S02]  /*df00*/  PRMT R5, R8, 0x7531, R9 ;  /* 0x0000753108057816 */ /* 0x000fe40000000009 */
[----:B------:R-:W-:-:S02]  /*df10*/  PRMT R6, R10, 0x6420, R11 ;  /* 0x000064200a067816 */ /* 0x000fc4000000000b */
[----:B------:R-:W-:Y:S02]  /*df20*/  PRMT R7, R10, 0x7531, R11 ;  /* 0x000075310a077816 */ /* 0x000fe4000000000b */
[----:B------:R-:W0:Y:S01]  /*df30*/  LDSM.16.MT88.4 R8, [R2+0x13400] ;  /* 0x013400000208783b */ /* 0x000e220000004200 */
[----:B------:R-:W-:-:S05]  /*df40*/  IMAD.IADD R3, R18, 0x1, R3 ;  /* 0x0000000112037824 */ /* 0x000fca00078e0203 */
[----:B------:R0:W-:Y:S02]  /*df50*/  STSM.16.M88.4 [R3], R4 ;  /* 0x0000000403007844 */ /* 0x0001e40000000200 */
[C-C-:B0-----:R-:W-:Y:S02]  /*df60*/  PRMT R4, R8.reuse, 0x6420, R9.reuse ;  /* 0x0000642008047816 */ /* 0x141fe40000000009 */
[----:B------:R-:W-:Y:S02]  /*df70*/  PRMT R5, R8, 0x7531, R9 ;  /* 0x0000753108057816 */ /* 0x000fe40000000009 */
[C-C-:B------:R-:W-:Y:S02]  /*df80*/  PRMT R6, R10.reuse, 0x6420, R11.reuse ;  /* 0x000064200a067816 */ /* 0x140fe4000000000b */
[----:B------:R-:W-:-:S05]  /*df90*/  PRMT R7, R10, 0x7531, R11 ;  /* 0x000075310a077816 */ /* 0x000fca000000000b */
[----:B------:R-:W-:Y:S04]  /*dfa0*/  STSM.16.M88.4 [R3+0x2000], R4 ;  /* 0x0020000403007844 */ /* 0x000fe80000000200 */
[----:B------:R-:W0:Y:S04]  /*dfb0*/  LDSM.16.MT88.4 R8, [R0+UR38+0x17400] ;  /* 0x017400260008783b */ /* 0x000e280008004200 */
[----:B------:R-:W1:Y:S01]  /*dfc0*/  LDSM.16.MT88.4 R4, [R2+0x17400] ;  /* 0x017400000204783b */ /* 0x000e620000004200 */
[C-C-:B0-----:R-:W-:Y:S02]  /*dfd0*/  PRMT R12, R8.reuse, 0x6420, R9.reuse ;  /* 0x00006420080c7816 */ /* 0x141fe40000000009 */
[----:B------:R-:W-:-:S02]  /*dfe0*/  PRMT R13, R8, 0x7531, R9 ;  /* 0x00007531080d7816 */ /* 0x000fc40000000009 */
[C-C-:B------:R-:W-:Y:S02]  /*dff0*/  PRMT R14, R10.reuse, 0x6420, R11.reuse ;  /* 0x000064200a0e7816 */ /* 0x140fe4000000000b */
[----:B------:R-:W-:Y:S02]  /*e000*/  PRMT R15, R10, 0x7531, R11 ;  /* 0x000075310a0f7816 */ /* 0x000fe4000000000b */
[C-C-:B-1----:R-:W-:Y:S02]  /*e010*/  PRMT R8, R4.reuse, 0x6420, R5.reuse ;  /* 0x0000642004087816 */ /* 0x142fe40000000005 */
[----:B------:R-:W-:Y:S02]  /*e020*/  PRMT R9, R4, 0x7531, R5 ;  /* 0x0000753104097816 */ /* 0x000fe40000000005 */
[C-C-:B------:R-:W-:Y:S02]  /*e030*/  PRMT R10, R6.reuse, 0x6420, R7.reuse ;  /* 0x00006420060a7816 */ /* 0x140fe40000000007 */
[----:B------:R-:W-:Y:S01]  /*e040*/  PRMT R11, R6, 0x7531, R7 ;  /* 0x00007531060b7816 */ /* 0x000fe20000000007 */
[----:B------:R0:W-:Y:S04]  /*e050*/  STSM.16.M88.4 [R3+0x4000], R12 ;  /* 0x0040000c03007844 */ /* 0x0001e80000000200 */
[----:B------:R0:W-:Y:S01]  /*e060*/  STSM.16.M88.4 [R3+0x6000], R8 ;  /* 0x0060000803007844 */ /* 0x0001e20000000200 */
[----:B------:R-:W-:Y:S01]  /*e070*/  @!PT LDS RZ, [RZ] ;  /* 0x00000000fffff984 */ /* 0x000fe20000000800 */
[----:B------:R-:W-:Y:S01]  /*e080*/  @!PT LDS RZ, [RZ] ;  /* 0x00000000fffff984 */ /* 0x000fe20000000800 */
[----:B------:R-:W-:Y:S01]  /*e090*/  @!PT LDS RZ, [RZ] ;  /* 0x00000000fffff984 */ /* 0x000fe20000000800 */
[----:B------:R-:W-:Y:S01]  /*e0a0*/  @!PT LDS RZ, [RZ] ;  /* 0x00000000fffff984 */ /* 0x000fe20000000800 */
[----:B------:R1:W-:Y:S06]  /*e0b0*/  MEMBAR.ALL.CTA ;  /* 0x0000000000007992 */ /* 0x0003ec0000008000 */
[----:B-1----:R-:W1:Y:S01]  /*e0c0*/  FENCE.VIEW.ASYNC.S ;  /* 0x00000000000073c6 */ /* 0x002e620000000000 */
[----:B------:R-:W-:Y:S05]  /*e0d0*/  @!P1 BRA `(.L_x_77) ;  /* 0x0000000000049947 */ /* 0x000fea0003800000 */
[----:B------:R-:W-:Y:S01]  /*e0e0*/  BPT.TRAP 0x1 ;  /* 0x000000040000795c */ /* 0x000fe20000300000 */
.L_x_77:
[----:B------:R-:W2:Y:S01]  /*e0f0*/  LDL R0, [R1+0x10] ;  /* 0x0000100001007983 */ /* 0x000ea20000100800 */
[----:B-1----:R1:W-:Y:S01]  /*e100*/  SYNCS.ARRIVE.TRANS64.A1T0 RZ, [R19+URZ+0x38850], RZ ;  /* 0x038850ff13ff79a7 */ /* 0x0023e2000810003f */
[----:B------:R-:W3:Y:S02]  /*e110*/  S2R R2, SR_TID.X ;  /* 0x0000000000027919 */ /* 0x000ee40000002100 */
[----:B---3--:R-:W-:Y:S01]  /*e120*/  LOP3.LUT R2, R2, 0x7f, RZ, 0xc0, !PT ;  /* 0x0000007f02027812 */ /* 0x008fe200078ec0ff */
[----:B------:R-:W-:Y:S03]  /*e130*/  BAR.SYNC.DEFER_BLOCKING 0x2, 0x80 ;  /* 0x0082000000007b1d */ /* 0x000fe60000010000 */
[----:B------:R-:W-:-:S13]  /*e140*/  ISETP.NE.AND P0, PT, R2, RZ, PT ;  /* 0x000000ff0200720c */ /* 0x000fda0003f05270 */
[----:B-1----:R-:W-:-:S05]  /*e150*/  @!P0 VIADD R19, R19, 0x38880 ;  /* 0x0003888013138836 */ /* 0x002fca0000000000 */
[----:B------:R-:W-:-:S04]  /*e160*/  @!P0 PRMT R19, RZ, 0x654, R19 ;  /* 0x00000654ff138816 */ /* 0x000fc80000000013 */
[----:B------:R1:W-:Y:S01]  /*e170*/  @!P0 SYNCS.ARRIVE.TRANS64.RED.A1T0 RZ, [R19+URZ], RZ ;  /* 0x000000ff13ff89a7 */ /* 0x0003e2000810043f */
[----:B------:R-:W-:Y:S01]  /*e180*/  IMAD.MOV.U32 R6, RZ, RZ, R20 ;  /* 0x000000ffff067224 */ /* 0x000fe200078e0014 */
[C---:B--2---:R-:W-:Y:S01]  /*e190*/  ISETP.GT.AND P0, PT, R17.reuse, R0, PT ;  /* 0x000000001100720c */ /* 0x044fe20003f04270 */
[----:B------:R-:W-:Y:S02]  /*e1a0*/  VIADD R17, R17, 0xffffffff ;  /* 0xffffffff11117836 */ /* 0x000fe40000000000 */
[----:B------:R-:W-:-:S10]  /*e1b0*/  IMAD.MOV.U32 R0, RZ, RZ, R21 ;  /* 0x000000ffff007224 */ /* 0x000fd400078e0015 */
[----:B-1----:R-:W-:Y:S05]  /*e1c0*/  @P0 BRA `(.L_x_78) ;  /* 0xffffffec00800947 */ /* 0x002fea000383ffff */
[----:B------:R-:W-:Y:S05]  /*e1d0*/  BRA `(.L_x_79) ;  /* 0x0000000000047947 */ /* 0x000fea0003800000 */
.L_x_59:
[----:B------:R-:W-:-:S07]  /*e1e0*/  IMAD.MOV.U32 R20, RZ, RZ, RZ ;  /* 0x000000ffff147224 */ /* 0x000fce00078e00ff */
.L_x_79:
[----:B------:R-:W1:Y:S02]  /*e1f0*/  LDL R2, [R1+0x20] ;  /* 0x0000200001027983 */ /* 0x000e640000100800 */
[----:B-1----:R-:W-:-:S04]  /*e200*/  LOP3.LUT R0, R2, 0x1, RZ, 0xfc, !PT ;  /* 0x0000000102007812 */ /* 0x002fc800078efcff */
[----:B------:R-:W-:-:S13]  /*e210*/  ISETP.NE.AND P0, PT, R0, 0x3, PT ;  /* 0x000000030000780c */ /* 0x000fda0003f05270 */
[----:B------:R-:W-:Y:S05]  /*e220*/  @!P0 BRA `(.L_x_80) ;  /* 0x0000000000048947 */ /* 0x000fea0003800000 */
[----:B------:R-:W-:Y:S01]  /*e230*/  BPT.TRAP 0x1 ;  /* 0x000000040000795c */ /* 0x000fe20000300000 */
.L_x_80:
[----:B------:R-:W-:Y:S01]  /*e240*/  LOP3.LUT R0, R21, 0x1, RZ, 0x3c, !PT ;  /* 0x0000000115007812 */ /* 0x000fe200078e3cff */
[----:B------:R-:W-:Y:S01]  /*e250*/  BSSY B0, `(.L_x_81) ;  /* 0x0000008000007945 */ /* 0x000fe20003800000 */
[----:B0-----:R-:W-:Y:S02]  /*e260*/  LEA R3, R20, UR38, 0x3 ;  /* 0x0000002614037c11 */ /* 0x001fe4000f8e18ff */
[----:B------:R-:W-:Y:S02]  /*e270*/  SHF.L.U32 R0, R0, 0x1f, RZ ;  /* 0x0000001f00007819 */ /* 0x000fe400000006ff */
[----:B------:R-:W-:Y:S01]  /*e280*/  LOP3.LUT R2, R2, 0x2, RZ, 0xfc, !PT ;  /* 0x0000000202027812 */ /* 0x000fe200078efcff */
[----:B------:R0:W-:Y:S01]  /*e290*/  STL [R1+0x4], R3 ;  /* 0x0000040301007387 */ /* 0x0001e20000100800 */
[----:B------:R-:W1:Y:S02]  /*e2a0*/  SYNCS.PHASECHK.TRANS64.TRYWAIT P0, [R3+URZ+0x38870], R0 ;  /* 0x03887000030075a7 */ /* 0x000e64000800017f */
[----:B------:R-:W-:Y:S01]  /*e2b0*/  ISETP.NE.AND P1, PT, R2, 0x3, PT ;  /* 0x000000030200780c */ /* 0x000fe20003f25270 */
[----:B01----:R-:W-:-:S12]  /*e2c0*/  @!P0 BRA `(.L_x_82) ;  /* 0x0000001c00448947 */ /* 0x003fd80003800000 */
.L_x_127:
[----:B------:R-:W-:Y:S05]  /*e2d0*/  BSYNC B0 ;  /* 0x0000000000007941 */ /* 0x000fea0003800000 */
.L_x_81:
[----:B------:R-:W-:Y:S05]  /*e2e0*/  @!P1 BRA `(.L_x_83) ;  /* 0x0000000000049947 */ /* 0x000fea0003800000 */
[----:B------:R-:W-:Y:S01]  /*e2f0*/  BPT.TRAP 0x1 ;  /* 0x000000040000795c */ /* 0x000fe20000300000 */
.L_x_83:
[----:B0-----:R-:W2:Y:S01]  /*e300*/  LDL R2, [R1+0x4] ;  /* 0x0000040001027983 */ /* 0x001ea20000100800 */
[----:B------:R-:W-:-:S04]  /*e310*/  SHF.L.U32 R0, R21, 0x1f, RZ ;  /* 0x0000001f15007819 */ /* 0x000fc800000006ff */
[----:B--2---:R-:W0:Y:S02]  /*e320*/  SYNCS.PHASECHK.TRANS64.TRYWAIT P0, [R2+URZ+0x38860], R0 ;  /* 0x03886000020075a7 */ /* 0x004e24000800017f */
[----:B0-----:R-:W-:Y:S05]  /*e330*/  @!P0 BRA `(.L_x_84) ;  /* 0x0000001c00408947 */ /* 0x001fea0003800000 */
.L_x_128:
[----:B------:R-:W2:Y:S04]  /*e340*/  LDL.LU R4, [R1+0x18] ;  /* 0x0000180001047983 */ /* 0x000ea80000300800 */
[----:B0-----:R-:W3:Y:S04]  /*e350*/  LDL.LU R2, [R1+0x1c] ;  /* 0x00001c0001027983 */ /* 0x001ee80000300800 */
[----:B------:R-:W4:Y:S01]  /*e360*/  LDL.LU R12, [R1+0x8] ;  /* 0x00000800010c7983 */ /* 0x000f220000300800 */
[----:B------:R-:W-:Y:S01]  /*e370*/  IMAD.SHL.U32 R3, R20, 0x8000, RZ ;  /* 0x0000800014037824 */ /* 0x000fe200078e00ff */
[----:B------:R-:W-:Y:S05]  /*e380*/  WARPSYNC.ALL ;  /* 0x0000000000007948 */ /* 0x000fea0003800000 */
[----:B--2---:R-:W-:-:S02]  /*e390*/  LOP3.LUT R0, R3, R4, RZ, 0xfc, !PT ;  /* 0x0000000403007212 */ /* 0x004fc400078efcff */
[----:B---3--:R-:W-:-:S03]  /*e3a0*/  IADD3 R3, R3, UR38, R2 ;  /* 0x0000002603037c10 */ /* 0x008fc6000fffe002 */
[----:B------:R-:W0:Y:S01]  /*e3b0*/  LDSM.16.MT88.4 R4, [R0+UR38+0x10400] ;  /* 0x010400260004783b */ /* 0x000e220008004200 */
[----:B------:R-:W-:-:S04]  /*e3c0*/  VIADD R2, R0, UR38 ;  /* 0x0000002600027c36 */ /* 0x000fc80008000000 */
[----:B----4-:R-:W-:Y:S01]  /*e3d0*/  IMAD.IADD R2, R12, 0x1, R2 ;  /* 0x000000010c027824 */ /* 0x010fe200078e0202 */
[C-C-:B0-----:R-:W-:Y:S02]  /*e3e0*/  PRMT R8, R4.reuse, 0x6420, R5.reuse ;  /* 0x0000642004087816 */ /* 0x141fe40000000005 */
[----:B------:R-:W-:Y:S02]  /*e3f0*/  PRMT R9, R4, 0x7531, R5 ;  /* 0x0000753104097816 */ /* 0x000fe40000000005 */
[C-C-:B------:R-:W-:Y:S02]  /*e400*/  PRMT R10, R6.reuse, 0x6420, R7.reuse ;  /* 0x00006420060a7816 */ /* 0x140fe40000000007 */
[----:B------:R-:W-:Y:S02]  /*e410*/  PRMT R11, R6, 0x7531, R7 ;  /* 0x00007531060b7816 */ /* 0x000fe40000000007 */
[----:B------:R-:W0:Y:S04]  /*e420*/  LDSM.16.MT88.4 R4, [R2+0x10400] ;  /* 0x010400000204783b */ /* 0x000e280000004200 */
[----:B------:R0:W-:Y:S02]  /*e430*/  STSM.16.M88.4 [R3+0x400], R8 ;  /* 0x0004000803007844 */ /* 0x0001e40000000200 */
[----:B0-----:R-:W-:-:S02]  /*e440*/  PRMT R8, R4, 0x6420, R5 ;  /* 0x0000642004087816 */ /* 0x001fc40000000005 */
        /* <DEDUP_REMOVED lines=10> */
[----:B------:R1:W-:Y:S04]  /*e4f0*/  STSM.16.M88.4 [R3+0x4400], R16 ;  /* 0x0044001003007844 */ /* 0x0003e80000000200 */
[----:B-1----:R-:W2:Y:S01]  /*e500*/  LDL.LU R19, [R1+0xc] ;  /* 0x00000c0001137983 */ /* 0x002ea20000300800 */
[----:B------:R-:W-:Y:S01]  /*e510*/  IMAD.MOV.U32 R18, RZ, RZ, R12 ;  /* 0x000000ffff127224 */ /* 0x000fe200078e000c */
[----:B0-----:R-:W-:-:S02]  /*e520*/  PRMT R8, R4, 0x6420, R5 ;  /* 0x0000642004087816 */ /* 0x001fc40000000005 */
[----:B------:R-:W-:Y:S02]  /*e530*/  PRMT R9, R4, 0x7531, R5 ;  /* 0x0000753104097816 */ /* 0x000fe40000000005 */
[C-C-:B------:R-:W-:Y:S02]  /*e540*/  PRMT R10, R6.reuse, 0x6420, R7.reuse ;  /* 0x00006420060a7816 */ /* 0x140fe40000000007 */
[----:B------:R-:W-:-:S05]  /*e550*/  PRMT R11, R6, 0x7531, R7 ;  /* 0x00007531060b7816 */ /* 0x000fca0000000007 */
[----:B------:R-:W-:Y:S04]  /*e560*/  STSM.16.M88.4 [R3+0x6400], R8 ;  /* 0x0064000803007844 */ /* 0x000fe80000000200 */
[----:B------:R-:W0:Y:S01]  /*e570*/  LDSM.16.MT88.4 R4, [R0+UR38+0x11400] ;  /* 0x011400260004783b */ /* 0x000e220008004200 */
[----:B------:R-:W-:Y:S02]  /*e580*/  IADD3 R18, R18, 0x400, R3 ;  /* 0x0000040012127810 */ /* 0x000fe40007ffe003 */
[C-C-:B0-----:R-:W-:Y:S02]  /*e590*/  PRMT R12, R4.reuse, 0x6420, R5.reuse ;  /* 0x00006420040c7816 */ /* 0x141fe40000000005 */
[----:B------:R-:W-:Y:S02]  /*e5a0*/  PRMT R13, R4, 0x7531, R5 ;  /* 0x00007531040d7816 */ /* 0x000fe40000000005 */
[----:B------:R-:W-:-:S02]  /*e5b0*/  PRMT R14, R6, 0x6420, R7 ;  /* 0x00006420060e7816 */ /* 0x000fc40000000007 */
[----:B------:R-:W-:Y:S02]  /*e5c0*/  PRMT R15, R6, 0x7531, R7 ;  /* 0x00007531060f7816 */ /* 0x000fe40000000007 */
[----:B------:R-:W0:Y:S02]  /*e5d0*/  LDSM.16.MT88.4 R4, [R2+0x11400] ;  /* 0x011400000204783b */ /* 0x000e240000004200 */
[C-C-:B0-----:R-:W-:Y:S02]  /*e5e0*/  PRMT R8, R4.reuse, 0x6420, R5.reuse ;  /* 0x0000642004087816 */ /* 0x141fe40000000005 */
[----:B------:R-:W-:Y:S02]  /*e5f0*/  PRMT R9, R4, 0x7531, R5 ;  /* 0x0000753104097816 */ /* 0x000fe40000000005 */
[C-C-:B------:R-:W-:Y:S02]  /*e600*/  PRMT R10, R6.reuse, 0x6420, R7.reuse ;  /* 0x00006420060a7816 */ /* 0x140fe40000000007 */
[----:B------:R-:W-:-:S02]  /*e610*/  PRMT R11, R6, 0x7531, R7 ;  /* 0x00007531060b7816 */ /* 0x000fc40000000007 */
[----:B--2---:R-:W-:-:S05]  /*e620*/  IADD3 R3, R19, 0x400, R3 ;  /* 0x0000040013037810 */ /* 0x004fca0007ffe003 */
[----:B------:R0:W-:Y:S04]  /*e630*/  STSM.16.M88.4 [R3], R12 ;  /* 0x0000000c03007844 */ /* 0x0001e80000000200 */
[----:B------:R-:W-:Y:S04]  /*e640*/  STSM.16.M88.4 [R3+0x2000], R8 ;  /* 0x0020000803007844 */ /* 0x000fe80000000200 */
[----:B------:R-:W1:Y:S01]  /*e650*/  LDSM.16.MT88.4 R4, [R0+UR38+0x15400] ;  /* 0x015400260004783b */ /* 0x000e620008004200 */
[----:B0-----:R-:W-:Y:S02]  /*e660*/  IMAD.MOV.U32 R14, RZ, RZ, R18 ;  /* 0x000000ffff0e7224 */ /* 0x001fe400078e0012 */
[----:B------:R-:W-:Y:S01]  /*e670*/  IMAD.MOV.U32 R15, RZ, RZ, R19 ;  /* 0x000000ffff0f7224 */ /* 0x000fe200078e0013 */
[----:B-1----:R-:W-:-:S02]  /*e680*/  PRMT R16, R4, 0x6420, R5 ;  /* 0x0000642004107816 */ /* 0x002fc40000000005 */
[----:B------:R-:W-:Y:S02]  /*e690*/  PRMT R17, R4, 0x7531, R5 ;  /* 0x0000753104117816 */ /* 0x000fe40000000005 */
[C-C-:B------:R-:W-:Y:S02]  /*e6a0*/  PRMT R18, R6.reuse, 0x6420, R7.reuse ;  /* 0x0000642006127816 */ /* 0x140fe40000000007 */
[----:B------:R-:W-:Y:S02]  /*e6b0*/  PRMT R19, R6, 0x7531, R7 ;  /* 0x0000753106137816 */ /* 0x000fe40000000007 */
[----:B------:R-:W0:Y:S04]  /*e6c0*/  LDSM.16.MT88.4 R4, [R2+0x15400] ;  /* 0x015400000204783b */ /* 0x000e280000004200 */
[----:B------:R1:W-:Y:S01]  /*e6d0*/  STSM.16.M88.4 [R3+0x4000], R16 ;  /* 0x0040001003007844 */ /* 0x0003e20000000200 */
[----:B0-----:R-:W-:-:S02]  /*e6e0*/  PRMT R8, R4, 0x6420, R5 ;  /* 0x0000642004087816 */ /* 0x001fc40000000005 */
[----:B------:R-:W-:Y:S02]  /*e6f0*/  PRMT R9, R4, 0x7531, R5 ;  /* 0x0000753104097816 */ /* 0x000fe40000000005 */
[C-C-:B------:R-:W-:Y:S02]  /*e700*/  PRMT R10, R6.reuse, 0x6420, R7.reuse ;  /* 0x00006420060a7816 */ /* 0x140fe40000000007 */
[----:B------:R-:W-:-:S05]  /*e710*/  PRMT R11, R6, 0x7531, R7 ;  /* 0x00007531060b7816 */ /* 0x000fca0000000007 */
[----:B------:R0:W-:Y:S04]  /*e720*/  STSM.16.M88.4 [R3+0x6000], R8 ;  /* 0x0060000803007844 */ /* 0x0001e80000000200 */
[----:B------:R-:W2:Y:S01]  /*e730*/  LDSM.16.MT88.4 R4, [R0+UR38+0x12400] ;  /* 0x012400260004783b */ /* 0x000ea20008004200 */
[----:B-1----:R-:W-:Y:S02]  /*e740*/  IMAD.MOV.U32 R19, RZ, RZ, R14 ;  /* 0x000000ffff137224 */ /* 0x002fe400078e000e */
[----:B0-----:R-:W-:Y:S01]  /*e750*/  IMAD.MOV.U32 R3, RZ, RZ, R15 ;  /* 0x000000ffff037224 */ /* 0x001fe200078e000f */
[C-C-:B--2---:R-:W-:Y:S02]  /*e760*/  PRMT R12, R4.reuse, 0x6420, R5.reuse ;  /* 0x00006420040c7816 */ /* 0x144fe40000000005 */
[----:B------:R-:W-:-:S02]  /*e770*/  PRMT R13, R4, 0x7531, R5 ;  /* 0x00007531040d7816 */ /* 0x000fc40000000005 */
[C-C-:B------:R-:W-:Y:S02]  /*e780*/  PRMT R14, R6.reuse, 0x6420, R7.reuse ;  /* 0x00006420060e7816 */ /* 0x140fe40000000007 */
[----:B------:R-:W-:Y:S02]  /*e790*/  PRMT R15, R6, 0x7531, R7 ;  /* 0x00007531060f7816 */ /* 0x000fe40000000007 */
[----:B------:R-:W0:Y:S04]  /*e7a0*/  LDSM.16.MT88.4 R4, [R2+0x12400] ;  /* 0x012400000204783b */ /* 0x000e280000004200 */
[----:B------:R1:W-:Y:S02]  /*e7b0*/  STSM.16.M88.4 [R19], R12 ;  /* 0x0000000c13007844 */ /* 0x0003e40000000200 */
[----:B-1----:R-:W-:Y:S01]  /*e7c0*/  IMAD.MOV.U32 R15, RZ, RZ, R19 ;  /* 0x000000ffff0f7224 */ /* 0x002fe200078e0013 */
        /* <DEDUP_REMOVED lines=17> */
[----:B------:R-:W0:Y:S04]  /*e8e0*/  LDSM.16.MT88.4 R8, [R0+UR38+0x13400] ;  /* 0x013400260008783b */ /* 0x000e280008004200 */
[----:B------:R-:W1:Y:S01]  /*e8f0*/  LDSM.16.MT88.4 R4, [R2+0x13400] ;  /* 0x013400000204783b */ /* 0x000e620000004200 */
[----:B------:R-:W-:Y:S01]  /*e900*/  IMAD.IADD R3, R3, 0x1, R15 ;  /* 0x0000000103037824 */ /* 0x000fe200078e020f */
[----:B0-----:R-:W-:-:S02]  /*e910*/  PRMT R12, R8, 0x6420, R9 ;  /* 0x00006420080c7816 */ /* 0x001fc40000000009 */
[----:B------:R-:W-:Y:S02]  /*e920*/  PRMT R13, R8, 0x7531, R9 ;  /* 0x00007531080d7816 */ /* 0x000fe40000000009 */
[C-C-:B------:R-:W-:Y:S02]  /*e930*/  PRMT R14, R10.reuse, 0x6420, R11.reuse ;  /* 0x000064200a0e7816 */ /* 0x140fe4000000000b */
[----:B------:R-:W-:Y:S02]  /*e940*/  PRMT R15, R10, 0x7531, R11 ;  /* 0x000075310a0f7816 */ /* 0x000fe4000000000b */
[C-C-:B-1----:R-:W-:Y:S02]  /*e950*/  PRMT R8, R4.reuse, 0x6420, R5.reuse ;  /* 0x0000642004087816 */ /* 0x142fe40000000005 */
[----:B------:R-:W-:Y:S02]  /*e960*/  PRMT R9, R4, 0x7531, R5 ;  /* 0x0000753104097816 */ /* 0x000fe40000000005 */
[----:B------:R-:W-:-:S02]  /*e970*/  PRMT R10, R6, 0x6420, R7 ;  /* 0x00006420060a7816 */ /* 0x000fc40000000007 */
[----:B------:R-:W-:Y:S01]  /*e980*/  PRMT R11, R6, 0x7531, R7 ;  /* 0x00007531060b7816 */ /* 0x000fe20000000007 */
[----:B------:R-:W-:Y:S04]  /*e990*/  STSM.16.M88.4 [R3], R12 ;  /* 0x0000000c03007844 */ /* 0x000fe80000000200 */
[----:B------:R-:W-:Y:S04]  /*e9a0*/  STSM.16.M88.4 [R3+0x2000], R8 ;  /* 0x0020000803007844 */ /* 0x000fe80000000200 */
[----:B------:R-:W0:Y:S04]  /*e9b0*/  LDSM.16.MT88.4 R8, [R0+UR38+0x17400] ;  /* 0x017400260008783b */ /* 0x000e280008004200 */
[----:B------:R-:W1:Y:S01]  /*e9c0*/  LDSM.16.MT88.4 R4, [R2+0x17400] ;  /* 0x017400000204783b */ /* 0x000e620000004200 */
        /* <DEDUP_REMOVED lines=18> */
.L_x_85:
[----:B------:R-:W1:Y:S01]  /*eaf0*/  LDL.LU R2, [R1+0x4] ;  /* 0x0000040001027983 */ /* 0x000e620000300800 */
[----:B------:R-:W2:Y:S02]  /*eb00*/  S2R R0, SR_TID.X ;  /* 0x0000000000007919 */ /* 0x000ea40000002100 */
[----:B--2---:R-:W-:-:S04]  /*eb10*/  LOP3.LUT R0, R0, 0x7f, RZ, 0xc0, !PT ;  /* 0x0000007f00007812 */ /* 0x004fc800078ec0ff */
[----:B------:R-:W-:Y:S01]  /*eb20*/  ISETP.NE.AND P0, PT, R0, RZ, PT ;  /* 0x000000ff0000720c */ /* 0x000fe20003f05270 */
[----:B-1----:R-:W-:-:S12]  /*eb30*/  SYNCS.ARRIVE.TRANS64.A1T0 RZ, [R2+URZ+0x38850], RZ ;  /* 0x038850ff02ff79a7 */ /* 0x002fd8000810003f */
[----:B------:R-:W-:-:S05]  /*eb40*/  @!P0 VIADD R0, R2, 0x38880 ;  /* 0x0003888002008836 */ /* 0x000fca0000000000 */
[----:B------:R-:W-:Y:S01]  /*eb50*/  @!P0 PRMT R0, RZ, 0x654, R0 ;  /* 0x00000654ff008816 */ /* 0x000fe20000000000 */
[----:B------:R-:W-:Y:S06]  /*eb60*/  BAR.SYNC.DEFER_BLOCKING 0x2, 0x80 ;  /* 0x0082000000007b1d */ /* 0x000fec0000010000 */
[----:B------:R1:W-:Y:S02]  /*eb70*/  @!P0 SYNCS.ARRIVE.TRANS64.RED.A1T0 RZ, [R0+URZ], RZ ;  /* 0x000000ff00ff89a7 */ /* 0x0003e4000810043f */
[----:B-1----:R-:W-:-:S05]  /*eb80*/  VIADD R0, R20, 0x1 ;  /* 0x0000000114007836 */ /* 0x002fca0000000000 */
[----:B------:R-:W-:-:S04]  /*eb90*/  ISETP.NE.AND P0, PT, R0, 0x2, PT ;  /* 0x000000020000780c */ /* 0x000fc80003f05270 */
[----:B------:R-:W-:Y:S02]  /*eba0*/  SEL R2, RZ, 0x1, P0 ;  /* 0x00000001ff027807 */ /* 0x000fe40000000000 */
[----:B------:R-:W-:Y:S02]  /*ebb0*/  SEL R0, R0, RZ, P0 ;  /* 0x000000ff00007207 */ /* 0x000fe40000000000 */
[----:B------:R-:W-:Y:S01]  /*ebc0*/  LOP3.LUT R21, R21, R2, RZ, 0x3c, !PT ;  /* 0x0000000215157212 */ /* 0x000fe200078e3cff */
[----:B------:R-:W-:-:S07]  /*ebd0*/  IMAD.MOV.U32 R2, RZ, RZ, RZ ;  /* 0x000000ffff027224 */ /* 0x000fce00078e00ff */
.L_x_40:
[----:B------:R-:W1:Y:S01]  /*ebe0*/  S2R R4, SR_CgaCtaId ;  /* 0x0000000000047919 */ /* 0x000e620000008800 */
[----:B0-----:R-:W-:Y:S02]  /*ebf0*/  MOV R3, 0x400 ;  /* 0x0000040000037802 */ /* 0x001fe40000000f00 */
[----:B------:R-:W-:Y:S02]  /*ec00*/  SHF.L.U32 R2, R2, 0x1f, RZ ;  /* 0x0000001f02027819 */ /* 0x000fe400000006ff */
[----:B-1----:R-:W-:-:S04]  /*ec10*/  LEA R7, R4, R3, 0x18 ;  /* 0x0000000304077211 */ /* 0x002fc800078ec0ff */
[----:B------:R-:W0:Y:S02]  /*ec20*/  SYNCS.PHASECHK.TRANS64.TRYWAIT P0, [R7+URZ+0x38820], R2 ;  /* 0x03882002070075a7 */ /* 0x000e24000800017f */
[----:B0-----:R-:W-:Y:S05]  /*ec30*/  @!P0 BRA `(.L_x_86) ;  /* 0x0000001400188947 */ /* 0x001fea0003800000 */
.L_x_129:
[----:B------:R-:W1:Y:S02]  /*ec40*/  S2R R3, SR_TID.X ;  /* 0x0000000000037919 */ /* 0x000e640000002100 */
[----:B-1----:R-:W-:-:S04]  /*ec50*/  SHF.R.U32.HI R3, RZ, 0x5, R3 ;  /* 0x00000005ff037819 */ /* 0x002fc80000011603 */
[----:B------:R-:W-:-:S05]  /*ec60*/  LOP3.LUT R3, R3, 0x3, RZ, 0xc0, !PT ;  /* 0x0000000303037812 */ /* 0x000fca00078ec0ff */
[----:B0-----:R-:W0:Y:S02]  /*ec70*/  SHFL.IDX PT, R2, R3, RZ, 0x1f ;  /* 0x00001fff03027589 */ /* 0x001e2400000e0000 */
[----:B0-----:R-:W-:-:S13]  /*ec80*/  ISETP.NE.AND P0, PT, R2, RZ, PT ;  /* 0x000000ff0200720c */ /* 0x001fda0003f05270 */
[----:B------:R-:W-:Y:S05]  /*ec90*/  @P0 BRA `(.L_x_10) ;  /* 0x00000000009c0947 */ /* 0x000fea0003800000 */
[----:B------:R-:W-:-:S13]  /*eca0*/  ELECT P0, URZ, PT ;  /* 0x00000000003f782f */ /* 0x000fda0003800000 */
[----:B------:R-:W-:Y:S05]  /*ecb0*/  @!P0 BRA `(.L_x_10) ;  /* 0x0000000000948947 */ /* 0x000fea0003800000 */
[----:B------:R-:W2:Y:S02]  /*ecc0*/  LDL.LU R3, [R1+0x20] ;  /* 0x0000200001037983 */ /* 0x000ea40000300800 */
[----:B--2---:R-:W-:-:S04]  /*ecd0*/  LOP3.LUT R2, R3, 0x2, RZ, 0xfc, !PT ;  /* 0x0000000203027812 */ /* 0x004fc800078efcff */
[----:B------:R-:W-:-:S13]  /*ece0*/  ISETP.NE.AND P0, PT, R2, 0x3, PT ;  /* 0x000000030200780c */ /* 0x000fda0003f05270 */
[----:B------:R-:W-:Y:S05]  /*ecf0*/  @!P0 BRA `(.L_x_87) ;  /* 0x0000000000048947 */ /* 0x000fea0003800000 */
[----:B------:R-:W-:Y:S01]  /*ed00*/  BPT.TRAP 0x1 ;  /* 0x000000040000795c */ /* 0x000fe20000300000 */
.L_x_87:
[----:B------:R-:W-:Y:S01]  /*ed10*/  VIADD R5, R7, 0x38840 ;  /* 0x0003884007057836 */ /* 0x000fe20000000000 */
[----:B------:R-:W-:Y:S01]  /*ed20*/  SHF.L.U32 R3, R21, 0x1f, RZ ;  /* 0x0000001f15037819 */ /* 0x000fe200000006ff */
[C---:B------:R-:W-:Y:S02]  /*ed30*/  VIADD R2, R0.reuse, 0x1 ;  /* 0x0000000100027836 */ /* 0x040fe40000000000 */
[----:B------:R-:W-:-:S03]  /*ed40*/  IMAD R6, R0, 0x8, R5 ;  /* 0x0000000800067824 */ /* 0x000fc600078e0205 */
[----:B------:R-:W-:Y:S01]  /*ed50*/  ISETP.NE.AND P2, PT, R2, 0x2, PT ;  /* 0x000000020200780c */ /* 0x000fe20003f45270 */
[----:B------:R-:W0:Y:S03]  /*ed60*/  SYNCS.PHASECHK.TRANS64.TRYWAIT P1, [R6+URZ], R3 ;  /* 0x00000003060075a7 */ /* 0x000e26000802017f */
[----:B------:R-:W-:-:S04]  /*ed70*/  SEL R4, RZ, 0x1, P2 ;  /* 0x00000001ff047807 */ /* 0x000fc80001000000 */
[----:B------:R-:W-:Y:S02]  /*ed80*/  LOP3.LUT R21, R21, R4, RZ, 0x3c, !PT ;  /* 0x0000000415157212 */ /* 0x000fe400078e3cff */
[----:B------:R-:W-:Y:S02]  /*ed90*/  SEL R4, R2, RZ, P2 ;  /* 0x000000ff02047207 */ /* 0x000fe40001000000 */
[----:B------:R-:W-:-:S03]  /*eda0*/  SHF.L.U32 R2, R21, 0x1f, RZ ;  /* 0x0000001f15027819 */ /* 0x000fc600000006ff */
[----:B------:R-:W-:Y:S01]  /*edb0*/  IMAD R5, R4, 0x8, R5 ;  /* 0x0000000804057824 */ /* 0x000fe200078e0205 */
[----:B0-----:R-:W-:Y:S06]  /*edc0*/  @!P1 BRA `(.L_x_88) ;  /* 0x0000001000c89947 */ /* 0x001fec0003800000 */
.L_x_130:
[----:B------:R-:W1:Y:S02]  /*edd0*/  SYNCS.PHASECHK.TRANS64.TRYWAIT P1, [R5+URZ], R2 ;  /* 0x00000002050075a7 */ /* 0x000e64000802017f */
[----:B-1----:R-:W-:Y:S05]  /*ede0*/  @!P1 BRA `(.L_x_89) ;  /* 0x0000001000d49947 */ /* 0x002fea0003800000 */
.L_x_131:
[----:B------:R-:W-:Y:S05]  /*edf0*/  @!P0 BRA `(.L_x_90) ;  /* 0x0000000000048947 */ /* 0x000fea0003800000 */
[----:B------:R-:W-:Y:S01]  /*ee00*/  BPT.TRAP 0x1 ;  /* 0x000000040000795c */ /* 0x000fe20000300000 */
.L_x_90:
[----:B------:R-:W-:-:S04]  /*ee10*/  IMAD R0, R0, 0x8, R7 ;  /* 0x0000000800007824 */ /* 0x000fc800078e0207 */
[----:B------:R-:W2:Y:S02]  /*ee20*/  SYNCS.PHASECHK.TRANS64.TRYWAIT P1, [R0+URZ+0x38860], R3 ;  /* 0x03886003000075a7 */ /* 0x000ea4000802017f */
[----:B--2---:R-:W-:Y:S05]  /*ee30*/  @!P1 BRA `(.L_x_91) ;  /* 0x0000001000d49947 */ /* 0x004fea0003800000 */
.L_x_132:
[----:B------:R-:W-:Y:S05]  /*ee40*/  @!P0 BRA `(.L_x_92) ;  /* 0x0000000000048947 */ /* 0x000fea0003800000 */
[----:B------:R-:W-:Y:S01]  /*ee50*/  BPT.TRAP 0x1 ;  /* 0x000000040000795c */ /* 0x000fe20000300000 */
.L_x_92:
[----:B-1----:R-:W-:-:S04]  /*ee60*/  IMAD R5, R4, 0x8, R7 ;  /* 0x0000000804057824 */ /* 0x002fc800078e0207 */
[----:B------:R-:W1:Y:S02]  /*ee70*/  SYNCS.PHASECHK.TRANS64.TRYWAIT P1, [R5+URZ+0x38860], R2 ;  /* 0x03886002050075a7 */ /* 0x000e64000802017f */
[----:B-1----:R-:W-:Y:S05]  /*ee80*/  @!P1 BRA `(.L_x_93) ;  /* 0x0000001000d49947 */ /* 0x002fea0003800000 */
.L_x_133:
[----:B------:R-:W-:Y:S05]  /*ee90*/  @!P0 BRA `(.L_x_94) ;  /* 0x0000000000048947 */ /* 0x000fea0003800000 */
[----:B------:R-:W-:Y:S01]  /*eea0*/  BPT.TRAP 0x1 ;  /* 0x000000040000795c */ /* 0x000fe20000300000 */
.L_x_94:
[----:B------:R-:W3:Y:S02]  /*eeb0*/  SYNCS.PHASECHK.TRANS64.TRYWAIT P0, [R0+URZ+0x38880], R3 ;  /* 0x03888003000075a7 */ /* 0x000ee4000800017f */
[----:B---3--:R-:W-:Y:S05]  /*eec0*/  @!P0 BRA `(.L_x_95) ;  /* 0x0000001000d88947 */ /* 0x008fea0003800000 */
.L_x_96:
[----:B----4-:R4:W0:Y:S02]  /*eed0*/  SYNCS.PHASECHK.TRANS64.TRYWAIT P0, [R5+URZ+0x38880], R2 ;  /* 0x03888002050075a7 */ /* 0x010824000800017f */
[----:B0-----:R-:W-:Y:S05]  /*eee0*/  @!P0 NANOSLEEP.SYNCS 0x989680 ;  /* 0x009896800000895d */ /* 0x001fea0003900000 */
[----:B------:R-:W0:Y:S02]  /*eef0*/  @!P0 SYNCS.PHASECHK.TRANS64 P0, [R5+URZ+0x38880], R2 ;  /* 0x03888002050085a7 */ /* 0x000e24000800007f */
[----:B0-----:R-:W-:Y:S05]  /*ef00*/  @!P0 BRA `(.L_x_96) ;  /* 0xfffffffc00f08947 */ /* 0x001fea000383ffff */
.L_x_10:
[----:B------:R-:W-:Y:S05]  /*ef10*/  BSYNC B6 ;  /* 0x0000000000067941 */ /* 0x000fea0003800000 */
.L_x_7:
[----:B------:R-:W-:Y:S05]  /*ef20*/  EXIT ;  /* 0x000000000000794d */ /* 0x000fea0003800000 */
.L_x_14:
[----:B0-----:R-:W-:-:S04]  /*ef30*/  IMAD.U32 R0, RZ, RZ, UR36 ;  /* 0x00000024ff007e24 */ /* 0x001fc8000f8e00ff */
[----:B------:R0:W1:Y:S03]  /*ef40*/  SYNCS.PHASECHK.TRANS64.TRYWAIT P1, [R0+URZ+0x38800], R3 ;  /* 0x03880003000075a7 */ /* 0x000066000802017f */
[----:B-1----:R-:W-:Y:S05]  /*ef50*/  @!P1 NANOSLEEP.SYNCS 0x989680 ;  /* 0x009896800000995d */ /* 0x002fea0003900000 */
[----:B------:R-:W1:Y:S02]  /*ef60*/  @!P1 SYNCS.PHASECHK.TRANS64 P1, [R0+URZ+0x38800], R3 ;  /* 0x03880003000095a7 */ /* 0x000e64000802007f */
[----:B-1----:R-:W-:Y:S05]  /*ef70*/  @!P1 BRA `(.L_x_14) ;  /* 0xfffffffc00ec9947 */ /* 0x002fea000383ffff */
[----:B------:R-:W-:Y:S05]  /*ef80*/  BRA `(.L_x_97) ;  /* 0xffffff2400ec7947 */ /* 0x000fea000383ffff */
.L_x_18:
[----:B0-----:R-:W-:-:S04]  /*ef90*/  IMAD.U32 R0, RZ, RZ, UR36 ;  /* 0x00000024ff007e24 */ /* 0x001fc8000f8e00ff */
[----:B------:R0:W2:Y:S03]  /*efa0*/  SYNCS.PHASECHK.TRANS64.TRYWAIT P2, [R0+URZ+0x38830], R3 ;  /* 0x03883003000075a7 */ /* 0x0000a6000804017f */
[----:B--2---:R-:W-:Y:S05]  /*efb0*/  @!P2 NANOSLEEP.SYNCS 0x989680 ;  /* 0x009896800000a95d */ /* 0x004fea0003900000 */
[----:B------:R-:W2:Y:S02]  /*efc0*/  @!P2 SYNCS.PHASECHK.TRANS64 P2, [R0+URZ+0x38830], R3 ;  /* 0x038830030000a5a7 */ /* 0x000ea4000804007f */
[----:B--2---:R-:W-:Y:S05]  /*efd0*/  @!P2 BRA `(.L_x_18) ;  /* 0xfffffffc00eca947 */ /* 0x004fea000383ffff */
[----:B------:R-:W-:Y:S05]  /*efe0*/  BRA `(.L_x_17) ;  /* 0xffffff2800047947 */ /* 0x000fea000383ffff */
.L_x_23:
[----:B-1----:R-:W-:-:S04]  /*eff0*/  IMAD.U32 R14, RZ, RZ, UR7 ;  /* 0x00000007ff0e7e24 */ /* 0x002fc8000f8e00ff */
[----:B------:R1:W2:Y:S03]  /*f000*/  SYNCS.PHASECHK.TRANS64.TRYWAIT P2, [R14+URZ+0x38830], R3 ;  /* 0x038830030e0075a7 */ /* 0x0002a6000804017f */
[----:B--2---:R-:W-:Y:S05]  /*f010*/  @!P2 NANOSLEEP.SYNCS 0x989680 ;  /* 0x009896800000a95d */ /* 0x004fea0003900000 */
[----:B------:R-:W2:Y:S02]  /*f020*/  @!P2 SYNCS.PHASECHK.TRANS64 P2, [R14+URZ+0x38830], R3 ;  /* 0x038830030e00a5a7 */ /* 0x000ea4000804007f */
[----:B--2---:R-:W-:Y:S05]  /*f030*/  @!P2 BRA `(.L_x_23) ;  /* 0xfffffffc00eca947 */ /* 0x004fea000383ffff */
[----:B------:R-:W-:Y:S05]  /*f040*/  BRA `(.L_x_20) ;  /* 0xffffff5000f07947 */ /* 0x000fea000383ffff */
.L_x_27:
[----:B-1----:R-:W-:-:S04]  /*f050*/  IMAD.U32 R12, RZ, RZ, UR10 ;  /* 0x0000000aff0c7e24 */ /* 0x002fc8000f8e00ff */
[----:B------:R1:W2:Y:S03]  /*f060*/  SYNCS.PHASECHK.TRANS64.TRYWAIT P2, [R12+URZ+0x38850], R3 ;  /* 0x038850030c0075a7 */ /* 0x0002a6000804017f */
[----:B--2---:R-:W-:Y:S05]  /*f070*/  @!P2 NANOSLEEP.SYNCS 0x989680 ;  /* 0x009896800000a95d */ /* 0x004fea0003900000 */
[----:B------:R-:W2:Y:S02]  /*f080*/  @!P2 SYNCS.PHASECHK.TRANS64 P2, [R12+URZ+0x38850], R3 ;  /* 0x038850030c00a5a7 */ /* 0x000ea4000804007f */
[----:B--2---:R-:W-:Y:S05]  /*f090*/  @!P2 BRA `(.L_x_27) ;  /* 0xfffffffc00eca947 */ /* 0x004fea000383ffff */
[----:B------:R-:W-:Y:S05]  /*f0a0*/  BRA `(.L_x_24) ;  /* 0xffffff5400c07947 */ /* 0x000fea000383ffff */
.L_x_33:
[----:B-1----:R-:W-:-:S04]  /*f0b0*/  IMAD.U32 R4, RZ, RZ, UR7 ;  /* 0x00000007ff047e24 */ /* 0x002fc8000f8e00ff */
[----:B------:R1:W2:Y:S03]  /*f0c0*/  SYNCS.PHASECHK.TRANS64.TRYWAIT P1, [R4+URZ+0x38850], R9 ;  /* 0x03885009040075a7 */ /* 0x0002a6000802017f */
[----:B--2---:R-:W-:Y:S05]  /*f0d0*/  @!P1 NANOSLEEP.SYNCS 0x989680 ;  /* 0x009896800000995d */ /* 0x004fea0003900000 */
[----:B------:R-:W2:Y:S02]  /*f0e0*/  @!P1 SYNCS.PHASECHK.TRANS64 P1, [R4+URZ+0x38850], R9 ;  /* 0x03885009040095a7 */ /* 0x000ea4000802007f */
[----:B--2---:R-:W-:Y:S05]  /*f0f0*/  @!P1 BRA `(.L_x_33) ;  /* 0xfffffffc00ec9947 */ /* 0x004fea000383ffff */
[----:B------:R-:W-:Y:S05]  /*f100*/  BRA `(.L_x_32) ;  /* 0xffffff74004c7947 */ /* 0x000fea000383ffff */
.L_x_46:
[----:B------:R-:W-:Y:S02]  /*f110*/  IMAD.MOV.U32 R13, RZ, RZ, R7 ;  /* 0x000000ffff0d7224 */ /* 0x000fe400078e0007 */
[----:B------:R-:W-:Y:S02]  /*f120*/  IMAD.MOV.U32 R12, RZ, RZ, RZ ;  /* 0x000000ffff0c7224 */ /* 0x000fe400078e00ff */
[----:B------:R-:W-:Y:S02]  /*f130*/  IMAD.MOV.U32 R11, RZ, RZ, 0x1f ;  /* 0x0000001fff0b7424 */ /* 0x000fe400078e00ff */
[----:B------:R-:W-:-:S07]  /*f140*/  IMAD.MOV.U32 R15, RZ, RZ, -0x1 ;  /* 0xffffffffff0f7424 */ /* 0x000fce00078e00ff */
[----:B0-----:R-:W-:Y:S05]  /*f150*/  WARPSYNC.COLLECTIVE R15, `(.L_x_98) ;  /* 0x000000000f087348 */ /* 0x001fea0003c00000 */
[----:B------:R1:W2:Y:S02]  /*f160*/  SHFL.IDX P6, R14, R13, R12, R11 ;  /* 0x0000000c0d0e7389 */ /* 0x0002a400000c000b */
[----:B012---:R-:W-:Y:S01]  /*f170*/  ENDCOLLECTIVE ;  /* 0x000000000000791b */ /* 0x007fe20003800000 */
.L_x_98:
[----:B------:R-:W-:Y:S05]  /*f180*/  BRA `(.L_x_99) ;  /* 0xffffffcc00047947 */ /* 0x000fea000383ffff */
.L_x_48:
[----:B------:R-:W-:Y:S01]  /*f190*/  BSSY B0, `(.L_x_100) ;  /* 0x0000006000007945 */ /* 0x000fe20003800000 */
[----:B------:R-:W-:-:S07]  /*f1a0*/  IMAD.MOV.U32 R15, RZ, RZ, -0x1 ;  /* 0xffffffffff0f7424 */ /* 0x000fce00078e00ff */
[----:B-1----:R-:W-:Y:S05]  /*f1b0*/  WARPSYNC.COLLECTIVE R15, `(.L_x_101) ;  /* 0x000000000f0c7348 */ /* 0x002fea0003c00000 */
[----:B------:R-:W-:Y:S02]  /*f1c0*/  ELECT P6, UR62, PT ;  /* 0x00000000003e782f */ /* 0x000fe400038c0000 */
[----:B------:R-:W-:Y:S01]  /*f1d0*/  MOV R14, UR62 ;  /* 0x0000003e000e7c02 */ /* 0x000fe20008000f00 */
[----:B-1----:R-:W-:Y:S10]  /*f1e0*/  ENDCOLLECTIVE ;  /* 0x000000000000791b */ /* 0x002ff40003800000 */
.L_x_101:
[----:B------:R-:W-:Y:S05]  /*f1f0*/  BSYNC B0 ;  /* 0x0000000000007941 */ /* 0x000fea0003800000 */
.L_x_100:
[----:B------:R-:W-:Y:S05]  /*f200*/  BRA `(.L_x_102) ;  /* 0xffffffcc00107947 */ /* 0x000fea000383ffff */
.L_x_50:
[----:B0-----:R-:W-:-:S04]  /*f210*/  IMAD.U32 R3, RZ, RZ, UR38 ;  /* 0x00000026ff037e24 */ /* 0x001fc8000f8e00ff */
[----:B------:R0:W2:Y:S03]  /*f220*/  SYNCS.PHASECHK.TRANS64.TRYWAIT P0, [R3+URZ+0x38880], R2 ;  /* 0x03888002030075a7 */ /* 0x0000a6000800017f */
[----:B--2---:R-:W-:Y:S05]  /*f230*/  @!P0 NANOSLEEP.SYNCS 0x989680 ;  /* 0x009896800000895d */ /* 0x004fea0003900000 */
[----:B------:R-:W2:Y:S02]  /*f240*/  @!P0 SYNCS.PHASECHK.TRANS64 P0, [R3+URZ+0x38880], R2 ;  /* 0x03888002030085a7 */ /* 0x000ea4000800007f */
[----:B--2---:R-:W-:Y:S05]  /*f250*/  @!P0 BRA `(.L_x_50) ;  /* 0xfffffffc00ec8947 */ /* 0x004fea000383ffff */
[----:B------:R-:W-:Y:S05]  /*f260*/  BRA `(.L_x_103) ;  /* 0xffffffcc005c7947 */ /* 0x000fea000383ffff */
.L_x_52:
[----:B0-----:R-:W-:-:S04]  /*f270*/  IMAD.U32 R3, RZ, RZ, UR38 ;  /* 0x00000026ff037e24 */ /* 0x001fc8000f8e00ff */
[----:B------:R0:W2:Y:S03]  /*f280*/  SYNCS.PHASECHK.TRANS64.TRYWAIT P0, [R3+URZ+0x38840], R2 ;  /* 0x03884002030075a7 */ /* 0x0000a6000800017f */
[----:B--2---:R-:W-:Y:S05]  /*f290*/  @!P0 NANOSLEEP.SYNCS 0x989680 ;  /* 0x009896800000895d */ /* 0x004fea0003900000 */
[----:B------:R-:W2:Y:S02]  /*f2a0*/  @!P0 SYNCS.PHASECHK.TRANS64 P0, [R3+URZ+0x38840], R2 ;  /* 0x03884002030085a7 */ /* 0x000ea4000800007f */
[----:B--2---:R-:W-:Y:S05]  /*f2b0*/  @!P0 BRA `(.L_x_52) ;  /* 0xfffffffc00ec8947 */ /* 0x004fea000383ffff */
[----:B------:R-:W-:Y:S05]  /*f2c0*/  BRA `(.L_x_104) ;  /* 0xffffffcc00b07947 */ /* 0x000fea000383ffff */
.L_x_55:
[----:B------:R-:W-:Y:S02]  /*f2d0*/  IMAD.MOV.U32 R13, RZ, RZ, R3 ;  /* 0x000000ffff0d7224 */ /* 0x000fe400078e0003 */
[----:B------:R-:W-:Y:S02]  /*f2e0*/  IMAD.MOV.U32 R12, RZ, RZ, RZ ;  /* 0x000000ffff0c7224 */ /* 0x000fe400078e00ff */
[----:B------:R-:W-:Y:S02]  /*f2f0*/  IMAD.MOV.U32 R11, RZ, RZ, 0x181f ;  /* 0x0000181fff0b7424 */ /* 0x000fe400078e00ff */
[----:B------:R-:W-:Y:S02]  /*f300*/  IMAD.MOV.U32 R15, RZ, RZ, -0x1 ;  /* 0xffffffffff0f7424 */ /* 0x000fe400078e00ff */
[----:B------:R-:W-:-:S07]  /*f310*/  IMAD R5, R10, 0x80, R5 ;  /* 0x000000800a057824 */ /* 0x000fce00078e0205 */
[----:B------:R-:W-:Y:S05]  /*f320*/  WARPSYNC.COLLECTIVE R15, `(.L_x_105) ;  /* 0x000000000f087348 */ /* 0x000fea0003c00000 */
[----:B------:R0:W1:Y:S02]  /*f330*/  SHFL.IDX P6, R14, R13, R12, R11 ;  /* 0x0000000c0d0e7389 */ /* 0x00006400000c000b */
[----:B01----:R-:W-:Y:S01]  /*f340*/  ENDCOLLECTIVE ;  /* 0x000000000000791b */ /* 0x003fe20003800000 */
.L_x_105:
[----:B------:R-:W-:Y:S02]  /*f350*/  VIADD R9, R5, 0x10 ;  /* 0x0000001005097836 */ /* 0x000fe40000000000 */
[----:B------:R-:W-:Y:S02]  /*f360*/  IMAD.MOV.U32 R13, RZ, RZ, R0 ;  /* 0x000000ffff0d7224 */ /* 0x000fe400078e0000 */
[----:B------:R-:W-:-:S07]  /*f370*/  IMAD.MOV.U32 R6, RZ, RZ, R14 ;  /* 0x000000ffff067224 */ /* 0x000fce00078e000e */
[----:B------:R-:W-:Y:S05]  /*f380*/  WARPSYNC.COLLECTIVE R15, `(.L_x_106) ;  /* 0x000000000f087348 */ /* 0x000fea0003c00000 */
[----:B------:R0:W1:Y:S02]  /*f390*/  SHFL.IDX P6, R14, R13, R12, R11 ;  /* 0x0000000c0d0e7389 */ /* 0x00006400000c000b */
[----:B01----:R-:W-:Y:S01]  /*f3a0*/  ENDCOLLECTIVE ;  /* 0x000000000000791b */ /* 0x003fe20003800000 */
.L_x_106:
[----:B------:R-:W-:Y:S02]  /*f3b0*/  ULDC UR4, c[0x0][0x288] ;  /* 0x0000a20000047ab9 */ /* 0x000fe40000000800 */
[----:B------:R-:W-:-:S05]  /*f3c0*/  IMAD R2, R8, UR4, RZ ;  /* 0x0000000408027c24 */ /* 0x000fca000f8e02ff */
[----:B------:R-:W-:Y:S01]  /*f3d0*/  ISETP.GE.AND P2, PT, R5, R2, PT ;  /* 0x000000020500720c */ /* 0x000fe20003f46270 */
[----:B------:R-:W-:Y:S02]  /*f3e0*/  IMAD.MOV.U32 R13, RZ, RZ, R3 ;  /* 0x000000ffff0d7224 */ /* 0x000fe400078e0003 */
[----:B------:R-:W-:-:S10]  /*f3f0*/  IMAD.MOV.U32 R12, RZ, RZ, 0x1 ;  /* 0x00000001ff0c7424 */ /* 0x000fd400078e00ff */
[----:B------:R-:W-:Y:S02]  /*f400*/  @!P2 VIADD R8, R4, UR38 ;  /* 0x000000260408ac36 */ /* 0x000fe40008000000 */
[----:B------:R-:W-:-:S07]  /*f410*/  IMAD.MOV.U32 R7, RZ, RZ, R14 ;  /* 0x000000ffff077224 */ /* 0x000fce00078e000e */
[----:B------:R-:W-:Y:S05]  /*f420*/  WARPSYNC.COLLECTIVE R15, `(.L_x_107) ;  /* 0x000000000f087348 */ /* 0x000fea0003c00000 */
[----:B------:R0:W1:Y:S02]  /*f430*/  SHFL.IDX P6, R14, R13, R12, R11 ;  /* 0x0000000c0d0e7389 */ /* 0x00006400000c000b */
[----:B01----:R-:W-:Y:S01]  /*f440*/  ENDCOLLECTIVE ;  /* 0x000000000000791b */ /* 0x003fe20003800000 */
.L_x_107:
[----:B------:R-:W-:-:S05]  /*f450*/  @!P2 IADD3 R7, P3, R18, R7, RZ ;  /* 0x000000071207a210 */ /* 0x000fca0007f7e0ff */
[----:B------:R-:W-:-:S05]  /*f460*/  @!P2 IMAD.X R6, RZ, RZ, R6, P3 ;  /* 0x000000ffff06a224 */ /* 0x000fca00018e0606 */
[----:B------:R-:W-:Y:S01]  /*f470*/  @!P2 LOP3.LUT R7, R7, R6, RZ, 0x3c, !PT ;  /* 0x000000060707a212 */ /* 0x000fe200078e3cff */
[----:B------:R-:W-:-:S03]  /*f480*/  IMAD.MOV.U32 R13, RZ, RZ, R0 ;  /* 0x000000ffff0d7224 */ /* 0x000fc600078e0000 */
[----:B------:R-:W-:-:S04]  /*f490*/  @!P2 LOP3.LUT R6, R7, R6, RZ, 0x3c, !PT ;  /* 0x000000060706a212 */ /* 0x000fc800078e3cff */
[----:B------:R-:W-:-:S05]  /*f4a0*/  @!P2 LOP3.LUT R7, R7, R6, RZ, 0x3c, !PT ;  /* 0x000000060707a212 */ /* 0x000fca00078e3cff */
[----:B------:R-:W-:Y:S01]  /*f4b0*/  @!PT LDS RZ, [RZ] ;  /* 0x00000000fffff984 */ /* 0x000fe20000000800 */
[----:B------:R-:W-:Y:S01]  /*f4c0*/  @!PT LDS RZ, [RZ] ;  /* 0x00000000fffff984 */ /* 0x000fe20000000800 */
[----:B------:R-:W-:Y:S01]  /*f4d0*/  @!PT LDS RZ, [RZ] ;  /* 0x00000000fffff984 */ /* 0x000fe20000000800 */
[----:B------:R-:W-:Y:S04]  /*f4e0*/  @!P2 LDGSTS.E.BYPASS.LTC128B.128 [R8+0x20400], desc[UR40][R6.64], !P1 ;  /* 0x204000000608afae */ /* 0x000fe8000c901d68 */
[----:B------:R0:W-:Y:S01]  /*f4f0*/  @!P2 LDGSTS.E.BYPASS.LTC128B.128 [R8+0x24400], desc[UR40][R6.64+0x80], !P0 ;  /* 0x244000800608afae */ /* 0x0001e2000c101d68 */
[----:B------:R-:W-:Y:S01]  /*f500*/  ISETP.GE.AND P2, PT, R9, R2, PT ;  /* 0x000000020900720c */ /* 0x000fe20003f46270 */
[----:B------:R-:W-:Y:S02]  /*f510*/  VIADD R9, R5, 0x20 ;  /* 0x0000002005097836 */ /* 0x000fe40000000000 */
[----:B0-----:R-:W-:-:S10]  /*f520*/  IMAD.MOV.U32 R6, RZ, RZ, R14 ;  /* 0x000000ffff067224 */ /* 0x001fd400078e000e */
[----:B------:R-:W-:Y:S05]  /*f530*/  WARPSYNC.COLLECTIVE R15, `(.L_x_108) ;  /* 0x000000000f087348 */ /* 0x000fea0003c00000 */
[----:B------:R0:W1:Y:S02]  /*f540*/  SHFL.IDX P6, R14, R13, R12, R11 ;  /* 0x0000000c0d0e7389 */ /* 0x00006400000c000b */
[----:B01----:R-:W-:Y:S01]  /*f550*/  ENDCOLLECTIVE ;  /* 0x000000000000791b */ /* 0x003fe20003800000 */
.L_x_108:
[----:B------:R-:W-:Y:S02]  /*f560*/  @!P2 VIADD R8, R4, UR38 ;  /* 0x000000260408ac36 */ /* 0x000fe40008000000 */
[----:B------:R-:W-:Y:S02]  /*f570*/  IMAD.MOV.U32 R13, RZ, RZ, R3 ;  /* 0x000000ffff0d7224 */ /* 0x000fe400078e0003 */
[----:B------:R-:W-:Y:S02]  /*f580*/  IMAD.MOV.U32 R12, RZ, RZ, 0x2 ;  /* 0x00000002ff0c7424 */ /* 0x000fe400078e00ff */
[----:B------:R-:W-:-:S07]  /*f590*/  IMAD.MOV.U32 R7, RZ, RZ, R14 ;  /* 0x000000ffff077224 */ /* 0x000fce00078e000e */
[----:B------:R-:W-:Y:S05]  /*f5a0*/  WARPSYNC.COLLECTIVE R15, `(.L_x_109) ;  /* 0x000000000f087348 */ /* 0x000fea0003c00000 */
[----:B------:R0:W1:Y:S02]  /*f5b0*/  SHFL.IDX P6, R14, R13, R12, R11 ;  /* 0x0000000c0d0e7389 */ /* 0x00006400000c000b */
[----:B01----:R-:W-:Y:S01]  /*f5c0*/  ENDCOLLECTIVE ;  /* 0x000000000000791b */ /* 0x003fe20003800000 */
.L_x_109:
        /* <DEDUP_REMOVED lines=17> */
.L_x_110:
[----:B------:R-:W-:Y:S02]  /*f6e0*/  @!P2 VIADD R8, R4, UR38 ;  /* 0x000000260408ac36 */ /* 0x000fe40008000000 */
[----:B------:R-:W-:Y:S02]  /*f6f0*/  IMAD.MOV.U32 R13, RZ, RZ, R3 ;  /* 0x000000ffff0d7224 */ /* 0x000fe400078e0003 */
[----:B------:R-:W-:Y:S02]  /*f700*/  IMAD.MOV.U32 R12, RZ, RZ, 0x3 ;  /* 0x00000003ff0c7424 */ /* 0x000fe400078e00ff */
[----:B------:R-:W-:-:S07]  /*f710*/  IMAD.MOV.U32 R7, RZ, RZ, R14 ;  /* 0x000000ffff077224 */ /* 0x000fce00078e000e */
[----:B------:R-:W-:Y:S05]  /*f720*/  WARPSYNC.COLLECTIVE R15, `(.L_x_111) ;  /* 0x000000000f087348 */ /* 0x000fea0003c00000 */
[----:B------:R0:W1:Y:S02]  /*f730*/  SHFL.IDX P6, R14, R13, R12, R11 ;  /* 0x0000000c0d0e7389 */ /* 0x00006400000c000b */
[----:B01----:R-:W-:Y:S01]  /*f740*/  ENDCOLLECTIVE ;  /* 0x000000000000791b */ /* 0x003fe20003800000 */
.L_x_111:
        /* <DEDUP_REMOVED lines=17> */
.L_x_112:
[----:B------:R-:W-:Y:S02]  /*f860*/  @!P2 VIADD R8, R4, UR38 ;  /* 0x000000260408ac36 */ /* 0x000fe40008000000 */
[----:B------:R-:W-:Y:S02]  /*f870*/  IMAD.MOV.U32 R13, RZ, RZ, R3 ;  /* 0x000000ffff0d7224 */ /* 0x000fe400078e0003 */
[----:B------:R-:W-:Y:S02]  /*f880*/  IMAD.MOV.U32 R12, RZ, RZ, 0x4 ;  /* 0x00000004ff0c7424 */ /* 0x000fe400078e00ff */
[----:B------:R-:W-:-:S07]  /*f890*/  IMAD.MOV.U32 R7, RZ, RZ, R14 ;  /* 0x000000ffff077224 */ /* 0x000fce00078e000e */
[----:B------:R-:W-:Y:S05]  /*f8a0*/  WARPSYNC.COLLECTIVE R15, `(.L_x_113) ;  /* 0x000000000f087348 */ /* 0x000fea0003c00000 */
[----:B------:R0:W1:Y:S02]  /*f8b0*/  SHFL.IDX P6, R14, R13, R12, R11 ;  /* 0x0000000c0d0e7389 */ /* 0x00006400000c000b */
[----:B01----:R-:W-:Y:S01]  /*f8c0*/  ENDCOLLECTIVE ;  /* 0x000000000000791b */ /* 0x003fe20003800000 */
.L_x_113:
        /* <DEDUP_REMOVED lines=17> */
.L_x_114:
[----:B------:R-:W-:Y:S02]  /*f9e0*/  @!P2 VIADD R8, R4, UR38 ;  /* 0x000000260408ac36 */ /* 0x000fe40008000000 */
[----:B------:R-:W-:Y:S02]  /*f9f0*/  IMAD.MOV.U32 R13, RZ, RZ, R3 ;  /* 0x000000ffff0d7224 */ /* 0x000fe400078e0003 */
[----:B------:R-:W-:Y:S02]  /*fa00*/  IMAD.MOV.U32 R12, RZ, RZ, 0x5 ;  /* 0x00000005ff0c7424 */ /* 0x000fe400078e00ff */
[----:B------:R-:W-:-:S07]  /*fa10*/  IMAD.MOV.U32 R7, RZ, RZ, R14 ;  /* 0x000000ffff077224 */ /* 0x000fce00078e000e */
[----:B------:R-:W-:Y:S05]  /*fa20*/  WARPSYNC.COLLECTIVE R15, `(.L_x_115) ;  /* 0x000000000f087348 */ /* 0x000fea0003c00000 */
[----:B------:R0:W1:Y:S02]  /*fa30*/  SHFL.IDX P6, R14, R13, R12, R11 ;  /* 0x0000000c0d0e7389 */ /* 0x00006400000c000b */
[----:B01----:R-:W-:Y:S01]  /*fa40*/  ENDCOLLECTIVE ;  /* 0x000000000000791b */ /* 0x003fe20003800000 */
.L_x_115:
        /* <DEDUP_REMOVED lines=17> */
.L_x_116:
[----:B------:R-:W-:Y:S02]  /*fb60*/  @!P2 VIADD R8, R4, UR38 ;  /* 0x000000260408ac36 */ /* 0x000fe40008000000 */
[----:B------:R-:W-:Y:S02]  /*fb70*/  IMAD.MOV.U32 R13, RZ, RZ, R3 ;  /* 0x000000ffff0d7224 */ /* 0x000fe400078e0003 */
[----:B------:R-:W-:Y:S02]  /*fb80*/  IMAD.MOV.U32 R12, RZ, RZ, 0x6 ;  /* 0x00000006ff0c7424 */ /* 0x000fe400078e00ff */
[----:B------:R-:W-:-:S07]  /*fb90*/  IMAD.MOV.U32 R7, RZ, RZ, R14 ;  /* 0x000000ffff077224 */ /* 0x000fce00078e000e */
[----:B------:R-:W-:Y:S05]  /*fba0*/  WARPSYNC.COLLECTIVE R15, `(.L_x_117) ;  /* 0x000000000f087348 */ /* 0x000fea0003c00000 */
[----:B------:R0:W1:Y:S02]  /*fbb0*/  SHFL.IDX P6, R14, R13, R12, R11 ;  /* 0x0000000c0d0e7389 */ /* 0x00006400000c000b */
[----:B01----:R-:W-:Y:S01]  /*fbc0*/  ENDCOLLECTIVE ;  /* 0x000000000000791b */ /* 0x003fe20003800000 */
.L_x_117:
        /* <DEDUP_REMOVED lines=12> */
[----:B0-----:R-:W-:-:S12]  /*fc90*/  IMAD.MOV.U32 R6, RZ, RZ, R14 ;  /* 0x000000ffff067224 */ /* 0x001fd800078e000e */
[----:B------:R-:W-:Y:S05]  /*fca0*/  WARPSYNC.COLLECTIVE R15, `(.L_x_118) ;  /* 0x000000000f087348 */ /* 0x000fea0003c00000 */
[----:B------:R0:W1:Y:S02]  /*fcb0*/  SHFL.IDX P6, R14, R13, R12, R11 ;  /* 0x0000000c0d0e7389 */ /* 0x00006400000c000b */
[----:B01----:R-:W-:Y:S01]  /*fcc0*/  ENDCOLLECTIVE ;  /* 0x000000000000791b */ /* 0x003fe20003800000 */
.L_x_118:
[----:B------:R-:W-:Y:S02]  /*fcd0*/  @!P2 VIADD R8, R4, UR38 ;  /* 0x000000260408ac36 */ /* 0x000fe40008000000 */
[----:B------:R-:W-:Y:S02]  /*fce0*/  IMAD.MOV.U32 R13, RZ, RZ, R3 ;  /* 0x000000ffff0d7224 */ /* 0x000fe400078e0003 */
[----:B------:R-:W-:Y:S02]  /*fcf0*/  IMAD.MOV.U32 R12, RZ, RZ, 0x7 ;  /* 0x00000007ff0c7424 */ /* 0x000fe400078e00ff */
[----:B------:R-:W-:-:S07]  /*fd00*/  IMAD.MOV.U32 R7, RZ, RZ, R14 ;  /* 0x000000ffff077224 */ /* 0x000fce00078e000e */
[----:B------:R-:W-:Y:S05]  /*fd10*/  WARPSYNC.COLLECTIVE R15, `(.L_x_119) ;  /* 0x000000000f087348 */ /* 0x000fea0003c00000 */
[----:B------:R0:W1:Y:S02]  /*fd20*/  SHFL.IDX P6, R14, R13, R12, R11 ;  /* 0x0000000c0d0e7389 */ /* 0x00006400000c000b */
[----:B01----:R-:W-:Y:S01]  /*fd30*/  ENDCOLLECTIVE ;  /* 0x000000000000791b */ /* 0x003fe20003800000 */
.L_x_119:
[----:B------:R-:W-:-:S05]  /*fd40*/  @!P2 IADD3 R7, P3, R18, R7, RZ ;  /* 0x000000071207a210 */ /* 0x000fca0007f7e0ff */
[----:B------:R-:W-:-:S05]  /*fd50*/  @!P2 IMAD.X R6, RZ, RZ, R6, P3 ;  /* 0x000000ffff06a224 */ /* 0x000fca00018e0606 */
[----:B------:R-:W-:Y:S01]  /*fd60*/  @!P2 LOP3.LUT R7, R7, R6, RZ, 0x3c, !PT ;  /* 0x000000060707a212 */ /* 0x000fe200078e3cff */
[----:B------:R-:W-:-:S03]  /*fd70*/  IMAD.MOV.U32 R13, RZ, RZ, R0 ;  /* 0x000000ffff0d7224 */ /* 0x000fc600078e0000 */
[----:B------:R-:W-:-:S04]  /*fd80*/  @!P2 LOP3.LUT R6, R7, R6, RZ, 0x3c, !PT ;  /* 0x000000060706a212 */ /* 0x000fc800078e3cff */
[----:B------:R-:W-:Y:S01]  /*fd90*/  @!P2 LOP3.LUT R7, R7, R6, RZ, 0x3c, !PT ;  /* 0x000000060707a212 */ /* 0x000fe200078e3cff */
[----:B------:R-:W-:-:S04]  /*fda0*/  IMAD.MOV.U32 R3, RZ, RZ, R14 ;  /* 0x000000ffff037224 */ /* 0x000fc800078e000e */
[----:B------:R-:W-:Y:S01]  /*fdb0*/  @!PT LDS RZ, [RZ] ;  /* 0x00000000fffff984 */ /* 0x000fe20000000800 */
[----:B------:R-:W-:Y:S01]  /*fdc0*/  @!PT LDS RZ, [RZ] ;  /* 0x00000000fffff984 */ /* 0x000fe20000000800 */
[----:B------:R-:W-:Y:S01]  /*fdd0*/  @!PT LDS RZ, [RZ] ;  /* 0x00000000fffff984 */ /* 0x000fe20000000800 */
[----:B------:R0:W-:Y:S04]  /*fde0*/  @!P2 LDGSTS.E.BYPASS.LTC128B.128 [R8+0x23400], desc[UR40][R6.64], !P1 ;  /* 0x234000000608afae */ /* 0x0001e8000c901d68 */
[----:B------:R0:W-:Y:S02]  /*fdf0*/  @!P2 LDGSTS.E.BYPASS.LTC128B.128 [R8+0x27400], desc[UR40][R6.64+0x80], !P0 ;  /* 0x274000800608afae */ /* 0x0001e4000c101d68 */
[----:B0-----:R-:W-:Y:S05]  /*fe00*/  WARPSYNC.COLLECTIVE R15, `(.L_x_120) ;  /* 0x000000000f087348 */ /* 0x001fea0003c00000 */
[----:B------:R1:W2:Y:S02]  /*fe10*/  SHFL.IDX P6, R14, R13, R12, R11 ;  /* 0x0000000c0d0e7389 */ /* 0x0002a400000c000b */
[----:B012---:R-:W-:Y:S01]  /*fe20*/  ENDCOLLECTIVE ;  /* 0x000000000000791b */ /* 0x007fe20003800000 */
.L_x_120:
[----:B------:R-:W-:Y:S05]  /*fe30*/  BRA `(.L_x_121) ;  /* 0xffffffcc00dc7947 */ /* 0x000fea000383ffff */
.L_x_58:
[----:B-1----:R-:W-:-:S04]  /*fe40*/  IMAD.U32 R3, RZ, RZ, UR38 ;  /* 0x00000026ff037e24 */ /* 0x002fc8000f8e00ff */
[----:B------:R1:W2:Y:S03]  /*fe50*/  SYNCS.PHASECHK.TRANS64.TRYWAIT P0, [R3+URZ+0x38820], R0 ;  /* 0x03882000030075a7 */ /* 0x0002a6000800017f */
[----:B--2---:R-:W-:Y:S05]  /*fe60*/  @!P0 NANOSLEEP.SYNCS 0x989680 ;  /* 0x009896800000895d */ /* 0x004fea0003900000 */
[----:B------:R-:W2:Y:S02]  /*fe70*/  @!P0 SYNCS.PHASECHK.TRANS64 P0, [R3+URZ+0x38820], R0 ;  /* 0x03882000030085a7 */ /* 0x000ea4000800007f */
[----:B--2---:R-:W-:Y:S05]  /*fe80*/  @!P0 BRA `(.L_x_58) ;  /* 0xfffffffc00ec8947 */ /* 0x004fea000383ffff */
[----:B------:R-:W-:Y:S05]  /*fe90*/  BRA `(.L_x_122) ;  /* 0xffffffd000287947 */ /* 0x000fea000383ffff */
.L_x_63:
[----:B0-----:R0:W1:Y:S02]  /*fea0*/  SYNCS.PHASECHK.TRANS64.TRYWAIT P0, [R4+URZ+0x38880], R3 ;  /* 0x03888003040075a7 */ /* 0x001064000800017f */
[----:B-1----:R-:W-:Y:S05]  /*feb0*/  @!P0 NANOSLEEP.SYNCS 0x989680 ;  /* 0x009896800000895d */ /* 0x002fea0003900000 */
[----:B------:R-:W1:Y:S02]  /*fec0*/  @!P0 SYNCS.PHASECHK.TRANS64 P0, [R4+URZ+0x38880], R3 ;  /* 0x03888003040085a7 */ /* 0x000e64000800007f */
[----:B-1----:R-:W-:Y:S05]  /*fed0*/  @!P0 BRA `(.L_x_63) ;  /* 0xfffffffc00f08947 */ /* 0x002fea000383ffff */
[----:B------:R-:W-:Y:S05]  /*fee0*/  BRA `(.L_x_123) ;  /* 0xffffffd000d47947 */ /* 0x000fea000383ffff */
.L_x_68:
[----:B-1----:R1:W2:Y:S02]  /*fef0*/  SYNCS.PHASECHK.TRANS64.TRYWAIT P0, [R4+URZ+0x38840], R3 ;  /* 0x03884003040075a7 */ /* 0x0022a4000800017f */
[----:B--2---:R-:W-:Y:S05]  /*ff00*/  @!P0 NANOSLEEP.SYNCS 0x989680 ;  /* 0x009896800000895d */ /* 0x004fea0003900000 */
[----:B------:R-:W2:Y:S02]  /*ff10*/  @!P0 SYNCS.PHASECHK.TRANS64 P0, [R4+URZ+0x38840], R3 ;  /* 0x03884003040085a7 */ /* 0x000ea4000800007f */
[----:B--2---:R-:W-:Y:S05]  /*ff20*/  @!P0 BRA `(.L_x_68) ;  /* 0xfffffffc00f08947 */ /* 0x004fea000383ffff */
[----:B------:R-:W-:Y:S05]  /*ff30*/  BRA `(.L_x_124) ;  /* 0xffffffd400807947 */ /* 0x000fea000383ffff */
.L_x_74:
[----:B0-----:R0:W1:Y:S02]  /*ff40*/  SYNCS.PHASECHK.TRANS64.TRYWAIT P0, [R19+URZ+0x38870], R2 ;  /* 0x03887002130075a7 */ /* 0x001064000800017f */
[----:B-1----:R-:W-:Y:S05]  /*ff50*/  @!P0 NANOSLEEP.SYNCS 0x989680 ;  /* 0x009896800000895d */ /* 0x002fea0003900000 */
[----:B------:R-:W1:Y:S02]  /*ff60*/  @!P0 SYNCS.PHASECHK.TRANS64 P0, [R19+URZ+0x38870], R2 ;  /* 0x03887002130085a7 */ /* 0x000e64000800007f */
[----:B-1----:R-:W-:Y:S05]  /*ff70*/  @!P0 BRA `(.L_x_74) ;  /* 0xfffffffc00f08947 */ /* 0x002fea000383ffff */
[----:B------:R-:W-:Y:S05]  /*ff80*/  BRA `(.L_x_125) ;  /* 0xffffffd8004c7947 */ /* 0x000fea000383ffff */
.L_x_76:
[----:B-1----:R1:W2:Y:S02]  /*ff90*/  SYNCS.PHASECHK.TRANS64.TRYWAIT P0, [R19+URZ+0x38860], R0 ;  /* 0x03886000130075a7 */ /* 0x0022a4000800017f */
[----:B--2---:R-:W-:Y:S05]  /*ffa0*/  @!P0 NANOSLEEP.SYNCS 0x989680 ;  /* 0x009896800000895d */ /* 0x004fea0003900000 */
[----:B------:R-:W2:Y:S02]  /*ffb0*/  @!P0 SYNCS.PHASECHK.TRANS64 P0, [R19+URZ+0x38860], R0 ;  /* 0x03886000130085a7 */ /* 0x000ea4000800007f */
[----:B--2---:R-:W-:Y:S05]  /*ffc0*/  @!P0 BRA `(.L_x_76) ;  /* 0xfffffffc00f08947 */ /* 0x004fea000383ffff */
[----:B------:R-:W-:Y:S05]  /*ffd0*/  BRA `(.L_x_126) ;  /* 0xffffffd800507947 */ /* 0x000fea000383ffff */
.L_x_82:
[----:B0-----:R-:W2:Y:S02]  /*ffe0*/  LDL R2, [R1+0x4] ;  /* 0x0000040001027983 */ /* 0x001ea40000100800 */
[----:B--2---:R0:W1:Y:S02]  /*fff0*/  SYNCS.PHASECHK.TRANS64.TRYWAIT P0, [R2+URZ+0x38870], R0 ;  /* 0x03887000020075a7 */ /* 0x004064000800017f */
[----:B-1----:R-:W-:Y:S05]  /*10000*/  @!P0 NANOSLEEP.SYNCS 0x989680 ;  /* 0x009896800000895d */ /* 0x002fea0003900000 */
[----:B------:R-:W1:Y:S02]  /*10010*/  @!P0 SYNCS.PHASECHK.TRANS64 P0, [R2+URZ+0x38870], R0 ;  /* 0x03887000020085a7 */ /* 0x000e64000800007f */
[----:B-1----:R-:W-:Y:S05]  /*10020*/  @!P0 BRA `(.L_x_82) ;  /* 0xfffffffc00ec8947 */ /* 0x002fea000383ffff */
[----:B------:R-:W-:Y:S05]  /*10030*/  BRA `(.L_x_127) ;  /* 0xffffffe000a47947 */ /* 0x000fea000383ffff */
.L_x_84:
[----:B0-----:R-:W2:Y:S02]  /*10040*/  LDL R2, [R1+0x4] ;  /* 0x0000040001027983 */ /* 0x001ea40000100800 */
[----:B--2---:R0:W1:Y:S02]  /*10050*/  SYNCS.PHASECHK.TRANS64.TRYWAIT P0, [R2+URZ+0x38860], R0 ;  /* 0x03886000020075a7 */ /* 0x004064000800017f */
[----:B-1----:R-:W-:Y:S05]  /*10060*/  @!P0 NANOSLEEP.SYNCS 0x989680 ;  /* 0x009896800000895d */ /* 0x002fea0003900000 */
[----:B------:R-:W1:Y:S02]  /*10070*/  @!P0 SYNCS.PHASECHK.TRANS64 P0, [R2+URZ+0x38860], R0 ;  /* 0x03886000020085a7 */ /* 0x000e64000800007f */
[----:B-1----:R-:W-:Y:S05]  /*10080*/  @!P0 BRA `(.L_x_84) ;  /* 0xfffffffc00ec8947 */ /* 0x002fea000383ffff */
[----:B------:R-:W-:Y:S05]  /*10090*/  BRA `(.L_x_128) ;  /* 0xffffffe000a87947 */ /* 0x000fea000383ffff */
.L_x_86:
[----:B0-----:R0:W1:Y:S02]  /*100a0*/  SYNCS.PHASECHK.TRANS64.TRYWAIT P0, [R7+URZ+0x38820], R2 ;  /* 0x03882002070075a7 */ /* 0x001064000800017f */
[----:B-1----:R-:W-:Y:S05]  /*100b0*/  @!P0 NANOSLEEP.SYNCS 0x989680 ;  /* 0x009896800000895d */ /* 0x002fea0003900000 */
[----:B------:R-:W1:Y:S02]  /*100c0*/  @!P0 SYNCS.PHASECHK.TRANS64 P0, [R7+URZ+0x38820], R2 ;  /* 0x03882002070085a7 */ /* 0x000e64000800007f */
[----:B-1----:R-:W-:Y:S05]  /*100d0*/  @!P0 BRA `(.L_x_86) ;  /* 0xfffffffc00f08947 */ /* 0x002fea000383ffff */
[----:B------:R-:W-:Y:S05]  /*100e0*/  BRA `(.L_x_129) ;  /* 0xffffffe800d47947 */ /* 0x000fea000383ffff */
.L_x_88:
[----:B0-----:R0:W1:Y:S02]  /*100f0*/  SYNCS.PHASECHK.TRANS64.TRYWAIT P1, [R6+URZ], R3 ;  /* 0x00000003060075a7 */ /* 0x001064000802017f */
[----:B-1----:R-:W-:Y:S05]  /*10100*/  @!P1 NANOSLEEP.SYNCS 0x989680 ;  /* 0x009896800000995d */ /* 0x002fea0003900000 */
[----:B------:R-:W1:Y:S02]  /*10110*/  @!P1 SYNCS.PHASECHK.TRANS64 P1, [R6+URZ], R3 ;  /* 0x00000003060095a7 */ /* 0x000e64000802007f */
[----:B-1----:R-:W-:Y:S05]  /*10120*/  @!P1 BRA `(.L_x_88) ;  /* 0xfffffffc00f09947 */ /* 0x002fea000383ffff */
[----:B------:R-:W-:Y:S05]  /*10130*/  BRA `(.L_x_130) ;  /* 0xffffffec00247947 */ /* 0x000fea000383ffff */
.L_x_89:
[----:B-1----:R1:W2:Y:S02]  /*10140*/  SYNCS.PHASECHK.TRANS64.TRYWAIT P1, [R5+URZ], R2 ;  /* 0x00000002050075a7 */ /* 0x0022a4000802017f */
[----:B--2---:R-:W-:Y:S05]  /*10150*/  @!P1 NANOSLEEP.SYNCS 0x989680 ;  /* 0x009896800000995d */ /* 0x004fea0003900000 */
[----:B------:R-:W2:Y:S02]  /*10160*/  @!P1 SYNCS.PHASECHK.TRANS64 P1, [R5+URZ], R2 ;  /* 0x00000002050095a7 */ /* 0x000ea4000802007f */
[----:B--2---:R-:W-:Y:S05]  /*10170*/  @!P1 BRA `(.L_x_89) ;  /* 0xfffffffc00f09947 */ /* 0x004fea000383ffff */
[----:B------:R-:W-:Y:S05]  /*10180*/  BRA `(.L_x_131) ;  /* 0xffffffec00187947 */ /* 0x000fea000383ffff */
.L_x_91:
[----:B--2---:R2:W3:Y:S02]  /*10190*/  SYNCS.PHASECHK.TRANS64.TRYWAIT P1, [R0+URZ+0x38860], R3 ;  /* 0x03886003000075a7 */ /* 0x0044e4000802017f */
[----:B---3--:R-:W-:Y:S05]  /*101a0*/  @!P1 NANOSLEEP.SYNCS 0x989680 ;  /* 0x009896800000995d */ /* 0x008fea0003900000 */
[----:B------:R-:W3:Y:S02]  /*101b0*/  @!P1 SYNCS.PHASECHK.TRANS64 P1, [R0+URZ+0x38860], R3 ;  /* 0x03886003000095a7 */ /* 0x000ee4000802007f */
[----:B---3--:R-:W-:Y:S05]  /*101c0*/  @!P1 BRA `(.L_x_91) ;  /* 0xfffffffc00f09947 */ /* 0x008fea000383ffff */
[----:B------:R-:W-:Y:S05]  /*101d0*/  BRA `(.L_x_132) ;  /* 0xffffffec00187947 */ /* 0x000fea000383ffff */
.L_x_93:
[----:B-1----:R1:W3:Y:S02]  /*101e0*/  SYNCS.PHASECHK.TRANS64.TRYWAIT P1, [R5+URZ+0x38860], R2 ;  /* 0x03886002050075a7 */ /* 0x0022e4000802017f */
[----:B---3--:R-:W-:Y:S05]  /*101f0*/  @!P1 NANOSLEEP.SYNCS 0x989680 ;  /* 0x009896800000995d */ /* 0x008fea0003900000 */
[----:B------:R-:W3:Y:S02]  /*10200*/  @!P1 SYNCS.PHASECHK.TRANS64 P1, [R5+URZ+0x38860], R2 ;  /* 0x03886002050095a7 */ /* 0x000ee4000802007f */
[----:B---3--:R-:W-:Y:S05]  /*10210*/  @!P1 BRA `(.L_x_93) ;  /* 0xfffffffc00f09947 */ /* 0x008fea000383ffff */
[----:B------:R-:W-:Y:S05]  /*10220*/  BRA `(.L_x_133) ;  /* 0xffffffec00187947 */ /* 0x000fea000383ffff */
.L_x_95:
[----:B---3--:R3:W4:Y:S02]  /*10230*/  SYNCS.PHASECHK.TRANS64.TRYWAIT P0, [R0+URZ+0x38880], R3 ;  /* 0x03888003000075a7 */ /* 0x008724000800017f */
[----:B----4-:R-:W-:Y:S05]  /*10240*/  @!P0 NANOSLEEP.SYNCS 0x989680 ;  /* 0x009896800000895d */ /* 0x010fea0003900000 */
[----:B------:R-:W4:Y:S02]  /*10250*/  @!P0 SYNCS.PHASECHK.TRANS64 P0, [R0+URZ+0x38880], R3 ;  /* 0x03888003000085a7 */ /* 0x000f24000800007f */
[----:B----4-:R-:W-:Y:S05]  /*10260*/  @!P0 BRA `(.L_x_95) ;  /* 0xfffffffc00f08947 */ /* 0x010fea000383ffff */
[----:B------:R-:W-:Y:S05]  /*10270*/  BRA `(.L_x_96) ;  /* 0xffffffec00147947 */ /* 0x000fea000383ffff */
.L_x_134:
[----:B------:R-:W-:-:S00]  /*10280*/  BRA `(.L_x_134) ;  /* 0xfffffffc00fc7947 */ /* 0x000fc0000383ffff */
[----:B------:R-:W-:-:S00]  /*10290*/  NOP ;  /* 0x0000000000007918 */ /* 0x000fc00000000000 */
        /* <DEDUP_REMOVED lines=14> */
.L_x_3134:


//--------------------- .text._ZN7cutlass13device_kernelIN5flash11enable_sm90INS1_16FlashAttnFwdSm90INS1_25CollectiveMainloopFwdSm90ILi2EN4cute5tupleIJNS5_1CILi1EEES8_S8_EEENS6_IJNS7_ILi128EEESA_NS7_ILi256EEEEEELi256ENS_12float_e4m3_tEfNS_4arch4Sm90ELb0ELb0ELb0ELb1ELb0ELb0ELb0ELb1ELb1ELb1ELb1ELb0EEENS1_21CollectiveEpilogueFwdINS6_IJSA_SB_SA_EEES9_NS_10bfloat16_tESF_Li256ELb1ELb1ELb1ELb1EEENS1_36VarlenDynamicPersistentTileSchedulerILi128ELi128ELi256ELi128ELb1ELb1ELb1ELb0ELb1ELb1EEEEEEEEEvNT_6ParamsE --------------------------
	.section	.text._ZN7cutlass13device_kernelIN5flash11enable_sm90INS1_16FlashAttnFwdSm90INS1_25CollectiveMainloopFwdSm90ILi2EN4cute5tupleIJNS5_1CILi1EEES8_S8_EEENS6_IJNS7_ILi128EEESA_NS7_ILi256EEEEEELi256ENS_12float_e4m3_tEfNS_4arch4Sm90ELb0ELb0ELb0ELb1ELb0ELb0ELb0ELb1ELb1ELb1ELb1ELb0EEENS1_21CollectiveEpilogueFwdINS6_IJSA_SB_SA_EEES9_NS_10bfloat16_tESF_Li256ELb1ELb1ELb1ELb1EEENS1_36VarlenDynamicPersistentTileSchedulerILi128ELi128ELi256ELi128ELb1ELb1ELb1ELb0ELb1ELb1EEEEEEEEEvNT_6ParamsE,"ax",@progbits
	.align	128
.text._ZN7cutlass13device_kernelIN5flash11enable_sm90INS1_16FlashAttnFwdSm90INS1_25CollectiveMainloopFwdSm90ILi2EN4cute5tupleIJNS5_1CILi1EEES8_S8_EEENS6_IJNS7_ILi128EEESA_NS7_ILi256EEEEEELi256ENS_12float_e4m3_tEfNS_4arch4Sm90ELb0ELb0ELb0ELb1ELb0ELb0ELb0ELb1ELb1ELb1ELb1ELb0EEENS1_21CollectiveEpilogueFwdINS6_IJSA_SB_SA_EEES9_NS_10bfloat16_tESF_Li256ELb1ELb1ELb1ELb1EEENS1_36VarlenDynamicPersistentTileSchedulerILi128ELi128ELi256ELi128ELb1ELb1ELb1ELb0ELb1ELb1EEEEEEEEEvNT_6ParamsE:
        .type           _ZN7cutlass13device_kernelIN5flash11enable_sm90INS1_16FlashAttnFwdSm90INS1_25CollectiveMainloopFwdSm90ILi2EN4cute5tupleIJNS5_1CILi1EEES8_S8_EEENS6_IJNS7_ILi128EEESA_NS7_ILi256EEEEEELi256ENS_12float_e4m3_tEfNS_4arch4Sm90ELb0ELb0ELb0ELb1ELb0ELb0ELb0ELb1ELb1ELb1ELb1ELb0EEENS1_21CollectiveEpilogueFwdINS6_IJSA_SB_SA_EEES9_NS_10bfloat16_tESF_Li256ELb1ELb1ELb1ELb1EEENS1_36VarlenDynamicPersistentTileSchedulerILi128ELi128ELi256ELi128ELb1ELb1ELb1ELb0ELb1ELb1EEEEEEEEEvNT_6ParamsE,@function
        .size           _ZN7cutlass13device_kernelIN5flash11enable_sm90INS1_16FlashAttnFwdSm90INS1_25CollectiveMainloopFwdSm90ILi2EN4cute5tupleIJNS5_1CILi1EEES8_S8_EEENS6_IJNS7_ILi128EEESA_NS7_ILi256EEEEEELi256ENS_12float_e4m3_tEfNS_4arch4Sm90ELb0ELb0ELb0ELb1ELb0ELb0ELb0ELb1ELb1ELb1ELb1ELb0EEENS1_21CollectiveEpilogueFwdINS6_IJSA_SB_SA_EEES9_NS_10bfloat16_tESF_Li256ELb1ELb1ELb1ELb1EEENS1_36VarlenDynamicPersistentTileSchedulerILi128ELi128ELi256ELi128ELb1ELb1ELb1ELb0ELb1ELb1EEEEEEEEEvNT_6ParamsE,(.L_x_3135 - _ZN7cutlass13device_kernelIN5flash11enable_sm90INS1_16FlashAttnFwdSm90INS1_25CollectiveMainloopFwdSm90ILi2EN4cute5tupleIJNS5_1CILi1EEES8_S8_EEENS6_IJNS7_ILi128EEESA_NS7_ILi256EEEEEELi256ENS_12float_e4m3_tEfNS_4arch4Sm90ELb0ELb0ELb0ELb1ELb0ELb0ELb0ELb1ELb1ELb1ELb1ELb0EEENS1_21CollectiveEpilogueFwdINS6_IJSA_SB_SA_EEES9_NS_10bfloat16_tESF_Li256ELb1ELb1ELb1ELb1EEENS1_36VarlenDynamicPersistentTileSchedulerILi128ELi128ELi256ELi128ELb1ELb1ELb1ELb0ELb1ELb1EEEEEEEEEvNT_6ParamsE)
        .other          _ZN7cutlass13device_kernelIN5flash11enable_sm90INS1_16FlashAttnFwdSm90INS1_25CollectiveMainloopFwdSm90ILi2EN4cute5tupleIJNS5_1CILi1EEES8_S8_EEENS6_IJNS7_ILi128EEESA_NS7_ILi256EEEEEELi256ENS_12float_e4m3_tEfNS_4arch4Sm90ELb0ELb0ELb0ELb1ELb0ELb0ELb0ELb1ELb1ELb1ELb1ELb0EEENS1_21CollectiveEpilogueFwdINS6_IJSA_SB_SA_EEES9_NS_10bfloat16_tESF_Li256ELb1ELb1ELb1ELb1EEENS1_36VarlenDynamicPersistentTileSchedulerILi128ELi128ELi256ELi128ELb1ELb1ELb1ELb0ELb1ELb1EEEEEEEEEvNT_6ParamsE,@"STO_CUDA_ENTRY STV_DEFAULT"
_ZN7cutlass13device_kernelIN5flash11enable_sm90INS1_16FlashAttnFwdSm90INS1_25CollectiveMainloopFwdSm90ILi2EN4cute5tupleIJNS5_1CILi1EEES8_S8_EEENS6_IJNS7_ILi128EEESA_NS7_ILi256EEEEEELi256ENS_12float_e4m3_tEfNS_4arch4Sm90ELb0ELb0ELb0ELb1ELb0ELb0ELb0ELb1ELb1ELb1ELb1ELb0EEENS1_21CollectiveEpilogueFwdINS6_IJSA_SB_SA_EEES9_NS_10bfloat16_tESF_Li256ELb1ELb1ELb1ELb1EEENS1_36VarlenDynamicPersistentTileSchedulerILi128ELi128ELi256ELi128ELb1ELb1ELb1ELb0ELb1ELb1EEEEEEEEEvNT_6ParamsE:
[----:B------:R-:W0:Y:S02]  /*0000*/  LDC R1, c[0x0][0x28] ;  /* 0x00000a00ff017b82 */ /* 0x000e240000000800 */
[----:B0-----:R-:W-:Y:S01]  /*0010*/  VIADD R1, R1, 0xffffffb8 ;  /* 0xffffffb801017836 */ /* 0x001fe20000000000 */
[----:B------:R-:W0:Y:S01]  /*0020*/  S2R R3, SR_TID.X ;  /* 0x0000000000037919 */ /* 0x000e220000002100 */
[----:B------:R-:W-:Y:S01]  /*0030*/  ELECT P0, URZ, PT ;  /* 0x00000000003f782f */ /* 0x000fe20003800000 */
[----:B------:R-:W-:Y:S01]  /*0040*/  BSSY B0, `(.L_x_135) ;  /* 0x000000e000007945 */ /* 0x000fe20003800000 */
[--C-:B0-----:R-:W-:Y:S02]  /*0050*/  SHF.R.U32.HI R0, RZ, 0x5, R3.reuse ;  /* 0x00000005ff007819 */ /* 0x101fe40000011603 */
[----:B------:R-:W-:-:S03]  /*0060*/  SHF.R.U32.HI R3, RZ, 0x7, R3 ;  /* 0x00000007ff037819 */ /* 0x000fc60000011603 */
        /* <DEDUP_REMOVED lines=11> */
.L_x_136:
[----:B------:R-:W-:Y:S05]  /*0120*/  BSYNC B0 ;  /* 0x0000000000007941 */ /* 0x000fea0003800000 */
.L_x_135:
[----:B------:R-:W-:Y:S01]  /*0130*/  VOTEU.ANY UP0, P0 ;  /* 0x00000000003f7886 */ /* 0x000fe20000000100 */
[----:B------:R-:W0:Y:S01]  /*0140*/  SHFL.IDX PT, R3, R3, RZ, 0x1f ;  /* 0x00001fff03037589 */ /* 0x000e2200000e0000 */
[----:B------:R-:W-:Y:S01]  /*0150*/  UMOV UR4, 0x80 ;  /* 0x0000008000047882 */ /* 0x000fe20000000000 */
[----:B------:R-:W-:Y:S01]  /*0160*/  UMOV UR7, 0x100 ;  /* 0x0000010000077882 */ /* 0x000fe20000000000 */
[----:B------:R-:W-:Y:S01]  /*0170*/  VOTEU.ANY UP1, P0 ;  /* 0x00000000003f7886 */ /* 0x000fe20000020100 */
[----:B------:R-:W1:Y:S01]  /*0180*/  @UP0 S2UR UR8, SR_CgaCtaId ;  /* 0x00000000000809c3 */ /* 0x000e620000008800 */
[----:B------:R-:W2:Y:S01]  /*0190*/  SHFL.IDX PT, R2, R0, RZ, 0x1f ;  /* 0x00001fff00027589 */ /* 0x000ea200000e0000 */
[----:B------:R-:W-:Y:S01]  /*01a0*/  @UP0 UMOV UR6, 0x400 ;  /* 0x0000040000060882 */ /* 0x000fe20000000000 */
[----:B------:R-:W-:-:S04]  /*01b0*/  @UP0 UIADD3 UR4, -UR4, 0x100000, URZ ;  /* 0x0010000004040890 */ /* 0x000fc8000fffe13f */
[----:B------:R-:W-:Y:S02]  /*01c0*/  @UP0 USHF.L.U32 UR5, UR4, 0xb, URZ ;  /* 0x0000000b04050899 */ /* 0x000fe4000800063f */
[----:B------:R-:W-:Y:S01]  /*01d0*/  @UP0 USHF.L.U32 UR4, UR4, 0x1, URZ ;  /* 0x0000000104040899 */ /* 0x000fe2000800063f */
[----:B------:R-:W-:Y:S01]  /*01e0*/  VOTEU.ANY UP2, P0 ;  /* 0x00000000003f7886 */ /* 0x000fe20000040100 */
[----:B0-----:R-:W-:Y:S01]  /*01f0*/  R2UR UR9, R3 ;  /* 0x00000000030972ca */ /* 0x001fe200000e0000 */
[----:B-1----:R-:W-:Y:S01]  /*0200*/  @UP0 ULEA UR8, UR8, UR6, 0x18 ;  /* 0x0000000608080291 */ /* 0x002fe2000f8ec03f */
[----:B--2---:R-:W-:Y:S01]  /*0210*/  ISETP.NE.AND P1, PT, R2, RZ, PT ;  /* 0x000000ff0200720c */ /* 0x004fe20003f25270 */
[----:B------:R-:W-:-:S04]  /*0220*/  @UP0 UIADD3 UR6, -UR7, 0x100000, URZ ;  /* 0x0010000007060890 */ /* 0x000fc8000fffe13f */
[----:B------:R-:W-:Y:S02]  /*0230*/  @UP0 USHF.L.U32 UR7, UR6, 0xb, URZ ;  /* 0x0000000b06070899 */ /* 0x000fe4000800063f */
[----:B------:R-:W-:-:S04]  /*0240*/  @UP0 USHF.L.U32 UR6, UR6, 0x1, URZ ;  /* 0x0000000106060899 */ /* 0x000fc8000800063f */
[----:B------:R-:W-:Y:S01]  /*0250*/  UISETP.NE.AND UP0, UPT, UR9, URZ, UPT ;  /* 0x0000003f0900728c */ /* 0x000fe2000bf05270 */
[----:B------:R-:W0:Y:S02]  /*0260*/  FENCE.VIEW.ASYNC.S ;  /* 0x00000000000073c6 */ /* 0x000e240000000000 */
[----:B0-----:R0:W1:Y:S05]  /*0270*/  @UP1 SYNCS.EXCH.64 URZ, [UR8+0x38800], UR4 ;  /* 0x03880004083f15b2 */ /* 0x00106a0008000100 */
[----:B------:R0:W2:Y:S01]  /*0280*/  @UP2 SYNCS.EXCH.64 URZ, [UR8+0x38820], UR6 ;  /* 0x03882006083f25b2 */ /* 0x0000a20008000100 */
        /* <DEDUP_REMOVED lines=17> */
[----:B------:R3:W0:Y:S02]  /*03a0*/  SYNCS.EXCH.64 URZ, [UR8+0x38848], UR6 ;  /* 0x03884806083f75b2 */ /* 0x0006240008000100 */
[----:B---3--:R-:W-:Y:S01]  /*03b0*/  NOP ;  /* 0x0000000000007918 */ /* 0x008fe20000000000 */
.L_x_137:
[----:B------:R-:W3:Y:S01]  /*03c0*/  SHFL.IDX PT, R2, R0, RZ, 0x1f ;  /* 0x00001fff00027589 */ /* 0x000ee200000e0000 */
[----:B------:R-:W-:Y:S01]  /*03d0*/  NOP ;  /* 0x0000000000007918 */ /* 0x000fe20000000000 */
[----:B---3--:R-:W-:-:S13]  /*03e0*/  ISETP.NE.AND P0, PT, R2, RZ, PT ;  /* 0x000000ff0200720c */ /* 0x008fda0003f05270 */
        /* <DEDUP_REMOVED lines=17> */
[----:B------:R3:W0:Y:S02]  /*0500*/  SYNCS.EXCH.64 URZ, [UR8+0x38868], UR6 ;  /* 0x03886806083f75b2 */ /* 0x0006240008000100 */
[----:B---3--:R-:W-:Y:S01]  /*0510*/  NOP ;  /* 0x0000000000007918 */ /* 0x008fe20000000000 */
.L_x_138:
[----:B------:R-:W3:Y:S01]  /*0520*/  SHFL.IDX PT, R2, R0, RZ, 0x1f ;  /* 0x00001fff00027589 */ /* 0x000ee200000e0000 */
[----:B------:R-:W-:Y:S01]  /*0530*/  NOP ;  /* 0x0000000000007918 */ /* 0x000fe20000000000 */
[----:B---3--:R-:W-:-:S13]  /*0540*/  ISETP.NE.AND P0, PT, R2, RZ, PT ;  /* 0x000000ff0200720c */ /* 0x008fda0003f05270 */
        /* <DEDUP_REMOVED lines=13> */
[----:B------:R3:W0:Y:S02]  /*0620*/  SYNCS.EXCH.64 URZ, [UR6+0x38888], UR4 ;  /* 0x03888804063f75b2 */ /* 0x0006240008000100 */
[----:B---3--:R-:W-:Y:S01]  /*0630*/  NOP ;  /* 0x0000000000007918 */ /* 0x008fe20000000000 */
.L_x_139:
        /* <DEDUP_REMOVED lines=22> */
.L_x_140:
        /* <DEDUP_REMOVED lines=22> */
.L_x_141:
[----:B------:R-:W-:Y:S01]  /*0900*/  PLOP3.LUT P0, PT, PT, PT, UP0, 0x80, 0x0 ;  /* 0x000000000000781c */ /* 0x000fe20003f0f008 */
[----:B------:R-:W-:Y:S01]  /*0910*/  UMOV UR38, 0x1 ;  /* 0x0000000100267882 */ /* 0x000fe20000000000 */
[----:B------:R-:W-:Y:S01]  /*0920*/  NOP ;  /* 0x0000000000007918 */ /* 0x000fe20000000000 */
[----:B------:R-:W-:Y:S01]  /*0930*/  USEL UR38, UR38, 0x2, !UP0 ;  /* 0x0000000226267887 */ /* 0x000fe2000c000000 */
[----:B------:R-:W-:Y:S01]  /*0940*/  ULDC.64 UR50, c[0x0][0x208] ;  /* 0x0000820000327ab9 */ /* 0x000fe20000000a00 */
[----:B012-4-:R-:W-:Y:S08]  /*0950*/  BAR.SYNC.DEFER_BLOCKING 0x0 ;  /* 0x0000000000007b1d */ /* 0x017ff00000010000 */
[----:B------:R-:W-:Y:S05]  /*0960*/  @!P0 BRA `(.L_x_142) ;  /* 0x000000d800888947 */ /* 0x000fea0003800000 */
.L_x_143:
[----:B------:R-:W-:-:S08]  /*0970*/  NOP ;  /* 0x0000000000007918 */ /* 0x000fd00000000000 */
[----:B------:R-:W0:Y:S02]  /*0980*/  USETMAXREG.TRY_ALLOC.CTAPOOL UP0, 0xf0 ;  /* 0x000000f0000079c8 */ /* 0x000e240008000600 */
[----:B0-----:R-:W-:-:S13]  /*0990*/  PLOP3.LUT P0, PT, PT, PT, UP0, 0x80, 0x0 ;  /* 0x000000000000781c */ /* 0x001fda0003f0f008 */
[----:B------:R-:W-:Y:S05]  /*09a0*/  @!P0 BRA `(.L_x_143) ;  /* 0xfffffffc00f08947 */ /* 0x000fea000383ffff */
[----:B------:R-:W0:Y:S01]  /*09b0*/  S2R R2, SR_TID.X ;  /* 0x0000000000027919 */ /* 0x000e220000002100 */
[----:B------:R-:W1:Y:S01]  /*09c0*/  S2UR UR5, SR_CgaCtaId ;  /* 0x00000000000579c3 */ /* 0x000e620000008800 */
[----:B------:R-:W-:-:S07]  /*09d0*/  UMOV UR4, 0x400 ;  /* 0x0000040000047882 */ /* 0x000fce0000000000 */
[----:B------:R-:W-:Y:S06]  /*09e0*/  BAR.ARV 0x8, 0x180 ;  /* 0x0206000000007b1d */ /* 0x000fec0000002000 */
[----:B-1----:R-:W-:Y:S01]  /*09f0*/  ULEA UR4, UR5, UR4, 0x18 ;  /* 0x0000000405047291 */ /* 0x002fe2000f8ec03f */
[----:B0-----:R-:W-:-:S04]  /*0a00*/  LOP3.LUT R0, R2, 0xffffff80, RZ, 0xc0, !PT ;  /* 0xffffff8002007812 */ /* 0x001fc800078ec0ff */
[----:B------:R-:W-:-:S13]  /*0a10*/  ISETP.NE.AND P0, PT, R0, 0x80, PT ;  /* 0x000000800000780c */ /* 0x000fda0003f05270 */
[----:B------:R-:W-:Y:S08]  /*0a20*/  @!P0 BAR.ARV 0x9, 0x100 ;  /* 0x0244000000008b1d */ /* 0x000ff00000002000 */
[----:B------:R-:W-:Y:S06]  /*0a30*/  BAR.SYNC.DEFER_BLOCKING 0x5, 0x180 ;  /* 0x0146000000007b1d */ /* 0x000fec0000010000 */
[----:B------:R-:W0:Y:S01]  /*0a40*/  LDS.128 R8, [UR4+0x388d0] ;  /* 0x0388d004ff087984 */ /* 0x000e220008000c00 */
[----:B------:R-:W-:Y:S01]  /*0a50*/  ULDC UR4, c[0x0][0xc3c] ;  /* 0x00030f0000047ab9 */ /* 0x000fe20000000800 */
[----:B------:R-:W-:Y:S06]  /*0a60*/  BAR.ARV 0x4, 0x180 ;  /* 0x0106000000007b1d */ /* 0x000fec0000002000 */
[----:B0-----:R-:W-:-:S13]  /*0a70*/  ISETP.GE.AND P0, PT, R11, UR4, PT ;  /* 0x000000040b007c0c */ /* 0x001fda000bf06270 */
[----:B------:R-:W-:Y:S05]  /*0a80*/  @P0 EXIT ;  /* 0x000000000000094d */ /* 0x000fea0003800000 */
[----:B------:R-:W-:Y:S01]  /*0a90*/  VIADD R0, R2, 0xffffff80 ;  /* 0xffffff8002007836 */ /* 0x000fe20000000000 */
[----:B------:R-:W-:Y:S01]  /*0aa0*/  R2UR UR7, R11 ;  /* 0x000000000b0772ca */ /* 0x000fe200000e0000 */
[----:B------:R-:W-:Y:S01]  /*0ab0*/  ULOP3.LUT UR48, UR38, 0x1, URZ, 0xfc, !UPT ;  /* 0x0000000126307892 */ /* 0x000fe2000f8efc3f */
[----:B------:R-:W-:Y:S01]  /*0ac0*/  R2UR UR5, R9 ;  /* 0x00000000090572ca */ /* 0x000fe200000e0000 */
[----:B------:R-:W-:Y:S01]  /*0ad0*/  UMOV UR47, URZ ;  /* 0x0000003f002f7c82 */ /* 0x000fe20008000000 */
[----:B------:R-:W-:Y:S01]  /*0ae0*/  SHF.R.S32.HI R3, RZ, 0x1f, R0 ;  /* 0x0000001fff037819 */ /* 0x000fe20000011400 */
[----:B------:R-:W-:Y:S01]  /*0af0*/  UMOV UR46, URZ ;  /* 0x0000003f002e7c82 */ /* 0x000fe20008000000 */
[----:B------:R-:W-:Y:S01]  /*0b00*/  R2UR UR6, R10 ;  /* 0x000000000a0672ca */ /* 0x000fe200000e0000 */
[----:B------:R-:W-:Y:S01]  /*0b10*/  UMOV UR54, URZ ;  /* 0x0000003f00367c82 */ /* 0x000fe20008000000 */
[CC--:B------:R-:W-:Y:S02]  /*0b20*/  LEA.HI R2, R3.reuse, R0.reuse, RZ, 0x7 ;  /* 0x0000000003027211 */ /* 0x0c0fe400078f38ff */
[----:B------:R-:W-:-:S02]  /*0b30*/  LEA.HI R4, R3, R0, RZ, 0x5 ;  /* 0x0000000003047211 */ /* 0x000fc400078f28ff */
[----:B------:R-:W-:-:S03]  /*0b40*/  LOP3.LUT R5, R2, 0xffffff80, RZ, 0xc0, !PT ;  /* 0xffffff8002057812 */ /* 0x000fc600078ec0ff */
[----:B------:R-:W-:Y:S02]  /*0b50*/  IMAD.SHL.U32 R6, R4, 0x20, RZ ;  /* 0x0000002004067824 */ /* 0x000fe400078e00ff */
[----:B------:R-:W-:Y:S01]  /*0b60*/  IMAD.IADD R13, R0, 0x1, -R5 ;  /* 0x00000001000d7824 */ /* 0x000fe200078e0a05 */
[CC--:B------:R-:W-:Y:S02]  /*0b70*/  LEA.HI R5, R3.reuse, R0.reuse, RZ, 0x2 ;  /* 0x0000000003057211 */ /* 0x0c0fe400078f10ff */
[----:B------:R-:W-:Y:S02]  /*0b80*/  LEA.HI R3, R3, R0, RZ, 0x4 ;  /* 0x0000000003037211 */ /* 0x000fe400078f20ff */
[----:B------:R-:W-:Y:S01]  /*0b90*/  SHF.R.S32.HI R8, RZ, 0x1f, R13 ;  /* 0x0000001fff087819 */ /* 0x000fe2000001140d */
[----:B------:R-:W-:Y:S01]  /*0ba0*/  STL [R1+0x38], R13 ;  /* 0x0000380d01007387 */ /* 0x000fe20000100800 */
[----:B------:R-:W-:Y:S02]  /*0bb0*/  LOP3.LUT R11, R5, 0xfffffffc, RZ, 0xc0, !PT ;  /* 0xfffffffc050b7812 */ /* 0x000fe400078ec0ff */
[----:B------:R-:W-:-:S02]  /*0bc0*/  LOP3.LUT R5, R3, 0x3fffff0, RZ, 0xc0, !PT ;  /* 0x03fffff003057812 */ /* 0x000fc400078ec0ff */
[----:B------:R-:W-:Y:S01]  /*0bd0*/  SHF.R.S32.HI R4, RZ, 0x4, R3 ;  /* 0x00000004ff047819 */ /* 0x000fe20000011403 */
[----:B------:R-:W-:Y:S01]  /*0be0*/  IMAD.IADD R12, R0, 0x1, -R11 ;  /* 0x00000001000c7824 */ /* 0x000fe200078e0a0b */
[----:B------:R-:W-:Y:S01]  /*0bf0*/  LEA.HI R9, R8, R13, RZ, 0x2 ;  /* 0x0000000d08097211 */ /* 0x000fe200078f10ff */
[----:B------:R-:W-:Y:S01]  /*0c00*/  IMAD.IADD R5, R0, 0x1, -R5 ;  /* 0x0000000100057824 */ /* 0x000fe200078e0a05 */
[----:B------:R-:W-:Y:S02]  /*0c10*/  LEA.HI R0, R3, R4, RZ, 0x1 ;  /* 0x0000000403007211 */ /* 0x000fe400078f08ff */
[--C-:B------:R-:W-:Y:S02]  /*0c20*/  SHF.R.S32.HI R10, RZ, 0x2, R9.reuse ;  /* 0x00000002ff0a7819 */ /* 0x100fe40000011409 */
[----:B------:R-:W-:Y:S02]  /*0c30*/  SHF.R.S32.HI R7, RZ, 0x1f, R9 ;  /* 0x0000001fff077819 */ /* 0x000fe40000011409 */
[----:B------:R-:W-:-:S02]  /*0c40*/  SHF.R.S32.HI R3, RZ, 0x7, R2 ;  /* 0x00000007ff037819 */ /* 0x000fc40000011402 */
[----:B------:R-:W-:Y:S02]  /*0c50*/  LEA.HI R11, R7, R10, RZ, 0x3 ;  /* 0x0000000a070b7211 */ /* 0x000fe400078f18ff */
[----:B------:R-:W-:Y:S02]  /*0c60*/  LEA.HI R2, R2, R3, RZ, 0x1 ;  /* 0x0000000302027211 */ /* 0x000fe400078f08ff */
[----:B------:R-:W-:Y:S02]  /*0c70*/  LOP3.LUT R6, R6, 0xfffffc00, RZ, 0xc0, !PT ;  /* 0xfffffc0006067812 */ /* 0x000fe400078ec0ff */
[----:B------:R-:W-:Y:S02]  /*0c80*/  LOP3.LUT R7, R0, 0x1ffffffe, RZ, 0xc0, !PT ;  /* 0x1ffffffe00077812 */ /* 0x000fe400078ec0ff */
[----:B------:R-:W-:Y:S01]  /*0c90*/  LOP3.LUT R11, R11, 0xfffffff8, RZ, 0xc0, !PT ;  /* 0xfffffff80b0b7812 */ /* 0x000fe200078ec0ff */
[----:B------:R-:W-:Y:S01]  /*0ca0*/  IMAD R6, R5, 0x40, R6 ;  /* 0x0000004005067824 */ /* 0x000fe200078e0206 */
[----:B------:R-:W-:Y:S01]  /*0cb0*/  LEA.HI R8, R8, R13, RZ, 0x5 ;  /* 0x0000000d08087211 */ /* 0x000fe200078f28ff */
[----:B------:R-:W-:Y:S01]  /*0cc0*/  IMAD.IADD R7, R4, 0x1, -R7 ;  /* 0x0000000104077824 */ /* 0x000fe200078e0a07 */
[----:B------:R-:W-:Y:S01]  /*0cd0*/  LOP3.LUT R2, R2, 0x3fffffe, RZ, 0xc0, !PT ;  /* 0x03fffffe02027812 */ /* 0x000fe200078ec0ff */
[----:B------:R-:W-:Y:S01]  /*0ce0*/  IMAD.IADD R11, R10, 0x1, -R11 ;  /* 0x000000010a0b7824 */ /* 0x000fe200078e0a0b */
[----:B------:R-:W-:-:S02]  /*0cf0*/  LEA.HI R0, R12, R12, RZ, 0x1 ;  /* 0x0000000c0c007211 */ /* 0x000fc400078f08ff */
[----:B------:R-:W-:Y:S01]  /*0d00*/  SHF.R.S32.HI R8, RZ, 0x5, R8 ;  /* 0x00000005ff087819 */ /* 0x000fe20000011408 */
[----:B------:R-:W-:Y:S01]  /*0d10*/  IMAD.IADD R2, R3, 0x1, -R2 ;  /* 0x0000000103027824 */ /* 0x000fe200078e0a02 */
[----:B------:R-:W-:Y:S01]  /*0d20*/  LOP3.LUT R3, R0, 0x1ffffffe, RZ, 0xc0, !PT ;  /* 0x1ffffffe00037812 */ /* 0x000fe200078ec0ff */
[----:B------:R-:W-:Y:S01]  /*0d30*/  IMAD R0, R7, 0x8, R6 ;  /* 0x0000000807007824 */ /* 0x000fe200078e0206 */
[----:B------:R-:W-:Y:S01]  /*0d40*/  LOP3.LUT R9, R9, 0x7ffffffc, RZ, 0xc0, !PT ;  /* 0x7ffffffc09097812 */ /* 0x000fe200078ec0ff */
[----:B------:R-:W-:Y:S02]  /*0d50*/  IMAD R11, R8, 0x10, R11 ;  /* 0x00000010080b7824 */ /* 0x000fe400078e020b */
[----:B------:R-:W-:Y:S01]  /*0d60*/  IMAD.IADD R3, R12, 0x1, -R3 ;  /* 0x000000010c037824 */ /* 0x000fe200078e0a03 */
[----:B------:R0:W-:Y:S01]  /*0d70*/  STL [R1+0x44], R0 ;  /* 0x0000440001007387 */ /* 0x0001e20000100800 */
[----:B------:R-:W-:-:S04]  /*0d80*/  IMAD.IADD R9, R13, 0x1, -R9 ;  /* 0x000000010d097824 */ /* 0x000fc800078e0a09 */
[----:B------:R-:W-:-:S04]  /*0d90*/  IMAD.SHL.U32 R16, R9, 0x2, RZ ;  /* 0x0000000209107824 */ /* 0x000fc800078e00ff */
[----:B------:R-:W-:Y:S02]  /*0da0*/  VIADD R32, R16, 0x8 ;  /* 0x0000000810207836 */ /* 0x000fe40000000000 */
[----:B0-----:R-:W-:Y:S02]  /*0db0*/  IMAD R0, R2, 0x40, R11 ;  /* 0x0000004002007824 */ /* 0x001fe400078e020b */
[C---:B------:R-:W-:Y:S01]  /*0dc0*/  VIADD R29, R16.reuse, 0x20 ;  /* 0x00000020101d7836 */ /* 0x040fe20000000000 */
[----:B------:R-:W-:Y:S01]  /*0dd0*/  SHF.R.S32.HI R2, RZ, 0x1f, R32 ;  /* 0x0000001fff027819 */ /* 0x000fe20000011420 */
[C---:B------:R-:W-:Y:S01]  /*0de0*/  VIADD R26, R16.reuse, 0x38 ;  /* 0x00000038101a7836 */ /* 0x040fe20000000000 */
[----:B------:R0:W-:Y:S01]  /*0df0*/  STL [R1+0x3c], R0 ;  /* 0x00003c0001007387 */ /* 0x0001e20000100800 */
[C---:B------:R-:W-:Y:S01]  /*0e00*/  VIADD R21, R16.reuse, 0x50 ;  /* 0x0000005010157836 */ /* 0x040fe20000000000 */
[----:B------:R-:W-:Y:S01]  /*0e10*/  SHF.R.S32.HI R2, RZ, 0x1f, R29 ;  /* 0x0000001fff027819 */ /* 0x000fe2000001141d */
        /* <DEDUP_REMOVED lines=8> */
[----:B0-----:R-:W-:Y:S01]  /*0ea0*/  IMAD R0, R3, 0x8, R0 ;  /* 0x0000000803007824 */ /* 0x001fe200078e0200 */
[----:B------:R-:W-:Y:S01]  /*0eb0*/  SHF.R.S32.HI R6, RZ, 0x1f, R30 ;  /* 0x0000001fff067819 */ /* 0x000fe2000001141e */
        /* <DEDUP_REMOVED lines=40> */
[----:B------:R-:W-:Y:S01]  /*1140*/  VIADD R17, R16, 0xe8 ;  /* 0x000000e810117836 */ /* 0x000fe20000000000 */
[----:B------:R-:W-:-:S02]  /*1150*/  SHF.R.S32.HI R4, RZ, 0x1f, R19 ;  /* 0x0000001fff047819 */ /* 0x000fc40000011413 */
[----:B0-----:R-:W-:-:S07]  /*1160*/  SHF.R.S32.HI R2, RZ, 0x1f, R18 ;  /* 0x0000001fff027819 */ /* 0x001fce0000011412 */
.L_x_191:
[----:B------:R-:W-:Y:S01]  /*1170*/  ULDC.64 UR8, c[0x0][0xc88] ;  /* 0x0003220000087ab9 */ /* 0x000fe20000000a00 */
[----:B------:R-:W-:Y:S01]  /*1180*/  ULDC.64 UR14, c[0x0][0x998] ;  /* 0x00026600000e7ab9 */ /* 0x000fe20000000a00 */
[----:B------:R-:W-:Y:S01]  /*1190*/  UIMAD.WIDE UR8, UR7, 0x4, UR8 ;  /* 0x00000004070878a5 */ /* 0x000fe2000f8e0208 */
[----:B------:R-:W-:Y:S01]  /*11a0*/  ULDC.64 UR12, c[0x0][0x990] ;  /* 0x00026400000c7ab9 */ /* 0x000fe20000000a00 */
[----:B------:R-:W-:Y:S01]  /*11b0*/  ULDC.64 UR10, c[0x0][0xa20] ;  /* 0x00028800000a7ab9 */ /* 0x000fe20000000a00 */
[----:B------:R-:W-:-:S03]  /*11c0*/  ULOP3.LUT UR42, UR6, 0xffff, URZ, 0xc0, !UPT ;  /* 0x0000ffff062a7892 */ /* 0x000fc6000f8ec03f */
[----:B0-23--:R-:W-:Y:S01]  /*11d0*/  IMAD.U32 R2, RZ, RZ, UR8 ;  /* 0x00000008ff027e24 */ /* 0x00dfe2000f8e00ff */
[----:B------:R-:W-:Y:S01]  /*11e0*/  ULDC UR4, c[0x0][0x424] ;  /* 0x0001090000047ab9 */ /* 0x000fe20000000800 */
[----:B-1----:R-:W-:Y:S01]  /*11f0*/  IMAD.U32 R3, RZ, RZ, UR9 ;  /* 0x00000009ff037e24 */ /* 0x002fe2000f8e00ff */
[----:B------:R-:W-:Y:S01]  /*1200*/  ISETP.NE.U32.AND P1, PT, RZ, UR14, PT ;  /* 0x0000000eff007c0c */ /* 0x000fe2000bf25070 */
[----:B------:R-:W-:-:S03]  /*1210*/  ULDC.64 UR8, c[0x0][0xa28] ;  /* 0x00028a0000087ab9 */ /* 0x000fc60000000a00 */
[----:B------:R-:W2:Y:S01]  /*1220*/  LDG.E R2, desc[UR50][R2.64] ;  /* 0x0000003202027981 */ /* 0x000ea2000c1e1900 */
[----:B------:R-:W-:Y:S01]  /*1230*/  ISETP.NE.U32.AND P0, PT, RZ, UR12, PT ;  /* 0x0000000cff007c0c */ /* 0x000fe2000bf05070 */
[----:B------:R-:W-:Y:S01]  /*1240*/  UISETP.NE.U32.AND UP0, UPT, UR8, URZ, UPT ;  /* 0x0000003f0800728c */ /* 0x000fe2000bf05070 */
[----:B------:R-:W-:Y:S01]  /*1250*/  ISETP.NE.AND.EX P1, PT, RZ, UR15, PT, P1 ;  /* 0x0000000fff007c0c */ /* 0x000fe2000bf25310 */
[----:B------:R-:W-:Y:S01]  /*1260*/  UISETP.NE.U32.AND UP1, UPT, UR10, URZ, UPT ;  /* 0x0000003f0a00728c */ /* 0x000fe2000bf25070 */
[----:B------:R-:W-:Y:S01]  /*1270*/  ISETP.NE.AND.EX P0, PT, RZ, UR13, PT, P0 ;  /* 0x0000000dff007c0c */ /* 0x000fe2000bf05300 */
[----:B------:R-:W-:Y:S02]  /*1280*/  UISETP.NE.AND.EX UP0, UPT, UR9, URZ, UPT, UP0 ;  /* 0x0000003f0900728c */ /* 0x000fe4000bf05300 */
[----:B------:R-:W-:-:S04]  /*1290*/  UISETP.NE.AND.EX UP1, UPT, UR11, URZ, UPT, UP1 ;  /* 0x0000003f0b00728c */ /* 0x000fc8000bf25310 */
[----:B------:R-:W-:Y:S02]  /*12a0*/  PLOP3.LUT P4, PT, PT, PT, UP0, 0x80, 0x0 ;  /* 0x000000000000781c */ /* 0x000fe40003f8f008 */
[----:B------:R-:W-:Y:S02]  /*12b0*/  PLOP3.LUT P5, PT, PT, PT, UP1, 0x80, 0x0 ;  /* 0x000000000000781c */ /* 0x000fe40003faf018 */
[----:B------:R-:W0:Y:S08]  /*12c0*/  @P1 LDC.64 R8, c[0x0][0x9b8] ;  /* 0x00026e00ff081b82 */ /* 0x000e300000000a00 */
[----:B----4-:R-:W1:Y:S08]  /*12d0*/  @P0 LDC.64 R6, c[0x0][0x9a8] ;  /* 0x00026a00ff060b82 */ /* 0x010e700000000a00 */
[----:B------:R-:W3:Y:S08]  /*12e0*/  @P0 LDC.64 R14, c[0x0][0x9b0] ;  /* 0x00026c00ff0e0b82 */ /* 0x000ef00000000a00 */
[----:B------:R-:W4:Y:S01]  /*12f0*/  @P1 LDC.64 R20, c[0x0][0x9c0] ;  /* 0x00027000ff141b82 */ /* 0x000f220000000a00 */
[----:B--2---:R-:W-:-:S13]  /*1300*/  R2UR UR36, R2 ;  /* 0x00000000022472ca */ /* 0x004fda00000e0000 */
[----:B------:R-:W-:Y:S02]  /*1310*/  USHF.R.S32.HI UR37, URZ, 0x1f, UR36 ;  /* 0x0000001f3f257899 */ /* 0x000fe40008011424 */
[----:B0-----:R-:W-:Y:S01]  /*1320*/  @P1 IMAD.WIDE.U32 R4, R8, UR36, RZ ;  /* 0x0000002408041c25 */ /* 0x001fe2000f8e00ff */
[----:B------:R-:W-:-:S03]  /*1330*/  @UP0 ULEA UR8, UP2, UR36, UR8, 0x2 ;  /* 0x0000000824080291 */ /* 0x000fc6000f84103f */
[----:B------:R-:W-:Y:S01]  /*1340*/  @P1 IMAD R2, R8, UR37, RZ ;  /* 0x0000002508021c24 */ /* 0x000fe2000f8e02ff */
[----:B------:R-:W-:Y:S02]  /*1350*/  @UP0 ULEA.HI.X UR9, UR36, UR9, UR37, 0x2, UP2 ;  /* 0x0000000924090291 */ /* 0x000fe400090f1425 */
[C---:B-1---5:R-:W-:Y:S01]  /*1360*/  @P0 IMAD R0, R6.reuse, UR37, RZ ;  /* 0x0000002506000c24 */ /* 0x062fe2000f8e02ff */
[----:B------:R-:W-:Y:S02]  /*1370*/  @UP1 ULEA UR10, UP0, UR36, UR10, 0x2 ;  /* 0x0000000a240a1291 */ /* 0x000fe4000f80103f */
[----:B------:R-:W-:Y:S02]  /*1380*/  @P1 IMAD R9, R9, UR36, R2 ;  /* 0x0000002409091c24 */ /* 0x000fe4000f8e0202 */
[----:B------:R-:W-:Y:S01]  /*1390*/  @P0 IMAD R7, R7, UR36, R0 ;  /* 0x0000002407070c24 */ /* 0x000fe2000f8e0200 */
[----:B------:R-:W-:Y:S02]  /*13a0*/  @UP1 ULEA.HI.X UR11, UR36, UR11, UR37, 0x2, UP0 ;  /* 0x0000000b240b1291 */ /* 0x000fe400080f1425 */
[----:B------:R-:W-:-:S04]  /*13b0*/  @P0 IMAD.WIDE.U32 R2, R6, UR36, RZ ;  /* 0x0000002406020c25 */ /* 0x000fc8000f8e00ff */
[----:B------:R-:W-:Y:S02]  /*13c0*/  @P0 IMAD.IADD R3, R3, 0x1, R7 ;  /* 0x0000000103030824 */ /* 0x000fe400078e0207 */
[----:B------:R-:W-:Y:S02]  /*13d0*/  @P1 IMAD.IADD R5, R5, 0x1, R9 ;  /* 0x0000000105051824 */ /* 0x000fe400078e0209 */
[----:B---3--:R-:W-:-:S04]  /*13e0*/  @P0 IMAD.WIDE.U32 R2, R14, UR42, R2 ;  /* 0x0000002a0e020c25 */ /* 0x008fc8000f8e0002 */
[----:B----4-:R-:W-:-:S04]  /*13f0*/  @P1 IMAD.WIDE.U32 R6, R20, UR42, R4 ;  /* 0x0000002a14061c25 */ /* 0x010fc8000f8e0004 */
[----:B------:R-:W-:Y:S02]  /*1400*/  IMAD.U32 R10, RZ, RZ, UR8 ;  /* 0x00000008ff0a7e24 */ /* 0x000fe4000f8e00ff */
[----:B------:R-:W-:Y:S02]  /*1410*/  IMAD.U32 R12, RZ, RZ, UR10 ;  /* 0x0000000aff0c7e24 */ /* 0x000fe4000f8e00ff */
[----:B------:R-:W-:Y:S02]  /*1420*/  IMAD.U32 R11, RZ, RZ, UR9 ;  /* 0x00000009ff0b7e24 */ /* 0x000fe4000f8e00ff */
[----:B------:R-:W-:Y:S02]  /*1430*/  IMAD.U32 R13, RZ, RZ, UR11 ;  /* 0x0000000bff0d7e24 */ /* 0x000fe4000f8e00ff */
[----:B------:R-:W-:Y:S01]  /*1440*/  @P0 IMAD R5, R15, UR42, R3 ;  /* 0x0000002a0f050c24 */ /* 0x000fe2000f8e0203 */
[----:B------:R-:W-:Y:S01]  /*1450*/  @P0 LEA R4, P2, R2, UR12, 0x2 ;  /* 0x0000000c02040c11 */ /* 0x000fe2000f8410ff */
[----:B------:R-:W-:Y:S01]  /*1460*/  @P1 IMAD R3, R21, UR42, R7 ;  /* 0x0000002a15031c24 */ /* 0x000fe2000f8e0207 */
[----:B------:R-:W-:Y:S01]  /*1470*/  @P1 LEA R8, P3, R6, UR14, 0x2 ;  /* 0x0000000e06081c11 */ /* 0x000fe2000f8610ff */
[----:B------:R-:W2:Y:S01]  /*1480*/  @P4 LDG.E R10, desc[UR50][R10.64] ;  /* 0x000000320a0a4981 */ /* 0x000ea2000c1e1900 */
[----:B------:R-:W-:Y:S01]  /*1490*/  IMAD.MOV.U32 R7, RZ, RZ, 0x3f800000 ;  /* 0x3f800000ff077424 */ /* 0x000fe200078e00ff */
[----:B------:R-:W-:Y:S01]  /*14a0*/  @P0 LEA.HI.X R5, R2, UR13, R5, 0x2, P2 ;  /* 0x0000000d02050c11 */ /* 0x000fe200090f1405 */
[----:B------:R-:W-:Y:S01]  /*14b0*/  IMAD.MOV.U32 R0, RZ, RZ, 0x3f800000 ;  /* 0x3f800000ff007424 */ /* 0x000fe200078e00ff */
[----:B------:R-:W3:Y:S01]  /*14c0*/  @P5 LDG.E R12, desc[UR50][R12.64] ;  /* 0x000000320c0c5981 */ /* 0x000ee2000c1e1900 */
[----:B------:R-:W-:Y:S01]  /*14d0*/  @P1 LEA.HI.X R9, R6, UR15, R3, 0x2, P3 ;  /* 0x0000000f06091c11 */ /* 0x000fe200098f1403 */
[----:B------:R-:W-:-:S02]  /*14e0*/  ULDC.64 UR8, c[0x0][0x418] ;  /* 0x0001060000087ab9 */ /* 0x000fc40000000a00 */
[----:B------:R0:W5:Y:S04]  /*14f0*/  @P0 LDG.E R7, desc[UR50][R4.64] ;  /* 0x0000003204070981 */ /* 0x000168000c1e1900 */
[----:B------:R0:W5:Y:S01]  /*1500*/  @P1 LDG.E R0, desc[UR50][R8.64] ;  /* 0x0000003208001981 */ /* 0x000162000c1e1900 */
[----:B------:R-:W-:Y:S01]  /*1510*/  UISETP.NE.U32.AND UP0, UPT, UR8, URZ, UPT ;  /* 0x0000003f0800728c */ /* 0x000fe2000bf05070 */
[----:B------:R-:W-:Y:S01]  /*1520*/  UMOV UR43, UR5 ;  /* 0x00000005002b7c82 */ /* 0x000fe20008000000 */
[----:B------:R-:W-:Y:S02]  /*1530*/  ULDC UR5, c[0x0][0x2f0] ;  /* 0x0000bc0000057ab9 */ /* 0x000fe40000000800 */
[----:B------:R-:W-:Y:S01]  /*1540*/  UISETP.NE.AND.EX UP0, UPT, UR9, URZ, UPT, UP0 ;  /* 0x0000003f0900728c */ /* 0x000fe2000bf05300 */
[----:B------:R-:W-:Y:S01]  /*1550*/  UMOV UR53, URZ ;  /* 0x0000003f00357c82 */ /* 0x000fe20008000000 */
[----:B------:R-:W-:-:S02]  /*1560*/  ULOP3.LUT UR7, UR6, 0xff0000, URZ, 0xc0, !UPT ;  /* 0x00ff000006077892 */ /* 0x000fc4000f8ec03f */
[----:B------:R-:W-:Y:S02]  /*1570*/  USEL UR4, UR4, 0x1, UP0 ;  /* 0x0000000104047887 */ /* 0x000fe40008000000 */
[----:B------:R-:W-:Y:S02]  /*1580*/  ULOP3.LUT UR6, UR6, 0xff000000, URZ, 0xc0, !UPT ;  /* 0xff00000006067892 */ /* 0x000fe4000f8ec03f */
[----:B------:R-:W-:Y:S01]  /*1590*/  UIMAD UR4, UR4, UR5, URZ ;  /* 0x00000005040472a4 */ /* 0x000fe2000f8e023f */
[----:B--2---:R-:W-:-:S06]  /*15a0*/  @P4 R2UR UR53, R10 ;  /* 0x000000000a3542ca */ /* 0x004fcc00000e0000 */
[----:B---3--:R-:W-:Y:S01]  /*15b0*/  @P5 R2UR UR4, R12 ;  /* 0x000000000c0452ca */ /* 0x008fe200000e0000 */
[----:B0-----:R-:W-:-:S14]  /*15c0*/  @P5 BRA `(.L_x_144) ;  /* 0x0000000000345947 */ /* 0x001fdc0003800000 */
[----:B------:R-:W-:Y:S02]  /*15d0*/  ULDC.64 UR8, c[0x0][0xa08] ;  /* 0x0002820000087ab9 */ /* 0x000fe40000000a00 */
[----:B------:R-:W-:-:S04]  /*15e0*/  ISETP.NE.U32.AND P0, PT, RZ, UR8, PT ;  /* 0x00000008ff007c0c */ /* 0x000fc8000bf05070 */
[----:B------:R-:W-:-:S13]  /*15f0*/  ISETP.NE.AND.EX P0, PT, RZ, UR9, PT, P0 ;  /* 0x00000009ff007c0c */ /* 0x000fda000bf05300 */
[----:B------:R-:W-:Y:S05]  /*1600*/  @!P0 BRA `(.L_x_144) ;  /* 0x0000000000248947 */ /* 0x000fea0003800000 */
[----:B------:R-:W-:Y:S02]  /*1610*/  ULDC.64 UR4, c[0x0][0xa08] ;  /* 0x0002820000047ab9 */ /* 0x000fe40000000a00 */
[----:B------:R-:W-:-:S06]  /*1620*/  UIMAD.WIDE UR4, UR36, 0x4, UR4 ;  /* 0x00000004240478a5 */ /* 0x000fcc000f8e0204 */
[----:B------:R-:W-:Y:S02]  /*1630*/  IMAD.U32 R2, RZ, RZ, UR4 ;  /* 0x00000004ff027e24 */ /* 0x000fe4000f8e00ff */
[----:B------:R-:W-:-:S05]  /*1640*/  IMAD.U32 R3, RZ, RZ, UR5 ;  /* 0x00000005ff037e24 */ /* 0x000fca000f8e00ff */
[----:B------:R-:W2:Y:S04]  /*1650*/  LDG.E R5, desc[UR50][R2.64] ;  /* 0x0000003202057981 */ /* 0x000ea8000c1e1900 */
[----:B------:R-:W3:Y:S01]  /*1660*/  LDG.E R4, desc[UR50][R2.64+0x4] ;  /* 0x0000043202047981 */ /* 0x000ee2000c1e1900 */
[----:B--2---:R-:W-:Y:S02]  /*1670*/  R2UR UR4, R5 ;  /* 0x00000000050472ca */ /* 0x004fe400000e0000 */
[----:B---3--:R-:W-:-:S13]  /*1680*/  R2UR UR5, R4 ;  /* 0x00000000040572ca */ /* 0x008fda00000e0000 */
[----:B------:R-:W-:-:S12]  /*1690*/  UIADD3 UR4, -UR4, UR5, URZ ;  /* 0x0000000504047290 */ /* 0x000fd8000fffe13f */
.L_x_144:
[----:B------:R-:W-:Y:S01]  /*16a0*/  UIADD3 UR53, -UR53, UR4, URZ ;  /* 0x0000000435357290 */ /* 0x000fe2000fffe13f */
[----:B-----5:R-:W-:Y:S01]  /*16b0*/  FMUL.FTZ R0, R7, R0 ;  /* 0x0000000007007220 */ /* 0x020fe20000410000 */
[----:B------:R-:W-:Y:S02]  /*16c0*/  USHF.R.U32.HI UR6, URZ, 0x8, UR6 ;  /* 0x000000083f067899 */ /* 0x000fe40008011606 */
[----:B------:R-:W-:Y:S02]  /*16d0*/  UISETP.GE.AND UP0, UPT, UR53, 0x1, UPT ;  /* 0x000000013500788c */ /* 0x000fe4000bf06270 */
[----:B------:R-:W-:Y:S02]  /*16e0*/  UIADD3 UR5, UR53, 0x7f, URZ ;  /* 0x0000007f35057890 */ /* 0x000fe4000fffe03f */
[----:B------:R-:W-:Y:S02]  /*16f0*/  ULEA.HI UR7, UR7, UR6, URZ, 0x10 ;  /* 0x0000000607077291 */ /* 0x000fe4000f8f803f */
[----:B------:R-:W-:Y:S01]  /*1700*/  PLOP3.LUT P0, PT, PT, PT, UP0, 0x80, 0x0 ;  /* 0x000000000000781c */ /* 0x000fe20003f0f008 */
[----:B------:R-:W-:Y:S01]  /*1710*/  USHF.R.S32.HI UR6, URZ, 0x1f, UR5 ;  /* 0x0000001f3f067899 */ /* 0x000fe20008011405 */
[----:B------:R-:W-:Y:S01]  /*1720*/  ULDC UR11, c[0x0][0x988] ;  /* 0x00026200000b7ab9 */ /* 0x000fe20000000800 */
[----:B------:R-:W-:-:S02]  /*1730*/  UMOV UR4, URZ ;  /* 0x0000003f00047c82 */ /* 0x000fc40008000000 */
[----:B------:R-:W-:Y:S02]  /*1740*/  ULEA.HI UR6, UR6, UR5, URZ, 0x7 ;  /* 0x0000000506067291 */ /* 0x000fe4000f8f383f */
[----:B------:R-:W-:Y:S02]  /*1750*/  ULOP3.LUT UR39, UR7, 0xff, URZ, 0xc0, !UPT ;  /* 0x000000ff07277892 */ /* 0x000fe4000f8ec03f */
[----:B------:R-:W-:Y:S02]  /*1760*/  USHF.R.U32.HI UR45, URZ, 0x10, UR7 ;  /* 0x000000103f2d7899 */ /* 0x000fe40008011607 */
[----:B------:R-:W-:Y:S02]  /*1770*/  USHF.R.S32.HI UR9, URZ, 0x7, UR6 ;  /* 0x000000073f097899 */ /* 0x000fe40008011406 */
[----:B------:R-:W-:Y:S10]  /*1780*/  @!P0 BRA `(.L_x_145) ;  /* 0x0000000000908947 */ /* 0x000ff40003800000 */
[----:B------:R-:W-:Y:S01]  /*1790*/  UISETP.NE.AND UP0, UPT, UR45, URZ, UPT ;  /* 0x0000003f2d00728c */ /* 0x000fe2000bf05270 */
[----:B------:R-:W-:-:S03]  /*17a0*/  ULDC UR4, c[0x0][0x9f0] ;  /* 0x00027c0000047ab9 */ /* 0x000fc60000000800 */
[----:B------:R-:W-:-:S03]  /*17b0*/  USEL UR10, UR45, UR4, UP0 ;  /* 0x000000042d0a7287 */ /* 0x000fc60008000000 */
[----:B------:R-:W-:Y:S01]  /*17c0*/  UMOV UR4, URZ ;  /* 0x0000003f00047c82 */ /* 0x000fe20008000000 */
[----:B------:R-:W-:Y:S02]  /*17d0*/  UIADD3 UR6, UR9, -0x1, UR10 ;  /* 0xffffffff09067890 */ /* 0x000fe4000fffe00a */
[----:B------:R-:W-:-:S04]  /*17e0*/  IMAD.U32 R4, RZ, RZ, UR10 ;  /* 0x0000000aff047e24 */ /* 0x000fc8000f8e00ff */
[----:B------:R-:W-:Y:S01]  /*17f0*/  IMAD.U32 R5, RZ, RZ, UR6 ;  /* 0x00000006ff057e24 */ /* 0x000fe2000f8e00ff */
[-C--:B------:R-:W-:Y:S01]  /*1800*/  IABS R2, R4.reuse ;  /* 0x0000000400027213 */ /* 0x080fe20000000000 */
[----:B------:R-:W-:Y:S01]  /*1810*/  ULOP3.LUT UR6, UR6, UR10, URZ, 0x3c, !UPT ;  /* 0x0000000a06067292 */ /* 0x000fe2000f8e3c3f */
[----:B------:R-:W-:Y:S02]  /*1820*/  IABS R6, R4 ;  /* 0x0000000400067213 */ /* 0x000fe40000000000 */
[----:B------:R-:W-:Y:S02]  /*1830*/  R2UR UR12, R2 ;  /* 0x00000000020c72ca */ /* 0x000fe400000e0000 */
[----:B------:R-:W-:-:S05]  /*1840*/  IABS R5, R5 ;  /* 0x0000000500057213 */ /* 0x000fca0000000000 */
[----:B------:R-:W-:-:S05]  /*1850*/  IMAD.MOV.U32 R4, RZ, RZ, R5 ;  /* 0x000000ffff047224 */ /* 0x000fca00078e0005 */
[----:B------:R-:W-:Y:S01]  /*1860*/  R2UR UR8, R4 ;  /* 0x00000000040872ca */ /* 0x000fe200000e0000 */
[----:B------:R-:W0:Y:S08]  /*1870*/  I2F.RP R2, UR12 ;  /* 0x0000000c00027d06 */ /* 0x000e300008209400 */
[----:B0-----:R-:W0:Y:S02]  /*1880*/  MUFU.RCP R2, R2 ;  /* 0x0000000200027308 */ /* 0x001e240000001000 */
[----:B0-----:R-:W-:-:S02]  /*1890*/  VIADD R3, R2, 0xffffffe ;  /* 0x0ffffffe02037836 */ /* 0x001fc40000000000 */
[----:B------:R-:W-:-:S04]  /*18a0*/  IMAD.MOV R2, RZ, RZ, -R6 ;  /* 0x000000ffff027224 */ /* 0x000fc800078e0a06 */
[----:B------:R-:W0:Y:S02]  /*18b0*/  F2I.FTZ.U32.TRUNC.NTZ R3, R3 ;  /* 0x0000000300037305 */ /* 0x000e24000021f000 */
[----:B0-----:R-:W-:-:S13]  /*18c0*/  R2UR UR5, R3 ;  /* 0x00000000030572ca */ /* 0x001fda00000e0000 */
[----:B------:R-:W-:-:S04]  /*18d0*/  UIADD3 UR7, URZ, -UR5, URZ ;  /* 0x800000053f077290 */ /* 0x000fc8000fffe03f */
[----:B------:R-:W-:-:S04]  /*18e0*/  UIMAD UR7, UR7, UR12, URZ ;  /* 0x0000000c070772a4 */ /* 0x000fc8000f8e023f */
[----:B------:R-:W-:-:S03]  /*18f0*/  UIMAD.WIDE.U32 UR4, UR5, UR7, UR4 ;  /* 0x00000007050472a5 */ /* 0x000fc6000f8e0004 */
[----:B------:R-:W-:Y:S01]  /*1900*/  R2UR UR7, R2 ;  /* 0x00000000020772ca */ /* 0x000fe200000e0000 */
[----:B------:R-:W-:-:S12]  /*1910*/  UIMAD.WIDE.U32 UR4, UR5, UR8, URZ ;  /* 0x00000008050472a5 */ /* 0x000fd8000f8e003f */
[----:B------:R-:W-:-:S04]  /*1920*/  UIMAD UR4, UR5, UR7, UR8 ;  /* 0x00000007050472a4 */ /* 0x000fc8000f8e0208 */
[----:B------:R-:W-:-:S11]  /*1930*/  UISETP.GT.U32.AND UP1, UPT, UR12, UR4, UPT ;  /* 0x000000040c00728c */ /* 0x000fd6000bf24070 */
[----:B------:R-:W-:Y:S02]  /*1940*/  @!UP1 UIADD3 UR4, UR4, -UR12, URZ ;  /* 0x8000000c04049290 */ /* 0x000fe4000fffe03f */
[----:B------:R-:W-:Y:S02]  /*1950*/  @!UP1 UIADD3 UR5, UR5, 0x1, URZ ;  /* 0x0000000105059890 */ /* 0x000fe4000fffe03f */
[----:B------:R-:W-:Y:S02]  /*1960*/  UISETP.GE.U32.AND UP0, UPT, UR4, UR12, UPT ;  /* 0x0000000c0400728c */ /* 0x000fe4000bf06070 */
[----:B------:R-:W-:-:S09]  /*1970*/  UISETP.GE.AND UP1, UPT, UR6, URZ, UPT ;  /* 0x0000003f0600728c */ /* 0x000fd2000bf26270 */
[----:B------:R-:W-:Y:S02]  /*1980*/  @UP0 UIADD3 UR5, UR5, 0x1, URZ ;  /* 0x0000000105050890 */ /* 0x000fe4000fffe03f */
[----:B------:R-:W-:-:S05]  /*1990*/  UISETP.NE.AND UP0, UPT, UR10, URZ, UPT ;  /* 0x0000003f0a00728c */ /* 0x000fca000bf05270 */
[----:B------:R-:W-:Y:S02]  /*19a0*/  UMOV UR4, UR5 ;  /* 0x0000000500047c82 */ /* 0x000fe40008000000 */
[----:B------:R-:W-:-:S04]  /*19b0*/  @!UP1 UIADD3 UR4, -UR4, URZ, URZ ;  /* 0x0000003f04049290 */ /* 0x000fc8000fffe13f */
[----:B------:R-:W-:-:S12]  /*19c0*/  @!UP0 ULOP3.LUT UR4, URZ, UR10, URZ, 0x33, !UPT ;  /* 0x0000000a3f048292 */ /* 0x000fd8000f8e333f */
.L_x_145:
[----:B------:R-:W-:Y:S01]  /*19d0*/  UIMAD UR40, UR39, UR4, URZ ;  /* 0x00000004272872a4 */ /* 0x000fe2000f8e023f */
[----:B------:R-:W-:Y:S02]  /*19e0*/  IMAD.U32 R2, RZ, RZ, UR9 ;  /* 0x00000009ff027e24 */ /* 0x000fe4000f8e00ff */
[----:B------:R-:W-:Y:S01]  /*19f0*/  FMUL.FTZ R0, R0, UR11 ;  /* 0x0000000b00007c20 */ /* 0x000fe20008410000 */
[----:B------:R-:W-:Y:S01]  /*1a00*/  IMAD.U32 R3, RZ, RZ, UR4 ;  /* 0x00000004ff037e24 */ /* 0x000fe2000f8e00ff */
[----:B------:R-:W-:Y:S02]  /*1a10*/  PLOP3.LUT P0, PT, PT, PT, PT, 0x80, 0x0 ;  /* 0x000000000000781c */ /* 0x000fe40003f0f070 */
[----:B------:R-:W-:Y:S01]  /*1a20*/  CS2R R28, SRZ ;  /* 0x00000000001c7805 */ /* 0x000fe2000001ff00 */
[----:B------:R-:W-:Y:S01]  /*1a30*/  IMAD.MOV.U32 R160, RZ, RZ, RZ ;  /* 0x000000ffffa07224 */ /* 0x000fe200078e00ff */
[----:B------:R-:W-:Y:S01]  /*1a40*/  R2UR UR41, R0 ;  /* 0x00000000002972ca */ /* 0x000fe200000e0000 */
[----:B------:R-:W-:Y:S01]  /*1a50*/  IMAD.MOV.U32 R0, RZ, RZ, RZ ;  /* 0x000000ffff007224 */ /* 0x000fe200078e00ff */
[----:B------:R-:W-:-:S02]  /*1a60*/  VIADDMNMX R2, R3, UR40, R2, PT ;  /* 0x0000002803027c46 */ /* 0x000fc4000b800102 */
[----:B------:R-:W-:Y:S02]  /*1a70*/  CS2R R4, SRZ ;  /* 0x0000000000047805 */ /* 0x000fe4000001ff00 */
[----:B------:R-:W-:Y:S02]  /*1a80*/  CS2R R30, SRZ ;  /* 0x00000000001e7805 */ /* 0x000fe4000001ff00 */
[----:B------:R-:W-:Y:S02]  /*1a90*/  CS2R R26, SRZ ;  /* 0x00000000001a7805 */ /* 0x000fe4000001ff00 */
[----:B------:R-:W-:Y:S02]  /*1aa0*/  R2UR UR52, R2 ;  /* 0x00000000023472ca */ /* 0x000fe400000e0000 */
        /* <DEDUP_REMOVED lines=12> */
[----:B------:R-:W-:Y:S01]  /*1b70*/  UISETP.GT.AND UP0, UPT, UR52, UR40, UPT ;  /* 0x000000283400728c */ /* 0x000fe2000bf04270 */
[----:B------:R-:W-:Y:S02]  /*1b80*/  CS2R R52, SRZ ;  /* 0x0000000000347805 */ /* 0x000fe4000001ff00 */
[----:B------:R-:W-:-:S02]  /*1b90*/  CS2R R54, SRZ ;  /* 0x0000000000367805 */ /* 0x000fc4000001ff00 */
[----:B------:R-:W-:Y:S02]  /*1ba0*/  CS2R R50, SRZ ;  /* 0x0000000000327805 */ /* 0x000fe4000001ff00 */
[----:B------:R-:W-:Y:S02]  /*1bb0*/  CS2R R10, SRZ ;  /* 0x00000000000a7805 */ /* 0x000fe4000001ff00 */
[----:B------:R-:W-:Y:S02]  /*1bc0*/  CS2R R48, SRZ ;  /* 0x0000000000307805 */ /* 0x000fe4000001ff00 */
[----:B------:R-:W-:Y:S02]  /*1bd0*/  PLOP3.LUT P1, PT, PT, PT, UP0, 0x80, 0x0 ;  /* 0x000000000000781c */ /* 0x000fe40003f2f008 */
        /* <DEDUP_REMOVED lines=28> */
[----:B------:R-:W-:Y:S01]  /*1da0*/  CS2R R106, SRZ ;  /* 0x00000000006a7805 */ /* 0x000fe2000001ff00 */
[----:B------:R-:W-:Y:S01]  /*1db0*/  IMAD.MOV.U32 R116, RZ, RZ, RZ ;  /* 0x000000ffff747224 */ /* 0x000fe200078e00ff */
[----:B------:R-:W-:Y:S02]  /*1dc0*/  CS2R R118, SRZ ;  /* 0x0000000000767805 */ /* 0x000fe4000001ff00 */
[----:B------:R-:W-:Y:S01]  /*1dd0*/  CS2R R114, SRZ ;  /* 0x0000000000727805 */ /* 0x000fe2000001ff00 */
[----:B------:R-:W-:Y:S01]  /*1de0*/  IMAD.MOV.U32 R113, RZ, RZ, RZ ;  /* 0x000000ffff717224 */ /* 0x000fe200078e00ff */
        /* <DEDUP_REMOVED lines=13> */
[----:B------:R-:W-:-:S02]  /*1ec0*/  IMAD.MOV.U32 R148, RZ, RZ, RZ ;  /* 0x000000ffff947224 */ /* 0x000fc400078e00ff */
[----:B------:R-:W-:Y:S02]  /*1ed0*/  IMAD.MOV.U32 R146, RZ, RZ, RZ ;  /* 0x000000ffff927224 */ /* 0x000fe400078e00ff */
[----:B------:R-:W-:Y:S01]  /*1ee0*/  IMAD.MOV.U32 R145, RZ, RZ, RZ ;  /* 0x000000ffff917224 */ /* 0x000fe200078e00ff */
[----:B------:R-:W-:Y:S06]  /*1ef0*/  @!P1 BRA `(.L_x_146) ;  /* 0x0000006000589947 */ /* 0x000fec0003800000 */
[----:B------:R-:W0:Y:S01]  /*1f00*/  S2R R64, SR_TID.X ;  /* 0x0000000000407919 */ /* 0x000e220000002100 */
[----:B------:R-:W1:Y:S01]  /*1f10*/  S2UR UR6, SR_CgaCtaId ;  /* 0x00000000000679c3 */ /* 0x000e620000008800 */
[----:B------:R-:W-:Y:S02]  /*1f20*/  UMOV UR5, 0x400 ;  /* 0x0000040000057882 */ /* 0x000fe40000000000 */
[----:B-1----:R-:W-:-:S04]  /*1f30*/  ULEA UR5, UR6, UR5, 0x18 ;  /* 0x0000000506057291 */ /* 0x002fc8000f8ec03f */
[----:B------:R-:W-:Y:S01]  /*1f40*/  UIADD3 UR5, UR5, 0x20400, URZ ;  /* 0x0002040005057890 */ /* 0x000fe2000fffe03f */
[----:B0-----:R-:W-:-:S03]  /*1f50*/  VIADD R0, R64, 0xffffff80 ;  /* 0xffffff8040007836 */ /* 0x001fc60000000000 */
[----:B------:R-:W-:Y:S02]  /*1f60*/  ULOP3.LUT UP0, URZ, UR5, 0x3ff, URZ, 0xc0, !UPT ;  /* 0x000003ff053f7892 */ /* 0x000fe4000f80c03f */
[----:B------:R-:W-:-:S04]  /*1f70*/  SHF.R.S32.HI R3, RZ, 0x1f, R0 ;  /* 0x0000001fff037819 */ /* 0x000fc80000011400 */
[----:B------:R-:W-:Y:S02]  /*1f80*/  PLOP3.LUT P0, PT, PT, PT, UP0, 0x80, 0x0 ;  /* 0x000000000000781c */ /* 0x000fe40003f0f008 */
[----:B------:R-:W-:-:S04]  /*1f90*/  LEA.HI R3, R3, R0, RZ, 0x7 ;  /* 0x0000000003037211 */ /* 0x000fc800078f38ff */
[----:B------:R-:W-:-:S06]  /*1fa0*/  SHF.R.S32.HI R3, RZ, 0x7, R3 ;  /* 0x00000007ff037819 */ /* 0x000fcc0000011403 */
[----:B------:R-:W0:Y:S02]  /*1fb0*/  SHFL.IDX PT, R3, R3, RZ, 0x1f ;  /* 0x00001fff03037589 */ /* 0x000e2400000e0000 */
[----:B0-----:R-:W-:-:S13]  /*1fc0*/  R2UR UR44, R3 ;  /* 0x00000000032c72ca */ /* 0x001fda00000e0000 */
        /* <DEDUP_REMOVED lines=23> */
.L_x_147:
[----:B------:R-:W0:Y:S01]  /*2140*/  S2UR UR5, SR_CgaCtaId ;  /* 0x00000000000579c3 */ /* 0x000e220000008800 */
[----:B------:R-:W-:Y:S01]  /*2150*/  ULEA.HI UR4, UR47, UR47, URZ, 0x1 ;  /* 0x0000002f2f047291 */ /* 0x000fe2000f8f083f */
[----:B------:R-:W-:-:S03]  /*2160*/  MOV R3, 0x400 ;  /* 0x0000040000037802 */ /* 0x000fc60000000f00 */
[----:B------:R-:W-:-:S04]  /*2170*/  ULOP3.LUT UR4, UR4, 0xfffffffe, URZ, 0xc0, !UPT ;  /* 0xfffffffe04047892 */ /* 0x000fc8000f8ec03f */
[----:B------:R-:W-:-:S06]  /*2180*/  UIADD3 UR4, UR47, -UR4, URZ ;  /* 0x800000042f047290 */ /* 0x000fcc000fffe03f */
[----:B------:R-:W-:Y:S02]  /*2190*/  IMAD.U32 R4, RZ, RZ, UR4 ;  /* 0x00000004ff047e24 */ /* 0x000fe4000f8e00ff */
[----:B0-----:R-:W-:-:S05]  /*21a0*/  IMAD.U32 R2, RZ, RZ, UR5 ;  /* 0x00000005ff027e24 */ /* 0x001fca000f8e00ff */
[----:B------:R-:W-:Y:S02]  /*21b0*/  LEA R0, R2, R3, 0x18 ;  /* 0x0000000302007211 */ /* 0x000fe400078ec0ff */
[----:B------:R-:W-:Y:S01]  /*21c0*/  SHF.L.U32 R3, R4, 0x1f, RZ ;  /* 0x0000001f04037819 */ /* 0x000fe200000006ff */
[----:B------:R-:W-:-:S03]  /*21d0*/  IMAD.U32 R4, RZ, RZ, UR48 ;  /* 0x00000030ff047e24 */ /* 0x000fc6000f8e00ff */
[----:B------:R-:W0:Y:S02]  /*21e0*/  SYNCS.PHASECHK.TRANS64.TRYWAIT P1, [R0+URZ+0x38800], R3 ;  /* 0x03880003000075a7 */ /* 0x000e24000802017f */
[----:B------:R-:W-:Y:S01]  /*21f0*/  ISETP.NE.AND P0, PT, R4, 0x3, PT ;  /* 0x000000030400780c */ /* 0x000fe20003f05270 */
[----:B0-----:R-:W-:-:S12]  /*2200*/  @!P1 BRA `(.L_x_148) ;  /* 0x0000012000c89947 */ /* 0x001fd80003800000 */
.L_x_286:
[----:B------:R-:W-:Y:S05]  /*2210*/  @!P0 BRA `(.L_x_149) ;  /* 0x0000000000048947 */ /* 0x000fea0003800000 */
[----:B------:R-:W-:Y:S01]  /*2220*/  BPT.TRAP 0x1 ;  /* 0x000000040000795c */ /* 0x000fe20000300000 */
.L_x_149:
[----:B------:R-:W-:Y:S02]  /*2230*/  IMAD.U32 R4, RZ, RZ, UR46 ;  /* 0x0000002eff047e24 */ /* 0x000fe4000f8e00ff */
[----:B------:R-:W-:-:S03]  /*2240*/  IMAD.U32 R5, RZ, RZ, UR54 ;  /* 0x00000036ff057e24 */ /* 0x000fc6000f8e00ff */
[----:B------:R-:W-:Y:S01]  /*2250*/  SHF.L.U32 R4, R4, 0x1f, RZ ;  /* 0x0000001f04047819 */ /* 0x000fe200000006ff */
[----:B------:R-:W-:-:S04]  /*2260*/  IMAD R5, R5, 0x8, R0 ;  /* 0x0000000805057824 */ /* 0x000fc800078e0200 */
[----:B------:R1:W2:Y:S01]  /*2270*/  SYNCS.PHASECHK.TRANS64.TRYWAIT P1, [R5+URZ+0x38830], R4 ;  /* 0x03883004050075a7 */ /* 0x0002a2000802017f */
[----:B------:R-:W-:Y:S05]  /*2280*/  @!P0 BRA `(.L_x_150) ;  /* 0x0000000000048947 */ /* 0x000fea0003800000 */
[----:B------:R-:W-:Y:S01]  /*2290*/  BPT.TRAP 0x1 ;  /* 0x000000040000795c */ /* 0x000fe20000300000 */
.L_x_150:
[----:B0-----:R-:W0:Y:S01]  /*22a0*/  S2R R3, SR_TID.X ;  /* 0x0000000000037919 */ /* 0x001e220000002100 */
[----:B------:R-:W-:Y:S01]  /*22b0*/  IMAD.MOV.U32 R25, RZ, RZ, RZ ;  /* 0x000000ffff197224 */ /* 0x000fe200078e00ff */
[----:B0-----:R-:W-:Y:S01]  /*22c0*/  LOP3.LUT P2, RZ, R3, 0x7f, RZ, 0xc0, !PT ;  /* 0x0000007f03ff7812 */ /* 0x001fe2000784c0ff */
[----:B--2---:R-:W-:-:S12]  /*22d0*/  @P1 BRA `(.L_x_151) ;  /* 0x0000000000081947 */ /* 0x004fd80003800000 */
[----:B------:R-:W0:Y:S02]  /*22e0*/  SYNCS.PHASECHK.TRANS64.TRYWAIT P1, [R5+URZ+0x38830], R4 ;  /* 0x03883004050075a7 */ /* 0x000e24000802017f */
[----:B0-----:R-:W-:Y:S05]  /*22f0*/  @!P1 BRA `(.L_x_152) ;  /* 0x0000012000a09947 */ /* 0x001fea0003800000 */
.L_x_151:
[----:B------:R-:W-:Y:S05]  /*2300*/  WARPSYNC.ALL ;  /* 0x0000000000007948 */ /* 0x000fea0003800000 */
[----:B------:R-:W-:Y:S01]  /*2310*/  R2UR UR4, R0 ;  /* 0x00000000000472ca */ /* 0x000fe200000e0000 */
[----:B------:R-:W-:Y:S01]  /*2320*/  ULOP3.LUT UR32, UR55, 0x10000, URZ, 0xfc, !UPT ;  /* 0x0001000037207892 */ /* 0x000fe2000f8efc3f */
[----:B------:R-:W-:Y:S01]  /*2330*/  WARPGROUP.ARRIVE ;  /* 0x00000000000079c5 */ /* 0x000fe20000000000 */
[----:B------:R-:W-:Y:S01]  /*2340*/  UMOV UR33, 0x40000040 ;  /* 0x4000004000217882 */ /* 0x000fe20000000000 */
[----:B------:R-:W-:Y:S01]  /*2350*/  UMOV UR35, 0x40000040 ;  /* 0x4000004000237882 */ /* 0x000fe20000000000 */
[----:B------:R-:W-:Y:S01]  /*2360*/  UMOV UR5, 0x40000040 ;  /* 0x4000004000057882 */ /* 0x000fe20000000000 */
[----:B------:R-:W-:Y:S01]  /*2370*/  UMOV UR7, 0x40000040 ;  /* 0x4000004000077882 */ /* 0x000fe20000000000 */
[----:B------:R-:W-:Y:S01]  /*2380*/  UIADD3 UR8, UR32, 0x4, URZ ;  /* 0x0000000420087890 */ /* 0x000fe2000fffe03f */
[----:B------:R-:W-:Y:S01]  /*2390*/  IMAD.U32 R3, RZ, RZ, UR53 ;  /* 0x00000035ff037e24 */ /* 0x000fe2000f8e00ff */
[----:B------:R-:W-:Y:S01]  /*23a0*/  UMOV UR9, 0x40000040 ;  /* 0x4000004000097882 */ /* 0x000fe20000000000 */
[----:B------:R-:W-:Y:S01]  /*23b0*/  UMOV UR11, 0x40000040 ;  /* 0x40000040000b7882 */ /* 0x000fe20000000000 */
[----:B------:R-:W-:Y:S01]  /*23c0*/  UIADD3 UR12, UR32, 0x6, URZ ;  /* 0x00000006200c7890 */ /* 0x000fe2000fffe03f */
[----:B01----:R-:W-:Y:S01]  /*23d0*/  IMAD.U32 R4, RZ, RZ, UR52 ;  /* 0x00000034ff047e24 */ /* 0x003fe2000f8e00ff */
[----:B------:R-:W-:Y:S01]  /*23e0*/  UIADD3 UR4, UR4, 0x28400, URZ ;  /* 0x0002840004047890 */ /* 0x000fe2000fffe03f */
[----:B------:R-:W-:Y:S01]  /*23f0*/  IADD3 R3, R3, 0x80, -R16 ;  /* 0x0000008003037810 */ /* 0x000fe20007ffe810 */
[----:B------:R-:W-:Y:S01]  /*2400*/  UMOV UR13, 0x40000040 ;  /* 0x40000040000d7882 */ /* 0x000fe20000000000 */
[----:B------:R-:W-:Y:S01]  /*2410*/  UMOV UR15, 0x40000040 ;  /* 0x40000040000f7882 */ /* 0x000fe20000000000 */
[----:B------:R-:W-:Y:S01]  /*2420*/  USHF.R.U32.HI UR4, URZ, 0x4, UR4 ;  /* 0x000000043f047899 */ /* 0x000fe20008011604 */
[----:B------:R-:W-:Y:S01]  /*2430*/  P2R R21, PR, RZ, 0x1 ;  /* 0x00000001ff157803 */ /* 0x000fe20000000000 */
[----:B------:R-:W-:Y:S01]  /*2440*/  UIADD3 UR16, UR32, 0x400, URZ ;  /* 0x0000040020107890 */ /* 0x000fe2000fffe03f */
[----:B------:R-:W-:Y:S01]  /*2450*/  IMAD R4, R4, -0x80, R3 ;  /* 0xffffff8004047824 */ /* 0x000fe200078e0203 */
[----:B------:R-:W-:Y:S01]  /*2460*/  ULOP3.LUT UR4, UR4, 0x3fff, URZ, 0xc0, !UPT ;  /* 0x00003fff04047892 */ /* 0x000fe2000f8ec03f */
[----:B------:R-:W-:Y:S01]  /*2470*/  IMAD.U32 R8, RZ, RZ, UR41 ;  /* 0x00000029ff087e24 */ /* 0x000fe2000f8e00ff */
[----:B------:R-:W-:Y:S01]  /*2480*/  UMOV UR17, 0x40000040 ;  /* 0x4000004000117882 */ /* 0x000fe20000000000 */
[----:B------:R-:W-:Y:S01]  /*2490*/  UMOV UR19, 0x40000040 ;  /* 0x4000004000137882 */ /* 0x000fe20000000000 */
[----:B------:R-:W-:Y:S01]  /*24a0*/  ULOP3.LUT UR49, UR4, 0x10000, URZ, 0xfc, !UPT ;  /* 0x0001000004317892 */ /* 0x000fe2000f8efc3f */
[C---:B------:R-:W-:Y:S01]  /*24b0*/  ISETP.GT.AND P3, PT, R4.reuse, RZ, PT ;  /* 0x000000ff0400720c */ /* 0x040fe20003f64270 */
[----:B------:R-:W-:Y:S01]  /*24c0*/  UIADD3 UR4, UR32, 0x2, URZ ;  /* 0x0000000220047890 */ /* 0x000fe2000fffe03f */
[C---:B------:R-:W-:Y:S01]  /*24d0*/  ISETP.GT.AND P1, PT, R4.reuse, 0x1, PT ;  /* 0x000000010400780c */ /* 0x040fe20003f24270 */
[----:B------:R-:W-:Y:S01]  /*24e0*/  ULEA UR34, UR54, UR49, 0xb ;  /* 0x0000003136227291 */ /* 0x000fe2000f8e583f */
[C---:B------:R-:W-:Y:S01]  /*24f0*/  ISETP.GT.AND P2, PT, R4.reuse, 0x8, PT ;  /* 0x000000080400780c */ /* 0x040fe20003f44270 */
[----:B------:R-:W-:Y:S01]  /*2500*/  UIADD3 UR20, UR32, 0x402, URZ ;  /* 0x0000040220147890 */ /* 0x000fe2000fffe03f */
[C---:B------:R-:W-:Y:S01]  /*2510*/  ISETP.GT.AND P5, PT, R4.reuse, 0x9, PT ;  /* 0x000000090400780c */ /* 0x040fe20003fa4270 */
[----:B------:R-:W-:Y:S01]  /*2520*/  UIADD3 UR6, UR34, 0x2, URZ ;  /* 0x0000000222067890 */ /* 0x000fe2000fffe03f */
[C---:B------:R-:W-:Y:S01]  /*2530*/  ISETP.GT.AND P4, PT, R4.reuse, 0x10, PT ;  /* 0x000000100400780c */ /* 0x040fe20003f84270 */
[----:B------:R-:W-:Y:S01]  /*2540*/  UIADD3 UR10, UR34, 0x4, URZ ;  /* 0x00000004220a7890 */ /* 0x000fe2000fffe03f */
[----:B------:R-:W-:Y:S01]  /*2550*/  ISETP.GT.AND P0, PT, R4, 0x59, PT ;  /* 0x000000590400780c */ /* 0x000fe20003f04270 */
[----:B------:R-:W-:-:S02]  /*2560*/  UIADD3 UR14, UR34, 0x6, URZ ;  /* 0x00000006220e7890 */ /* 0x000fc4000fffe03f */
[----:B------:R-:W-:Y:S01]  /*2570*/  QGMMA.64x128x32.F32.E4M3.E4M3 R28, gdesc[UR32], RZ, !UPT, gsb0 ;  /* 0x01e00000201c79f3 */ /* 0x000fe2000c0008ff */
[----:B------:R-:W-:Y:S01]  /*2580*/  UIADD3 UR18, UR34, 0x400, URZ ;  /* 0x0000040022127890 */ /* 0x000fe2000fffe03f */
[----:B------:R-:W-:Y:S01]  /*2590*/  ISETP.GT.AND P6, PT, R4, 0x60, PT ;  /* 0x000000600400780c */ /* 0x000fe20003fc4270 */
[----:B------:R-:W-:Y:S01]  /*25a0*/  UIADD3 UR22, UR34, 0x402, URZ ;  /* 0x0000040222167890 */ /* 0x000fe2000fffe03f */
[----:B------:R-:W0:Y:S01]  /*25b0*/  S2R R92, SR_TID.X ;  /* 0x00000000005c7919 */ /* 0x000e220000002100 */
[----:B------:R-:W-:Y:S01]  /*25c0*/  UMOV UR21, 0x40000040 ;  /* 0x4000004000157882 */ /* 0x000fe20000000000 */
[----:B------:R-:W-:Y:S01]  /*25d0*/  UMOV UR23, 0x40000040 ;  /* 0x4000004000177882 */ /* 0x000fe20000000000 */
[----:B------:R-:W-:Y:S01]  /*25e0*/  UIADD3 UR24, UR32, 0x404, URZ ;  /* 0x0000040420187890 */ /* 0x000fe2000fffe03f */
[--C-:B------:R-:W-:Y:S01]  /*25f0*/  IMAD.MOV.U32 R93, RZ, RZ, R25.reuse ;  /* 0x000000ffff5d7224 */ /* 0x100fe200078e0019 */
[----:B------:R-:W-:Y:S01]  /*2600*/  UIADD3 UR26, UR34, 0x404, URZ ;  /* 0x00000404221a7890 */ /* 0x000fe2000fffe03f */
[--C-:B------:R-:W-:Y:S01]  /*2610*/  IMAD.MOV.U32 R95, RZ, RZ, R25.reuse ;  /* 0x000000ffff5f7224 */ /* 0x100fe200078e0019 */
        /* <DEDUP_REMOVED lines=8> */
[----:B------:R-:W-:Y:S01]  /*26a0*/  UIADD3 UR52, UR52, -0x2, URZ ;  /* 0xfffffffe34347890 */ /* 0x000fe2000fffe03f */
[----:B------:R-:W-:-:S02]  /*26b0*/  IMAD.MOV.U32 R96, RZ, RZ, R25 ;  /* 0x000000ffff607224 */ /* 0x000fc400078e0019 */
[--C-:B------:R-:W-:Y:S01]  /*26c0*/  IMAD.MOV.U32 R99, RZ, RZ, R25.reuse ;  /* 0x000000ffff637224 */ /* 0x100fe200078e0019 */
[----:B------:R-:W-:Y:S01]  /*26d0*/  UISETP.GE.AND UP0, UPT, UR52, UR40, UPT ;  /* 0x000000283400728c */ /* 0x000fe2000bf06270 */
        /* <DEDUP_REMOVED lines=52> */
[----:B------:R-:W-:Y:S01]  /*2a20*/  IMAD.MOV.U32 R150, RZ, RZ, R25 ;  /* 0x000000ffff967224 */ /* 0x000fe200078e0019 */
[----:B------:R-:W-:-:S02]  /*2a30*/  WARPGROUP.DEPBAR.LE gsb0, 0x0 ;  /* 0x00008000000079c5 */ /* 0x000fc40000010000 */
        /* <DEDUP_REMOVED lines=100> */
[----:B------:R-:W-:Y:S02]  /*3080*/  FMNMX.FTZ R3, R69, R6, !PT ;  /* 0x0000000645037209 */ /* 0x000fe40007810000 */
[----:B------:R-:W-:Y:S02]  /*3090*/  FSEL R73, R73, -INF , P0 ;  /* 0xff80000049497808 */ /* 0x000fe40000000000 */
[----:B------:R-:W-:-:S02]  /*30a0*/  FMNMX.FTZ R6, R72, R3, !PT ;  /* 0x0000000348067209 */ /* 0x000fc40007810000 */
[----:B------:R-:W-:Y:S02]  /*30b0*/  ISETP.GT.AND P0, PT, R4, 0x61, PT ;  /* 0x000000610400780c */ /* 0x000fe40003f04270 */
[----:B------:R-:W-:Y:S02]  /*30c0*/  FSEL R76, R76, -INF , P6 ;  /* 0xff8000004c4c7808 */ /* 0x000fe40003000000 */
[----:B------:R-:W-:Y:S02]  /*30d0*/  FMNMX.FTZ R3, R73, R6, !PT ;  /* 0x0000000649037209 */ /* 0x000fe40007810000 */
[----:B------:R-:W-:Y:S02]  /*30e0*/  FSEL R71, R71, -INF , P1 ;  /* 0xff80000047477808 */ /* 0x000fe40000800000 */
[----:B------:R-:W-:Y:S02]  /*30f0*/  ISETP.GT.AND P1, PT, R4, 0x68, PT ;  /* 0x000000680400780c */ /* 0x000fe40003f24270 */
[----:B------:R-:W-:-:S02]  /*3100*/  FSEL R77, R77, -INF , P0 ;  /* 0xff8000004d4d7808 */ /* 0x000fc40000000000 */
[----:B------:R-:W-:Y:S02]  /*3110*/  FMNMX.FTZ R6, R76, R3, !PT ;  /* 0x000000034c067209 */ /* 0x000fe40007810000 */
[----:B------:R-:W-:Y:S02]  /*3120*/  FSEL R74, R74, -INF , P2 ;  /* 0xff8000004a4a7808 */ /* 0x000fe40001000000 */
[----:B------:R-:W-:Y:S02]  /*3130*/  ISETP.GT.AND P2, PT, R4, 0x69, PT ;  /* 0x000000690400780c */ /* 0x000fe40003f44270 */
[----:B------:R-:W-:Y:S02]  /*3140*/  FSEL R80, R80, -INF , P1 ;  /* 0xff80000050507808 */ /* 0x000fe40000800000 */
[----:B------:R-:W-:Y:S02]  /*3150*/  FMNMX.FTZ R3, R77, R6, !PT ;  /* 0x000000064d037209 */ /* 0x000fe40007810000 */
[----:B------:R-:W-:-:S02]  /*3160*/  FSEL R70, R70, -INF , P3 ;  /* 0xff80000046467808 */ /* 0x000fc40001800000 */
[----:B------:R-:W-:Y:S02]  /*3170*/  FSEL R81, R81, -INF , P2 ;  /* 0xff80000051517808 */ /* 0x000fe40001000000 */
[----:B------:R-:W-:Y:S02]  /*3180*/  FMNMX.FTZ R6, R80, R3, !PT ;  /* 0x0000000350067209 */ /* 0x000fe40007810000 */
[----:B------:R-:W-:Y:S02]  /*3190*/  ISETP.GT.AND P3, PT, R4, 0x70, PT ;  /* 0x000000700400780c */ /* 0x000fe40003f64270 */
[----:B------:R-:W-:Y:S02]  /*31a0*/  FSEL R67, R67, -INF , P4 ;  /* 0xff80000043437808 */ /* 0x000fe40002000000 */
[----:B------:R-:W-:Y:S02]  /*31b0*/  FSEL R84, R84, -INF , P3 ;  /* 0xff80000054547808 */ /* 0x000fe40001800000 */
[----:B------:R-:W-:-:S02]  /*31c0*/  FMNMX.FTZ R3, R81, R6, !PT ;  /* 0x0000000651037209 */ /* 0x000fc40007810000 */
[----:B------:R-:W-:Y:S02]  /*31d0*/  ISETP.GT.AND P4, PT, R4, 0x71, PT ;  /* 0x000000710400780c */ /* 0x000fe40003f84270 */
[----:B------:R-:W-:Y:S02]  /*31e0*/  FSEL R66, R66, -INF , P5 ;  /* 0xff80000042427808 */ /* 0x000fe40002800000 */
[----:B------:R-:W-:Y:S02]  /*31f0*/  FSEL R85, R85, -INF , P4 ;  /* 0xff80000055557808 */ /* 0x000fe40002000000 */
[----:B------:R-:W-:Y:S02]  /*3200*/  FMNMX.FTZ R6, R84, R3, !PT ;  /* 0x0000000354067209 */ /* 0x000fe40007810000 */
[----:B------:R-:W-:Y:S02]  /*3210*/  ISETP.GT.AND P5, PT, R4, 0x78, PT ;  /* 0x000000780400780c */ /* 0x000fe40003fa4270 */
[----:B------:R-:W-:-:S02]  /*3220*/  FMNMX.FTZ R3, R85, R6, !PT ;  /* 0x0000000655037209 */ /* 0x000fc40007810000 */
[----:B------:R-:W-:Y:S02]  /*3230*/  FSEL R88, R88, -INF , P5 ;  /* 0xff80000058587808 */ /* 0x000fe40002800000 */
[----:B------:R-:W-:Y:S02]  /*3240*/  ISETP.GT.AND P6, PT, R4, 0x79, PT ;  /* 0x000000790400780c */ /* 0x000fe40003fc4270 */
[----:B------:R-:W-:Y:S02]  /*3250*/  FMNMX.FTZ R6, R88, R3, !PT ;  /* 0x0000000358067209 */ /* 0x000fe40007810000 */
[----:B------:R-:W-:Y:S02]  /*3260*/  FSEL R89, R89, -INF , P6 ;  /* 0xff80000059597808 */ /* 0x000fe40003000000 */
[----:B------:R-:W-:Y:S02]  /*3270*/  P2R R12, PR, RZ, 0x4 ;  /* 0x00000004ff0c7803 */ /* 0x000fe40000000000 */
[----:B------:R-:W-:-:S02]  /*3280*/  FMNMX.FTZ R6, R89, R6, !PT ;  /* 0x0000000659067209 */ /* 0x000fc40007810000 */
[----:B------:R-:W-:Y:S02]  /*3290*/  P2R R20, PR, RZ, 0x1 ;  /* 0x00000001ff147803 */ /* 0x000fe40000000000 */
[----:B------:R-:W-:Y:S01]  /*32a0*/  ISETP.GT.AND P0, PT, R4, 0x60, PT ;  /* 0x000000600400780c */ /* 0x000fe20003f04270 */
[----:B------:R-:W1:Y:S01]  /*32b0*/  SHFL.BFLY PT, R3, R6, 0x2, 0x1f ;  /* 0x0c401f0006037f89 */ /* 0x000e6200000e0000 */
[----:B------:R-:W-:Y:S02]  /*32c0*/  P2R R14, PR, RZ, 0x2 ;  /* 0x00000002ff0e7803 */ /* 0x000fe40000000000 */
[----:B------:R-:W-:Y:S02]  /*32d0*/  FSEL R78, R78, -INF , P0 ;  /* 0xff8000004e4e7808 */ /* 0x000fe40000000000 */
[----:B------:R-:W-:Y:S02]  /*32e0*/  ISETP.NE.AND P0, PT, R20, RZ, PT ;  /* 0x000000ff1400720c */ /* 0x000fe40003f05270 */
[----:B------:R-:W-:-:S02]  /*32f0*/  ISETP.GT.AND P1, PT, R4, 0x59, PT ;  /* 0x000000590400780c */ /* 0x000fc40003f24270 */
[----:B------:R-:W-:Y:S02]  /*3300*/  FSEL R79, R79, -INF , P0 ;  /* 0xff8000004f4f7808 */ /* 0x000fe40000000000 */
[----:B------:R-:W-:Y:S02]  /*3310*/  ISETP.NE.AND P0, PT, R21, RZ, PT ;  /* 0x000000ff1500720c */ /* 0x000fe40003f05270 */
[----:B------:R-:W-:Y:S02]  /*3320*/  FSEL R75, R75, -INF , P1 ;  /* 0xff8000004b4b7808 */ /* 0x000fe40000800000 */
[----:B------:R-:W-:Y:S02]  /*3330*/  ISETP.NE.AND P1, PT, R14, RZ, PT ;  /* 0x000000ff0e00720c */ /* 0x000fe40003f25270 */
[----:B------:R-:W-:Y:S02]  /*3340*/  FSEL R86, R86, -INF , P3 ;  /* 0xff80000056567808 */ /* 0x000fe40001800000 */
[----:B------:R-:W-:-:S02]  /*3350*/  FSEL R82, R82, -INF , P1 ;  /* 0xff80000052527808 */ /* 0x000fc40000800000 */
[----:B------:R-:W-:Y:S02]  /*3360*/  FSEL R87, R87, -INF , P4 ;  /* 0xff80000057577808 */ /* 0x000fe40002000000 */
[----:B------:R-:W-:Y:S02]  /*3370*/  FSEL R90, R90, -INF , P5 ;  /* 0xff8000005a5a7808 */ /* 0x000fe40002800000 */
[----:B-1----:R-:W-:Y:S02]  /*3380*/  FMNMX.FTZ R10, R6, R3, !PT ;  /* 0x00000003060a7209 */ /* 0x002fe40007810000 */
[----:B------:R-:W-:-:S03]  /*3390*/  FSEL R91, R91, -INF , P6 ;  /* 0xff8000005b5b7808 */ /* 0x000fc60003000000 */
[----:B------:R-:W1:Y:S02]  /*33a0*/  SHFL.BFLY PT, R3, R10, 0x1, 0x1f ;  /* 0x0c201f000a037f89 */ /* 0x000e6400000e0000 */
[----:B-1----:R-:W-:-:S04]  /*33b0*/  FMNMX.FTZ R3, R10, R3, !PT ;  /* 0x000000030a037209 */ /* 0x002fc80007810000 */
[C---:B------:R-:W-:Y:S01]  /*33c0*/  FSETP.NEU.FTZ.AND P2, PT, R3.reuse, -INF , PT ;  /* 0xff8000000300780b */ /* 0x040fe20003f5d000 */
[----:B------:R-:W-:-:S05]  /*33d0*/  FFMA.FTZ R8, R3, R8, -8 ;  /* 0xc100000003087423 */ /* 0x000fca0000010008 */
[----:B------:R-:W-:Y:S02]  /*33e0*/  FSEL R8, R8, RZ, P2 ;  /* 0x000000ff08087208 */ /* 0x000fe40001000000 */
[----:B------:R-:W-:-:S03]  /*33f0*/  ISETP.NE.AND P2, PT, R12, RZ, PT ;  /* 0x000000ff0c00720c */ /* 0x000fc60003f45270 */
[--C-:B------:R-:W-:Y:S01]  /*3400*/  FFMA.FTZ R6, R9, UR41, -R8.reuse ;  /* 0x0000002909067c23 */ /* 0x100fe20008010808 */
[----:B------:R-:W-:Y:S01]  /*3410*/  FMNMX.FTZ R9, R30, R31, !PT ;  /* 0x0000001f1e097209 */ /* 0x000fe20007810000 */
[--C-:B------:R-:W-:Y:S01]  /*3420*/  FFMA.FTZ R218, R11, UR41, -R8.reuse ;  /* 0x000000290bda7c23 */ /* 0x100fe20008010808 */
[----:B------:R-:W-:-:S01]  /*3430*/  FFMA.FTZ R10, R13, UR41, -R8 ;  /* 0x000000290d0a7c23 */ /* 0x000fc20008010808 */
[--C-:B------:R-:W-:Y:S01]  /*3440*/  FFMA.FTZ R220, R15, UR41, -R8.reuse ;  /* 0x000000290fdc7c23 */ /* 0x100fe20008010808 */
[----:B------:R-:W-:Y:S01]  /*3450*/  FMNMX.FTZ R4, R34, R9, !PT ;  /* 0x0000000922047209 */ /* 0x000fe20007810000 */
[--C-:B------:R-:W-:Y:S01]  /*3460*/  FFMA.FTZ R216, R7, UR41, -R8.reuse ;  /* 0x0000002907d87c23 */ /* 0x100fe20008010808 */
[----:B------:R-:W-:-:S01]  /*3470*/  FFMA.FTZ R7, R29, UR41, -R8 ;  /* 0x000000291d077c23 */ /* 0x000fc20008010808 */
[--C-:B------:R-:W-:Y:S01]  /*3480*/  FFMA.FTZ R33, R33, UR41, -R8.reuse ;  /* 0x0000002921217c23 */ /* 0x100fe20008010808 */
[----:B------:R-:W-:Y:S01]  /*3490*/  FMNMX.FTZ R21, R35, R4, !PT ;  /* 0x0000000423157209 */ /* 0x000fe20007810000 */
[--C-:B------:R-:W-:Y:S01]  /*34a0*/  FFMA.FTZ R45, R45, UR41, -R8.reuse ;  /* 0x000000292d2d7c23 */ /* 0x100fe20008010808 */
[----:B------:R-:W-:Y:S01]  /*34b0*/  FSEL R83, R83, -INF , P2 ;  /* 0xff80000053537808 */ /* 0x000fe20001000000 */
[----:B------:R-:W-:Y:S01]  /*34c0*/  MUFU.EX2 R9, R33 ;  /* 0x0000002100097308 */ /* 0x000fe20000000800 */
        /* <DEDUP_REMOVED lines=10> */
[----:B------:R1:W-:Y:S01]  /*3570*/  MUFU.EX2 R11, R37 ;  /* 0x00000025000b7308 */ /* 0x0003e20000000800 */
[----:B------:R-:W-:-:S01]  /*3580*/  FFMA.FTZ R222, R52, UR41, -R8 ;  /* 0x0000002934de7c23 */ /* 0x000fc20008010808 */
[----:B------:R-:W-:Y:S01]  /*3590*/  FMNMX.FTZ R21, R43, R4, !PT ;  /* 0x000000042b157209 */ /* 0x000fe20007810000 */
[----:B------:R-:W-:-:S01]  /*35a0*/  FFMA.FTZ R14, R56, UR41, -R8 ;  /* 0x00000029380e7c23 */ /* 0x000fc20008010808 */
[--C-:B------:R-:W-:Y:S01]  /*35b0*/  FFMA.FTZ R224, R60, UR41, -R8.reuse ;  /* 0x000000293ce07c23 */ /* 0x100fe20008010808 */
[----:B------:R-:W-:-:S01]  /*35c0*/  FFMA.FTZ R20, R64, UR41, -R8 ;  /* 0x0000002940147c23 */ /* 0x000fc20008010808 */
[----:B------:R-:W-:Y:S01]  /*35d0*/  FMNMX.FTZ R4, R46, R21, !PT ;  /* 0x000000152e047209 */ /* 0x000fe20007810000 */
[----:B------:R-:W-:-:S01]  /*35e0*/  FFMA.FTZ R226, R68, UR41, -R8 ;  /* 0x0000002944e27c23 */ /* 0x000fc20008010808 */
[--C-:B------:R-:W-:Y:S01]  /*35f0*/  FFMA.FTZ R24, R72, UR41, -R8.reuse ;  /* 0x0000002948187c23 */ /* 0x100fe20008010808 */
[----:B-1----:R-:W-:-:S01]  /*3600*/  FFMA.FTZ R37, R69, UR41, -R8 ;  /* 0x0000002945257c23 */ /* 0x002fc20008010808 */
[----:B------:R-:W-:Y:S01]  /*3610*/  FMNMX.FTZ R13, R47, R4, !PT ;  /* 0x000000042f0d7209 */ /* 0x000fe20007810000 */
[----:B------:R-:W-:-:S01]  /*3620*/  FFMA.FTZ R73, R73, UR41, -R8 ;  /* 0x0000002949497c23 */ /* 0x000fc20008010808 */
[--C-:B------:R-:W-:Y:S01]  /*3630*/  FFMA.FTZ R228, R76, UR41, -R8.reuse ;  /* 0x000000294ce47c23 */ /* 0x100fe20008010808 */
[----:B------:R-:W-:-:S01]  /*3640*/  FFMA.FTZ R28, R81, UR41, -R8 ;  /* 0x00000029511c7c23 */ /* 0x000fc20008010808 */
[----:B------:R-:W-:Y:S01]  /*3650*/  FMNMX.FTZ R4, R50, R13, !PT ;  /* 0x0000000d32047209 */ /* 0x000fe20007810000 */
[----:B------:R-:W-:-:S01]  /*3660*/  FFMA.FTZ R26, R84, UR41, -R8 ;  /* 0x00000029541a7c23 */ /* 0x000fc20008010808 */
[----:B------:R1:W-:Y:S01]  /*3670*/  MUFU.EX2 R13, R41 ;  /* 0x00000029000d7308 */ /* 0x0003e20000000800 */
[----:B0-----:R-:W-:Y:S01]  /*3680*/  LOP3.LUT P2, RZ, R92, 0x7f, RZ, 0xc0, !PT ;  /* 0x0000007f5cff7812 */ /* 0x001fe2000784c0ff */
[--C-:B------:R-:W-:Y:S01]  /*3690*/  IMAD.MOV.U32 R56, RZ, RZ, R25.reuse ;  /* 0x000000ffff387224 */ /* 0x100fe200078e0019 */
[----:B------:R-:W-:Y:S01]  /*36a0*/  FMNMX.FTZ R21, R51, R4, !PT ;  /* 0x0000000433157209 */ /* 0x000fe20007810000 */
[----:B------:R-:W-:-:S02]  /*36b0*/  IMAD.MOV.U32 R60, RZ, RZ, R25 ;  /* 0x000000ffff3c7224 */ /* 0x000fc400078e0019 */
[----:B------:R-:W-:Y:S01]  /*36c0*/  IMAD.MOV.U32 R64, RZ, RZ, R25 ;  /* 0x000000ffff407224 */ /* 0x000fe200078e0019 */
[----:B------:R-:W-:Y:S01]  /*36d0*/  FMNMX.FTZ R4, R54, R21, !PT ;  /* 0x0000001536047209 */ /* 0x000fe20007810000 */
[----:B------:R-:W-:Y:S01]  /*36e0*/  MUFU.EX2 R216, R216 ;  /* 0x000000d800d87308 */ /* 0x000fe20000000800 */
[----:B-1----:R-:W-:-:S01]  /*36f0*/  FFMA.FTZ R41, R65, UR41, -R8 ;  /* 0x0000002941297c23 */ /* 0x002fc20008010808 */
[--C-:B------:R-:W-:Y:S01]  /*3700*/  IMAD.MOV.U32 R69, RZ, RZ, R25.reuse ;  /* 0x000000ffff457224 */ /* 0x100fe200078e0019 */
[----:B------:R-:W-:Y:S01]  /*3710*/  FMNMX.FTZ R15, R55, R4, !PT ;  /* 0x00000004370f7209 */ /* 0x000fe20007810000 */
[--C-:B------:R-:W-:Y:S02]  /*3720*/  IMAD.MOV.U32 R68, RZ, RZ, R25.reuse ;  /* 0x000000ffff447224 */ /* 0x100fe400078e0019 */
[--C-:B------:R-:W-:Y:S01]  /*3730*/  IMAD.MOV.U32 R72, RZ, RZ, R25.reuse ;  /* 0x000000ffff487224 */ /* 0x100fe200078e0019 */
[----:B------:R-:W-:Y:S01]  /*3740*/  FMNMX.FTZ R4, R58, R15, !PT ;  /* 0x0000000f3a047209 */ /* 0x000fe20007810000 */
[----:B------:R-:W-:Y:S01]  /*3750*/  MUFU.EX2 R7, R7 ;  /* 0x0000000700077308 */ /* 0x000fe20000000800 */
[----:B------:R-:W-:-:S02]  /*3760*/  IMAD.MOV.U32 R76, RZ, RZ, R25 ;  /* 0x000000ffff4c7224 */ /* 0x000fc400078e0019 */
[----:B------:R-:W-:Y:S01]  /*3770*/  FMNMX.FTZ R21, R59, R4, !PT ;  /* 0x000000043b157209 */ /* 0x000fe20007810000 */
[--C-:B------:R-:W-:Y:S02]  /*3780*/  IMAD.MOV.U32 R81, RZ, RZ, R25.reuse ;  /* 0x000000ffff517224 */ /* 0x100fe400078e0019 */
[--C-:B------:R-:W-:Y:S01]  /*3790*/  IMAD.MOV.U32 R84, RZ, RZ, R25.reuse ;  /* 0x000000ffff547224 */ /* 0x100fe200078e0019 */
[----:B------:R-:W-:Y:S01]  /*37a0*/  FMNMX.FTZ R4, R62, R21, !PT ;  /* 0x000000153e047209 */ /* 0x000fe20007810000 */
[----:B------:R-:W-:Y:S01]  /*37b0*/  MUFU.EX2 R15, R45 ;  /* 0x0000002d000f7308 */ /* 0x000fe20000000800 */
[----:B------:R-:W-:Y:S02]  /*37c0*/  IMAD.MOV.U32 R92, RZ, RZ, R25 ;  /* 0x000000ffff5c7224 */ /* 0x000fe400078e0019 */
[----:B------:R-:W-:-:S04]  /*37d0*/  FMNMX.FTZ R21, R63, R4, !PT ;  /* 0x000000043f157209 */ /* 0x000fc80007810000 */
[----:B------:R-:W-:Y:S01]  /*37e0*/  FMNMX.FTZ R4, R66, R21, !PT ;  /* 0x0000001542047209 */ /* 0x000fe20007810000 */
[----:B------:R-:W-:Y:S03]  /*37f0*/  MUFU.EX2 R6, R6 ;  /* 0x0000000600067308 */ /* 0x000fe60000000800 */
[----:B------:R-:W-:-:S04]  /*3800*/  FMNMX.FTZ R27, R67, R4, !PT ;  /* 0x00000004431b7209 */ /* 0x000fc80007810000 */
[----:B------:R-:W-:Y:S01]  /*3810*/  FMNMX.FTZ R4, R70, R27, !PT ;  /* 0x0000001b46047209 */ /* 0x000fe20007810000 */
[----:B------:R0:W-:Y:S03]  /*3820*/  MUFU.EX2 R21, R49 ;  /* 0x0000003100157308 */ /* 0x0001e60000000800 */
[----:B------:R-:W-:-:S04]  /*3830*/  FMNMX.FTZ R27, R71, R4, !PT ;  /* 0x00000004471b7209 */ /* 0x000fc80007810000 */
[----:B------:R-:W-:Y:S01]  /*3840*/  FMNMX.FTZ R4, R74, R27, !PT ;  /* 0x0000001b4a047209 */ /* 0x000fe20007810000 */
[----:B------:R-:W-:Y:S01]  /*3850*/  MUFU.EX2 R218, R218 ;  /* 0x000000da00da7308 */ /* 0x000fe20000000800 */
[----:B0-----:R-:W-:-:S01]  /*3860*/  FFMA.FTZ R49, R80, UR41, -R8 ;  /* 0x0000002950317c23 */ /* 0x001fc20008010808 */
[----:B------:R-:W-:Y:S01]  /*3870*/  IMAD.MOV.U32 R80, RZ, RZ, R25 ;  /* 0x000000ffff507224 */ /* 0x000fe200078e0019 */
        /* <DEDUP_REMOVED lines=10> */
[----:B------:R-:W-:Y:S03]  /*3920*/  MUFU.EX2 R29, R57 ;  /* 0x00000039001d7308 */ /* 0x000fe60000000800 */
[----:B------:R-:W-:-:S04]  /*3930*/  FMNMX.FTZ R33, R87, R4, !PT ;  /* 0x0000000457217209 */ /* 0x000fc80007810000 */
[----:B------:R-:W-:Y:S01]  /*3940*/  FMNMX.FTZ R4, R90, R33, !PT ;  /* 0x000000215a047209 */ /* 0x000fe20007810000 */
[----:B------:R-:W-:Y:S03]  /*3950*/  MUFU.EX2 R220, R220 ;  /* 0x000000dc00dc7308 */ /* 0x000fe60000000800 */
[----:B------:R-:W-:-:S05]  /*3960*/  FMNMX.FTZ R4, R91, R4, !PT ;  /* 0x000000045b047209 */ /* 0x000fca0007810000 */
[----:B------:R-:W0:Y:S01]  /*3970*/  SHFL.BFLY PT, R45, R4, 0x2, 0x1f ;  /* 0x0c401f00042d7f89 */ /* 0x000e2200000e0000 */
[----:B------:R1:W-:Y:S08]  /*3980*/  MUFU.EX2 R33, R61 ;  /* 0x0000003d00217308 */ /* 0x0003f00000000800 */
[----:B------:R-:W-:Y:S01]  /*3990*/  MUFU.EX2 R12, R12 ;  /* 0x0000000c000c7308 */ /* 0x000fe20000000800 */
[----:B-1----:R-:W-:-:S07]  /*39a0*/  IMAD.U32 R61, RZ, RZ, UR41 ;  /* 0x00000029ff3d7e24 */ /* 0x002fce000f8e00ff */
[----:B------:R-:W-:Y:S01]  /*39b0*/  MUFU.EX2 R222, R222 ;  /* 0x000000de00de7308 */ /* 0x000fe20000000800 */
[----:B0-----:R-:W-:-:S07]  /*39c0*/  FMNMX.FTZ R32, R4, R45, !PT ;  /* 0x0000002d04207209 */ /* 0x001fce0007810000 */
[----:B------:R-:W-:Y:S01]  /*39d0*/  MUFU.EX2 R14, R14 ;  /* 0x0000000e000e7308 */ /* 0x000fe20000000800 */
[----:B------:R-:W0:Y:S07]  /*39e0*/  SHFL.BFLY PT, R57, R32, 0x1, 0x1f ;  /* 0x0c201f0020397f89 */ /* 0x000e2e00000e0000 */
[----:B------:R-:W-:Y:S08]  /*39f0*/  MUFU.EX2 R224, R224 ;  /* 0x000000e000e07308 */ /* 0x000ff00000000800 */
[----:B------:R-:W-:Y:S08]  /*3a00*/  MUFU.EX2 R20, R20 ;  /* 0x0000001400147308 */ /* 0x000ff00000000800 */
[----:B------:R-:W-:Y:S01]  /*3a10*/  MUFU.EX2 R41, R41 ;  /* 0x0000002900297308 */ /* 0x000fe20000000800 */
[----:B0-----:R-:W-:Y:S01]  /*3a20*/  FMNMX.FTZ R4, R32, R57, !PT ;  /* 0x0000003920047209 */ /* 0x001fe20007810000 */
[--C-:B------:R-:W-:Y:S01]  /*3a30*/  FFMA.FTZ R57, R85, UR41, -R8.reuse ;  /* 0x0000002955397c23 */ /* 0x100fe20008010808 */
[----:B------:R-:W-:-:S01]  /*3a40*/  FFMA.FTZ R32, R88, UR41, -R8 ;  /* 0x0000002958207c23 */ /* 0x000fc20008010808 */
[----:B------:R-:W-:Y:S01]  /*3a50*/  IMAD.MOV.U32 R85, RZ, RZ, R25 ;  /* 0x000000ffff557224 */ /* 0x000fe200078e0019 */
[C---:B------:R-:W-:Y:S01]  /*3a60*/  FSETP.NEU.FTZ.AND P1, PT, R4.reuse, -INF , PT ;  /* 0xff8000000400780b */ /* 0x040fe20003f3d000 */
[----:B------:R-:W-:Y:S01]  /*3a70*/  FFMA.FTZ R36, R4, R61, -8 ;  /* 0xc100000004247423 */ /* 0x000fe2000001003d */
[----:B------:R-:W-:-:S01]  /*3a80*/  FFMA.FTZ R61, R89, UR41, -R8 ;  /* 0x00000029593d7c23 */ /* 0x000fc20008010808 */
[----:B------:R-:W-:Y:S01]  /*3a90*/  MUFU.EX2 R226, R226 ;  /* 0x000000e200e27308 */ /* 0x000fe20000000800 */
[----:B------:R-:W-:-:S02]  /*3aa0*/  IMAD.MOV.U32 R89, RZ, RZ, R25 ;  /* 0x000000ffff597224 */ /* 0x000fc400078e0019 */
[----:B------:R-:W-:Y:S01]  /*3ab0*/  FSEL R40, R36, RZ, P1 ;  /* 0x000000ff24287208 */ /* 0x000fe20000800000 */
[----:B------:R-:W-:Y:S01]  /*3ac0*/  IMAD.MOV.U32 R88, RZ, RZ, R25 ;  /* 0x000000ffff587224 */ /* 0x000fe200078e0019 */
[----:B------:R-:W-:-:S03]  /*3ad0*/  PLOP3.LUT P1, PT, PT, PT, UP0, 0x80, 0x0 ;  /* 0x000000000000781c */ /* 0x000fc60003f2f008 */
[--C-:B------:R-:W-:Y:S01]  /*3ae0*/  FFMA.FTZ R217, R30, UR41, -R40.reuse ;  /* 0x000000291ed97c23 */ /* 0x100fe20008010828 */
[----:B------:R-:W-:-:S01]  /*3af0*/  FFMA.FTZ R8, R31, UR41, -R40 ;  /* 0x000000291f087c23 */ /* 0x000fc20008010828 */
[--C-:B------:R-:W-:Y:S01]  /*3b00*/  FFMA.FTZ R34, R34, UR41, -R40.reuse ;  /* 0x0000002922227c23 */ /* 0x100fe20008010828 */
[----:B------:R-:W-:-:S01]  /*3b10*/  FFMA.FTZ R35, R35, UR41, -R40 ;  /* 0x0000002923237c23 */ /* 0x000fc20008010828 */
[--C-:B------:R-:W-:Y:S01]  /*3b20*/  FFMA.FTZ R219, R38, UR41, -R40.reuse ;  /* 0x0000002926db7c23 */ /* 0x100fe20008010828 */
[----:B------:R-:W-:-:S01]  /*3b30*/  FFMA.FTZ R30, R39, UR41, -R40 ;  /* 0x00000029271e7c23 */ /* 0x000fc20008010828 */
[----:B------:R-:W-:Y:S01]  /*3b40*/  MUFU.EX2 R217, R217 ;  /* 0x000000d900d97308 */ /* 0x000fe20000000800 */
[----:B------:R-:W-:-:S01]  /*3b50*/  FFMA.FTZ R42, R42, UR41, -R40 ;  /* 0x000000292a2a7c23 */ /* 0x000fc20008010828 */
[--C-:B------:R-:W-:Y:S01]  /*3b60*/  FFMA.FTZ R43, R43, UR41, -R40.reuse ;  /* 0x000000292b2b7c23 */ /* 0x100fe20008010828 */
[----:B------:R-:W-:-:S01]  /*3b70*/  FFMA.FTZ R221, R46, UR41, -R40 ;  /* 0x000000292edd7c23 */ /* 0x000fc20008010828 */
[--C-:B------:R-:W-:Y:S01]  /*3b80*/  FFMA.FTZ R50, R50, UR41, -R40.reuse ;  /* 0x0000002932327c23 */ /* 0x100fe20008010828 */
[----:B------:R-:W-:-:S01]  /*3b90*/  FFMA.FTZ R51, R51, UR41, -R40 ;  /* 0x0000002933337c23 */ /* 0x000fc20008010828 */
[--C-:B------:R-:W-:Y:S01]  /*3ba0*/  FFMA.FTZ R31, R54, UR41, -R40.reuse ;  /* 0x00000029361f7c23 */ /* 0x100fe20008010828 */
[----:B------:R-:W-:-:S01]  /*3bb0*/  FFMA.FTZ R36, R55, UR41, -R40 ;  /* 0x0000002937247c23 */ /* 0x000fc20008010828 */
[----:B------:R-:W0:Y:S01]  /*3bc0*/  MUFU.EX2 R8, R8 ;  /* 0x0000000800087308 */ /* 0x000e220000000800 */
[----:B------:R-:W-:-:S01]  /*3bd0*/  FFMA.FTZ R58, R58, UR41, -R40 ;  /* 0x000000293a3a7c23 */ /* 0x000fc20008010828 */
[--C-:B------:R-:W-:Y:S01]  /*3be0*/  FFMA.FTZ R59, R59, UR41, -R40.reuse ;  /* 0x000000293b3b7c23 */ /* 0x100fe20008010828 */
[----:B------:R-:W-:-:S01]  /*3bf0*/  FFMA.FTZ R225, R62, UR41, -R40 ;  /* 0x000000293ee17c23 */ /* 0x000fc20008010828 */
[--C-:B------:R-:W-:Y:S01]  /*3c00*/  FFMA.FTZ R38, R63, UR41, -R40.reuse ;  /* 0x000000293f267c23 */ /* 0x100fe20008010828 */
[----:B------:R-:W-:-:S01]  /*3c10*/  FFMA.FTZ R66, R66, UR41, -R40 ;  /* 0x0000002942427c23 */ /* 0x000fc20008010828 */
[--C-:B------:R-:W-:Y:S01]  /*3c20*/  FFMA.FTZ R67, R67, UR41, -R40.reuse ;  /* 0x0000002943437c23 */ /* 0x100fe20008010828 */
[----:B------:R-:W-:-:S01]  /*3c30*/  FFMA.FTZ R70, R70, UR41, -R40 ;  /* 0x0000002946467c23 */ /* 0x000fc20008010828 */
[----:B------:R1:W2:Y:S01]  /*3c40*/  MUFU.EX2 R44, R34 ;  /* 0x00000022002c7308 */ /* 0x0002a20000000800 */
[----:B------:R-:W-:-:S01]  /*3c50*/  FFMA.FTZ R71, R71, UR41, -R40 ;  /* 0x0000002947477c23 */ /* 0x000fc20008010828 */
[--C-:B------:R-:W-:Y:S01]  /*3c60*/  FFMA.FTZ R74, R74, UR41, -R40.reuse ;  /* 0x000000294a4a7c23 */ /* 0x100fe20008010828 */
[----:B------:R-:W-:-:S01]  /*3c70*/  FFMA.FTZ R75, R75, UR41, -R40 ;  /* 0x000000294b4b7c23 */ /* 0x000fc20008010828 */
[--C-:B------:R-:W-:Y:S01]  /*3c80*/  FFMA.FTZ R78, R78, UR41, -R40.reuse ;  /* 0x000000294e4e7c23 */ /* 0x100fe20008010828 */
[----:B------:R-:W-:-:S01]  /*3c90*/  FFMA.FTZ R79, R79, UR41, -R40 ;  /* 0x000000294f4f7c23 */ /* 0x000fc20008010828 */
[--C-:B------:R-:W-:Y:S01]  /*3ca0*/  FFMA.FTZ R82, R82, UR41, -R40.reuse ;  /* 0x0000002952527c23 */ /* 0x100fe20008010828 */
[----:B------:R-:W-:-:S01]  /*3cb0*/  FFMA.FTZ R83, R83, UR41, -R40 ;  /* 0x0000002953537c23 */ /* 0x000fc20008010828 */
[----:B------:R3:W4:Y:S01]  /*3cc0*/  MUFU.EX2 R65, R35 ;  /* 0x0000002300417308 */ /* 0x0007220000000800 */
[----:B0-----:R-:W-:-:S01]  /*3cd0*/  FADD.FTZ R39, R217, R8 ;  /* 0x00000008d9277221 */ /* 0x001fc20000010000 */
[--C-:B-1----:R-:W-:Y:S01]  /*3ce0*/  FFMA.FTZ R34, R47, UR41, -R40.reuse ;  /* 0x000000292f227c23 */ /* 0x102fe20008010828 */
[----:B------:R-:W-:-:S01]  /*3cf0*/  FFMA.FTZ R86, R86, UR41, -R40 ;  /* 0x0000002956567c23 */ /* 0x000fc20008010828 */
[--C-:B------:R-:W-:Y:S01]  /*3d00*/  FFMA.FTZ R87, R87, UR41, -R40.reuse ;  /* 0x0000002957577c23 */ /* 0x100fe20008010828 */
[----:B------:R-:W-:-:S01]  /*3d10*/  FFMA.FTZ R90, R90, UR41, -R40 ;  /* 0x000000295a5a7c23 */ /* 0x000fc20008010828 */
[----:B------:R-:W-:Y:S01]  /*3d20*/  FFMA.FTZ R40, R91, UR41, -R40 ;  /* 0x000000295b287c23 */ /* 0x000fe20008010828 */
[----:B------:R-:W-:Y:S01]  /*3d30*/  IMAD.MOV.U32 R55, RZ, RZ, R25 ;  /* 0x000000ffff377224 */ /* 0x000fe200078e0019 */
[----:B------:R-:W0:Y:S01]  /*3d40*/  MUFU.EX2 R219, R219 ;  /* 0x000000db00db7308 */ /* 0x000e220000000800 */
[----:B---3--:R-:W-:-:S01]  /*3d50*/  FADD.FTZ R35, R216, R7 ;  /* 0x00000007d8237221 */ /* 0x008fc20000010000 */
[----:B--2---:R-:W-:Y:S01]  /*3d60*/  FADD.FTZ R48, R44, R39 ;  /* 0x000000272c307221 */ /* 0x004fe20000010000 */
[----:B------:R-:W-:-:S02]  /*3d70*/  IMAD.MOV.U32 R54, RZ, RZ, R25 ;  /* 0x000000ffff367224 */ /* 0x000fc400078e0019 */
[----:B------:R-:W-:Y:S01]  /*3d80*/  FADD.FTZ R46, R6, R35 ;  /* 0x00000023062e7221 */ /* 0x000fe20000010000 */
[----:B------:R-:W-:Y:S02]  /*3d90*/  @!P2 VIADD R35, R5, 0x38840 ;  /* 0x000388400523a836 */ /* 0x000fe40000000000 */
[----:B------:R-:W1:Y:S01]  /*3da0*/  MUFU.EX2 R30, R30 ;  /* 0x0000001e001e7308 */ /* 0x000e620000000800 */
[----:B------:R-:W-:-:S01]  /*3db0*/  FADD.FTZ R39, R9, R46 ;  /* 0x0000002e09277221 */ /* 0x000fc20000010000 */
[----:B----4-:R-:W-:Y:S01]  /*3dc0*/  FADD.FTZ R48, R65, R48 ;  /* 0x0000003041307221 */ /* 0x010fe20000010000 */
[----:B------:R-:W-:Y:S01]  /*3dd0*/  @!P2 PRMT R35, RZ, 0x654, R35 ;  /* 0x00000654ff23a816 */ /* 0x000fe20000000023 */
[----:B------:R-:W-:Y:S02]  /*3de0*/  IMAD.MOV.U32 R63, RZ, RZ, R25 ;  /* 0x000000ffff3f7224 */ /* 0x000fe400078e0019 */
[----:B------:R-:W-:-:S01]  /*3df0*/  FADD.FTZ R46, R218, R39 ;  /* 0x00000027da2e7221 */ /* 0x000fc20000010000 */
[----:B------:R-:W-:Y:S01]  /*3e00*/  F2FP.SATFINITE.E4M3.F32.PACK_AB_MERGE_C R44, R65, R44, RZ ;  /* 0x0000002c412c723e */ /* 0x000fe200048070ff */
[----:B------:R2:W-:Y:S01]  /*3e10*/  @!P2 SYNCS.ARRIVE.TRANS64.RED.A1T0 RZ, [R35+URZ], RZ ;  /* 0x000000ff23ffa9a7 */ /* 0x0005e2000810043f */
[----:B------:R-:W3:Y:S01]  /*3e20*/  MUFU.EX2 R42, R42 ;  /* 0x0000002a002a7308 */ /* 0x000ee20000000800 */
[----:B0-----:R-:W-:-:S01]  /*3e30*/  FADD.FTZ R39, R219, R48 ;  /* 0x00000030db277221 */ /* 0x001fc20000010000 */
[----:B------:R-:W-:Y:S01]  /*3e40*/  FADD.FTZ R47, R11, R46 ;  /* 0x0000002e0b2f7221 */ /* 0x000fe20000010000 */
[----:B------:R-:W-:Y:S01]  /*3e50*/  F2FP.SATFINITE.E4M3.F32.PACK_AB_MERGE_C R217, R8, R217, R44 ;  /* 0x000000d908d9723e */ /* 0x000fe2000480702c */
[----:B------:R-:W-:-:S02]  /*3e60*/  IMAD.MOV.U32 R44, RZ, RZ, R25 ;  /* 0x000000ffff2c7224 */ /* 0x000fc400078e0019 */
[----:B------:R-:W-:-:S01]  /*3e70*/  FADD.FTZ R48, R10, R47 ;  /* 0x0000002f0a307221 */ /* 0x000fc20000010000 */
[----:B------:R-:W-:Y:S01]  /*3e80*/  F2FP.SATFINITE.E4M3.F32.PACK_AB_MERGE_C R47, R13, R10, RZ ;  /* 0x0000000a0d2f723e */ /* 0x000fe200048070ff */
[----:B------:R-:W0:Y:S01]  /*3e90*/  MUFU.EX2 R43, R43 ;  /* 0x0000002b002b7308 */ /* 0x000e220000000800 */
[----:B-1----:R-:W-:-:S01]  /*3ea0*/  FADD.FTZ R39, R30, R39 ;  /* 0x000000271e277221 */ /* 0x002fc20000010000 */
[----:B--2---:R-:W-:Y:S01]  /*3eb0*/  FADD.FTZ R35, R13, R48 ;  /* 0x000000300d237221 */ /* 0x004fe20000010000 */
[----:B------:R-:W-:Y:S01]  /*3ec0*/  F2FP.SATFINITE.E4M3.F32.PACK_AB_MERGE_C R218, R11, R218, R47 ;  /* 0x000000da0bda723e */ /* 0x000fe2000480702f */
[----:B------:R-:W-:Y:S02]  /*3ed0*/  IMAD.MOV.U32 R47, RZ, RZ, R25 ;  /* 0x000000ffff2f7224 */ /* 0x000fe400078e0019 */
[----:B------:R-:W-:-:S01]  /*3ee0*/  FADD.FTZ R48, R220, R35 ;  /* 0x00000023dc307221 */ /* 0x000fc20000010000 */
[----:B------:R-:W-:Y:S01]  /*3ef0*/  IMAD.MOV.U32 R62, RZ, RZ, R25 ;  /* 0x000000ffff3e7224 */ /* 0x000fe200078e0019 */
[----:B------:R-:W1:Y:S01]  /*3f00*/  MUFU.EX2 R221, R221 ;  /* 0x000000dd00dd7308 */ /* 0x000e620000000800 */
[----:B---3--:R-:W-:-:S01]  /*3f10*/  FADD.FTZ R52, R42, R39 ;  /* 0x000000272a347221 */ /* 0x008fc20000010000 */
[----:B------:R-:W-:Y:S01]  /*3f20*/  FADD.FTZ R39, R15, R48 ;  /* 0x000000300f277221 */ /* 0x000fe20000010000 */
[----:B------:R-:W-:-:S02]  /*3f30*/  IMAD.MOV.U32 R65, RZ, RZ, R25 ;  /* 0x000000ffff417224 */ /* 0x000fc400078e0019 */
[----:B------:R-:W-:Y:S02]  /*3f40*/  IMAD.MOV.U32 R91, RZ, RZ, R25 ;  /* 0x000000ffff5b7224 */ /* 0x000fe400078e0019 */
[----:B------:R-:W-:-:S01]  /*3f50*/  FADD.FTZ R48, R12, R39 ;  /* 0x000000270c307221 */ /* 0x000fc20000010000 */
[----:B------:R-:W-:Y:S01]  /*3f60*/  F2FP.SATFINITE.E4M3.F32.PACK_AB_MERGE_C R39, R9, R6, RZ ;  /* 0x000000060927723e */ /* 0x000fe200048070ff */
[----:B------:R-:W2:Y:S01]  /*3f70*/  MUFU.EX2 R34, R34 ;  /* 0x0000002200227308 */ /* 0x000ea20000000800 */
[----:B0-----:R-:W-:-:S01]  /*3f80*/  FADD.FTZ R52, R43, R52 ;  /* 0x000000342b347221 */ /* 0x001fc20000010000 */
[----:B------:R-:W-:Y:S01]  /*3f90*/  F2FP.SATFINITE.E4M3.F32.PACK_AB_MERGE_C R42, R43, R42, RZ ;  /* 0x0000002a2b2a723e */ /* 0x000fe200048070ff */
[----:B------:R-:W-:Y:S01]  /*3fa0*/  IMAD.MOV.U32 R43, RZ, RZ, R25 ;  /* 0x000000ffff2b7224 */ /* 0x000fe200078e0019 */
[----:B------:R-:W-:Y:S01]  /*3fb0*/  F2FP.SATFINITE.E4M3.F32.PACK_AB_MERGE_C R216, R7, R216, R39 ;  /* 0x000000d807d8723e */ /* 0x000fe20004807027 */
[----:B------:R-:W-:Y:S01]  /*3fc0*/  IMAD.MOV.U32 R39, RZ, RZ, R25 ;  /* 0x000000ffff277224 */ /* 0x000fe200078e0019 */
[----:B------:R-:W-:-:S02]  /*3fd0*/  F2FP.SATFINITE.E4M3.F32.PACK_AB_MERGE_C R12, R21, R12, RZ ;  /* 0x0000000c150c723e */ /* 0x000fc400048070ff */
[----:B------:R-:W0:Y:S01]  /*3fe0*/  MUFU.EX2 R50, R50 ;  /* 0x0000003200327308 */ /* 0x000e220000000800 */
[----:B-1----:R-:W-:-:S01]  /*3ff0*/  FADD.FTZ R35, R221, R52 ;  /* 0x00000034dd237221 */ /* 0x002fc20000010000 */
[----:B------:R-:W-:Y:S01]  /*4000*/  F2FP.SATFINITE.E4M3.F32.PACK_AB_MERGE_C R219, R30, R219, R42 ;  /* 0x000000db1edb723e */ /* 0x000fe2000480702a */
[--C-:B------:R-:W-:Y:S01]  /*4010*/  IMAD.MOV.U32 R30, RZ, RZ, R25.reuse ;  /* 0x000000ffff1e7224 */ /* 0x100fe200078e0019 */
[----:B------:R-:W-:Y:S01]  /*4020*/  F2FP.SATFINITE.E4M3.F32.PACK_AB_MERGE_C R220, R15, R220, R12 ;  /* 0x000000dc0fdc723e */ /* 0x000fe2000480700c */
[----:B------:R-:W-:-:S03]  /*4030*/  IMAD.MOV.U32 R42, RZ, RZ, R25 ;  /* 0x000000ffff2a7224 */ /* 0x000fc600078e0019 */
[----:B------:R-:W1:Y:S01]  /*4040*/  MUFU.EX2 R51, R51 ;  /* 0x0000003300337308 */ /* 0x000e620000000800 */
[----:B--2---:R-:W-:-:S07]  /*4050*/  FADD.FTZ R35, R34, R35 ;  /* 0x0000002322237221 */ /* 0x004fce0000010000 */
[----:B------:R-:W2:Y:S01]  /*4060*/  MUFU.EX2 R31, R31 ;  /* 0x0000001f001f7308 */ /* 0x000ea20000000800 */
[----:B0-----:R-:W-:-:S01]  /*4070*/  FADD.FTZ R52, R50, R35 ;  /* 0x0000002332347221 */ /* 0x001fc20000010000 */
[----:B------:R-:W-:-:S04]  /*4080*/  FADD.FTZ R35, R21, R48 ;  /* 0x0000003015237221 */ /* 0x000fc80000010000 */
[----:B------:R-:W-:Y:S02]  /*4090*/  FADD.FTZ R48, R222, R35 ;  /* 0x00000023de307221 */ /* 0x000fe40000010000 */
[----:B------:R-:W0:Y:S01]  /*40a0*/  MUFU.EX2 R36, R36 ;  /* 0x0000002400247308 */ /* 0x000e220000000800 */
[----:B-1----:R-:W-:-:S01]  /*40b0*/  FADD.FTZ R52, R51, R52 ;  /* 0x0000003433347221 */ /* 0x002fc20000010000 */
[----:B------:R-:W-:Y:S01]  /*40c0*/  FADD.FTZ R9, R27, R48 ;  /* 0x000000301b097221 */ /* 0x000fe20000010000 */
[----:B------:R-:W-:Y:S01]  /*40d0*/  F2FP.SATFINITE.E4M3.F32.PACK_AB_MERGE_C R50, R51, R50, RZ ;  /* 0x000000323332723e */ /* 0x000fe200048070ff */
[----:B------:R-:W-:Y:S02]  /*40e0*/  IMAD.MOV.U32 R48, RZ, RZ, R25 ;  /* 0x000000ffff307224 */ /* 0x000fe400078e0019 */
[----:B------:R-:W-:-:S01]  /*40f0*/  FADD.FTZ R6, R14, R9 ;  /* 0x000000090e067221 */ /* 0x000fc20000010000 */
[----:B------:R-:W-:Y:S01]  /*4100*/  F2FP.SATFINITE.E4M3.F32.PACK_AB_MERGE_C R14, R29, R14, RZ ;  /* 0x0000000e1d0e723e */ /* 0x000fe200048070ff */
[----:B------:R-:W1:Y:S01]  /*4110*/  MUFU.EX2 R58, R58 ;  /* 0x0000003a003a7308 */ /* 0x000e620000000800 */
[----:B--2---:R-:W-:-:S01]  /*4120*/  FADD.FTZ R35, R31, R52 ;  /* 0x000000341f237221 */ /* 0x004fc20000010000 */
[----:B------:R-:W-:Y:S01]  /*4130*/  FADD.FTZ R29, R29, R6 ;  /* 0x000000061d1d7221 */ /* 0x000fe20000010000 */
[----:B------:R-:W-:Y:S01]  /*4140*/  F2FP.SATFINITE.E4M3.F32.PACK_AB_MERGE_C R222, R27, R222, R14 ;  /* 0x000000de1bde723e */ /* 0x000fe2000480700e */
[----:B------:R-:W-:Y:S01]  /*4150*/  IMAD.MOV.U32 R27, RZ, RZ, R25 ;  /* 0x000000ffff1b7224 */ /* 0x000fe200078e0019 */
[----:B------:R-:W-:Y:S01]  /*4160*/  F2FP.SATFINITE.E4M3.F32.PACK_AB_MERGE_C R221, R34, R221, R50 ;  /* 0x000000dd22dd723e */ /* 0x000fe20004807032 */
[----:B------:R-:W-:Y:S01]  /*4170*/  FADD.FTZ R6, R224, R29 ;  /* 0x0000001de0067221 */ /* 0x000fe20000010000 */
[----:B------:R-:W-:Y:S01]  /*4180*/  IMAD.MOV.U32 R29, RZ, RZ, R25 ;  /* 0x000000ffff1d7224 */ /* 0x000fe200078e0019 */
[----:B------:R-:W2:Y:S01]  /*4190*/  MUFU.EX2 R59, R59 ;  /* 0x0000003b003b7308 */ /* 0x000ea20000000800 */
[----:B0-----:R-:W-:-:S01]  /*41a0*/  FADD.FTZ R35, R36, R35 ;  /* 0x0000002324237221 */ /* 0x001fc20000010000 */
[----:B------:R-:W-:Y:S01]  /*41b0*/  FADD.FTZ R13, R33, R6 ;  /* 0x00000006210d7221 */ /* 0x000fe20000010000 */
[----:B------:R-:W-:-:S02]  /*41c0*/  IMAD.MOV.U32 R34, RZ, RZ, R25 ;  /* 0x000000ffff227224 */ /* 0x000fc400078e0019 */
[----:B------:R-:W-:Y:S02]  /*41d0*/  IMAD.MOV.U32 R51, RZ, RZ, R25 ;  /* 0x000000ffff337224 */ /* 0x000fe400078e0019 */
[----:B------:R-:W-:-:S01]  /*41e0*/  FADD.FTZ R6, R20, R13 ;  /* 0x0000000d14067221 */ /* 0x000fc20000010000 */
[----:B------:R-:W-:Y:S01]  /*41f0*/  F2FP.SATFINITE.E4M3.F32.PACK_AB_MERGE_C R20, R41, R20, RZ ;  /* 0x000000142914723e */ /* 0x000fe200048070ff */
[----:B------:R-:W0:Y:S01]  /*4200*/  MUFU.EX2 R225, R225 ;  /* 0x000000e100e17308 */ /* 0x000e220000000800 */
[----:B-1----:R-:W-:-:S01]  /*4210*/  FADD.FTZ R10, R58, R35 ;  /* 0x000000233a0a7221 */ /* 0x002fc20000010000 */
[----:B------:R-:W-:Y:S01]  /*4220*/  FADD.FTZ R41, R41, R6 ;  /* 0x0000000629297221 */ /* 0x000fe20000010000 */
[----:B------:R-:W-:Y:S01]  /*4230*/  F2FP.SATFINITE.E4M3.F32.PACK_AB_MERGE_C R224, R33, R224, R20 ;  /* 0x000000e021e0723e */ /* 0x000fe20004807014 */
[----:B------:R-:W-:Y:S02]  /*4240*/  IMAD.MOV.U32 R33, RZ, RZ, R25 ;  /* 0x000000ffff217224 */ /* 0x000fe400078e0019 */
[----:B------:R-:W-:-:S01]  /*4250*/  FADD.FTZ R6, R226, R41 ;  /* 0x00000029e2067221 */ /* 0x000fc20000010000 */
[----:B------:R-:W-:Y:S01]  /*4260*/  IMAD.MOV.U32 R35, RZ, RZ, R25 ;  /* 0x000000ffff237224 */ /* 0x000fe200078e0019 */
[----:B------:R-:W1:Y:S01]  /*4270*/  MUFU.EX2 R38, R38 ;  /* 0x0000002600267308 */ /* 0x000e620000000800 */
[----:B--2---:R-:W-:-:S01]  /*4280*/  FADD.FTZ R10, R59, R10 ;  /* 0x0000000a3b0a7221 */ /* 0x004fc20000010000 */
[----:B------:R-:W-:Y:S01]  /*4290*/  F2FP.SATFINITE.E4M3.F32.PACK_AB_MERGE_C R223, R59, R58, RZ ;  /* 0x0000003a3bdf723e */ /* 0x000fe200048070ff */
[----:B------:R-:W-:-:S02]  /*42a0*/  IMAD.MOV.U32 R41, RZ, RZ, R25 ;  /* 0x000000ffff297224 */ /* 0x000fc400078e0019 */
[----:B------:R-:W-:Y:S01]  /*42b0*/  IMAD.MOV.U32 R50, RZ, RZ, R25 ;  /* 0x000000ffff327224 */ /* 0x000fe200078e0019 */
[----:B------:R-:W-:Y:S01]  /*42c0*/  F2FP.SATFINITE.E4M3.F32.PACK_AB_MERGE_C R223, R36, R31, R223 ;  /* 0x0000001f24df723e */ /* 0x000fe200048070df */
[----:B------:R-:W-:Y:S01]  /*42d0*/  IMAD.MOV.U32 R31, RZ, RZ, R25 ;  /* 0x000000ffff1f7224 */ /* 0x000fe200078e0019 */
[----:B------:R-:W2:Y:S01]  /*42e0*/  MUFU.EX2 R66, R66 ;  /* 0x0000004200427308 */ /* 0x000ea20000000800 */
[----:B0-----:R-:W-:-:S01]  /*42f0*/  FADD.FTZ R9, R225, R10 ;  /* 0x0000000ae1097221 */ /* 0x001fc20000010000 */
[--C-:B------:R-:W-:Y:S02]  /*4300*/  IMAD.MOV.U32 R36, RZ, RZ, R25.reuse ;  /* 0x000000ffff247224 */ /* 0x100fe400078e0019 */
[--C-:B------:R-:W-:Y:S02]  /*4310*/  IMAD.MOV.U32 R52, RZ, RZ, R25.reuse ;  /* 0x000000ffff347224 */ /* 0x100fe400078e0019 */
[----:B------:R-:W-:Y:S02]  /*4320*/  IMAD.MOV.U32 R59, RZ, RZ, R25 ;  /* 0x000000ffff3b7224 */ /* 0x000fe400078e0019 */
[----:B------:R-:W0:Y:S01]  /*4330*/  MUFU.EX2 R67, R67 ;  /* 0x0000004300437308 */ /* 0x000e220000000800 */
[----:B-1----:R-:W-:-:S01]  /*4340*/  FADD.FTZ R9, R38, R9 ;  /* 0x0000000926097221 */ /* 0x002fc20000010000 */
[----:B------:R-:W-:-:S06]  /*4350*/  IMAD.MOV.U32 R58, RZ, RZ, R25 ;  /* 0x000000ffff3a7224 */ /* 0x000fcc00078e0019 */
[----:B------:R1:W3:Y:S01]  /*4360*/  MUFU.EX2 R5, R70 ;  /* 0x0000004600057308 */ /* 0x0002e20000000800 */
[----:B--2---:R-:W-:-:S07]  /*4370*/  FADD.FTZ R10, R66, R9 ;  /* 0x00000009420a7221 */ /* 0x004fce0000010000 */
[----:B------:R-:W2:Y:S01]  /*4380*/  MUFU.EX2 R37, R37 ;  /* 0x0000002500257308 */ /* 0x000ea20000000800 */
[----:B0-----:R-:W-:-:S01]  /*4390*/  FADD.FTZ R10, R67, R10 ;  /* 0x0000000a430a7221 */ /* 0x001fc20000010000 */
[----:B------:R-:W-:Y:S01]  /*43a0*/  F2FP.SATFINITE.E4M3.F32.PACK_AB_MERGE_C R66, R67, R66, RZ ;  /* 0x000000424342723e */ /* 0x000fe200048070ff */
[--C-:B------:R-:W-:Y:S02]  /*43b0*/  IMAD.MOV.U32 R67, RZ, RZ, R25.reuse ;  /* 0x000000ffff437224 */ /* 0x100fe400078e0019 */
[--C-:B-1----:R-:W-:Y:S01]  /*43c0*/  IMAD.MOV.U32 R70, RZ, RZ, R25.reuse ;  /* 0x000000ffff467224 */ /* 0x102fe200078e0019 */
[----:B------:R-:W-:Y:S01]  /*43d0*/  F2FP.SATFINITE.E4M3.F32.PACK_AB_MERGE_C R225, R38, R225, R66 ;  /* 0x000000e126e1723e */ /* 0x000fe20004807042 */
[----:B------:R-:W-:Y:S01]  /*43e0*/  IMAD.MOV.U32 R38, RZ, RZ, R25 ;  /* 0x000000ffff267224 */ /* 0x000fe200078e0019 */
[----:B------:R0:W1:Y:S01]  /*43f0*/  MUFU.EX2 R46, R71 ;  /* 0x00000047002e7308 */ /* 0x0000620000000800 */
[----:B---3--:R-:W-:-:S01]  /*4400*/  FADD.FTZ R7, R5, R10 ;  /* 0x0000000a05077221 */ /* 0x008fc20000010000 */
[----:B------:R-:W-:-:S06]  /*4410*/  IMAD.MOV.U32 R66, RZ, RZ, R25 ;  /* 0x000000ffff427224 */ /* 0x000fcc00078e0019 */
[----:B------:R-:W3:Y:S01]  /*4420*/  MUFU.EX2 R24, R24 ;  /* 0x0000001800187308 */ /* 0x000ee20000000800 */
[----:B--2---:R-:W-:-:S01]  /*4430*/  FADD.FTZ R9, R37, R6 ;  /* 0x0000000625097221 */ /* 0x004fc20000010000 */
[----:B0-----:R-:W-:-:S06]  /*4440*/  IMAD.MOV.U32 R71, RZ, RZ, R25 ;  /* 0x000000ffff477224 */ /* 0x001fcc00078e0019 */
[----:B------:R-:W0:Y:S01]  /*4450*/  MUFU.EX2 R74, R74 ;  /* 0x0000004a004a7308 */ /* 0x000e220000000800 */
[----:B-1----:R-:W-:-:S07]  /*4460*/  FADD.FTZ R7, R46, R7 ;  /* 0x000000072e077221 */ /* 0x002fce0000010000 */
[----:B------:R1:W2:Y:S01]  /*4470*/  MUFU.EX2 R45, R73 ;  /* 0x00000049002d7308 */ /* 0x0002a20000000800 */
[----:B---3--:R-:W-:-:S07]  /*4480*/  FADD.FTZ R6, R24, R9 ;  /* 0x0000000918067221 */ /* 0x008fce0000010000 */
[----:B------:R-:W3:Y:S01]  /*4490*/  MUFU.EX2 R75, R75 ;  /* 0x0000004b004b7308 */ /* 0x000ee20000000800 */
[----:B0-----:R-:W-:-:S01]  /*44a0*/  FADD.FTZ R10, R74, R7 ;  /* 0x000000074a0a7221 */ /* 0x001fc20000010000 */
[----:B-1----:R-:W-:-:S06]  /*44b0*/  IMAD.MOV.U32 R73, RZ, RZ, R25 ;  /* 0x000000ffff497224 */ /* 0x002fcc00078e0019 */
[----:B------:R-:W0:Y:S01]  /*44c0*/  MUFU.EX2 R228, R228 ;  /* 0x000000e400e47308 */ /* 0x000e220000000800 */
[C---:B--2---:R-:W-:Y:S01]  /*44d0*/  F2FP.SATFINITE.E4M3.F32.PACK_AB_MERGE_C R24, R45.reuse, R24, RZ ;  /* 0x000000182d18723e */ /* 0x044fe200048070ff */
[----:B------:R-:W-:-:S03]  /*44e0*/  FADD.FTZ R45, R45, R6 ;  /* 0x000000062d2d7221 */ /* 0x000fc60000010000 */
[----:B------:R-:W-:Y:S01]  /*44f0*/  F2FP.SATFINITE.E4M3.F32.PACK_AB_MERGE_C R226, R37, R226, R24 ;  /* 0x000000e225e2723e */ /* 0x000fe20004807018 */
[--C-:B------:R-:W-:Y:S02]  /*4500*/  IMAD.MOV.U32 R24, RZ, RZ, R25.reuse ;  /* 0x000000ffff187224 */ /* 0x100fe400078e0019 */
[----:B------:R-:W-:Y:S01]  /*4510*/  MUFU.EX2 R49, R49 ;  /* 0x0000003100317308 */ /* 0x000fe20000000800 */
[C---:B---3--:R-:W-:Y:S01]  /*4520*/  F2FP.SATFINITE.E4M3.F32.PACK_AB_MERGE_C R227, R75.reuse, R74, RZ ;  /* 0x0000004a4be3723e */ /* 0x048fe200048070ff */
[----:B------:R-:W-:Y:S01]  /*4530*/  FADD.FTZ R75, R75, R10 ;  /* 0x0000000a4b4b7221 */ /* 0x000fe20000010000 */
[----:B------:R-:W-:Y:S02]  /*4540*/  IMAD.MOV.U32 R37, RZ, RZ, R25 ;  /* 0x000000ffff257224 */ /* 0x000fe400078e0019 */
[----:B------:R-:W-:Y:S01]  /*4550*/  F2FP.SATFINITE.E4M3.F32.PACK_AB_MERGE_C R227, R46, R5, R227 ;  /* 0x000000052ee3723e */ /* 0x000fe200048070e3 */
[----:B------:R-:W-:Y:S02]  /*4560*/  IMAD.MOV.U32 R46, RZ, RZ, R25 ;  /* 0x000000ffff2e7224 */ /* 0x000fe400078e0019 */
[----:B------:R-:W1:Y:S01]  /*4570*/  MUFU.EX2 R28, R28 ;  /* 0x0000001c001c7308 */ /* 0x000e620000000800 */
[----:B0-----:R-:W-:-:S01]  /*4580*/  FADD.FTZ R6, R228, R45 ;  /* 0x0000002de4067221 */ /* 0x001fc20000010000 */
[----:B------:R-:W-:-:S02]  /*4590*/  IMAD.MOV.U32 R45, RZ, RZ, R25 ;  /* 0x000000ffff2d7224 */ /* 0x000fc400078e0019 */
[----:B------:R-:W-:-:S04]  /*45a0*/  IMAD.MOV.U32 R74, RZ, RZ, R25 ;  /* 0x000000ffff4a7224 */ /* 0x000fc800078e0019 */
[----:B------:R-:W0:Y:S08]  /*45b0*/  MUFU.EX2 R78, R78 ;  /* 0x0000004e004e7308 */ /* 0x000e300000000800 */
[----:B------:R-:W2:Y:S01]  /*45c0*/  MUFU.EX2 R53, R53 ;  /* 0x0000003500357308 */ /* 0x000ea20000000800 */
[----:B-1----:R-:W-:-:S07]  /*45d0*/  F2FP.SATFINITE.E4M3.F32.PACK_AB_MERGE_C R7, R28, R49, RZ ;  /* 0x000000311c07723e */ /* 0x002fce00048070ff */
[----:B------:R-:W1:Y:S01]  /*45e0*/  MUFU.EX2 R79, R79 ;  /* 0x0000004f004f7308 */ /* 0x000e620000000800 */
[----:B0-----:R-:W-:-:S01]  /*45f0*/  FADD.FTZ R10, R78, R75 ;  /* 0x0000004b4e0a7221 */ /* 0x001fc20000010000 */
[----:B------:R-:W-:-:S06]  /*4600*/  IMAD.MOV.U32 R75, RZ, RZ, R25 ;  /* 0x000000ffff4b7224 */ /* 0x000fcc00078e0019 */
[----:B------:R-:W0:Y:S01]  /*4610*/  MUFU.EX2 R82, R82 ;  /* 0x0000005200527308 */ /* 0x000e220000000800 */
[----:B--2---:R-:W-:-:S01]  /*4620*/  FADD.FTZ R6, R53, R6 ;  /* 0x0000000635067221 */ /* 0x004fc20000010000 */
[----:B------:R-:W-:Y:S01]  /*4630*/  F2FP.SATFINITE.E4M3.F32.PACK_AB_MERGE_C R228, R53, R228, R7 ;  /* 0x000000e435e4723e */ /* 0x000fe20004807007 */
[----:B------:R-:W-:Y:S02]  /*4640*/  IMAD.MOV.U32 R53, RZ, RZ, R25 ;  /* 0x000000ffff357224 */ /* 0x000fe400078e0019 */
[----:B------:R-:W-:-:S03]  /*4650*/  FADD.FTZ R49, R49, R6 ;  /* 0x0000000631317221 */ /* 0x000fc60000010000 */
[----:B------:R-:W2:Y:S01]  /*4660*/  MUFU.EX2 R83, R83 ;  /* 0x0000005300537308 */ /* 0x000ea20000000800 */
[----:B-1----:R-:W-:-:S01]  /*4670*/  FADD.FTZ R9, R79, R10 ;  /* 0x0000000a4f097221 */ /* 0x002fc20000010000 */
[----:B------:R-:W-:Y:S01]  /*4680*/  FADD.FTZ R49, R28, R49 ;  /* 0x000000311c317221 */ /* 0x000fe20000010000 */
[----:B------:R-:W-:-:S05]  /*4690*/  IMAD.MOV.U32 R28, RZ, RZ, R25 ;  /* 0x000000ffff1c7224 */ /* 0x000fca00078e0019 */
[----:B------:R-:W-:Y:S01]  /*46a0*/  MUFU.EX2 R32, R32 ;  /* 0x0000002000207308 */ /* 0x000fe20000000800 */
[----:B0-----:R-:W-:-:S07]  /*46b0*/  FADD.FTZ R6, R82, R9 ;  /* 0x0000000952067221 */ /* 0x001fce0000010000 */
[----:B------:R-:W0:Y:S01]  /*46c0*/  MUFU.EX2 R61, R61 ;  /* 0x0000003d003d7308 */ /* 0x000e220000000800 */
[C---:B--2---:R-:W-:Y:S01]  /*46d0*/  F2FP.SATFINITE.E4M3.F32.PACK_AB_MERGE_C R82, R83.reuse, R82, RZ ;  /* 0x000000525352723e */ /* 0x044fe200048070ff */
[----:B------:R-:W-:-:S03]  /*46e0*/  FADD.FTZ R83, R83, R6 ;  /* 0x0000000653537221 */ /* 0x000fc60000010000 */
[----:B------:R-:W-:Y:S01]  /*46f0*/  F2FP.SATFINITE.E4M3.F32.PACK_AB_MERGE_C R229, R79, R78, R82 ;  /* 0x0000004e4fe5723e */ /* 0x000fe20004807052 */
[--C-:B------:R-:W-:Y:S02]  /*4700*/  IMAD.MOV.U32 R79, RZ, RZ, R25.reuse ;  /* 0x000000ffff4f7224 */ /* 0x100fe400078e0019 */
[----:B------:R-:W1:Y:S01]  /*4710*/  MUFU.EX2 R26, R26 ;  /* 0x0000001a001a7308 */ /* 0x000e620000000800 */
[--C-:B------:R-:W-:Y:S02]  /*4720*/  IMAD.MOV.U32 R78, RZ, RZ, R25.reuse ;  /* 0x000000ffff4e7224 */ /* 0x100fe400078e0019 */
[----:B------:R-:W-:-:S05]  /*4730*/  IMAD.MOV.U32 R82, RZ, RZ, R25 ;  /* 0x000000ffff527224 */ /* 0x000fca00078e0019 */
[----:B------:R-:W2:Y:S01]  /*4740*/  MUFU.EX2 R86, R86 ;  /* 0x0000005600567308 */ /* 0x000ea20000000800 */
[----:B0-----:R-:W-:-:S07]  /*4750*/  F2FP.SATFINITE.E4M3.F32.PACK_AB_MERGE_C R230, R61, R32, RZ ;  /* 0x000000203de6723e */ /* 0x001fce00048070ff */
[----:B------:R-:W0:Y:S01]  /*4760*/  MUFU.EX2 R57, R57 ;  /* 0x0000003900397308 */ /* 0x000e220000000800 */
[----:B-1----:R-:W-:-:S01]  /*4770*/  FADD.FTZ R6, R26, R49 ;  /* 0x000000311a067221 */ /* 0x002fc20000010000 */
[----:B------:R-:W-:-:S06]  /*4780*/  IMAD.MOV.U32 R49, RZ, RZ, R25 ;  /* 0x000000ffff317224 */ /* 0x000fcc00078e0019 */
[----:B------:R-:W1:Y:S01]  /*4790*/  MUFU.EX2 R87, R87 ;  /* 0x0000005700577308 */ /* 0x000e620000000800 */
[----:B--2---:R-:W-:-:S01]  /*47a0*/  FADD.FTZ R8, R86, R83 ;  /* 0x0000005356087221 */ /* 0x004fc20000010000 */
[----:B------:R-:W-:-:S06]  /*47b0*/  IMAD.MOV.U32 R83, RZ, RZ, R25 ;  /* 0x000000ffff537224 */ /* 0x000fcc00078e0019 */
[----:B------:R-:W2:Y:S01]  /*47c0*/  MUFU.EX2 R90, R90 ;  /* 0x0000005a005a7308 */ /* 0x000ea20000000800 */
[C---:B0-----:R-:W-:Y:S01]  /*47d0*/  F2FP.SATFINITE.E4M3.F32.PACK_AB_MERGE_C R230, R57.reuse, R26, R230 ;  /* 0x0000001a39e6723e */ /* 0x041fe200048070e6 */
[----:B------:R-:W-:Y:S01]  /*47e0*/  FADD.FTZ R57, R57, R6 ;  /* 0x0000000639397221 */ /* 0x000fe20000010000 */
[----:B------:R-:W-:-:S03]  /*47f0*/  IMAD.MOV.U32 R26, RZ, RZ, R25 ;  /* 0x000000ffff1a7224 */ /* 0x000fc600078e0019 */
[----:B------:R-:W-:Y:S01]  /*4800*/  FADD.FTZ R32, R32, R57 ;  /* 0x0000003920207221 */ /* 0x000fe20000010000 */
[----:B------:R-:W-:Y:S01]  /*4810*/  IMAD.MOV.U32 R57, RZ, RZ, R25 ;  /* 0x000000ffff397224 */ /* 0x000fe200078e0019 */
[----:B------:R0:W3:Y:S01]  /*4820*/  MUFU.EX2 R7, R40 ;  /* 0x0000002800077308 */ /* 0x0000e20000000800 */
[----:B-1----:R-:W-:-:S04]  /*4830*/  FADD.FTZ R9, R87, R8 ;  /* 0x0000000857097221 */ /* 0x002fc80000010000 */
[----:B--2---:R-:W-:Y:S01]  /*4840*/  FADD.FTZ R6, R90, R9 ;  /* 0x000000095a067221 */ /* 0x004fe20000010000 */
[----:B0-----:R-:W-:Y:S01]  /*4850*/  IMAD.MOV.U32 R40, RZ, RZ, R25 ;  /* 0x000000ffff287224 */ /* 0x001fe200078e0019 */
[C---:B---3--:R-:W-:Y:S02]  /*4860*/  F2FP.SATFINITE.E4M3.F32.PACK_AB_MERGE_C R5, R7.reuse, R90, RZ ;  /* 0x0000005a0705723e */ /* 0x048fe400048070ff */
[----:B------:R-:W-:-:S01]  /*4870*/  FADD.FTZ R6, R7, R6 ;  /* 0x0000000607067221 */ /* 0x000fc20000010000 */
[----:B------:R-:W-:Y:S01]  /*4880*/  IMAD.MOV.U32 R90, RZ, RZ, R25 ;  /* 0x000000ffff5a7224 */ /* 0x000fe200078e0019 */
[----:B------:R-:W-:Y:S01]  /*4890*/  F2FP.SATFINITE.E4M3.F32.PACK_AB_MERGE_C R231, R87, R86, R5 ;  /* 0x0000005657e7723e */ /* 0x000fe20004807005 */
[----:B------:R-:W-:Y:S01]  /*48a0*/  FADD.FTZ R5, R61, R32 ;  /* 0x000000203d057221 */ /* 0x000fe20000010000 */
[--C-:B------:R-:W-:Y:S02]  /*48b0*/  IMAD.MOV.U32 R32, RZ, RZ, R25.reuse ;  /* 0x000000ffff207224 */ /* 0x100fe400078e0019 */
[----:B------:R-:W-:-:S02]  /*48c0*/  IMAD.MOV.U32 R61, RZ, RZ, R25 ;  /* 0x000000ffff3d7224 */ /* 0x000fc400078e0019 */
[--C-:B------:R-:W-:Y:S02]  /*48d0*/  IMAD.MOV.U32 R87, RZ, RZ, R25.reuse ;  /* 0x000000ffff577224 */ /* 0x100fe400078e0019 */
[----:B------:R-:W-:Y:S01]  /*48e0*/  IMAD.MOV.U32 R86, RZ, RZ, R25 ;  /* 0x000000ffff567224 */ /* 0x000fe200078e0019 */
[----:B------:R-:W-:Y:S06]  /*48f0*/  @!P1 BRA `(.L_x_153) ;  /* 0x0000002800309947 */ /* 0x000fec0003800000 */
[----:B------:R-:W-:Y:S01]  /*4900*/  IMAD.MOV.U32 R7, RZ, RZ, R4 ;  /* 0x000000ffff077224 */ /* 0x000fe200078e0004 */
[----:B------:R-:W-:Y:S01]  /*4910*/  CS2R R150, SRZ ;  /* 0x0000000000967805 */ /* 0x000fe2000001ff00 */
[----:B------:R-:W-:Y:S01]  /*4920*/  IMAD.MOV.U32 R8, RZ, RZ, R3 ;  /* 0x000000ffff087224 */ /* 0x000fe200078e0003 */
        /* <DEDUP_REMOVED lines=63> */
[----:B------:R-:W-:Y:S01]  /*4d20*/  UMOV UR55, UR46 ;  /* 0x0000002e00377c82 */ /* 0x000fe20008000000 */
[----:B------:R-:W-:-:S05]  /*4d30*/  UMOV UR53, UR54 ;  /* 0x0000003600357c82 */ /* 0x000fca0008000000 */
.L_x_163:
[----:B------:R-:W-:Y:S01]  /*4d40*/  ISETP.NE.AND P2, PT, RZ, UR44, PT ;  /* 0x0000002cff007c0c */ /* 0x000fe2000bf45270 */
[----:B------:R-:W-:-:S04]  /*4d50*/  UISETP.NE.AND UP0, UPT, UR53, 0x1, UPT ;  /* 0x000000013500788c */ /* 0x000fc8000bf05270 */
[----:B------:R-:W-:-:S04]  /*4d60*/  USEL UR46, URZ, 0x1, UP0 ;  /* 0x000000013f2e7887 */ /* 0x000fc80008000000 */
[----:B------:R-:W-:-:S04]  /*4d70*/  ULOP3.LUT UR46, UR55, UR46, URZ, 0x3c, !UPT ;  /* 0x0000002e372e7292 */ /* 0x000fc8000f8e3c3f */
[----:B0-----:R-:W-:Y:S08]  /*4d80*/  @P2 BRA `(.L_x_154) ;  /* 0x0000000000442947 */ /* 0x001ff00003800000 */
[----:B------:R-:W-:Y:S05]  /*4d90*/  @!P0 BRA `(.L_x_155) ;  /* 0x0000000000048947 */ /* 0x000fea0003800000 */
[----:B------:R-:W-:Y:S01]  /*4da0*/  BPT.TRAP 0x1 ;  /* 0x000000040000795c */ /* 0x000fe20000300000 */
.L_x_155:
[----:B------:R-:W0:Y:S01]  /*4db0*/  S2UR UR10, SR_CgaCtaId ;  /* 0x00000000000a79c3 */ /* 0x000e220000008800 */
[----:B------:R-:W-:Y:S01]  /*4dc0*/  UIADD3 UR6, UR53, 0x1, URZ ;  /* 0x0000000135067890 */ /* 0x000fe2000fffe03f */
[----:B------:R-:W-:Y:S01]  /*4dd0*/  IMAD.U32 R0, RZ, RZ, UR46 ;  /* 0x0000002eff007e24 */ /* 0x000fe2000f8e00ff */
[----:B------:R-:W-:Y:S02]  /*4de0*/  UMOV UR7, 0x400 ;  /* 0x0000040000077882 */ /* 0x000fe40000000000 */
[----:B------:R-:W-:Y:S02]  /*4df0*/  UISETP.NE.AND UP0, UPT, UR6, 0x2, UPT ;  /* 0x000000020600788c */ /* 0x000fe4000bf05270 */
[----:B------:R-:W-:Y:S02]  /*4e00*/  SHF.L.U32 R0, R0, 0x1f, RZ ;  /* 0x0000001f00007819 */ /* 0x000fe400000006ff */
[----:B------:R-:W-:Y:S02]  /*4e10*/  USEL UR6, UR6, URZ, UP0 ;  /* 0x0000003f06067287 */ /* 0x000fe40008000000 */
[----:B0-----:R-:W-:-:S04]  /*4e20*/  ULEA UR7, UR10, UR7, 0x18 ;  /* 0x000000070a077291 */ /* 0x001fc8000f8ec03f */
[----:B------:R-:W-:-:S09]  /*4e30*/  ULEA UR6, UR6, UR7, 0x3 ;  /* 0x0000000706067291 */ /* 0x000fd2000f8e183f */
[----:B------:R0:W1:Y:S01]  /*4e40*/  SYNCS.PHASECHK.TRANS64.TRYWAIT P1, [UR6+0x38830], R0 ;  /* 0x03883000ff0075a7 */ /* 0x0000620008020146 */
[----:B------:R-:W-:Y:S05]  /*4e50*/  @!P0 BRA `(.L_x_156) ;  /* 0x0000000000048947 */ /* 0x000fea0003800000 */
[----:B------:R-:W-:Y:S01]  /*4e60*/  BPT.TRAP 0x1 ;  /* 0x000000040000795c */ /* 0x000fe20000300000 */
.L_x_156:
[----:B-1----:R-:W-:Y:S05]  /*4e70*/  @P1 BRA `(.L_x_154) ;  /* 0x0000000000081947 */ /* 0x002fea0003800000 */
[----:B------:R-:W1:Y:S02]  /*4e80*/  SYNCS.PHASECHK.TRANS64.TRYWAIT P1, [UR6+0x38830], R0 ;  /* 0x03883000ff0075a7 */ /* 0x000e640008020146 */
[----:B-1----:R-:W-:Y:S05]  /*4e90*/  @!P1 BRA `(.L_x_157) ;  /* 0x000000f400cc9947 */ /* 0x002fea0003800000 */
.L_x_154:
[----:B------:R-:W2:Y:S01]  /*4ea0*/  S2R R2, SR_TID.X ;  /* 0x0000000000027919 */ /* 0x000ea20000002100 */
[----:B------:R-:W-:Y:S01]  /*4eb0*/  UIADD3 UR54, UR53, 0x1, URZ ;  /* 0x0000000135367890 */ /* 0x000fe2000fffe03f */
[----:B------:R-:W-:Y:S01]  /*4ec0*/  UMOV UR35, 0x40000040 ;  /* 0x4000004000237882 */ /* 0x000fe20000000000 */
[----:B------:R-:W-:Y:S02]  /*4ed0*/  UMOV UR7, 0x40000040 ;  /* 0x4000004000077882 */ /* 0x000fe40000000000 */
[----:B------:R-:W-:Y:S01]  /*4ee0*/  UISETP.NE.AND UP0, UPT, UR54, 0x2, UPT ;  /* 0x000000023600788c */ /* 0x000fe2000bf05270 */
[----:B------:R-:W-:Y:S01]  /*4ef0*/  UMOV UR11, 0x40000040 ;  /* 0x40000040000b7882 */ /* 0x000fe20000000000 */
[----:B------:R-:W-:Y:S02]  /*4f00*/  UMOV UR15, 0x40000040 ;  /* 0x40000040000f7882 */ /* 0x000fe40000000000 */
[----:B------:R-:W-:Y:S01]  /*4f10*/  USEL UR54, UR54, URZ, UP0 ;  /* 0x0000003f36367287 */ /* 0x000fe20008000000 */
[----:B------:R-:W-:Y:S01]  /*4f20*/  UMOV UR19, 0x40000040 ;  /* 0x4000004000137882 */ /* 0x000fe20000000000 */
[----:B------:R-:W-:-:S02]  /*4f30*/  UMOV UR23, 0x40000040 ;  /* 0x4000004000177882 */ /* 0x000fc40000000000 */
[----:B------:R-:W-:Y:S01]  /*4f40*/  ULEA UR34, UR54, UR49, 0xb ;  /* 0x0000003136227291 */ /* 0x000fe2000f8e583f */
[----:B------:R-:W-:Y:S01]  /*4f50*/  UMOV UR27, 0x40000040 ;  /* 0x40000040001b7882 */ /* 0x000fe20000000000 */
[----:B------:R-:W-:Y:S02]  /*4f60*/  UMOV UR31, 0x40000040 ;  /* 0x40000040001f7882 */ /* 0x000fe40000000000 */
[----:B------:R-:W-:Y:S02]  /*4f70*/  UIADD3 UR6, UR34, 0x2, URZ ;  /* 0x0000000222067890 */ /* 0x000fe4000fffe03f */
[----:B------:R-:W-:Y:S02]  /*4f80*/  UIADD3 UR10, UR34, 0x4, URZ ;  /* 0x00000004220a7890 */ /* 0x000fe4000fffe03f */
[----:B------:R-:W-:Y:S02]  /*4f90*/  UIADD3 UR14, UR34, 0x6, URZ ;  /* 0x00000006220e7890 */ /* 0x000fe4000fffe03f */
[----:B------:R-:W-:-:S02]  /*4fa0*/  UIADD3 UR18, UR34, 0x400, URZ ;  /* 0x0000040022127890 */ /* 0x000fc4000fffe03f */
[----:B------:R-:W-:Y:S02]  /*4fb0*/  UIADD3 UR22, UR34, 0x402, URZ ;  /* 0x0000040222167890 */ /* 0x000fe4000fffe03f */
[----:B------:R-:W-:Y:S02]  /*4fc0*/  UIADD3 UR26, UR34, 0x404, URZ ;  /* 0x00000404221a7890 */ /* 0x000fe4000fffe03f */
[----:B------:R-:W-:Y:S01]  /*4fd0*/  UIADD3 UR30, UR34, 0x406, URZ ;  /* 0x00000406221e7890 */ /* 0x000fe2000fffe03f */
[----:B--2---:R-:W-:-:S05]  /*4fe0*/  SHF.R.U32.HI R2, RZ, 0x7, R2 ;  /* 0x00000007ff027819 */ /* 0x004fca0000011602 */
[----:B01----:R-:W-:-:S05]  /*4ff0*/  VIADD R0, R2, 0x8 ;  /* 0x0000000802007836 */ /* 0x003fca0000000000 */
[----:B------:R0:W-:Y:S06]  /*5000*/  BAR.SYNC.DEFER_BLOCKING R0, 0x100 ;  /* 0x000400000000751d */ /* 0x0001ec0000010000 */
[----:B------:R-:W-:-:S06]  /*5010*/  WARPGROUP.ARRIVE ;  /* 0x00000000000079c5 */ /* 0x000fcc0000000000 */
[----:B------:R-:W-:Y:S03]  /*5020*/  QGMMA.64x128x32.F32.E4M3.E4M3 R152, gdesc[UR32], RZ, !UPT, gsb0 ;  /* 0x01e00000209879f3 */ /* 0x000fe6000c0008ff */
        /* <DEDUP_REMOVED lines=25> */
.L_x_159:
[----:B------:R-:W0:Y:S01]  /*51c0*/  S2UR UR7, SR_CgaCtaId ;  /* 0x00000000000779c3 */ /* 0x000e220000008800 */
[----:B------:R-:W-:Y:S01]  /*51d0*/  UMOV UR6, 0x400 ;  /* 0x0000040000067882 */ /* 0x000fe20000000000 */
[----:B------:R-:W-:-:S05]  /*51e0*/  IMAD.U32 R0, RZ, RZ, UR55 ;  /* 0x00000037ff007e24 */ /* 0x000fca000f8e00ff */
[----:B------:R-:W-:Y:S01]  /*51f0*/  SHF.L.U32 R0, R0, 0x1f, RZ ;  /* 0x0000001f00007819 */ /* 0x000fe200000006ff */
[----:B0-----:R-:W-:-:S04]  /*5200*/  ULEA UR6, UR7, UR6, 0x18 ;  /* 0x0000000607067291 */ /* 0x001fc8000f8ec03f */
[----:B------:R-:W-:-:S09]  /*5210*/  ULEA UR6, UR53, UR6, 0x3 ;  /* 0x0000000635067291 */ /* 0x000fd2000f8e183f */
[----:B------:R0:W1:Y:S01]  /*5220*/  SYNCS.PHASECHK.TRANS64.TRYWAIT P1, [UR6+0x38850], R0 ;  /* 0x03885000ff0075a7 */ /* 0x0000620008020146 */
[----:B------:R-:W-:Y:S05]  /*5230*/  @!P0 BRA `(.L_x_160) ;  /* 0x0000000000048947 */ /* 0x000fea0003800000 */
[----:B------:R-:W-:Y:S01]  /*5240*/  BPT.TRAP 0x1 ;  /* 0x000000040000795c */ /* 0x000fe20000300000 */
.L_x_160:
[----:B-1----:R-:W-:Y:S05]  /*5250*/  @P1 BRA `(.L_x_158) ;  /* 0x0000000000081947 */ /* 0x002fea0003800000 */
[----:B------:R-:W1:Y:S02]  /*5260*/  SYNCS.PHASECHK.TRANS64.TRYWAIT P1, [UR6+0x38850], R0 ;  /* 0x03885000ff0075a7 */ /* 0x000e640008020146 */
[----:B-1----:R-:W-:Y:S05]  /*5270*/  @!P1 BRA `(.L_x_161) ;  /* 0x000000f000ec9947 */ /* 0x002fea0003800000 */
.L_x_158:
[----:B------:R-:W2:Y:S01]  /*5280*/  S2UR UR6, SR_CgaCtaId ;  /* 0x00000000000679c3 */ /* 0x000ea20000008800 */
[----:B01----:R-:W-:Y:S01]  /*5290*/  MOV R0, 0x400 ;  /* 0x0000040000007802 */ /* 0x003fe20000000f00 */
[----:B------:R-:W-:Y:S01]  /*52a0*/  WARPGROUP.ARRIVE ;  /* 0x00000000000079c5 */ /* 0x000fe20000000000 */
[----:B------:R-:W-:Y:S01]  /*52b0*/  UMOV UR7, 0x40000040 ;  /* 0x4000004000077882 */ /* 0x000fe20000000000 */
        /* <DEDUP_REMOVED lines=9> */
[----:B------:R-:W-:Y:S01]  /*5350*/  FMNMX.FTZ R4, R162, R4, !PT ;  /* 0x00000004a2047209 */ /* 0x000fe20007810000 */
[----:B--2---:R-:W-:Y:S01]  /*5360*/  IMAD.U32 R2, RZ, RZ, UR6 ;  /* 0x00000006ff027e24 */ /* 0x004fe2000f8e00ff */
[----:B------:R-:W-:-:S02]  /*5370*/  FMNMX.FTZ R3, R161, R3, !PT ;  /* 0x00000003a1037209 */ /* 0x000fc40007810000 */
[----:B------:R-:W-:Y:S02]  /*5380*/  FMNMX.FTZ R4, R163, R4, !PT ;  /* 0x00000004a3047209 */ /* 0x000fe40007810000 */
[----:B------:R-:W-:Y:S02]  /*5390*/  LEA R0, R2, R0, 0x18 ;  /* 0x0000000002007211 */ /* 0x000fe400078ec0ff */
[----:B------:R-:W-:Y:S02]  /*53a0*/  FMNMX.FTZ R3, R164, R3, !PT ;  /* 0x00000003a4037209 */ /* 0x000fe40007810000 */
[----:B------:R-:W-:Y:S02]  /*53b0*/  R2UR UR6, R0 ;  /* 0x00000000000672ca */ /* 0x000fe400000e0000 */
[----:B------:R-:W-:Y:S02]  /*53c0*/  FMNMX.FTZ R4, R166, R4, !PT ;  /* 0x00000004a6047209 */ /* 0x000fe40007810000 */
[----:B------:R-:W-:-:S02]  /*53d0*/  FMNMX.FTZ R3, R165, R3, !PT ;  /* 0x00000003a5037209 */ /* 0x000fc40007810000 */
[----:B------:R-:W-:Y:S02]  /*53e0*/  FMNMX.FTZ R4, R167, R4, !PT ;  /* 0x00000004a7047209 */ /* 0x000fe40007810000 */
[----:B------:R-:W-:Y:S02]  /*53f0*/  FMNMX.FTZ R3, R168, R3, !PT ;  /* 0x00000003a8037209 */ /* 0x000fe40007810000 */
[----:B------:R-:W-:Y:S02]  /*5400*/  FMNMX.FTZ R4, R170, R4, !PT ;  /* 0x00000004aa047209 */ /* 0x000fe40007810000 */
[----:B------:R-:W-:Y:S01]  /*5410*/  FMNMX.FTZ R3, R169, R3, !PT ;  /* 0x00000003a9037209 */ /* 0x000fe20007810000 */
[----:B------:R-:W-:Y:S01]  /*5420*/  UIADD3 UR6, UR6, 0x400, URZ ;  /* 0x0000040006067890 */ /* 0x000fe2000fffe03f */
[----:B------:R-:W-:Y:S02]  /*5430*/  FMNMX.FTZ R4, R171, R4, !PT ;  /* 0x00000004ab047209 */ /* 0x000fe40007810000 */
[----:B------:R-:W-:Y:S01]  /*5440*/  FMNMX.FTZ R3, R172, R3, !PT ;  /* 0x00000003ac037209 */ /* 0x000fe20007810000 */
[----:B------:R-:W-:Y:S01]  /*5450*/  USHF.R.U32.HI UR6, URZ, 0x4, UR6 ;  /* 0x000000043f067899 */ /* 0x000fe20008011606 */
[----:B------:R-:W-:-:S02]  /*5460*/  FMNMX.FTZ R4, R174, R4, !PT ;  /* 0x00000004ae047209 */ /* 0x000fc40007810000 */
[----:B------:R-:W-:Y:S01]  /*5470*/  FMNMX.FTZ R3, R173, R3, !PT ;  /* 0x00000003ad037209 */ /* 0x000fe20007810000 */
[----:B------:R-:W-:Y:S01]  /*5480*/  ULOP3.LUT UR6, UR6, 0x3fff, URZ, 0xc0, !UPT ;  /* 0x00003fff06067892 */ /* 0x000fe2000f8ec03f */
[----:B------:R-:W-:Y:S02]  /*5490*/  FMNMX.FTZ R4, R175, R4, !PT ;  /* 0x00000004af047209 */ /* 0x000fe40007810000 */
[----:B------:R-:W-:Y:S01]  /*54a0*/  FMNMX.FTZ R3, R176, R3, !PT ;  /* 0x00000003b0037209 */ /* 0x000fe20007810000 */
[----:B------:R-:W-:Y:S01]  /*54b0*/  ULOP3.LUT UR6, UR6, 0x10000, URZ, 0xfc, !UPT ;  /* 0x0001000006067892 */ /* 0x000fe2000f8efc3f */
[----:B------:R-:W-:Y:S02]  /*54c0*/  FMNMX.FTZ R4, R178, R4, !PT ;  /* 0x00000004b2047209 */ /* 0x000fe40007810000 */
[----:B------:R-:W-:Y:S01]  /*54d0*/  FMNMX.FTZ R3, R177, R3, !PT ;  /* 0x00000003b1037209 */ /* 0x000fe20007810000 */
[----:B------:R-:W-:Y:S01]  /*54e0*/  ULEA UR10, UR53, UR6, 0xb ;  /* 0x00000006350a7291 */ /* 0x000fe2000f8e583f */
[----:B------:R-:W-:-:S02]  /*54f0*/  FMNMX.FTZ R4, R179, R4, !PT ;  /* 0x00000004b3047209 */ /* 0x000fc40007810000 */
[----:B------:R-:W-:Y:S02]  /*5500*/  FMNMX.FTZ R3, R180, R3, !PT ;  /* 0x00000003b4037209 */ /* 0x000fe40007810000 */
[----:B------:R-:W-:Y:S02]  /*5510*/  FMNMX.FTZ R4, R182, R4, !PT ;  /* 0x00000004b6047209 */ /* 0x000fe40007810000 */
[----:B------:R-:W-:Y:S01]  /*5520*/  UMOV UR6, UR10 ;  /* 0x0000000a00067c82 */ /* 0x000fe20008000000 */
[----:B------:R-:W-:Y:S01]  /*5530*/  FMNMX.FTZ R3, R181, R3, !PT ;  /* 0x00000003b5037209 */ /* 0x000fe20007810000 */
[----:B------:R-:W-:Y:S01]  /*5540*/  QGMMA.64x256x32.F32.E4M3.E4M3 R24, R216, gdesc[UR4], R24, gsb0 ;  /* 0x03e00004d8187df3 */ /* 0x000fe20008000818 */
[----:B------:R-:W-:Y:S01]  /*5550*/  UIADD3 UR6, UR10, 0x2, URZ ;  /* 0x000000020a067890 */ /* 0x000fe2000fffe03f */
        /* <DEDUP_REMOVED lines=41> */
[----:B-1----:R-:W-:Y:S01]  /*57f0*/  FMNMX.FTZ R4, R4, R9, !PT ;  /* 0x0000000904047209 */ /* 0x002fe20007810000 */
[----:B------:R-:W-:Y:S02]  /*5800*/  IMAD.U32 R9, RZ, RZ, UR41 ;  /* 0x00000029ff097e24 */ /* 0x000fe4000f8e00ff */
[----:B------:R-:W-:-:S02]  /*5810*/  FADD.FTZ R8, -R3, R8 ;  /* 0x0000000803087221 */ /* 0x000fc40000010100 */
[----:B------:R-:W-:Y:S01]  /*5820*/  FFMA.FTZ R9, R3, R9, -8 ;  /* 0xc100000003097423 */ /* 0x000fe20000010009 */
[----:B------:R-:W-:-:S01]  /*5830*/  FADD.FTZ R7, -R4, R7 ;  /* 0x0000000704077221 */ /* 0x000fc20000010100 */
[----:B------:R-:W-:Y:S02]  /*5840*/  FMUL.FTZ R8, R8, UR41 ;  /* 0x0000002908087c20 */ /* 0x000fe40008410000 */
[----:B------:R-:W-:-:S01]  /*5850*/  FFMA.FTZ R21, R165, UR41, -R9 ;  /* 0x00000029a5157c23 */ /* 0x000fc20008010809 */
[--C-:B------:R-:W-:Y:S01]  /*5860*/  FFMA.FTZ R165, R181, UR41, -R9.reuse ;  /* 0x00000029b5a57c23 */ /* 0x100fe20008010809 */
[----:B------:R-:W-:-:S01]  /*5870*/  FFMA.FTZ R181, R197, UR41, -R9 ;  /* 0x00000029c5b57c23 */ /* 0x000fc20008010809 */
[----:B------:R-:W-:Y:S02]  /*5880*/  IMAD.U32 R197, RZ, RZ, UR41 ;  /* 0x00000029ffc57e24 */ /* 0x000fe4000f8e00ff */
[----:B------:R-:W-:Y:S01]  /*5890*/  FMUL.FTZ R7, R7, UR41 ;  /* 0x0000002907077c20 */ /* 0x000fe20008410000 */
[--C-:B------:R-:W-:Y:S01]  /*58a0*/  FFMA.FTZ R10, R152, UR41, -R9.reuse ;  /* 0x00000029980a7c23 */ /* 0x100fe20008010809 */
[----:B------:R-:W-:-:S01]  /*58b0*/  FFMA.FTZ R11, R153, UR41, -R9 ;  /* 0x00000029990b7c23 */ /* 0x000fc20008010809 */
[----:B------:R-:W-:Y:S01]  /*58c0*/  FFMA.FTZ R197, R4, R197, -8 ;  /* 0xc100000004c57423 */ /* 0x000fe200000100c5 */
[----:B------:R-:W-:Y:S01]  /*58d0*/  MUFU.EX2 R8, R8 ;  /* 0x0000000800087308 */ /* 0x000fe20000000800 */
[----:B------:R-:W-:-:S01]  /*58e0*/  FFMA.FTZ R12, R156, UR41, -R9 ;  /* 0x000000299c0c7c23 */ /* 0x000fc20008010809 */
[----:B------:R-:W-:Y:S01]  /*58f0*/  FFMA.FTZ R13, R157, UR41, -R9 ;  /* 0x000000299d0d7c23 */ /* 0x000fe20008010809 */
[----:B------:R-:W-:-:S01]  /*5900*/  FFMA.FTZ R154, R154, UR41, -R197 ;  /* 0x000000299a9a7c23 */ /* 0x000fc200080108c5 */
[--C-:B------:R-:W-:Y:S01]  /*5910*/  FFMA.FTZ R155, R155, UR41, -R197.reuse ;  /* 0x000000299b9b7c23 */ /* 0x100fe200080108c5 */
[----:B------:R-:W-:-:S01]  /*5920*/  FFMA.FTZ R158, R158, UR41, -R197 ;  /* 0x000000299e9e7c23 */ /* 0x000fc200080108c5 */
[----:B------:R-:W-:Y:S01]  /*5930*/  FFMA.FTZ R159, R159, UR41, -R197 ;  /* 0x000000299f9f7c23 */ /* 0x000fe200080108c5 */
[----:B------:R-:W-:-:S01]  /*5940*/  FFMA.FTZ R14, R160, UR41, -R9 ;  /* 0x00000029a00e7c23 */ /* 0x000fc20008010809 */
[----:B------:R-:W-:Y:S01]  /*5950*/  MUFU.EX2 R7, R7 ;  /* 0x0000000700077308 */ /* 0x000fe20000000800 */
[----:B------:R-:W-:-:S01]  /*5960*/  FFMA.FTZ R162, R162, UR41, -R197 ;  /* 0x00000029a2a27c23 */ /* 0x000fc200080108c5 */
[----:B------:R-:W-:Y:S01]  /*5970*/  FFMA.FTZ R15, R161, UR41, -R9 ;  /* 0x00000029a10f7c23 */ /* 0x000fe20008010809 */
[----:B------:R-:W-:-:S01]  /*5980*/  FFMA.FTZ R163, R163, UR41, -R197 ;  /* 0x00000029a3a37c23 */ /* 0x000fc200080108c5 */
[----:B------:R-:W-:Y:S01]  /*5990*/  FFMA.FTZ R20, R164, UR41, -R9 ;  /* 0x00000029a4147c23 */ /* 0x000fe20008010809 */
[----:B------:R-:W-:-:S01]  /*59a0*/  FFMA.FTZ R166, R166, UR41, -R197 ;  /* 0x00000029a6a67c23 */ /* 0x000fc200080108c5 */
[----:B------:R-:W-:Y:S01]  /*59b0*/  FFMA.FTZ R167, R167, UR41, -R197 ;  /* 0x00000029a7a77c23 */ /* 0x000fe200080108c5 */
[----:B------:R-:W-:-:S01]  /*59c0*/  FFMA.FTZ R152, R168, UR41, -R9 ;  /* 0x00000029a8987c23 */ /* 0x000fc20008010809 */
[----:B------:R-:W0:Y:S01]  /*59d0*/  MUFU.EX2 R10, R10 ;  /* 0x0000000a000a7308 */ /* 0x000e220000000800 */
[----:B------:R-:W-:-:S01]  /*59e0*/  FFMA.FTZ R170, R170, UR41, -R197 ;  /* 0x00000029aaaa7c23 */ /* 0x000fc200080108c5 */
[----:B------:R-:W-:Y:S01]  /*59f0*/  FFMA.FTZ R153, R169, UR41, -R9 ;  /* 0x00000029a9997c23 */ /* 0x000fe20008010809 */
[----:B------:R-:W-:-:S01]  /*5a00*/  FFMA.FTZ R171, R171, UR41, -R197 ;  /* 0x00000029abab7c23 */ /* 0x000fc200080108c5 */
[----:B------:R-:W-:Y:S01]  /*5a10*/  FFMA.FTZ R156, R172, UR41, -R9 ;  /* 0x00000029ac9c7c23 */ /* 0x000fe20008010809 */
[----:B------:R-:W-:-:S01]  /*5a20*/  FFMA.FTZ R174, R174, UR41, -R197 ;  /* 0x00000029aeae7c23 */ /* 0x000fc200080108c5 */
[----:B------:R-:W-:Y:S01]  /*5a30*/  FFMA.FTZ R157, R173, UR41, -R9 ;  /* 0x00000029ad9d7c23 */ /* 0x000fe20008010809 */
[----:B------:R-:W-:-:S01]  /*5a40*/  FFMA.FTZ R175, R175, UR41, -R197 ;  /* 0x00000029afaf7c23 */ /* 0x000fc200080108c5 */
[----:B------:R-:W1:Y:S01]  /*5a50*/  MUFU.EX2 R154, R154 ;  /* 0x0000009a009a7308 */ /* 0x000e620000000800 */
[----:B------:R-:W-:-:S01]  /*5a60*/  FFMA.FTZ R160, R176, UR41, -R9 ;  /* 0x00000029b0a07c23 */ /* 0x000fc20008010809 */
[----:B------:R-:W-:Y:S01]  /*5a70*/  FFMA.FTZ R178, R178, UR41, -R197 ;  /* 0x00000029b2b27c23 */ /* 0x000fe200080108c5 */
[----:B------:R-:W-:-:S01]  /*5a80*/  FFMA.FTZ R161, R177, UR41, -R9 ;  /* 0x00000029b1a17c23 */ /* 0x000fc20008010809 */
[----:B------:R-:W-:Y:S01]  /*5a90*/  FFMA.FTZ R179, R179, UR41, -R197 ;  /* 0x00000029b3b37c23 */ /* 0x000fe200080108c5 */
[----:B------:R-:W-:-:S01]  /*5aa0*/  FFMA.FTZ R164, R180, UR41, -R9 ;  /* 0x00000029b4a47c23 */ /* 0x000fc20008010809 */
[--C-:B------:R-:W-:Y:S01]  /*5ab0*/  FFMA.FTZ R182, R182, UR41, -R197.reuse ;  /* 0x00000029b6b67c23 */ /* 0x100fe200080108c5 */
[----:B------:R-:W-:-:S01]  /*5ac0*/  FFMA.FTZ R183, R183, UR41, -R197 ;  /* 0x00000029b7b77c23 */ /* 0x000fc200080108c5 */
[----:B------:R-:W2:Y:S01]  /*5ad0*/  MUFU.EX2 R11, R11 ;  /* 0x0000000b000b7308 */ /* 0x000ea20000000800 */
[----:B0-----:R-:W-:-:S01]  /*5ae0*/  FFMA.FTZ R5, R8, R5, R10 ;  /* 0x0000000508057223 */ /* 0x001fc2000001000a */
[----:B------:R-:W-:Y:S01]  /*5af0*/  FFMA.FTZ R168, R184, UR41, -R9 ;  /* 0x00000029b8a87c23 */ /* 0x000fe20008010809 */
[----:B------:R-:W-:-:S01]  /*5b00*/  FFMA.FTZ R186, R186, UR41, -R197 ;  /* 0x00000029baba7c23 */ /* 0x000fc200080108c5 */
[----:B------:R-:W-:Y:S01]  /*5b10*/  FFMA.FTZ R169, R185, UR41, -R9 ;  /* 0x00000029b9a97c23 */ /* 0x000fe20008010809 */
[----:B------:R-:W-:-:S01]  /*5b20*/  FFMA.FTZ R187, R187, UR41, -R197 ;  /* 0x00000029bbbb7c23 */ /* 0x000fc200080108c5 */
[----:B------:R-:W-:Y:S01]  /*5b30*/  FFMA.FTZ R172, R188, UR41, -R9 ;  /* 0x00000029bcac7c23 */ /* 0x000fe20008010809 */
[----:B------:R-:W-:-:S01]  /*5b40*/  FFMA.FTZ R190, R190, UR41, -R197 ;  /* 0x00000029bebe7c23 */ /* 0x000fc200080108c5 */
[----:B------:R-:W0:Y:S01]  /*5b50*/  MUFU.EX2 R155, R155 ;  /* 0x0000009b009b7308 */ /* 0x000e220000000800 */
[----:B-1----:R-:W-:-:S01]  /*5b60*/  FFMA.FTZ R6, R7, R6, R154 ;  /* 0x0000000607067223 */ /* 0x002fc2000001009a */
[----:B------:R-:W-:Y:S01]  /*5b70*/  FFMA.FTZ R173, R189, UR41, -R9 ;  /* 0x00000029bdad7c23 */ /* 0x000fe20008010809 */
[----:B------:R-:W-:-:S01]  /*5b80*/  FFMA.FTZ R191, R191, UR41, -R197 ;  /* 0x00000029bfbf7c23 */ /* 0x000fc200080108c5 */
[----:B------:R-:W-:Y:S01]  /*5b90*/  FFMA.FTZ R176, R192, UR41, -R9 ;  /* 0x00000029c0b07c23 */ /* 0x000fe20008010809 */
[----:B------:R-:W-:-:S01]  /*5ba0*/  FFMA.FTZ R194, R194, UR41, -R197 ;  /* 0x00000029c2c27c23 */ /* 0x000fc200080108c5 */
[----:B------:R-:W-:Y:S01]  /*5bb0*/  FFMA.FTZ R177, R193, UR41, -R9 ;  /* 0x00000029c1b17c23 */ /* 0x000fe20008010809 */
[----:B------:R-:W-:-:S01]  /*5bc0*/  FFMA.FTZ R195, R195, UR41, -R197 ;  /* 0x00000029c3c37c23 */ /* 0x000fc200080108c5 */
[----:B------:R-:W1:Y:S01]  /*5bd0*/  MUFU.EX2 R12, R12 ;  /* 0x0000000c000c7308 */ /* 0x000e620000000800 */
[----:B--2---:R-:W-:-:S01]  /*5be0*/  FADD.FTZ R5, R11, R5 ;  /* 0x000000050b057221 */ /* 0x004fc20000010000 */
[----:B------:R-:W-:Y:S01]  /*5bf0*/  FFMA.FTZ R180, R196, UR41, -R9 ;  /* 0x00000029c4b47c23 */ /* 0x000fe20008010809 */
[----:B------:R-:W-:-:S01]  /*5c00*/  FFMA.FTZ R198, R198, UR41, -R197 ;  /* 0x00000029c6c67c23 */ /* 0x000fc200080108c5 */
[----:B------:R-:W-:Y:S01]  /*5c10*/  FFMA.FTZ R199, R199, UR41, -R197 ;  /* 0x00000029c7c77c23 */ /* 0x000fe200080108c5 */
[----:B------:R-:W-:-:S01]  /*5c20*/  FFMA.FTZ R184, R200, UR41, -R9 ;  /* 0x00000029c8b87c23 */ /* 0x000fc20008010809 */
[----:B------:R-:W-:Y:S01]  /*5c30*/  FFMA.FTZ R202, R202, UR41, -R197 ;  /* 0x00000029caca7c23 */ /* 0x000fe200080108c5 */
[----:B------:R-:W-:-:S01]  /*5c40*/  FFMA.FTZ R185, R201, UR41, -R9 ;  /* 0x00000029c9b97c23 */ /* 0x000fc20008010809 */
[----:B------:R-:W2:Y:S01]  /*5c50*/  MUFU.EX2 R158, R158 ;  /* 0x0000009e009e7308 */ /* 0x000ea20000000800 */
[----:B0-----:R-:W-:-:S01]  /*5c60*/  FADD.FTZ R6, R155, R6 ;  /* 0x000000069b067221 */ /* 0x001fc20000010000 */
[----:B------:R-:W-:Y:S01]  /*5c70*/  FFMA.FTZ R203, R203, UR41, -R197 ;  /* 0x00000029cbcb7c23 */ /* 0x000fe200080108c5 */
[----:B------:R-:W-:-:S01]  /*5c80*/  FFMA.FTZ R188, R204, UR41, -R9 ;  /* 0x00000029ccbc7c23 */ /* 0x000fc20008010809 */
[----:B------:R-:W-:Y:S01]  /*5c90*/  FFMA.FTZ R206, R206, UR41, -R197 ;  /* 0x00000029cece7c23 */ /* 0x000fe200080108c5 */
[----:B------:R-:W-:-:S01]  /*5ca0*/  FFMA.FTZ R189, R205, UR41, -R9 ;  /* 0x00000029cdbd7c23 */ /* 0x000fc20008010809 */
[----:B------:R-:W-:Y:S01]  /*5cb0*/  FFMA.FTZ R207, R207, UR41, -R197 ;  /* 0x00000029cfcf7c23 */ /* 0x000fe200080108c5 */
[----:B------:R-:W-:-:S01]  /*5cc0*/  FFMA.FTZ R192, R208, UR41, -R9 ;  /* 0x00000029d0c07c23 */ /* 0x000fc20008010809 */
[----:B------:R-:W0:Y:S01]  /*5cd0*/  MUFU.EX2 R13, R13 ;  /* 0x0000000d000d7308 */ /* 0x000e220000000800 */
[----:B-1----:R-:W-:-:S01]  /*5ce0*/  FADD.FTZ R5, R12, R5 ;  /* 0x000000050c057221 */ /* 0x002fc20000010000 */
        /* <DEDUP_REMOVED lines=9> */
[----:B------:R-:W-:-:S05]  /*5d80*/  IMAD.U32 R200, RZ, RZ, UR54 ;  /* 0x00000036ffc87e24 */ /* 0x000fca000f8e00ff */
[----:B------:R-:W2:Y:S01]  /*5d90*/  MUFU.EX2 R14, R14 ;  /* 0x0000000e000e7308 */ /* 0x000ea20000000800 */
[----:B0-----:R-:W-:-:S07]  /*5da0*/  FADD.FTZ R5, R13, R5 ;  /* 0x000000050d057221 */ /* 0x001fce0000010000 */
[----:B------:R-:W0:Y:S01]  /*5db0*/  MUFU.EX2 R162, R162 ;  /* 0x000000a200a27308 */ /* 0x000e220000000800 */
[----:B-1----:R-:W-:-:S07]  /*5dc0*/  FADD.FTZ R6, R159, R6 ;  /* 0x000000069f067221 */ /* 0x002fce0000010000 */
[----:B------:R-:W1:Y:S01]  /*5dd0*/  MUFU.EX2 R15, R15 ;  /* 0x0000000f000f7308 */ /* 0x000e620000000800 */
[----:B--2---:R-:W-:-:S07]  /*5de0*/  FADD.FTZ R5, R14, R5 ;  /* 0x000000050e057221 */ /* 0x004fce0000010000 */
[----:B------:R-:W2:Y:S01]  /*5df0*/  MUFU.EX2 R163, R163 ;  /* 0x000000a300a37308 */ /* 0x000ea20000000800 */
[----:B0-----:R-:W-:-:S07]  /*5e00*/  FADD.FTZ R6, R162, R6 ;  /* 0x00000006a2067221 */ /* 0x001fce0000010000 */
[----:B------:R-:W0:Y:S01]  /*5e10*/  MUFU.EX2 R20, R20 ;  /* 0x0000001400147308 */ /* 0x000e220000000800 */
[----:B-1----:R-:W-:-:S07]  /*5e20*/  FADD.FTZ R5, R15, R5 ;  /* 0x000000050f057221 */ /* 0x002fce0000010000 */
[----:B------:R-:W1:Y:S01]  /*5e30*/  MUFU.EX2 R166, R166 ;  /* 0x000000a600a67308 */ /* 0x000e620000000800 */
[----:B--2---:R-:W-:-:S01]  /*5e40*/  FADD.FTZ R6, R163, R6 ;  /* 0x00000006a3067221 */ /* 0x004fc20000010000 */
[----:B------:R-:W-:Y:S02]  /*5e50*/  WARPGROUP.DEPBAR.LE gsb0, 0x0 ;  /* 0x00008000000079c5 */ /* 0x000fe40000010000 */
[----:B------:R-:W-:-:S04]  /*5e60*/  WARPGROUP.ARRIVE ;  /* 0x00000000000079c5 */ /* 0x000fc80000000000 */
[----:B------:R-:W2:Y:S01]  /*5e70*/  MUFU.EX2 R21, R21 ;  /* 0x0000001500157308 */ /* 0x000ea20000000800 */
[----:B0-----:R-:W-:-:S01]  /*5e80*/  FADD.FTZ R5, R20, R5 ;  /* 0x0000000514057221 */ /* 0x001fc20000010000 */
[----:B------:R-:W0:Y:S01]  /*5e90*/  S2R R219, SR_TID.X ;  /* 0x0000000000db7919 */ /* 0x000e220000002100 */
[----:B------:R-:W-:Y:S01]  /*5ea0*/  QGMMA.64x256x32.F32.E4M3.E4M3 R24, R220, gdesc[UR4], R24, gsb0 ;  /* 0x03e00004dc187df3 */ /* 0x000fe20008000818 */
[----:B------:R-:W-:Y:S01]  /*5eb0*/  UIADD3 UR6, UR10, 0x4, URZ ;  /* 0x000000040a067890 */ /* 0x000fe2000fffe03f */
[----:B-1----:R-:W-:Y:S01]  /*5ec0*/  FADD.FTZ R6, R166, R6 ;  /* 0x00000006a6067221 */ /* 0x002fe20000010000 */
[----:B------:R-:W-:Y:S02]  /*5ed0*/  UMOV UR7, 0x40000040 ;  /* 0x4000004000077882 */ /* 0x000fe40000000000 */
[----:B------:R-:W1:Y:S08]  /*5ee0*/  MUFU.EX2 R167, R167 ;  /* 0x000000a700a77308 */ /* 0x000e700000000800 */
[----:B------:R-:W3:Y:S01]  /*5ef0*/  MUFU.EX2 R152, R152 ;  /* 0x0000009800987308 */ /* 0x000ee20000000800 */
[----:B--2---:R-:W-:-:S07]  /*5f00*/  FADD.FTZ R5, R21, R5 ;  /* 0x0000000515057221 */ /* 0x004fce0000010000 */
[----:B------:R-:W2:Y:S01]  /*5f10*/  MUFU.EX2 R170, R170 ;  /* 0x000000aa00aa7308 */ /* 0x000ea20000000800 */
[----:B-1----:R-:W-:-:S07]  /*5f20*/  FADD.FTZ R6, R167, R6 ;  /* 0x00000006a7067221 */ /* 0x002fce0000010000 */
[----:B------:R-:W1:Y:S01]  /*5f30*/  MUFU.EX2 R153, R153 ;  /* 0x0000009900997308 */ /* 0x000e620000000800 */
[----:B---3--:R-:W-:-:S01]  /*5f40*/  FADD.FTZ R5, R152, R5 ;  /* 0x0000000598057221 */ /* 0x008fc20000010000 */
[----:B0-----:R-:W-:Y:S02]  /*5f50*/  LOP3.LUT P1, RZ, R219, 0x7f, RZ, 0xc0, !PT ;  /* 0x0000007fdbff7812 */ /* 0x001fe4000782c0ff */
[----:B------:R-:W-:-:S04]  /*5f60*/  SHF.R.U32.HI R219, RZ, 0x7, R219 ;  /* 0x00000007ffdb7819 */ /* 0x000fc800000116db */
[----:B------:R-:W0:Y:S01]  /*5f70*/  MUFU.EX2 R171, R171 ;  /* 0x000000ab00ab7308 */ /* 0x000e220000000800 */
[----:B--2---:R-:W-:-:S01]  /*5f80*/  FADD.FTZ R6, R170, R6 ;  /* 0x00000006aa067221 */ /* 0x004fc20000010000 */
[----:B------:R-:W-:-:S05]  /*5f90*/  IADD3 R201, -R219, 0xb, RZ ;  /* 0x0000000bdbc97810 */ /* 0x000fca0007ffe1ff */
[----:B------:R-:W-:Y:S01]  /*5fa0*/  @!P1 IMAD R200, R200, 0x8, R0 ;  /* 0x00000008c8c89824 */ /* 0x000fe200078e0200 */
[----:B------:R-:W2:Y:S01]  /*5fb0*/  MUFU.EX2 R156, R156 ;  /* 0x0000009c009c7308 */ /* 0x000ea20000000800 */
[----:B-1----:R-:W-:-:S02]  /*5fc0*/  FADD.FTZ R5, R153, R5 ;  /* 0x0000000599057221 */ /* 0x002fc40000010000 */
[----:B------:R-:W-:-:S05]  /*5fd0*/  @!P1 VIADD R200, R200, 0x38840 ;  /* 0x00038840c8c89836 */ /* 0x000fca0000000000 */
[----:B------:R-:W1:Y:S01]  /*5fe0*/  MUFU.EX2 R174, R174 ;  /* 0x000000ae00ae7308 */ /* 0x000e620000000800 */
[----:B0-----:R-:W-:-:S01]  /*5ff0*/  FADD.FTZ R6, R171, R6 ;  /* 0x00000006ab067221 */ /* 0x001fc20000010000 */
[----:B------:R-:W-:-:S06]  /*6000*/  @!P1 PRMT R200, RZ, 0x654, R200 ;  /* 0x00000654ffc89816 */ /* 0x000fcc00000000c8 */
        /* <DEDUP_REMOVED lines=54> */
[----:B------:R-:W-:Y:S02]  /*6370*/  WARPGROUP.DEPBAR.LE gsb0, 0x0 ;  /* 0x00008000000079c5 */ /* 0x000fe40000010000 */
[----:B------:R-:W-:-:S04]  /*6380*/  WARPGROUP.ARRIVE ;  /* 0x00000000000079c5 */ /* 0x000fc80000000000 */
[----:B------:R-:W0:Y:S01]  /*6390*/  MUFU.EX2 R202, R202 ;  /* 0x000000ca00ca7308 */ /* 0x000e220000000800 */
[----:B--2---:R-:W-:-:S01]  /*63a0*/  FADD.FTZ R6, R199, R6 ;  /* 0x00000006c7067221 */ /* 0x004fc20000010000 */
[----:B------:R-:W-:Y:S01]  /*63b0*/  QGMMA.64x256x32.F32.E4M3.E4M3 R24, R224, gdesc[UR4], R24, gsb0 ;  /* 0x03e00004e0187df3 */ /* 0x000fe20008000818 */
[----:B------:R-:W-:Y:S01]  /*63c0*/  UIADD3 UR6, UR10, 0x6, URZ ;  /* 0x000000060a067890 */ /* 0x000fe2000fffe03f */
[----:B------:R-:W-:-:S04]  /*63d0*/  UMOV UR7, 0x40000040 ;  /* 0x4000004000077882 */ /* 0x000fc80000000000 */
        /* <DEDUP_REMOVED lines=28> */
[----:B--2---:R-:W-:-:S03]  /*65a0*/  FADD.FTZ R5, R9, R5 ;  /* 0x0000000509057221 */ /* 0x004fc60000010000 */
[----:B-1----:R-:W-:Y:S01]  /*65b0*/  FADD.FTZ R6, R197, R6 ;  /* 0x00000006c5067221 */ /* 0x002fe20000010000 */
[----:B------:R-:W-:Y:S02]  /*65c0*/  WARPGROUP.DEPBAR.LE gsb0, 0x0 ;  /* 0x00008000000079c5 */ /* 0x000fe40000010000 */
[----:B------:R-:W-:-:S06]  /*65d0*/  WARPGROUP.ARRIVE ;  /* 0x00000000000079c5 */ /* 0x000fcc0000000000 */
[----:B------:R-:W-:Y:S03]  /*65e0*/  QGMMA.64x256x32.F32.E4M3.E4M3 R24, R228, gdesc[UR4], R24, gsb0 ;  /* 0x03e00004e4187df3 */ /* 0x000fe60008000818 */
[----:B------:R-:W-:Y:S02]  /*65f0*/  WARPGROUP.DEPBAR.LE gsb0, 0x0 ;  /* 0x00008000000079c5 */ /* 0x000fe40000010000 */
[----:B------:R0:W-:Y:S06]  /*6600*/  BAR.ARV R201, 0x100 ;  /* 0x000400c90000751d */ /* 0x0001ec0000002000 */
[----:B------:R0:W-:Y:S01]  /*6610*/  @!P1 SYNCS.ARRIVE.TRANS64.RED.A1T0 RZ, [R200+URZ], RZ ;  /* 0x000000ffc8ff99a7 */ /* 0x0001e2000810043f */
[----:B------:R-:W-:Y:S05]  /*6620*/  @!P0 BRA `(.L_x_162) ;  /* 0x0000000000048947 */ /* 0x000fea0003800000 */
[----:B------:R-:W-:Y:S01]  /*6630*/  BPT.TRAP 0x1 ;  /* 0x000000040000795c */ /* 0x000fe20000300000 */
.L_x_162:
[----:B------:R-:W-:Y:S01]  /*6640*/  F2FP.SATFINITE.E4M3.F32.PACK_AB_MERGE_C R12, R13, R12, RZ ;  /* 0x0000000c0d0c723e */ /* 0x000fe200048070ff */
[----:B------:R-:W-:Y:S01]  /*6650*/  UISETP.GT.AND UP0, UPT, UR52, UR40, UPT ;  /* 0x000000283400728c */ /* 0x000fe2000bf04270 */
[----:B------:R-:W-:Y:S01]  /*6660*/  F2FP.SATFINITE.E4M3.F32.PACK_AB_MERGE_C R158, R159, R158, RZ ;  /* 0x0000009e9f9e723e */ /* 0x000fe200048070ff */
[----:B------:R-:W-:Y:S01]  /*6670*/  UIADD3 UR52, UR52, -0x1, URZ ;  /* 0xffffffff34347890 */ /* 0x000fe2000fffe03f */
[----:B------:R-:W-:Y:S01]  /*6680*/  F2FP.SATFINITE.E4M3.F32.PACK_AB_MERGE_C R12, R11, R10, R12 ;  /* 0x0000000a0b0c723e */ /* 0x000fe2000480700c */
[----:B------:R-:W-:Y:S01]  /*6690*/  IMAD.U32 R10, RZ, RZ, UR53 ;  /* 0x00000035ff0a7e24 */ /* 0x000fe2000f8e00ff */
[----:B------:R-:W-:Y:S01]  /*66a0*/  F2FP.SATFINITE.E4M3.F32.PACK_AB_MERGE_C R20, R21, R20, RZ ;  /* 0x000000141514723e */ /* 0x000fe200048070ff */
[----:B------:R-:W-:Y:S01]  /*66b0*/  UMOV UR55, UR46 ;  /* 0x0000002e00377c82 */ /* 0x000fe20008000000 */
[----:B------:R-:W-:Y:S01]  /*66c0*/  PLOP3.LUT P1, PT, PT, PT, UP0, 0x80, 0x0 ;  /* 0x000000000000781c */ /* 0x000fe20003f2f008 */
[----:B------:R-:W-:Y:S01]  /*66d0*/  IMAD R10, R10, 0x8, R0 ;  /* 0x000000080a0a7824 */ /* 0x000fe200078e0200 */
[----:B------:R-:W-:Y:S01]  /*66e0*/  F2FP.SATFINITE.E4M3.F32.PACK_AB_MERGE_C R166, R167, R166, RZ ;  /* 0x000000a6a7a6723e */ /* 0x000fe200048070ff */
[----:B------:R-:W-:Y:S01]  /*66f0*/  UMOV UR53, UR54 ;  /* 0x0000003600357c82 */ /* 0x000fe20008000000 */
[----:B------:R-:W-:Y:S01]  /*6700*/  F2FP.SATFINITE.E4M3.F32.PACK_AB_MERGE_C R156, R157, R156, RZ ;  /* 0x0000009c9d9c723e */ /* 0x000fe200048070ff */
[----:B------:R-:W-:Y:S01]  /*6710*/  VIADD R11, R10, 0x38860 ;  /* 0x000388600a0b7836 */ /* 0x000fe20000000000 */
[----:B------:R-:W-:Y:S01]  /*6720*/  F2FP.SATFINITE.E4M3.F32.PACK_AB_MERGE_C R174, R175, R174, RZ ;  /* 0x000000aeafae723e */ /* 0x000fe200048070ff */
[----:B------:R-:W-:Y:S01]  /*6730*/  FMUL.FTZ R24, R24, R8 ;  /* 0x0000000818187220 */ /* 0x000fe20000410000 */
        /* <DEDUP_REMOVED lines=9> */
[-C--:B------:R-:W-:Y:S01]  /*67d0*/  FMUL.FTZ R33, R33, R8.reuse ;  /* 0x0000000821217220 */ /* 0x080fe20000410000 */
[----:B------:R-:W-:Y:S01]  /*67e0*/  PRMT R11, R2, 0x654, R11 ;  /* 0x00000654020b7816 */ /* 0x000fe2000000000b */
[----:B------:R-:W-:Y:S01]  /*67f0*/  FMUL.FTZ R36, R36, R8 ;  /* 0x0000000824247220 */ /* 0x000fe20000410000 */
[----:B------:R-:W-:Y:S01]  /*6800*/  F2FP.SATFINITE.E4M3.F32.PACK_AB_MERGE_C R158, R155, R154, R158 ;  /* 0x0000009a9b9e723e */ /* 0x000fe2000480709e */
[----:B------:R-:W-:Y:S01]  /*6810*/  FMUL.FTZ R37, R37, R8 ;  /* 0x0000000825257220 */ /* 0x000fe20000410000 */
[----:B------:R-:W-:Y:S01]  /*6820*/  F2FP.SATFINITE.E4M3.F32.PACK_AB_MERGE_C R20, R15, R14, R20 ;  /* 0x0000000e0f14723e */ /* 0x000fe20004807014 */
[----:B------:R1:W-:Y:S01]  /*6830*/  SYNCS.ARRIVE.TRANS64.RED.A1T0 RZ, [R11+URZ], RZ ;  /* 0x000000ff0bff79a7 */ /* 0x0003e2000810043f */
[----:B------:R-:W-:Y:S01]  /*6840*/  F2FP.SATFINITE.E4M3.F32.PACK_AB_MERGE_C R166, R163, R162, R166 ;  /* 0x000000a2a3a6723e */ /* 0x000fe200048070a6 */
[----:B------:R-:W-:Y:S01]  /*6850*/  FMUL.FTZ R40, R40, R8 ;  /* 0x0000000828287220 */ /* 0x000fe20000410000 */
        /* <DEDUP_REMOVED lines=132> */
[----:B------:R-:W-:Y:S01]  /*70a0*/  IMAD.MOV.U32 R7, RZ, RZ, R4 ;  /* 0x000000ffff077224 */ /* 0x000fe200078e0004 */
[----:B------:R-:W-:Y:S01]  /*70b0*/  F2FP.SATFINITE.E4M3.F32.PACK_AB_MERGE_C R228, R185, R184, R188 ;  /* 0x000000b8b9e4723e */ /* 0x000fe200048070bc */
[----:B------:R-:W-:Y:S01]  /*70c0*/  IMAD.MOV.U32 R8, RZ, RZ, R3 ;  /* 0x000000ffff087224 */ /* 0x000fe200078e0003 */
[----:B------:R-:W-:Y:S01]  /*70d0*/  F2FP.SATFINITE.E4M3.F32.PACK_AB_MERGE_C R229, R203, R202, R206 ;  /* 0x000000cacbe5723e */ /* 0x000fe200048070ce */
[----:B------:R-:W-:Y:S01]  /*70e0*/  IMAD.MOV.U32 R216, RZ, RZ, R12 ;  /* 0x000000ffffd87224 */ /* 0x000fe200078e000c */
[----:B------:R-:W-:Y:S01]  /*70f0*/  F2FP.SATFINITE.E4M3.F32.PACK_AB_MERGE_C R230, R193, R192, R9 ;  /* 0x000000c0c1e6723e */ /* 0x000fe20004807009 */
[----:B------:R-:W-:Y:S01]  /*7100*/  IMAD.MOV.U32 R217, RZ, RZ, R158 ;  /* 0x000000ffffd97224 */ /* 0x000fe200078e009e */
[----:B------:R-:W-:Y:S01]  /*7110*/  F2FP.SATFINITE.E4M3.F32.PACK_AB_MERGE_C R231, R211, R210, R197 ;  /* 0x000000d2d3e7723e */ /* 0x000fe200048070c5 */
[----:B------:R-:W-:-:S02]  /*7120*/  IMAD.MOV.U32 R218, RZ, RZ, R20 ;  /* 0x000000ffffda7224 */ /* 0x000fc400078e0014 */
[----:B------:R-:W-:Y:S02]  /*7130*/  IMAD.MOV.U32 R219, RZ, RZ, R166 ;  /* 0x000000ffffdb7224 */ /* 0x000fe400078e00a6 */
[----:B------:R-:W-:Y:S02]  /*7140*/  IMAD.MOV.U32 R220, RZ, RZ, R156 ;  /* 0x000000ffffdc7224 */ /* 0x000fe400078e009c */
[----:B------:R-:W-:Y:S02]  /*7150*/  IMAD.MOV.U32 R221, RZ, RZ, R174 ;  /* 0x000000ffffdd7224 */ /* 0x000fe400078e00ae */
[----:B------:R-:W-:Y:S02]  /*7160*/  IMAD.MOV.U32 R222, RZ, RZ, R164 ;  /* 0x000000ffffde7224 */ /* 0x000fe400078e00a4 */
[----:B------:R-:W-:Y:S02]  /*7170*/  IMAD.MOV.U32 R223, RZ, RZ, R182 ;  /* 0x000000ffffdf7224 */ /* 0x000fe400078e00b6 */
[----:B------:R-:W-:-:S02]  /*7180*/  IMAD.MOV.U32 R224, RZ, RZ, R172 ;  /* 0x000000ffffe07224 */ /* 0x000fc400078e00ac */
[----:B------:R-:W-:Y:S02]  /*7190*/  IMAD.MOV.U32 R225, RZ, RZ, R190 ;  /* 0x000000ffffe17224 */ /* 0x000fe400078e00be */
[----:B------:R-:W-:Y:S01]  /*71a0*/  IMAD.MOV.U32 R226, RZ, RZ, R180 ;  /* 0x000000ffffe27224 */ /* 0x000fe200078e00b4 */
[----:B-1----:R-:W-:Y:S06]  /*71b0*/  @P1 BRA `(.L_x_163) ;  /* 0xffffffd800e01947 */ /* 0x002fec000383ffff */
.L_x_153:
[----:B------:R-:W-:Y:S06]  /*71c0*/  BAR.ARV 0x8, 0x180 ;  /* 0x0206000000007b1d */ /* 0x000fec0000002000 */
[----:B------:R-:W-:Y:S05]  /*71d0*/  @!P0 BRA `(.L_x_164) ;  /* 0x0000000000048947 */ /* 0x000fea0003800000 */
[----:B------:R-:W-:Y:S01]  /*71e0*/  BPT.TRAP 0x1 ;  /* 0x000000040000795c */ /* 0x000fe20000300000 */
.L_x_164:
[----:B------:R-:W-:Y:S02]  /*71f0*/  IMAD.U32 R8, RZ, RZ, UR46 ;  /* 0x0000002eff087e24 */ /* 0x000fe4000f8e00ff */
[----:B------:R-:W-:-:S03]  /*7200*/  IMAD.U32 R7, RZ, RZ, UR54 ;  /* 0x00000036ff077e24 */ /* 0x000fc6000f8e00ff */
[----:B------:R-:W-:Y:S01]  /*7210*/  SHF.L.U32 R8, R8, 0x1f, RZ ;  /* 0x0000001f08087819 */ /* 0x000fe200000006ff */
[----:B------:R-:W-:-:S04]  /*7220*/  IMAD R7, R7, 0x8, R0 ;  /* 0x0000000807077824 */ /* 0x000fc800078e0200 */
[----:B------:R1:W2:Y:S01]  /*7230*/  SYNCS.PHASECHK.TRANS64.TRYWAIT P1, [R7+URZ+0x38850], R8 ;  /* 0x03885008070075a7 */ /* 0x0002a2000802017f */
[----:B------:R-:W-:Y:S05]  /*7240*/  @!P0 BRA `(.L_x_165) ;  /* 0x0000000000048947 */ /* 0x000fea0003800000 */
[----:B------:R-:W-:Y:S01]  /*7250*/  BPT.TRAP 0x1 ;  /* 0x000000040000795c */ /* 0x000fe20000300000 */
.L_x_165:
[----:B------:R-:W-:Y:S02]  /*7260*/  VIADD R0, R0, 0x400 ;  /* 0x0000040000007836 */ /* 0x000fe40000000000 */
[----:B------:R-:W-:-:S03]  /*7270*/  IMAD.U32 R9, RZ, RZ, UR54 ;  /* 0x00000036ff097e24 */ /* 0x000fc6000f8e00ff */
[----:B------:R-:W-:-:S04]  /*7280*/  SHF.R.U32.HI R0, RZ, 0x4, R0 ;  /* 0x00000004ff007819 */ /* 0x000fc80000011600 */
[----:B------:R-:W-:-:S04]  /*7290*/  LOP3.LUT R0, R0, 0x3fff, RZ, 0xc0, !PT ;  /* 0x00003fff00007812 */ /* 0x000fc800078ec0ff */
[----:B------:R-:W-:Y:S01]  /*72a0*/  LOP3.LUT R0, R0, 0x10000, RZ, 0xfc, !PT ;  /* 0x0001000000007812 */ /* 0x000fe200078efcff */
[----:B--2---:R-:W-:Y:S06]  /*72b0*/  @P1 BRA `(.L_x_166) ;  /* 0x0000000000081947 */ /* 0x004fec0003800000 */
[----:B------:R-:W2:Y:S02]  /*72c0*/  SYNCS.PHASECHK.TRANS64.TRYWAIT P1, [R7+URZ+0x38850], R8 ;  /* 0x03885008070075a7 */ /* 0x000ea4000802017f */
[----:B--2---:R-:W-:Y:S05]  /*72d0*/  @!P1 BRA `(.L_x_167) ;  /* 0x000000d000ec9947 */ /* 0x004fea0003800000 */
.L_x_166:
[----:B-12---:R-:W-:Y:S01]  /*72e0*/  IMAD R8, R9, 0x800, R0 ;  /* 0x0000080009087824 */ /* 0x006fe200078e0200 */
[----:B------:R-:W-:Y:S05]  /*72f0*/  WARPSYNC.ALL ;  /* 0x0000000000007948 */ /* 0x000fea0003800000 */
[----:B------:R-:W-:Y:S01]  /*7300*/  IMAD.MOV.U32 R9, RZ, RZ, 0x40000040 ;  /* 0x40000040ff097424 */ /* 0x000fe200078e00ff */
[C---:B------:R-:W-:Y:S01]  /*7310*/  R2UR UR6, R8.reuse ;  /* 0x00000000080672ca */ /* 0x040fe200000e0000 */
[----:B------:R-:W-:Y:S01]  /*7320*/  WARPGROUP.ARRIVE ;  /* 0x00000000000079c5 */ /* 0x000fe20000000000 */
[C---:B------:R-:W-:Y:S01]  /*7330*/  VIADD R10, R8.reuse, 0x2 ;  /* 0x00000002080a7836 */ /* 0x040fe20000000000 */
[----:B------:R-:W-:Y:S01]  /*7340*/  ULDC.64 UR4, c[0x0][0x9a0] ;  /* 0x0002680000047ab9 */ /* 0x000fe20000000a00 */
[----:B------:R-:W-:Y:S01]  /*7350*/  R2UR UR7, R9 ;  /* 0x00000000090772ca */ /* 0x000fe200000e0000 */
[----:B------:R-:W-:Y:S01]  /*7360*/  IMAD.MOV.U32 R11, RZ, RZ, 0x40000040 ;  /* 0x40000040ff0b7424 */ /* 0x000fe200078e00ff */
[----:B------:R-:W-:Y:S01]  /*7370*/  ISETP.NE.U32.AND P1, PT, RZ, UR4, PT ;  /* 0x00000004ff007c0c */ /* 0x000fe2000bf25070 */
[----:B------:R-:W-:-:S02]  /*7380*/  VIADD R14, R8, 0x4 ;  /* 0x00000004080e7836 */ /* 0x000fc40000000000 */
[----:B------:R-:W-:Y:S01]  /*7390*/  IMAD.MOV.U32 R15, RZ, RZ, 0x40000040 ;  /* 0x40000040ff0f7424 */ /* 0x000fe200078e00ff */
[----:B------:R-:W-:-:S07]  /*73a0*/  ISETP.NE.AND.EX P1, PT, RZ, UR5, PT, P1 ;  /* 0x00000005ff007c0c */ /* 0x000fce000bf25310 */
[----:B------:R-:W-:Y:S01]  /*73b0*/  QGMMA.64x256x32.F32.E4M3.E4M3 R24, R216, gdesc[UR4], R24, gsb0 ;  /* 0x03e00004d8187df3 */ /* 0x000fe20008000818 */
[----:B------:R-:W-:Y:S02]  /*73c0*/  R2UR UR6, R10 ;  /* 0x000000000a0672ca */ /* 0x000fe400000e0000 */
[----:B------:R-:W-:-:S03]  /*73d0*/  R2UR UR7, R11 ;  /* 0x000000000b0772ca */ /* 0x000fc600000e0000 */
[----:B------:R-:W1:Y:S08]  /*73e0*/  @P1 LDC.64 R10, c[0x0][0x9c8] ;  /* 0x00027200ff0a1b82 */ /* 0x000e700000000a00 */
[----:B------:R-:W2:Y:S01]  /*73f0*/  @P1 LDC.64 R12, c[0x0][0x9d0] ;  /* 0x00027400ff0c1b82 */ /* 0x000ea20000000a00 */
[----:B-1----:R-:W-:-:S04]  /*7400*/  @P1 IMAD R0, R10, UR37, RZ ;  /* 0x000000250a001c24 */ /* 0x002fc8000f8e02ff */
[----:B------:R-:W-:Y:S02]  /*7410*/  @P1 IMAD R9, R11, UR36, R0 ;  /* 0x000000240b091c24 */ /* 0x000fe4000f8e0200 */
[----:B------:R-:W-:-:S04]  /*7420*/  @P1 IMAD.WIDE.U32 R10, R10, UR36, RZ ;  /* 0x000000240a0a1c25 */ /* 0x000fc8000f8e00ff */
[----:B------:R-:W-:Y:S02]  /*7430*/  @P1 IMAD.IADD R11, R11, 0x1, R9 ;  /* 0x000000010b0b1824 */ /* 0x000fe400078e0209 */
[----:B--2---:R-:W-:-:S04]  /*7440*/  @P1 IMAD.WIDE.U32 R10, R12, UR42, R10 ;  /* 0x0000002a0c0a1c25 */ /* 0x004fc8000f8e000a */
[----:B------:R-:W-:Y:S01]  /*7450*/  @P1 IMAD R13, R13, UR42, R11 ;  /* 0x0000002a0d0d1c24 */ /* 0x000fe2000f8e020b */
[----:B------:R-:W-:-:S04]  /*7460*/  @P1 LEA R12, P2, R10, UR4, 0x2 ;  /* 0x000000040a0c1c11 */ /* 0x000fc8000f8410ff */
[----:B------:R-:W-:Y:S01]  /*7470*/  @P1 LEA.HI.X R13, R10, UR5, R13, 0x2, P2 ;  /* 0x000000050a0d1c11 */ /* 0x000fe200090f140d */
[----:B------:R-:W-:-:S06]  /*7480*/  IMAD.MOV.U32 R10, RZ, RZ, 0x3f800000 ;  /* 0x3f800000ff0a7424 */ /* 0x000fcc00078e00ff */
[----:B------:R1:W2:Y:S01]  /*7490*/  @P1 LDG.E R10, desc[UR50][R12.64] ;  /* 0x000000320c0a1981 */ /* 0x0002a2000c1e1900 */
[----:B------:R-:W-:Y:S02]  /*74a0*/  WARPGROUP.DEPBAR.LE gsb0, 0x0 ;  /* 0x00008000000079c5 */ /* 0x000fe40000010000 */
[----:B------:R-:W-:-:S06]  /*74b0*/  WARPGROUP.ARRIVE ;  /* 0x00000000000079c5 */ /* 0x000fcc0000000000 */
[----:B------:R-:W-:Y:S01]  /*74c0*/  QGMMA.64x256x32.F32.E4M3.E4M3 R24, R220, gdesc[UR4], R24, gsb0 ;  /* 0x03e00004dc187df3 */ /* 0x000fe20008000818 */
[----:B------:R-:W-:Y:S02]  /*74d0*/  R2UR UR6, R14 ;  /* 0x000000000e0672ca */ /* 0x000fe400000e0000 */
[----:B------:R-:W-:Y:S01]  /*74e0*/  R2UR UR7, R15 ;  /* 0x000000000f0772ca */ /* 0x000fe200000e0000 */
[----:B------:R-:W-:Y:S02]  /*74f0*/  VIADD R8, R8, 0x6 ;  /* 0x0000000608087836 */ /* 0x000fe40000000000 */
[----:B------:R-:W-:Y:S01]  /*7500*/  IMAD.MOV.U32 R9, RZ, RZ, 0x40000040 ;  /* 0x40000040ff097424 */ /* 0x000fe200078e00ff */
[----:B------:R-:W3:Y:S04]  /*7510*/  SHFL.BFLY PT, R0, R5, 0x2, 0x1f ;  /* 0x0c401f0005007f89 */ /* 0x000ee800000e0000 */
[----:B------:R-:W4:Y:S01]  /*7520*/  SHFL.BFLY PT, R11, R6, 0x2, 0x1f ;  /* 0x0c401f00060b7f89 */ /* 0x000f2200000e0000 */
[----:B------:R-:W-:-:S02]  /*7530*/  WARPGROUP.DEPBAR.LE gsb0, 0x0 ;  /* 0x00008000000079c5 */ /* 0x000fc40000010000 */
[----:B------:R-:W-:-:S14]  /*7540*/  WARPGROUP.ARRIVE ;  /* 0x00000000000079c5 */ /* 0x000fdc0000000000 */
[----:B------:R-:W-:Y:S01]  /*7550*/  QGMMA.64x256x32.F32.E4M3.E4M3 R24, R224, gdesc[UR4], R24, gsb0 ;  /* 0x03e00004e0187df3 */ /* 0x000fe20008000818 */
[----:B------:R-:W-:Y:S02]  /*7560*/  R2UR UR6, R8 ;  /* 0x00000000080672ca */ /* 0x000fe400000e0000 */
[----:B------:R-:W-:Y:S01]  /*7570*/  R2UR UR7, R9 ;  /* 0x00000000090772ca */ /* 0x000fe200000e0000 */
[----:B---3--:R-:W-:-:S01]  /*7580*/  FADD.FTZ R0, R0, R5 ;  /* 0x0000000500007221 */ /* 0x008fc20000010000 */
[----:B----4-:R-:W-:-:S04]  /*7590*/  FADD.FTZ R11, R11, R6 ;  /* 0x000000060b0b7221 */ /* 0x010fc80000010000 */
[----:B------:R-:W3:Y:S04]  /*75a0*/  SHFL.BFLY PT, R9, R0, 0x1, 0x1f ;  /* 0x0c201f0000097f89 */ /* 0x000ee800000e0000 */
[----:B------:R-:W4:Y:S01]  /*75b0*/  SHFL.BFLY PT, R8, R11, 0x1, 0x1f ;  /* 0x0c201f000b087f89 */ /* 0x000f2200000e0000 */
[----:B------:R-:W-:Y:S02]  /*75c0*/  IMAD.MOV.U32 R5, RZ, RZ, RZ ;  /* 0x000000ffff057224 */ /* 0x000fe400078e00ff */
[----:B---3--:R-:W-:Y:S01]  /*75d0*/  FADD.FTZ R9, R0, R9 ;  /* 0x0000000900097221 */ /* 0x008fe20000010000 */
[----:B----4-:R-:W-:-:S04]  /*75e0*/  FADD.FTZ R14, R11, R8 ;  /* 0x000000080b0e7221 */ /* 0x010fc80000010000 */
[C---:B------:R-:W-:Y:S01]  /*75f0*/  FSETP.NE.FTZ.AND P1, PT, R9.reuse, RZ, PT ;  /* 0x000000ff0900720b */ /* 0x040fe20003f35000 */
[----:B-1----:R-:W-:Y:S01]  /*7600*/  FMUL.FTZ R13, R9, 0.00390625 ;  /* 0x3b800000090d7820 */ /* 0x002fe20000410000 */
[----:B------:R-:W-:-:S04]  /*7610*/  FMUL.FTZ R12, R14, 0.00390625 ;  /* 0x3b8000000e0c7820 */ /* 0x000fc80000410000 */
[----:B------:R-:W-:Y:S02]  /*7620*/  FSETP.NE.FTZ.AND P2, PT, R13, RZ, PT ;  /* 0x000000ff0d00720b */ /* 0x000fe40003f55000 */
[----:B------:R-:W-:-:S05]  /*7630*/  FSETP.NE.FTZ.AND P3, PT, R12, RZ, PT ;  /* 0x000000ff0c00720b */ /* 0x000fca0003f75000 */
[----:B------:R-:W-:Y:S01]  /*7640*/  @P1 MUFU.RCP R5, R9 ;  /* 0x0000000900051308 */ /* 0x000fe20000001000 */
[----:B------:R-:W-:Y:S01]  /*7650*/  FSETP.NE.FTZ.AND P1, PT, R14, RZ, PT ;  /* 0x000000ff0e00720b */ /* 0x000fe20003f35000 */
[----:B------:R-:W-:-:S06]  /*7660*/  IMAD.MOV.U32 R11, RZ, RZ, RZ ;  /* 0x000000ffff0b7224 */ /* 0x000fcc00078e00ff */
[----:B------:R-:W1:Y:S08]  /*7670*/  @P2 MUFU.LG2 R8, R13 ;  /* 0x0000000d00082308 */ /* 0x000e700000000c00 */
[----:B------:R-:W3:Y:S08]  /*7680*/  @P3 MUFU.LG2 R12, R12 ;  /* 0x0000000c000c3308 */ /* 0x000ef00000000c00 */
[----:B------:R-:W4:Y:S01]  /*7690*/  @P1 MUFU.RCP R11, R14 ;  /* 0x0000000e000b1308 */ /* 0x000f220000001000 */
[----:B------:R-:W-:-:S02]  /*76a0*/  IMAD.U32 R6, RZ, RZ, UR41 ;  /* 0x00000029ff067e24 */ /* 0x000fc4000f8e00ff */
[----:B------:R-:W-:Y:S02]  /*76b0*/  IMAD.U32 R20, RZ, RZ, UR41 ;  /* 0x00000029ff147e24 */ /* 0x000fe4000f8e00ff */
[----:B-1----:R-:W-:Y:S01]  /*76c0*/  @P2 FMUL.FTZ R9, R8, 0.69314718246459960938 ;  /* 0x3f31721808092820 */ /* 0x002fe20000410000 */
[----:B------:R-:W-:Y:S01]  /*76d0*/  @P2 FMUL.FTZ R6, R6, 0.69314718246459960938 ;  /* 0x3f31721806062820 */ /* 0x000fe20000410000 */
[----:B------:R-:W-:Y:S01]  /*76e0*/  @P3 FMUL.FTZ R20, R20, 0.69314718246459960938 ;  /* 0x3f31721814143820 */ /* 0x000fe20000410000 */
[----:B---3--:R-:W-:Y:S01]  /*76f0*/  @P3 FMUL.FTZ R13, R12, 0.69314718246459960938 ;  /* 0x3f3172180c0d3820 */ /* 0x008fe20000410000 */
[----:B------:R-:W-:Y:S02]  /*7700*/  IMAD.MOV.U32 R0, RZ, RZ, -0x800000 ;  /* 0xff800000ff007424 */ /* 0x000fe400078e00ff */
[----:B------:R-:W-:Y:S01]  /*7710*/  @P2 FFMA.FTZ R0, R6, R3, R9 ;  /* 0x0000000306002223 */ /* 0x000fe20000010009 */
[----:B------:R-:W-:Y:S02]  /*7720*/  IMAD.MOV.U32 R160, RZ, RZ, -0x800000 ;  /* 0xff800000ffa07424 */ /* 0x000fe400078e00ff */
[----:B------:R-:W-:Y:S01]  /*7730*/  @P3 FFMA.FTZ R160, R20, R4, R13 ;  /* 0x0000000414a03223 */ /* 0x000fe2000001000d */
[-C--:B--2---:R-:W-:Y:S01]  /*7740*/  FMUL.FTZ R152, R5, R10.reuse ;  /* 0x0000000a05987220 */ /* 0x084fe20000410000 */
[----:B----4-:R-:W-:Y:S01]  /*7750*/  FMUL.FTZ R3, R11, R10 ;  /* 0x0000000a0b037220 */ /* 0x010fe20000410000 */
[----:B------:R-:W-:-:S02]  /*7760*/  WARPGROUP.DEPBAR.LE gsb0, 0x0 ;  /* 0x00008000000079c5 */ /* 0x000fc40000010000 */
[----:B------:R-:W-:-:S06]  /*7770*/  WARPGROUP.ARRIVE ;  /* 0x00000000000079c5 */ /* 0x000fcc0000000000 */
[----:B------:R-:W-:Y:S03]  /*7780*/  QGMMA.64x256x32.F32.E4M3.E4M3 R24, R228, gdesc[UR4], R24, gsb0 ;  /* 0x03e00004e4187df3 */ /* 0x000fe60008000818 */
[----:B------:R-:W-:Y:S02]  /*7790*/  WARPGROUP.DEPBAR.LE gsb0, 0x0 ;  /* 0x00008000000079c5 */ /* 0x000fe40000010000 */
[----:B------:R-:W-:Y:S05]  /*77a0*/  @!P0 BRA `(.L_x_168) ;  /* 0x0000000000048947 */ /* 0x000fea0003800000 */
[----:B------:R-:W-:Y:S01]  /*77b0*/  BPT.TRAP 0x1 ;  /* 0x000000040000795c */ /* 0x000fe20000300000 */
.L_x_168:
[----:B------:R-:W-:Y:S01]  /*77c0*/  VIADD R153, R7, 0x38860 ;  /* 0x0003886007997836 */ /* 0x000fe20000000000 */
[----:B------:R-:W-:Y:S01]  /*77d0*/  UIADD3 UR54, UR54, 0x1, URZ ;  /* 0x0000000136367890 */ /* 0x000fe2000fffe03f */
[-C--:B------:R-:W-:Y:S01]  /*77e0*/  FMUL.FTZ R7, R40, R152.reuse ;  /* 0x0000009828077220 */ /* 0x080fe20000410000 */
[-C--:B------:R-:W-:Y:S01]  /*77f0*/  FMUL.FTZ R8, R45, R152.reuse ;  /* 0x000000982d087220 */ /* 0x080fe20000410000 */
[-C--:B------:R-:W-:Y:S01]  /*7800*/  FMUL.FTZ R4, R24, R152.reuse ;  /* 0x0000009818047220 */ /* 0x080fe20000410000 */
[----:B------:R-:W-:Y:S01]  /*7810*/  PRMT R153, R2, 0x654, R153 ;  /* 0x0000065402997816 */ /* 0x000fe20000000099 */
[----:B------:R-:W-:Y:S01]  /*7820*/  UISETP.NE.AND UP0, UPT, UR54, 0x2, UPT ;  /* 0x000000023600788c */ /* 0x000fe2000bf05270 */
[-C--:B------:R-:W-:Y:S01]  /*7830*/  FMUL.FTZ R5, R29, R152.reuse ;  /* 0x000000981d057220 */ /* 0x080fe20000410000 */
[-C--:B------:R-:W-:Y:S01]  /*7840*/  FMUL.FTZ R2, R32, R152.reuse ;  /* 0x0000009820027220 */ /* 0x080fe20000410000 */
[----:B------:R1:W-:Y:S01]  /*7850*/  SYNCS.ARRIVE.TRANS64.RED.A1T0 RZ, [R153+URZ], RZ ;  /* 0x000000ff99ff79a7 */ /* 0x0003e2000810043f */
        /* <DEDUP_REMOVED lines=73> */
[----:B------:R-:W-:Y:S01]  /*7cf0*/  USEL UR4, URZ, 0x1, UP0 ;  /* 0x000000013f047887 */ /* 0x000fe20008000000 */
        /* <DEDUP_REMOVED lines=49> */
[----:B------:R-:W-:Y:S01]  /*8010*/  PLOP3.LUT P0, PT, PT, PT, PT, 0x8, 0x0 ;  /* 0x000000000000781c */ /* 0x000fe20003f0e170 */
[----:B------:R-:W-:Y:S01]  /*8020*/  FMUL.FTZ R3, R147, R3 ;  /* 0x0000000393037220 */ /* 0x000fe20000410000 */
[----:B------:R-:W-:-:S02]  /*8030*/  UIADD3 UR47, UR47, 0x1, URZ ;  /* 0x000000012f2f7890 */ /* 0x000fc4000fffe03f */
[----:B------:R-:W-:Y:S02]  /*8040*/  USEL UR54, UR54, URZ, UP0 ;  /* 0x0000003f36367287 */ /* 0x000fe40008000000 */
[----:B-1----:R-:W-:-:S12]  /*8050*/  ULOP3.LUT UR46, UR46, UR4, URZ, 0x3c, !UPT ;  /* 0x000000042e2e7292 */ /* 0x002fd8000f8e3c3f */
.L_x_146:
[----:B------:R-:W1:Y:S08]  /*8060*/  S2UR UR4, SR_CgaCtaId ;  /* 0x00000000000479c3 */ /* 0x000e700000008800 */
[----:B------:R-:W-:Y:S01]  /*8070*/  BAR.SYNC.DEFER_BLOCKING 0x5, 0x180 ;  /* 0x0146000000007b1d */ /* 0x000fe20000010000 */
[----:B------:R-:W-:-:S05]  /*8080*/  UISETP.NE.AND UP0, UPT, UR45, URZ, UPT ;  /* 0x0000003f2d00728c */ /* 0x000fca000bf05270 */
[----:B------:R-:W-:Y:S01]  /*8090*/  UMOV UR8, 0x400 ;  /* 0x0000040000087882 */ /* 0x000fe20000000000 */
[----:B------:R-:W-:Y:S05]  /*80a0*/  BSSY B0, `(.L_x_169) ;  /* 0x0000629000007945 */ /* 0x000fea0003800000 */
[----:B------:R-:W-:Y:S01]  /*80b0*/  @!UP0 ULDC UR45, c[0x0][0xad4] ;  /* 0x0002b500002d8ab9 */ /* 0x000fe20000000800 */
[----:B-1----:R-:W-:-:S09]  /*80c0*/  ULEA UR8, UR4, UR8, 0x18 ;  /* 0x0000000804087291 */ /* 0x002fd2000f8ec03f */
[----:B------:R-:W1:Y:S02]  /*80d0*/  LDS.128 R64, [UR8+0x388d0] ;  /* 0x0388d008ff407984 */ /* 0x000e640008000c00 */
[----:B-1----:R-:W-:Y:S02]  /*80e0*/  R2UR UR5, R65 ;  /* 0x00000000410572ca */ /* 0x002fe400000e0000 */
[----:B------:R-:W-:Y:S02]  /*80f0*/  R2UR UR6, R66 ;  /* 0x00000000420672ca */ /* 0x000fe400000e0000 */
[----:B------:R-:W-:Y:S01]  /*8100*/  R2UR UR7, R67 ;  /* 0x00000000430772ca */ /* 0x000fe200000e0000 */
[----:B------:R-:W-:Y:S06]  /*8110*/  BAR.ARV 0x4, 0x180 ;  /* 0x0106000000007b1d */ /* 0x000fec0000002000 */
[----:B------:R-:W-:Y:S08]  /*8120*/  @P0 BRA `(.L_x_170) ;  /* 0x0000005000b00947 */ /* 0x000ff00003800000 */
[----:B------:R-:W1:Y:S01]  /*8130*/  S2R R190, SR_TID.X ;  /* 0x0000000000be7919 */ /* 0x000e620000002100 */
[----:B------:R-:W-:Y:S01]  /*8140*/  ULDC.64 UR10, c[0x4][0x38] ;  /* 0x01000e00000a7ab9 */ /* 0x000fe20000000a00 */
[----:B------:R-:W2:Y:S01]  /*8150*/  LDL R176, [R1+0x44] ;  /* 0x0000440001b07983 */ /* 0x000ea20000100800 */
[----:B------:R-:W3:Y:S01]  /*8160*/  S2UR UR4, SR_SWINHI ;  /* 0x00000000000479c3 */ /* 0x000ee20000002f00 */
[----:B------:R-:W-:Y:S01]  /*8170*/  ULDC.64 UR14, c[0x0][0xc00] ;  /* 0x00030000000e7ab9 */ /* 0x000fe20000000a00 */
[----:B------:R-:W-:Y:S01]  /*8180*/  USHF.L.U64.HI UR16, UR36, 0x2, UR37 ;  /* 0x0000000224107899 */ /* 0x000fe20008010225 */
[----:B------:R-:W4:Y:S01]  /*8190*/  LDL R191, [R1+0x40] ;  /* 0x0000400001bf7983 */ /* 0x000f220000100800 */
[----:B------:R-:W-:Y:S01]  /*81a0*/  ULDC UR20, c[0x0][0xbe8] ;  /* 0x0002fa0000147ab9 */ /* 0x000fe20000000800 */
[----:B-1----:R-:W-:-:S05]  /*81b0*/  IMAD.SHL.U32 R64, R190, 0x4, RZ ;  /* 0x00000004be407824 */ /* 0x002fca00078e00ff */
[----:B------:R-:W-:Y:S01]  /*81c0*/  LOP3.LUT R64, R64, 0xc, RZ, 0xc0, !PT ;  /* 0x0000000c40407812 */ /* 0x000fe200078ec0ff */
[----:B------:R-:W-:Y:S03]  /*81d0*/  BAR.SYNC.DEFER_BLOCKING 0x1, 0x100 ;  /* 0x0044000000007b1d */ /* 0x000fe60000010000 */
[----:B------:R-:W-:-:S05]  /*81e0*/  IADD3 R64, P0, R64, UR10, RZ ;  /* 0x0000000a40407c10 */ /* 0x000fca000ff1e0ff */
[----:B------:R-:W-:-:S05]  /*81f0*/  IMAD.X R65, RZ, RZ, UR11, P0 ;  /* 0x0000000bff417e24 */ /* 0x000fca00080e06ff */
[----:B------:R1:W5:Y:S01]  /*8200*/  LDG.E.CONSTANT R64, desc[UR50][R64.64] ;  /* 0x0000003240407981 */ /* 0x000362000c1e9900 */
[----:B------:R-:W-:Y:S01]  /*8210*/  LOP3.LUT P0, R66, R190, 0x3, RZ, 0xc0, !PT ;  /* 0x00000003be427812 */ /* 0x000fe2000780c0ff */
[----:B------:R-:W-:Y:S01]  /*8220*/  UMOV UR10, UR8 ;  /* 0x00000008000a7c82 */ /* 0x000fe20008000000 */
[----:B---3--:R-:W-:Y:S02]  /*8230*/  UMOV UR11, UR4 ;  /* 0x00000004000b7c82 */ /* 0x008fe40008000000 */
[----:B------:R-:W-:-:S04]  /*8240*/  ISETP.EQ.OR P0, PT, R66, 0x3, !P0 ;  /* 0x000000034200780c */ /* 0x000fc80004702670 */
        /* <DEDUP_REMOVED lines=19> */
[----:B------:R-:W-:Y:S01]  /*8380*/  SEL R129, R31, R30, P0 ;  /* 0x0000001e1f817207 */ /* 0x000fe20000000000 */
[----:B------:R-:W-:Y:S01]  /*8390*/  IMAD.MOV.U32 R30, RZ, RZ, 0x2 ;  /* 0x00000002ff1e7424 */ /* 0x000fe200078e00ff */
        /* <DEDUP_REMOVED lines=91> */
[----:B-1----:R-:W-:Y:S01]  /*8950*/  SEL R65, R4, R25, P0 ;  /* 0x0000001904417207 */ /* 0x002fe20000000000 */
[----:B--2---:R-:W-:Y:S01]  /*8960*/  IMAD.WIDE R30, R176, R30, UR10 ;  /* 0x0000000ab01e7e25 */ /* 0x004fe2000f8e021e */
[----:B------:R-:W-:Y:S02]  /*8970*/  SEL R123, R126, R127, P0 ;  /* 0x0000007f7e7b7207 */ /* 0x000fe40000000000 */
[----:B------:R-:W-:-:S02]  /*8980*/  SEL R135, R135, R134, P0 ;  /* 0x0000008687877207 */ /* 0x000fc40000000000 */
[C---:B------:R-:W-:Y:S02]  /*8990*/  IADD3 R79, P4, R30.reuse, 0xc060, RZ ;  /* 0x0000c0601e4f7810 */ /* 0x040fe40007f9e0ff */
[C---:B------:R-:W-:Y:S02]  /*89a0*/  IADD3 R83, P3, R30.reuse, 0xc040, RZ ;  /* 0x0000c0401e537810 */ /* 0x040fe40007f7e0ff */
[----:B------:R-:W-:Y:S02]  /*89b0*/  IADD3 R87, P2, R30, 0xc020, RZ ;  /* 0x0000c0201e577810 */ /* 0x000fe40007f5e0ff */
[----:B------:R-:W-:Y:S02]  /*89c0*/  LOP3.LUT R78, R79, 0x380, RZ, 0xc0, !PT ;  /* 0x000003804f4e7812 */ /* 0x000fe400078ec0ff */
[----:B------:R-:W-:Y:S02]  /*89d0*/  LOP3.LUT R82, R83, 0x380, RZ, 0xc0, !PT ;  /* 0x0000038053527812 */ /* 0x000fe400078ec0ff */
[----:B------:R-:W-:-:S02]  /*89e0*/  LOP3.LUT R86, R87, 0x380, RZ, 0xc0, !PT ;  /* 0x0000038057567812 */ /* 0x000fc400078ec0ff */
[----:B------:R-:W-:Y:S02]  /*89f0*/  SHF.R.U64 R78, R78, 0x3, RZ ;  /* 0x000000034e4e7819 */ /* 0x000fe400000012ff */
[----:B------:R-:W-:Y:S02]  /*8a00*/  IADD3 R51, P1, R30, 0xc000, RZ ;  /* 0x0000c0001e337810 */ /* 0x000fe40007f3e0ff */
[----:B------:R-:W-:Y:S02]  /*8a10*/  SHF.R.U64 R82, R82, 0x3, RZ ;  /* 0x0000000352527819 */ /* 0x000fe400000012ff */
[----:B------:R-:W-:Y:S02]  /*8a20*/  IADD3 R55, P6, R30, 0x8060, RZ ;  /* 0x000080601e377810 */ /* 0x000fe40007fde0ff */
[----:B------:R-:W-:Y:S02]  /*8a30*/  SHF.R.U64 R86, R86, 0x3, RZ ;  /* 0x0000000356567819 */ /* 0x000fe400000012ff */
[----:B------:R-:W-:Y:S01]  /*8a40*/  LOP3.LUT R78, R78, R79, RZ, 0x3c, !PT ;  /* 0x0000004f4e4e7212 */ /* 0x000fe200078e3cff */
[----:B------:R-:W-:Y:S01]  /*8a50*/  IMAD.X R79, RZ, RZ, R31, P4 ;  /* 0x000000ffff4f7224 */ /* 0x000fe200020e061f */
[----:B------:R-:W-:-:S02]  /*8a60*/  LOP3.LUT R50, R51, 0x380, RZ, 0xc0, !PT ;  /* 0x0000038033327812 */ /* 0x000fc400078ec0ff */
[----:B------:R-:W-:Y:S01]  /*8a70*/  LOP3.LUT R82, R82, R83, RZ, 0x3c, !PT ;  /* 0x0000005352527212 */ /* 0x000fe200078e3cff */
[--C-:B------:R-:W-:Y:S01]  /*8a80*/  IMAD.X R83, RZ, RZ, R31.reuse, P3 ;  /* 0x000000ffff537224 */ /* 0x100fe200018e061f */
[----:B------:R-:W-:Y:S02]  /*8a90*/  LOP3.LUT R54, R55, 0x380, RZ, 0xc0, !PT ;  /* 0x0000038037367812 */ /* 0x000fe400078ec0ff */
[----:B------:R-:W-:Y:S01]  /*8aa0*/  LOP3.LUT R86, R86, R87, RZ, 0x3c, !PT ;  /* 0x0000005756567212 */ /* 0x000fe200078e3cff */
[----:B------:R-:W-:Y:S01]  /*8ab0*/  IMAD.X R87, RZ, RZ, R31, P2 ;  /* 0x000000ffff577224 */ /* 0x000fe200010e061f */
[C---:B------:R-:W-:Y:S02]  /*8ac0*/  IADD3 R63, P4, R30.reuse, 0x8020, RZ ;  /* 0x000080201e3f7810 */ /* 0x040fe40007f9e0ff */
[C---:B------:R-:W-:Y:S02]  /*8ad0*/  IADD3 R71, P3, R30.reuse, 0x8000, RZ ;  /* 0x000080001e477810 */ /* 0x040fe40007f7e0ff */
[----:B------:R-:W-:-:S02]  /*8ae0*/  IADD3 R59, P5, R30, 0x8040, RZ ;  /* 0x000080401e3b7810 */ /* 0x000fc40007fbe0ff */
[----:B------:R-:W-:Y:S02]  /*8af0*/  IADD3 R75, P2, R30, 0x4060, RZ ;  /* 0x000040601e4b7810 */ /* 0x000fe40007f5e0ff */
[----:B------:R-:W-:Y:S02]  /*8b00*/  SHF.R.U64 R50, R50, 0x3, RZ ;  /* 0x0000000332327819 */ /* 0x000fe400000012ff */
[----:B------:R-:W-:Y:S02]  /*8b10*/  SHF.R.U64 R54, R54, 0x3, RZ ;  /* 0x0000000336367819 */ /* 0x000fe400000012ff */
[----:B------:R-:W-:Y:S02]  /*8b20*/  LOP3.LUT R62, R63, 0x380, RZ, 0xc0, !PT ;  /* 0x000003803f3e7812 */ /* 0x000fe400078ec0ff */
[----:B------:R-:W-:Y:S02]  /*8b30*/  LOP3.LUT R70, R71, 0x380, RZ, 0xc0, !PT ;  /* 0x0000038047467812 */ /* 0x000fe400078ec0ff */
[----:B------:R-:W-:-:S02]  /*8b40*/  LOP3.LUT R58, R59, 0x380, RZ, 0xc0, !PT ;  /* 0x000003803b3a7812 */ /* 0x000fc400078ec0ff */
[----:B------:R-:W-:Y:S02]  /*8b50*/  LOP3.LUT R74, R75, 0x380, RZ, 0xc0, !PT ;  /* 0x000003804b4a7812 */ /* 0x000fe400078ec0ff */
[----:B------:R-:W-:Y:S01]  /*8b60*/  LOP3.LUT R50, R50, R51, RZ, 0x3c, !PT ;  /* 0x0000003332327212 */ /* 0x000fe200078e3cff */
[--C-:B------:R-:W-:Y:S01]  /*8b70*/  IMAD.X R51, RZ, RZ, R31.reuse, P1 ;  /* 0x000000ffff337224 */ /* 0x100fe200008e061f */
[----:B------:R-:W-:Y:S01]  /*8b80*/  LOP3.LUT R54, R54, R55, RZ, 0x3c, !PT ;  /* 0x0000003736367212 */ /* 0x000fe200078e3cff */
[----:B------:R-:W-:Y:S01]  /*8b90*/  IMAD.X R55, RZ, RZ, R31, P6 ;  /* 0x000000ffff377224 */ /* 0x000fe200030e061f */
[----:B------:R-:W-:Y:S02]  /*8ba0*/  SHF.R.U64 R62, R62, 0x3, RZ ;  /* 0x000000033e3e7819 */ /* 0x000fe400000012ff */
[----:B------:R-:W-:Y:S02]  /*8bb0*/  SHF.R.U64 R70, R70, 0x3, RZ ;  /* 0x0000000346467819 */ /* 0x000fe400000012ff */
[----:B------:R-:W-:-:S02]  /*8bc0*/  IADD3 R93, P1, R30, 0x4040, RZ ;  /* 0x000040401e5d7810 */ /* 0x000fc40007f3e0ff */
[----:B------:R-:W-:Y:S02]  /*8bd0*/  SHF.R.U64 R58, R58, 0x3, RZ ;  /* 0x000000033a3a7819 */ /* 0x000fe400000012ff */
[----:B------:R-:W-:Y:S02]  /*8be0*/  SHF.R.U64 R74, R74, 0x3, RZ ;  /* 0x000000034a4a7819 */ /* 0x000fe400000012ff */
[----:B------:R-:W-:Y:S02]  /*8bf0*/  IADD3 R47, P6, R30, 0x4020, RZ ;  /* 0x000040201e2f7810 */ /* 0x000fe40007fde0ff */
[----:B------:R-:W-:Y:S01]  /*8c00*/  LOP3.LUT R62, R62, R63, RZ, 0x3c, !PT ;  /* 0x0000003f3e3e7212 */ /* 0x000fe200078e3cff */
[--C-:B------:R-:W-:Y:S01]  /*8c10*/  IMAD.X R63, RZ, RZ, R31.reuse, P4 ;  /* 0x000000ffff3f7224 */ /* 0x100fe200020e061f */
[----:B------:R-:W-:Y:S01]  /*8c20*/  LOP3.LUT R70, R70, R71, RZ, 0x3c, !PT ;  /* 0x0000004746467212 */ /* 0x000fe200078e3cff */
[--C-:B------:R-:W-:Y:S01]  /*8c30*/  IMAD.X R71, RZ, RZ, R31.reuse, P3 ;  /* 0x000000ffff477224 */ /* 0x100fe200018e061f */
[----:B------:R-:W-:Y:S01]  /*8c40*/  LOP3.LUT R92, R93, 0x380, RZ, 0xc0, !PT ;  /* 0x000003805d5c7812 */ /* 0x000fe200078ec0ff */
[----:B-----5:R1:W-:Y:S01]  /*8c50*/  SHFL.IDX PT, R118, R100, R64, 0x1c1f ;  /* 0x001c1f4064767589 */ /* 0x0203e200000e0000 */
[----:B------:R-:W-:Y:S01]  /*8c60*/  LOP3.LUT R58, R58, R59, RZ, 0x3c, !PT ;  /* 0x0000003b3a3a7212 */ /* 0x000fe200078e3cff */
[--C-:B------:R-:W-:Y:S01]  /*8c70*/  IMAD.X R59, RZ, RZ, R31.reuse, P5 ;  /* 0x000000ffff3b7224 */ /* 0x100fe200028e061f */
[----:B------:R-:W-:Y:S01]  /*8c80*/  LOP3.LUT R74, R74, R75, RZ, 0x3c, !PT ;  /* 0x0000004b4a4a7212 */ /* 0x000fe200078e3cff */
[----:B------:R-:W-:Y:S01]  /*8c90*/  IMAD.X R75, RZ, RZ, R31, P2 ;  /* 0x000000ffff4b7224 */ /* 0x000fe200010e061f */
[----:B------:R-:W-:-:S02]  /*8ca0*/  IADD3 R39, P4, R30, 0x40, RZ ;  /* 0x000000401e277810 */ /* 0x000fc40007f9e0ff */
[----:B------:R-:W-:Y:S02]  /*8cb0*/  LOP3.LUT R46, R47, 0x380, RZ, 0xc0, !PT ;  /* 0x000003802f2e7812 */ /* 0x000fe400078ec0ff */
[----:B------:R-:W-:Y:S02]  /*8cc0*/  IADD3 R35, P2, R30, 0x60, RZ ;  /* 0x000000601e237810 */ /* 0x000fe40007f5e0ff */
[----:B-1----:R-:W-:Y:S02]  /*8cd0*/  LOP3.LUT R100, R64, 0x2, RZ, 0x3c, !PT ;  /* 0x0000000240647812 */ /* 0x002fe400078e3cff */
[----:B------:R-:W-:Y:S02]  /*8ce0*/  SHF.R.U64 R92, R92, 0x3, RZ ;  /* 0x000000035c5c7819 */ /* 0x000fe400000012ff */
[----:B------:R-:W-:Y:S02]  /*8cf0*/  IADD3 R43, P5, R30, 0x20, RZ ;  /* 0x000000201e2b7810 */ /* 0x000fe40007fbe0ff */
[----:B------:R-:W-:-:S02]  /*8d00*/  LOP3.LUT R38, R39, 0x380, RZ, 0xc0, !PT ;  /* 0x0000038027267812 */ /* 0x000fc400078ec0ff */
[----:B------:R-:W-:Y:S02]  /*8d10*/  SHF.R.U64 R46, R46, 0x3, RZ ;  /* 0x000000032e2e7819 */ /* 0x000fe400000012ff */
[C---:B------:R-:W-:Y:S02]  /*8d20*/  IADD3 R95, P3, R30.reuse, 0x4000, RZ ;  /* 0x000040001e5f7810 */ /* 0x040fe40007f7e0ff */
[----:B------:R-:W-:Y:S02]  /*8d30*/  MOV R189, R78 ;  /* 0x0000004e00bd7202 */ /* 0x000fe40000000f00 */
[----:B------:R-:W-:Y:S01]  /*8d40*/  MOV R182, R70 ;  /* 0x0000004600b67202 */ /* 0x000fe20000000f00 */
[----:B------:R-:W-:Y:S01]  /*8d50*/  SHFL.IDX PT, R101, R101, R100, 0x1c1f ;  /* 0x001c1f6465657589 */ /* 0x000fe200000e0000 */
[----:B------:R-:W-:Y:S02]  /*8d60*/  LOP3.LUT R34, R35, 0x380, RZ, 0xc0, !PT ;  /* 0x0000038023227812 */ /* 0x000fe400078ec0ff */
[----:B------:R-:W-:Y:S01]  /*8d70*/  LOP3.LUT R79, R30, 0x380, RZ, 0xc0, !PT ;  /* 0x000003801e4f7812 */ /* 0x000fe200078ec0ff */
[----:B------:R-:W-:Y:S01]  /*8d80*/  SHFL.IDX PT, R70, R124, R64, 0x1c1f ;  /* 0x001c1f407c467589 */ /* 0x000fe200000e0000 */
[----:B------:R-:W-:-:S02]  /*8d90*/  MOV R184, R58 ;  /* 0x0000003a00b87202 */ /* 0x000fc40000000f00 */
[----:B------:R-:W-:Y:S01]  /*8da0*/  LOP3.LUT R92, R92, R93, RZ, 0x3c, !PT ;  /* 0x0000005d5c5c7212 */ /* 0x000fe200078e3cff */
[----:B------:R-:W1:Y:S01]  /*8db0*/  SHFL.IDX PT, R58, R161, R64, 0x1c1f ;  /* 0x001c1f40a13a7589 */ /* 0x000e6200000e0000 */
[----:B------:R-:W-:Y:S01]  /*8dc0*/  LOP3.LUT R42, R43, 0x380, RZ, 0xc0, !PT ;  /* 0x000003802b2a7812 */ /* 0x000fe200078ec0ff */
[--C-:B------:R-:W-:Y:S01]  /*8dd0*/  IMAD.X R93, RZ, RZ, R31.reuse, P1 ;  /* 0x000000ffff5d7224 */ /* 0x100fe200008e061f */
[----:B------:R-:W-:Y:S01]  /*8de0*/  MOV R181, R74 ;  /* 0x0000004a00b57202 */ /* 0x000fe20000000f00 */
[----:B------:R-:W-:Y:S01]  /*8df0*/  SHFL.IDX PT, R124, R107, R64, 0x1c1f ;  /* 0x001c1f406b7c7589 */ /* 0x000fe200000e0000 */
[----:B------:R-:W-:Y:S02]  /*8e00*/  SEL R127, R127, R126, P0 ;  /* 0x0000007e7f7f7207 */ /* 0x000fe40000000000 */
[----:B------:R-:W-:Y:S01]  /*8e10*/  SHF.R.U64 R38, R38, 0x3, RZ ;  /* 0x0000000326267819 */ /* 0x000fe200000012ff */
[----:B------:R-:W-:Y:S01]  /*8e20*/  SHFL.IDX PT, R103, R84, R64, 0x1c1f ;  /* 0x001c1f4054677589 */ /* 0x000fe200000e0000 */
[----:B------:R-:W-:Y:S01]  /*8e30*/  LOP3.LUT R46, R46, R47, RZ, 0x3c, !PT ;  /* 0x0000002f2e2e7212 */ /* 0x000fe200078e3cff */
[----:B------:R-:W-:Y:S01]  /*8e40*/  IMAD.X R47, RZ, RZ, R31, P6 ;  /* 0x000000ffff2f7224 */ /* 0x000fe200030e061f */
[----:B------:R-:W-:Y:S01]  /*8e50*/  LOP3.LUT R94, R95, 0x380, RZ, 0xc0, !PT ;  /* 0x000003805f5e7812 */ /* 0x000fe200078ec0ff */
[----:B------:R-:W-:Y:S01]  /*8e60*/  SHFL.IDX PT, R75, R105, R64, 0x1c1f ;  /* 0x001c1f40694b7589 */ /* 0x000fe200000e0000 */
[----:B------:R-:W-:-:S02]  /*8e70*/  MOV R183, R62 ;  /* 0x0000003e00b77202 */ /* 0x000fc40000000f00 */
[----:B------:R-:W-:Y:S01]  /*8e80*/  SEL R176, R130, R131, P0 ;  /* 0x0000008382b07207 */ /* 0x000fe20000000000 */
[----:B------:R-:W2:Y:S01]  /*8e90*/  SHFL.IDX PT, R107, R29, R100, 0x1c1f ;  /* 0x001c1f641d6b7589 */ /* 0x000ea200000e0000 */
[----:B------:R-:W-:Y:S02]  /*8ea0*/  SEL R130, R131, R130, P0 ;  /* 0x0000008283827207 */ /* 0x000fe40000000000 */
[----:B------:R-:W-:Y:S01]  /*8eb0*/  SHF.R.U64 R34, R34, 0x3, RZ ;  /* 0x0000000322227819 */ /* 0x000fe200000012ff */
[----:B------:R-:W-:Y:S01]  /*8ec0*/  SHFL.IDX PT, R63, R73, R64, 0x1c1f ;  /* 0x001c1f40493f7589 */ /* 0x000fe200000e0000 */
[----:B------:R-:W-:Y:S02]  /*8ed0*/  SHF.R.U64 R79, R79, 0x3, RZ ;  /* 0x000000034f4f7819 */ /* 0x000fe400000012ff */
[----:B------:R-:W-:Y:S01]  /*8ee0*/  SEL R5, R5, R28, P0 ;  /* 0x0000001c05057207 */ /* 0x000fe20000000000 */
[----:B------:R-:W-:Y:S01]  /*8ef0*/  SHFL.IDX PT, R89, R89, R64, 0x1c1f ;  /* 0x001c1f4059597589 */ /* 0x000fe200000e0000 */
[----:B------:R-:W-:-:S02]  /*8f00*/  SEL R179, R142, R143, P0 ;  /* 0x0000008f8eb37207 */ /* 0x000fc40000000000 */
[----:B------:R-:W-:Y:S01]  /*8f10*/  SHF.R.U64 R42, R42, 0x3, RZ ;  /* 0x000000032a2a7819 */ /* 0x000fe200000012ff */
[----:B------:R-:W-:Y:S01]  /*8f20*/  SHFL.IDX PT, R126, R108, R64, 0x1c1f ;  /* 0x001c1f406c7e7589 */ /* 0x000fe200000e0000 */
[----:B------:R-:W-:Y:S02]  /*8f30*/  SEL R25, R25, R4, P0 ;  /* 0x0000000419197207 */ /* 0x000fe40000000000 */
[----:B------:R-:W-:Y:S01]  /*8f40*/  SEL R28, R2, R33, P0 ;  /* 0x00000021021c7207 */ /* 0x000fe20000000000 */
[----:B------:R-:W3:Y:S01]  /*8f50*/  SHFL.IDX PT, R105, R32, R100, 0x1c1f ;  /* 0x001c1f6420697589 */ /* 0x000ee200000e0000 */
[----:B------:R-:W-:-:S03]  /*8f60*/  SEL R143, R143, R142, P0 ;  /* 0x0000008e8f8f7207 */ /* 0x000fc60000000000 */
[----:B------:R-:W-:Y:S01]  /*8f70*/  SHFL.IDX PT, R172, R172, R64, 0x1c1f ;  /* 0x001c1f40acac7589 */ /* 0x000fe200000e0000 */
[----:B------:R-:W-:Y:S02]  /*8f80*/  LOP3.LUT R38, R38, R39, RZ, 0x3c, !PT ;  /* 0x0000002726267212 */ /* 0x000fe400078e3cff */
[----:B------:R-:W-:Y:S01]  /*8f90*/  SEL R178, R138, R139, P0 ;  /* 0x0000008b8ab27207 */ /* 0x000fe20000000000 */
[----:B------:R-:W-:Y:S01]  /*8fa0*/  SHFL.IDX PT, R73, R113, R64, 0x1c1f ;  /* 0x001c1f4071497589 */ /* 0x000fe200000e0000 */
[----:B------:R-:W-:Y:S02]  /*8fb0*/  SHF.R.U64 R94, R94, 0x3, RZ ;  /* 0x000000035e5e7819 */ /* 0x000fe400000012ff */
[----:B------:R-:W-:Y:S01]  /*8fc0*/  SEL R180, R150, R151, P0 ;  /* 0x0000009796b47207 */ /* 0x000fe20000000000 */
[----:B------:R-:W-:Y:S01]  /*8fd0*/  SHFL.IDX PT, R108, R91, R100, 0x1c1f ;  /* 0x001c1f645b6c7589 */ /* 0x000fe200000e0000 */
[----:B------:R-:W-:Y:S01]  /*8fe0*/  SEL R33, R33, R2, P0 ;  /* 0x0000000221217207 */ /* 0x000fe20000000000 */
[----:B------:R-:W-:Y:S01]  /*8ff0*/  IMAD.X R39, RZ, RZ, R31, P4 ;  /* 0x000000ffff277224 */ /* 0x000fe200020e061f */
[----:B------:R-:W-:Y:S01]  /*9000*/  SEL R20, R20, R76, P0 ;  /* 0x0000004c14147207 */ /* 0x000fe20000000000 */
[----:B------:R-:W-:Y:S01]  /*9010*/  SHFL.IDX PT, R117, R117, R64, 0x1c1f ;  /* 0x001c1f4075757589 */ /* 0x000fe200000e0000 */
[----:B------:R-:W-:-:S03]  /*9020*/  MOV R92, R92 ;  /* 0x0000005c005c7202 */ /* 0x000fc60000000f00 */
[----:B------:R-:W-:Y:S01]  /*9030*/  SHFL.IDX PT, R134, R116, R64, 0x1c1f ;  /* 0x001c1f4074867589 */ /* 0x000fe200000e0000 */
[----:B------:R-:W-:-:S03]  /*9040*/  LOP3.LUT R34, R34, R35, RZ, 0x3c, !PT ;  /* 0x0000002322227212 */ /* 0x000fc600078e3cff */
[----:B------:R-:W-:Y:S01]  /*9050*/  SHFL.IDX PT, R131, R115, R64, 0x1c1f ;  /* 0x001c1f4073837589 */ /* 0x000fe200000e0000 */
[----:B------:R-:W-:-:S03]  /*9060*/  MOV R188, R82 ;  /* 0x0000005200bc7202 */ /* 0x000fc60000000f00 */
[----:B------:R-:W5:Y:S01]  /*9070*/  SHFL.IDX PT, R113, R37, R100, 0x1c1f ;  /* 0x001c1f6425717589 */ /* 0x000f6200000e0000 */
[----:B------:R-:W-:-:S03]  /*9080*/  LOP3.LUT R78, R79, R30, RZ, 0x3c, !PT ;  /* 0x0000001e4f4e7212 */ /* 0x000fc600078e3cff */
[----:B------:R-:W-:Y:S01]  /*9090*/  SHFL.IDX PT, R116, R99, R64, 0x1c1f ;  /* 0x001c1f4063747589 */ /* 0x000fe200000e0000 */
[----:B------:R-:W-:-:S03]  /*90a0*/  MOV R93, R46 ;  /* 0x0000002e005d7202 */ /* 0x000fc60000000f00 */
[----:B------:R-:W0:Y:S01]  /*90b0*/  SHFL.IDX PT, R115, R102, R100, 0x1c1f ;  /* 0x001c1f6466737589 */ /* 0x000e2200000e0000 */
[----:B------:R-:W-:Y:S01]  /*90c0*/  SEL R139, R139, R138, P0 ;  /* 0x0000008a8b8b7207 */ /* 0x000fe20000000000 */
[--C-:B------:R-:W-:Y:S02]  /*90d0*/  IMAD.MOV.U32 R79, RZ, RZ, R31.reuse ;  /* 0x000000ffff4f7224 */ /* 0x100fe400078e001f */
[----:B------:R-:W-:Y:S01]  /*90e0*/  SHFL.IDX PT, R142, R121, R64, 0x1c1f ;  /* 0x001c1f40798e7589 */ /* 0x000fe200000e0000 */
[----:B------:R-:W-:Y:S01]  /*90f0*/  SEL R151, R151, R150, P0 ;  /* 0x0000009697977207 */ /* 0x000fe20000000000 */
[--C-:B------:R-:W-:Y:S01]  /*9100*/  IMAD.X R35, RZ, RZ, R31.reuse, P2 ;  /* 0x000000ffff237224 */ /* 0x100fe200010e061f */
[----:B------:R-:W-:Y:S01]  /*9110*/  LOP3.LUT R42, R42, R43, RZ, 0x3c, !PT ;  /* 0x0000002b2a2a7212 */ /* 0x000fe200078e3cff */
[----:B------:R-:W4:Y:S01]  /*9120*/  SHFL.IDX PT, R121, R45, R100, 0x1c1f ;  /* 0x001c1f642d797589 */ /* 0x000f2200000e0000 */
[----:B------:R-:W-:Y:S01]  /*9130*/  LOP3.LUT R94, R94, R95, RZ, 0x3c, !PT ;  /* 0x0000005f5e5e7212 */ /* 0x000fe200078e3cff */
[----:B------:R-:W-:-:S02]  /*9140*/  IMAD.X R43, RZ, RZ, R31, P5 ;  /* 0x000000ffff2b7224 */ /* 0x000fc400028e061f */
[----:B------:R-:W-:Y:S01]  /*9150*/  SHFL.IDX PT, R82, R123, R64, 0x1c1f ;  /* 0x001c1f407b527589 */ /* 0x000fe200000e0000 */
[----:B------:R-:W-:Y:S01]  /*9160*/  MOV R185, R54 ;  /* 0x0000003600b97202 */ /* 0x000fe20000000f00 */
[----:B------:R-:W-:Y:S02]  /*9170*/  IMAD.X R95, RZ, RZ, R31, P3 ;  /* 0x000000ffff5f7224 */ /* 0x000fe400018e061f */
[----:B------:R-:W-:Y:S01]  /*9180*/  SHFL.IDX PT, R47, R12, R100, 0x1c1f ;  /* 0x001c1f640c2f7589 */ /* 0x000fe200000e0000 */
[----:B------:R-:W-:-:S03]  /*9190*/  MOV R2, R38 ;  /* 0x0000002600027202 */ /* 0x000fc60000000f00 */
[----:B------:R-:W-:Y:S01]  /*91a0*/  SHFL.IDX PT, R83, R81, R64, 0x1c1f ;  /* 0x001c1f4051537589 */ /* 0x000fe200000e0000 */
[----:B------:R-:W-:-:S03]  /*91b0*/  MOV R187, R86 ;  /* 0x0000005600bb7202 */ /* 0x000fc60000000f00 */
[----:B------:R-:W-:Y:S04]  /*91c0*/  SHFL.IDX PT, R150, R77, R64, 0x1c1f ;  /* 0x001c1f404d967589 */ /* 0x000fe800000e0000 */
[----:B------:R-:W-:Y:S04]  /*91d0*/  SHFL.IDX PT, R138, R175, R64, 0x1c1f ;  /* 0x001c1f40af8a7589 */ /* 0x000fe800000e0000 */
[----:B------:R-:W-:Y:S04]  /*91e0*/  SHFL.IDX PT, R12, R26, R100, 0x1c1f ;  /* 0x001c1f641a0c7589 */ /* 0x000fe800000e0000 */
[----:B------:R-:W4:Y:S01]  /*91f0*/  SHFL.IDX PT, R123, R110, R100, 0x1c1f ;  /* 0x001c1f646e7b7589 */ /* 0x000f2200000e0000 */
        /* <DEDUP_REMOVED lines=8> */
[----:B------:R-:W-:Y:S04]  /*9280*/  SHFL.IDX PT, R28, R28, R64, 0x1c1f ;  /* 0x001c1f401c1c7589 */ /* 0x000fe800000e0000 */
[----:B------:R-:W-:Y:S04]  /*9290*/  SHFL.IDX PT, R109, R109, R64, 0x1c1f ;  /* 0x001c1f406d6d7589 */ /* 0x000fe800000e0000 */
[----:B------:R-:W-:Y:S04]  /*92a0*/  SHFL.IDX PT, R31, R27, R64, 0x1c1f ;  /* 0x001c1f401b1f7589 */ /* 0x000fe800000e0000 */
[----:B------:R-:W-:Y:S04]  /*92b0*/  SHFL.IDX PT, R25, R6, R100, 0x1c1f ;  /* 0x001c1f6406197589 */ /* 0x000fe800000e0000 */
[----:B------:R-:W4:Y:S04]  /*92c0*/  SHFL.IDX PT, R97, R33, R100, 0x1c1f ;  /* 0x001c1f6421617589 */ /* 0x000f2800000e0000 */
[----:B------:R-:W-:Y:S04]  /*92d0*/  SHFL.IDX PT, R54, R13, R100, 0x1c1f ;  /* 0x001c1f640d367589 */ /* 0x000fe800000e0000 */
[----:B------:R-:W4:Y:S04]  /*92e0*/  SHFL.IDX PT, R125, R53, R100, 0x1c1f ;  /* 0x001c1f64357d7589 */ /* 0x000f2800000e0000 */
[----:B------:R-:W-:Y:S04]  /*92f0*/  SHFL.IDX PT, R36, R36, R64, 0x1c1f ;  /* 0x001c1f4024247589 */ /* 0x000fe800000e0000 */
[----:B------:R-:W-:Y:S04]  /*9300*/  SHFL.IDX PT, R38, R128, R64, 0x1c1f ;  /* 0x001c1f4080267589 */ /* 0x000fe800000e0000 */
[----:B------:R-:W-:Y:S04]  /*9310*/  SHFL.IDX PT, R27, R140, R64, 0x1c1f ;  /* 0x001c1f408c1b7589 */ /* 0x000fe800000e0000 */
[----:B------:R-:W-:Y:S04]  /*9320*/  SHFL.IDX PT, R133, R111, R64, 0x1c1f ;  /* 0x001c1f406f857589 */ /* 0x000fe800000e0000 */
[----:B------:R-:W-:Y:S04]  /*9330*/  SHFL.IDX PT, R84, R7, R100, 0x1c1f ;  /* 0x001c1f6407547589 */ /* 0x000fe800000e0000 */
[----:B------:R-:W4:Y:S04]  /*9340*/  SHFL.IDX PT, R13, R129, R100, 0x1c1f ;  /* 0x001c1f64810d7589 */ /* 0x000f2800000e0000 */
[----:B------:R-:W4:Y:S04]  /*9350*/  SHFL.IDX PT, R29, R141, R100, 0x1c1f ;  /* 0x001c1f648d1d7589 */ /* 0x000f2800000e0000 */
[----:B------:R-:W-:Y:S04]  /*9360*/  SHFL.IDX PT, R112, R112, R64, 0x1c1f ;  /* 0x001c1f4070707589 */ /* 0x000fe800000e0000 */
[----:B------:R-:W4:Y:S04]  /*9370*/  SHFL.IDX PT, R86, R21, R100, 0x1c1f ;  /* 0x001c1f6415567589 */ /* 0x000f2800000e0000 */
[----:B------:R-:W-:Y:S04]  /*9380*/  SHFL.IDX PT, R111, R40, R100, 0x1c1f ;  /* 0x001c1f64286f7589 */ /* 0x000fe800000e0000 */
[----:B------:R1:W4:Y:S01]  /*9390*/  SHFL.IDX PT, R128, R56, R100, 0x1c1f ;  /* 0x001c1f6438807589 */ /* 0x00032200000e0000 */
[----:B------:R-:W-:-:S03]  /*93a0*/  MOV R186, R50 ;  /* 0x0000003200ba7202 */ /* 0x000fc60000000f00 */
[----:B------:R-:W-:Y:S04]  /*93b0*/  SHFL.IDX PT, R41, R41, R64, 0x1c1f ;  /* 0x001c1f4029297589 */ /* 0x000fe800000e0000 */
[----:B------:R-:W-:Y:S04]  /*93c0*/  SHFL.IDX PT, R34, R144, R64, 0x1c1f ;  /* 0x001c1f4090227589 */ /* 0x000fe800000e0000 */
[----:B------:R-:W4:Y:S04]  /*93d0*/  SHFL.IDX PT, R33, R8, R100, 0x1c1f ;  /* 0x001c1f6408217589 */ /* 0x000f2800000e0000 */
[----:B------:R-:W4:Y:S04]  /*93e0*/  SHFL.IDX PT, R40, R145, R100, 0x1c1f ;  /* 0x001c1f6491287589 */ /* 0x000f2800000e0000 */
[----:B------:R-:W4:Y:S04]  /*93f0*/  SHFL.IDX PT, R129, R114, R100, 0x1c1f ;  /* 0x001c1f6472817589 */ /* 0x000f2800000e0000 */
[----:B------:R-:W4:Y:S04]  /*9400*/  SHFL.IDX PT, R65, R65, R64, 0x1c1f ;  /* 0x001c1f4041417589 */ /* 0x000f2800000e0000 */
[----:B------:R-:W-:Y:S04]  /*9410*/  SHFL.IDX PT, R67, R67, R64, 0x1c1f ;  /* 0x001c1f4043437589 */ /* 0x000fe800000e0000 */
[----:B------:R-:W-:Y:S04]  /*9420*/  SHFL.IDX PT, R57, R57, R64, 0x1c1f ;  /* 0x001c1f4039397589 */ /* 0x000fe800000e0000 */
[----:B------:R-:W-:Y:S04]  /*9430*/  SHFL.IDX PT, R71, R120, R64, 0x1c1f ;  /* 0x001c1f4078477589 */ /* 0x000fe800000e0000 */
[----:B------:R-:W-:Y:S04]  /*9440*/  SHFL.IDX PT, R35, R146, R64, 0x1c1f ;  /* 0x001c1f4092237589 */ /* 0x000fe800000e0000 */
[----:B------:R-:W-:Y:S04]  /*9450*/  SHFL.IDX PT, R42, R149, R64, 0x1c1f ;  /* 0x001c1f40952a7589 */ /* 0x000fe800000e0000 */
[----:B------:R-:W-:Y:S04]  /*9460*/  SHFL.IDX PT, R173, R173, R64, 0x1c1f ;  /* 0x001c1f40adad7589 */ /* 0x000fe800000e0000 */
[----:B------:R-:W4:Y:S04]  /*9470*/  SHFL.IDX PT, R99, R5, R100, 0x1c1f ;  /* 0x001c1f6405637589 */ /* 0x000f2800000e0000 */
[----:B------:R-:W-:Y:S04]  /*9480*/  SHFL.IDX PT, R140, R69, R100, 0x1c1f ;  /* 0x001c1f64458c7589 */ /* 0x000fe800000e0000 */
[----:B------:R-:W4:Y:S04]  /*9490*/  SHFL.IDX PT, R37, R147, R100, 0x1c1f ;  /* 0x001c1f6493257589 */ /* 0x000f2800000e0000 */
[----:B------:R-:W4:Y:S04]  /*94a0*/  SHFL.IDX PT, R141, R98, R100, 0x1c1f ;  /* 0x001c1f64628d7589 */ /* 0x000f2800000e0000 */
[----:B------:R-:W-:Y:S04]  /*94b0*/  SHFL.IDX PT, R44, R44, R64, 0x1c1f ;  /* 0x001c1f402c2c7589 */ /* 0x000fe800000e0000 */
[----:B------:R-:W4:Y:S04]  /*94c0*/  SHFL.IDX PT, R59, R9, R100, 0x1c1f ;  /* 0x001c1f64093b7589 */ /* 0x000f2800000e0000 */
[----:B------:R-:W-:Y:S04]  /*94d0*/  SHFL.IDX PT, R120, R48, R100, 0x1c1f ;  /* 0x001c1f6430787589 */ /* 0x000fe800000e0000 */
[----:B------:R-:W-:Y:S04]  /*94e0*/  SHFL.IDX PT, R144, R132, R100, 0x1c1f ;  /* 0x001c1f6484907589 */ /* 0x000fe800000e0000 */
[----:B------:R-:W-:Y:S04]  /*94f0*/  SHFL.IDX PT, R149, R72, R100, 0x1c1f ;  /* 0x001c1f6448957589 */ /* 0x000fe800000e0000 */
[----:B------:R-:W4:Y:S04]  /*9500*/  SHFL.IDX PT, R152, R152, R100, 0x1c1f ;  /* 0x001c1f6498987589 */ /* 0x000f2800000e0000 */
        /* <DEDUP_REMOVED lines=26> */
[----:B------:R-:W4:Y:S04]  /*96b0*/  SHFL.IDX PT, R87, R24, R100, 0x1c1f ;  /* 0x001c1f6418577589 */ /* 0x000f2800000e0000 */
[----:B------:R-:W-:Y:S04]  /*96c0*/  SHFL.IDX PT, R159, R88, R100, 0x1c1f ;  /* 0x001c1f64589f7589 */ /* 0x000fe800000e0000 */
[----:B------:R-:W4:Y:S01]  /*96d0*/  SHFL.IDX PT, R90, R135, R100, 0x1c1f ;  /* 0x001c1f64875a7589 */ /* 0x000f2200000e0000 */
[----:B------:R-:W-:-:S03]  /*96e0*/  MOV R94, R94 ;  /* 0x0000005e005e7202 */ /* 0x000fc60000000f00 */
[----:B------:R-:W-:Y:S04]  /*96f0*/  SHFL.IDX PT, R60, R60, R64, 0x1c1f ;  /* 0x001c1f403c3c7589 */ /* 0x000fe800000e0000 */
[----:B------:R-:W4:Y:S04]  /*9700*/  SHFL.IDX PT, R50, R156, R64, 0x1c1f ;  /* 0x001c1f409c327589 */ /* 0x000f2800000e0000 */
[----:B------:R-:W-:Y:S04]  /*9710*/  SHFL.IDX PT, R80, R179, R64, 0x1c1f ;  /* 0x001c1f40b3507589 */ /* 0x000fe800000e0000 */
[----:B------:R-:W4:Y:S04]  /*9720*/  SHFL.IDX PT, R91, R127, R100, 0x1c1f ;  /* 0x001c1f647f5b7589 */ /* 0x000f2800000e0000 */
[----:B------:R-:W4:Y:S01]  /*9730*/  SHFL.IDX PT, R88, R143, R100, 0x1c1f ;  /* 0x001c1f648f587589 */ /* 0x000f2200000e0000 */
[----:B-1----:R-:W-:-:S03]  /*9740*/  SEL R56, R58, R101, P0 ;  /* 0x000000653a387207 */ /* 0x002fc60000000000 */
[----:B------:R-:W-:Y:S04]  /*9750*/  SHFL.IDX PT, R4, R66, R64, 0x1c1f ;  /* 0x001c1f4042047589 */ /* 0x000fe800000e0000 */
[----:B------:R-:W-:Y:S04]  /*9760*/  SHFL.IDX PT, R96, R96, R64, 0x1c1f ;  /* 0x001c1f4060607589 */ /* 0x000fe800000e0000 */
[----:B------:R-:W-:Y:S04]  /*9770*/  SHFL.IDX PT, R158, R158, R64, 0x1c1f ;  /* 0x001c1f409e9e7589 */ /* 0x000fe800000e0000 */
[----:B------:R-:W-:Y:S04]  /*9780*/  SHFL.IDX PT, R164, R164, R64, 0x1c1f ;  /* 0x001c1f40a4a47589 */ /* 0x000fe800000e0000 */
[----:B------:R-:W-:Y:S04]  /*9790*/  SHFL.IDX PT, R167, R167, R64, 0x1c1f ;  /* 0x001c1f40a7a77589 */ /* 0x000fe800000e0000 */
[----:B------:R-:W-:Y:S04]  /*97a0*/  SHFL.IDX PT, R169, R169, R64, 0x1c1f ;  /* 0x001c1f40a9a97589 */ /* 0x000fe800000e0000 */
[----:B------:R-:W-:Y:S04]  /*97b0*/  SHFL.IDX PT, R170, R170, R64, 0x1c1f ;  /* 0x001c1f40aaaa7589 */ /* 0x000fe800000e0000 */
[----:B------:R-:W1:Y:S04]  /*97c0*/  SHFL.IDX PT, R157, R157, R100, 0x1c1f ;  /* 0x001c1f649d9d7589 */ /* 0x000e6800000e0000 */
[----:B------:R-:W1:Y:S01]  /*97d0*/  SHFL.IDX PT, R132, R119, R100, 0x1c1f ;  /* 0x001c1f6477847589 */ /* 0x000e6200000e0000 */
[----:B------:R-:W-:-:S03]  /*97e0*/  SEL R58, R101, R58, P0 ;  /* 0x0000003a653a7207 */ /* 0x000fc60000000000 */
[----:B------:R-:W1:Y:S01]  /*97f0*/  SHFL.IDX PT, R55, R14, R100, 0x1c1f ;  /* 0x001c1f640e377589 */ /* 0x000e6200000e0000 */
[----:B--2---:R-:W-:-:S03]  /*9800*/  SEL R102, R107, R103, P0 ;  /* 0x000000676b667207 */ /* 0x004fc60000000000 */
[----:B------:R-:W-:Y:S04]  /*9810*/  SHFL.IDX PT, R64, R20, R100, 0x1c1f ;  /* 0x001c1f6414407589 */ /* 0x000fe800000e0000 */
[----:B------:R-:W2:Y:S01]  /*9820*/  SHFL.IDX PT, R66, R15, R100, 0x1c1f ;  /* 0x001c1f640f427589 */ /* 0x000ea200000e0000 */
[----:B---3--:R-:W-:-:S03]  /*9830*/  SEL R101, R89, R105, P0 ;  /* 0x0000006959657207 */ /* 0x008fc60000000000 */
[----:B------:R-:W3:Y:S04]  /*9840*/  SHFL.IDX PT, R156, R61, R100, 0x1c1f ;  /* 0x001c1f643d9c7589 */ /* 0x000ee800000e0000 */
[----:B------:R-:W-:Y:S04]  /*9850*/  SHFL.IDX PT, R95, R148, R100, 0x1c1f ;  /* 0x001c1f64945f7589 */ /* 0x000fe800000e0000 */
[----:B------:R-:W-:Y:S04]  /*9860*/  SHFL.IDX PT, R165, R165, R100, 0x1c1f ;  /* 0x001c1f64a5a57589 */ /* 0x000fe800000e0000 */
[----:B------:R-:W3:Y:S04]  /*9870*/  SHFL.IDX PT, R163, R163, R100, 0x1c1f ;  /* 0x001c1f64a3a37589 */ /* 0x000ee800000e0000 */
[----:B------:R-:W-:Y:S04]  /*9880*/  SHFL.IDX PT, R168, R168, R100, 0x1c1f ;  /* 0x001c1f64a8a87589 */ /* 0x000fe800000e0000 */
[----:B------:R-:W3:Y:S04]  /*9890*/  SHFL.IDX PT, R166, R166, R100, 0x1c1f ;  /* 0x001c1f64a6a67589 */ /* 0x000ee800000e0000 */
[----:B------:R0:W3:Y:S01]  /*98a0*/  SHFL.IDX PT, R161, R3, R100, 0x1c1f ;  /* 0x001c1f6403a17589 */ /* 0x0000e200000e0000 */
[----:B-----5:R-:W-:-:S02]  /*98b0*/  SEL R110, R113, R117, P0 ;  /* 0x00000075716e7207 */ /* 0x020fc40000000000 */
[----:B0-----:R-:W-:Y:S02]  /*98c0*/  SEL R100, R103, R107, P0 ;  /* 0x0000006b67647207 */ /* 0x001fe40000000000 */
[----:B------:R-:W-:Y:S02]  /*98d0*/  SEL R103, R105, R89, P0 ;  /* 0x0000005969677207 */ /* 0x000fe40000000000 */
[----:B------:R-:W-:Y:S02]  /*98e0*/  SEL R105, R172, R108, P0 ;  /* 0x0000006cac697207 */ /* 0x000fe40000000000 */
[----:B------:R-:W-:Y:S02]  /*98f0*/  SEL R107, R108, R172, P0 ;  /* 0x000000ac6c6b7207 */ /* 0x000fe40000000000 */
[----:B------:R-:W-:Y:S02]  /*9900*/  SEL R108, R117, R113, P0 ;  /* 0x00000071756c7207 */ /* 0x000fe40000000000 */
[----:B------:R-:W-:-:S02]  /*9910*/  SEL R113, R116, R115, P0 ;  /* 0x0000007374717207 */ /* 0x000fc40000000000 */
[----:B------:R-:W-:Y:S02]  /*9920*/  SEL R115, R115, R116, P0 ;  /* 0x0000007473737207 */ /* 0x000fe40000000000 */
[----:B----4-:R-:W-:Y:S02]  /*9930*/  SEL R116, R118, R121, P0 ;  /* 0x0000007976747207 */ /* 0x010fe40000000000 */
        /* <DEDUP_REMOVED lines=79> */
[----:B------:R-:W-:Y:S02]  /*9e30*/  F2FP.BF16.F32.PACK_AB R68, R7, R6 ;  /* 0x000000060744723e */ /* 0x000fe400000010ff */
[----:B------:R-:W-:Y:S02]  /*9e40*/  F2FP.BF16.F32.PACK_AB R69, R11, R10 ;  /* 0x0000000a0b45723e */ /* 0x000fe400000010ff */
[----:B------:R-:W-:-:S02]  /*9e50*/  F2FP.BF16.F32.PACK_AB R70, R9, R8 ;  /* 0x000000080946723e */ /* 0x000fc400000010ff */
[----:B------:R-:W-:Y:S02]  /*9e60*/  F2FP.BF16.F32.PACK_AB R71, R13, R12 ;  /* 0x0000000c0d47723e */ /* 0x000fe400000010ff */
[----:B------:R-:W-:Y:S02]  /*9e70*/  SEL R48, R50, R53, P0 ;  /* 0x0000003532307207 */ /* 0x000fe40000000000 */
[----:B------:R-:W-:Y:S02]  /*9e80*/  SEL R52, R60, R54, P0 ;  /* 0x000000363c347207 */ /* 0x000fe40000000000 */
[----:B------:R-:W-:Y:S02]  /*9e90*/  SEL R87, R87, R83, P0 ;  /* 0x0000005357577207 */ /* 0x000fe40000000000 */
[----:B------:R-:W-:Y:S02]  /*9ea0*/  SEL R111, R111, R81, P0 ;  /* 0x000000516f6f7207 */ /* 0x000fe40000000000 */
[----:B------:R-:W-:-:S02]  /*9eb0*/  SEL R137, R82, R91, P0 ;  /* 0x0000005b52897207 */ /* 0x000fc40000000000 */
[----:B------:R-:W-:Y:S02]  /*9ec0*/  SEL R139, R91, R82, P0 ;  /* 0x000000525b8b7207 */ /* 0x000fe40000000000 */
[----:B------:R-:W-:Y:S02]  /*9ed0*/  F2FP.BF16.F32.PACK_AB R72, R15, R14 ;  /* 0x0000000e0f48723e */ /* 0x000fe400000010ff */
[----:B------:R-:W-:Y:S02]  /*9ee0*/  F2FP.BF16.F32.PACK_AB R73, R25, R24 ;  /* 0x000000181949723e */ /* 0x000fe400000010ff */
[----:B------:R-:W-:Y:S02]  /*9ef0*/  F2FP.BF16.F32.PACK_AB R74, R21, R20 ;  /* 0x00000014154a723e */ /* 0x000fe400000010ff */
[----:B------:R-:W-:Y:S02]  /*9f00*/  F2FP.BF16.F32.PACK_AB R75, R27, R26 ;  /* 0x0000001a1b4b723e */ /* 0x000fe400000010ff */
[----:B------:R-:W-:-:S02]  /*9f10*/  SEL R153, R80, R88, P0 ;  /* 0x0000005850997207 */ /* 0x000fc40000000000 */
[----:B------:R-:W-:Y:S02]  /*9f20*/  SEL R155, R88, R80, P0 ;  /* 0x00000050589b7207 */ /* 0x000fe40000000000 */
[----:B------:R-:W-:Y:S02]  /*9f30*/  SEL R50, R53, R50, P0 ;  /* 0x0000003235327207 */ /* 0x000fe40000000000 */
[----:B-1----:R-:W-:Y:S02]  /*9f40*/  SEL R49, R51, R157, P0 ;  /* 0x0000009d33317207 */ /* 0x002fe40000000000 */
[----:B------:R-:W-:Y:S02]  /*9f50*/  SEL R54, R54, R60, P0 ;  /* 0x0000003c36367207 */ /* 0x000fe40000000000 */
[----:B------:R-:W-:Y:S02]  /*9f60*/  SEL R129, R131, R132, P0 ;  /* 0x0000008483817207 */ /* 0x000fe40000000000 */
[----:B------:R-:W-:-:S02]  /*9f70*/  F2FP.BF16.F32.PACK_AB R80, R29, R28 ;  /* 0x0000001c1d50723e */ /* 0x000fc400000010ff */
[----:B------:R-:W-:Y:S02]  /*9f80*/  F2FP.BF16.F32.PACK_AB R81, R33, R32 ;  /* 0x000000202151723e */ /* 0x000fe400000010ff */
[----:B------:R-:W-:Y:S02]  /*9f90*/  F2FP.BF16.F32.PACK_AB R82, R31, R30 ;  /* 0x0000001e1f52723e */ /* 0x000fe400000010ff */
[----:B------:R-:W-:Y:S02]  /*9fa0*/  F2FP.BF16.F32.PACK_AB R83, R35, R34 ;  /* 0x000000222353723e */ /* 0x000fe400000010ff */
[----:B------:R-:W-:Y:S02]  /*9fb0*/  SEL R51, R157, R51, P0 ;  /* 0x000000339d337207 */ /* 0x000fe40000000000 */
[----:B------:R-:W-:Y:S02]  /*9fc0*/  SEL R53, R96, R55, P0 ;  /* 0x0000003760357207 */ /* 0x000fe40000000000 */
[----:B--2---:R-:W-:-:S02]  /*9fd0*/  SEL R60, R62, R66, P0 ;  /* 0x000000423e3c7207 */ /* 0x004fc40000000000 */
[----:B------:R-:W-:Y:S02]  /*9fe0*/  SEL R61, R63, R64, P0 ;  /* 0x000000403f3d7207 */ /* 0x000fe40000000000 */
[----:B------:R-:W-:Y:S02]  /*9ff0*/  SEL R131, R132, R131, P0 ;  /* 0x0000008384837207 */ /* 0x000fe40000000000 */
[----:B------:R-:W-:Y:S02]  /*a000*/  F2FP.BF16.F32.PACK_AB R88, R37, R36 ;  /* 0x000000242558723e */ /* 0x000fe400000010ff */
[----:B------:R-:W-:Y:S02]  /*a010*/  F2FP.BF16.F32.PACK_AB R90, R39, R38 ;  /* 0x00000026275a723e */ /* 0x000fe400000010ff */
[----:B------:R-:W-:Y:S02]  /*a020*/  F2FP.BF16.F32.PACK_AB R91, R43, R42 ;  /* 0x0000002a2b5b723e */ /* 0x000fe400000010ff */
[----:B------:R-:W-:Y:S01]  /*a030*/  F2FP.BF16.F32.PACK_AB R89, R41, R40 ;  /* 0x000000282959723e */ /* 0x000fe200000010ff */
[----:B------:R0:W-:Y:S01]  /*a040*/  STSM.16.M88.4 [R78], R68 ;  /* 0x000000444e007844 */ /* 0x0001e20000000200 */
[----:B------:R-:W-:-:S02]  /*a050*/  SEL R55, R55, R96, P0 ;  /* 0x0000006037377207 */ /* 0x000fc40000000000 */
[----:B------:R-:W-:Y:S02]  /*a060*/  SEL R62, R66, R62, P0 ;  /* 0x0000003e423e7207 */ /* 0x000fe40000000000 */
[----:B------:R-:W-:Y:S02]  /*a070*/  SEL R63, R64, R63, P0 ;  /* 0x0000003f403f7207 */ /* 0x000fe40000000000 */
[----:B---3--:R-:W-:Y:S01]  /*a080*/  SEL R132, R134, R156, P0 ;  /* 0x0000009c86847207 */ /* 0x008fe20000000000 */
[----:B------:R1:W-:Y:S01]  /*a090*/  STSM.16.M88.4 [R79], R72 ;  /* 0x000000484f007844 */ /* 0x0003e20000000200 */
[----:B------:R-:W-:Y:S02]  /*a0a0*/  SEL R64, R164, R163, P0 ;  /* 0x000000a3a4407207 */ /* 0x000fe40000000000 */
[----:B------:R-:W-:Y:S02]  /*a0b0*/  SEL R66, R163, R164, P0 ;  /* 0x000000a4a3427207 */ /* 0x000fe40000000000 */
[----:B------:R-:W-:-:S02]  /*a0c0*/  SEL R65, R167, R165, P0 ;  /* 0x000000a5a7417207 */ /* 0x000fc40000000000 */
[----:B------:R-:W-:Y:S02]  /*a0d0*/  SEL R67, R165, R167, P0 ;  /* 0x000000a7a5437207 */ /* 0x000fe40000000000 */
[----:B------:R-:W-:Y:S01]  /*a0e0*/  SEL R134, R156, R134, P0 ;  /* 0x000000869c867207 */ /* 0x000fe20000000000 */
[----:B------:R-:W-:Y:S01]  /*a0f0*/  STSM.16.M88.4 [R2], R80 ;  /* 0x0000005002007844 */ /* 0x000fe20000000200 */
[----:B------:R-:W-:Y:S02]  /*a100*/  SEL R156, R158, R159, P0 ;  /* 0x0000009f9e9c7207 */ /* 0x000fe40000000000 */
[----:B------:R-:W-:Y:S01]  /*a110*/  SEL R158, R159, R158, P0 ;  /* 0x0000009e9f9e7207 */ /* 0x000fe20000000000 */
[----:B------:R2:W-:Y:S01]  /*a120*/  STSM.16.M88.4 [R76], R88 ;  /* 0x000000584c007844 */ /* 0x0005e20000000200 */
[----:B0-----:R-:W-:Y:S02]  /*a130*/  F2FP.BF16.F32.PACK_AB R68, R45, R44 ;  /* 0x0000002c2d44723e */ /* 0x001fe400000010ff */
[----:B------:R-:W-:-:S02]  /*a140*/  F2FP.BF16.F32.PACK_AB R70, R47, R46 ;  /* 0x0000002e2f46723e */ /* 0x000fc400000010ff */
[----:B------:R-:W-:Y:S02]  /*a150*/  F2FP.BF16.F32.PACK_AB R71, R51, R50 ;  /* 0x000000323347723e */ /* 0x000fe400000010ff */
[----:B------:R-:W-:Y:S02]  /*a160*/  F2FP.BF16.F32.PACK_AB R69, R49, R48 ;  /* 0x000000303145723e */ /* 0x000fe400000010ff */
[----:B------:R-:W-:Y:S02]  /*a170*/  SEL R157, R77, R95, P0 ;  /* 0x0000005f4d9d7207 */ /* 0x000fe40000000000 */
[----:B------:R-:W-:Y:S02]  /*a180*/  SEL R159, R95, R77, P0 ;  /* 0x0000004d5f9f7207 */ /* 0x000fe40000000000 */
[----:B-1----:R-:W-:Y:S02]  /*a190*/  F2FP.BF16.F32.PACK_AB R72, R53, R52 ;  /* 0x000000343548723e */ /* 0x002fe400000010ff */
[----:B------:R-:W-:-:S02]  /*a1a0*/  F2FP.BF16.F32.PACK_AB R74, R55, R54 ;  /* 0x00000036374a723e */ /* 0x000fc400000010ff */
[----:B------:R-:W-:Y:S02]  /*a1b0*/  F2FP.BF16.F32.PACK_AB R75, R59, R58 ;  /* 0x0000003a3b4b723e */ /* 0x000fe400000010ff */
[----:B------:R-:W-:Y:S02]  /*a1c0*/  F2FP.BF16.F32.PACK_AB R73, R57, R56 ;  /* 0x000000383949723e */ /* 0x000fe400000010ff */
[----:B------:R-:W-:Y:S02]  /*a1d0*/  SEL R96, R169, R166, P0 ;  /* 0x000000a6a9607207 */ /* 0x000fe40000000000 */
[----:B------:R-:W-:Y:S02]  /*a1e0*/  SEL R98, R166, R169, P0 ;  /* 0x000000a9a6627207 */ /* 0x000fe40000000000 */
[----:B------:R-:W-:Y:S02]  /*a1f0*/  SEL R97, R170, R168, P0 ;  /* 0x000000a8aa617207 */ /* 0x000fe40000000000 */
[----:B------:R-:W-:-:S02]  /*a200*/  SEL R99, R168, R170, P0 ;  /* 0x000000aaa8637207 */ /* 0x000fc40000000000 */
[----:B--2---:R-:W-:Y:S02]  /*a210*/  F2FP.BF16.F32.PACK_AB R76, R61, R60 ;  /* 0x0000003c3d4c723e */ /* 0x004fe400000010ff */
[----:B------:R-:W-:Y:S02]  /*a220*/  F2FP.BF16.F32.PACK_AB R78, R63, R62 ;  /* 0x0000003e3f4e723e */ /* 0x000fe400000010ff */
[----:B------:R-:W-:Y:S02]  /*a230*/  F2FP.BF16.F32.PACK_AB R79, R67, R66 ;  /* 0x00000042434f723e */ /* 0x000fe400000010ff */
[----:B------:R-:W-:Y:S01]  /*a240*/  F2FP.BF16.F32.PACK_AB R77, R65, R64 ;  /* 0x00000040414d723e */ /* 0x000fe200000010ff */
[----:B------:R0:W-:Y:S01]  /*a250*/  STSM.16.M88.4 [R94], R68 ;  /* 0x000000445e007844 */ /* 0x0001e20000000200 */
[----:B------:R-:W-:Y:S02]  /*a260*/  F2FP.BF16.F32.PACK_AB R88, R85, R84 ;  /* 0x000000545558723e */ /* 0x000fe400000010ff */
[----:B------:R-:W-:Y:S01]  /*a270*/  F2FP.BF16.F32.PACK_AB R90, R87, R86 ;  /* 0x00000056575a723e */ /* 0x000fe200000010ff */
[----:B------:R1:W-:Y:S01]  /*a280*/  STSM.16.M88.4 [R93], R72 ;  /* 0x000000485d007844 */ /* 0x0003e20000000200 */
[----:B------:R-:W-:-:S02]  /*a290*/  F2FP.BF16.F32.PACK_AB R91, R99, R98 ;  /* 0x00000062635b723e */ /* 0x000fc400000010ff */
[----:B------:R-:W-:Y:S01]  /*a2a0*/  F2FP.BF16.F32.PACK_AB R89, R97, R96 ;  /* 0x000000606159723e */ /* 0x000fe200000010ff */
[----:B------:R2:W-:Y:S01]  /*a2b0*/  STSM.16.M88.4 [R92], R76 ;  /* 0x0000004c5c007844 */ /* 0x0005e20000000200 */
[----:B------:R-:W-:Y:S02]  /*a2c0*/  F2FP.BF16.F32.PACK_AB R95, R107, R106 ;  /* 0x0000006a6b5f723e */ /* 0x000fe400000010ff */
[----:B------:R-:W-:Y:S01]  /*a2d0*/  F2FP.BF16.F32.PACK_AB R80, R117, R116 ;  /* 0x000000747550723e */ /* 0x000fe200000010ff */
[----:B------:R3:W-:Y:S01]  /*a2e0*/  STSM.16.M88.4 [R181], R88 ;  /* 0x00000058b5007844 */ /* 0x0007e20000000200 */
[----:B------:R-:W-:Y:S02]  /*a2f0*/  F2FP.BF16.F32.PACK_AB R82, R119, R118 ;  /* 0x000000767752723e */ /* 0x000fe400000010ff */
[----:B0-----:R-:W-:Y:S02]  /*a300*/  F2FP.BF16.F32.PACK_AB R94, R103, R102 ;  /* 0x00000066675e723e */ /* 0x001fe400000010ff */
[----:B------:R-:W-:-:S02]  /*a310*/  F2FP.BF16.F32.PACK_AB R83, R123, R122 ;  /* 0x0000007a7b53723e */ /* 0x000fc400000010ff */
[----:B-1----:R-:W-:Y:S02]  /*a320*/  F2FP.BF16.F32.PACK_AB R93, R105, R104 ;  /* 0x00000068695d723e */ /* 0x002fe400000010ff */
[----:B------:R-:W-:Y:S02]  /*a330*/  F2FP.BF16.F32.PACK_AB R81, R121, R120 ;  /* 0x000000787951723e */ /* 0x000fe400000010ff */
[----:B--2---:R-:W-:Y:S02]  /*a340*/  F2FP.BF16.F32.PACK_AB R92, R101, R100 ;  /* 0x00000064655c723e */ /* 0x004fe400000010ff */
[----:B------:R-:W-:Y:S02]  /*a350*/  F2FP.BF16.F32.PACK_AB R76, R109, R108 ;  /* 0x0000006c6d4c723e */ /* 0x000fe400000010ff */
[----:B------:R-:W-:Y:S02]  /*a360*/  F2FP.BF16.F32.PACK_AB R78, R111, R110 ;  /* 0x0000006e6f4e723e */ /* 0x000fe400000010ff */
[----:B------:R-:W-:-:S02]  /*a370*/  F2FP.BF16.F32.PACK_AB R79, R115, R114 ;  /* 0x00000072734f723e */ /* 0x000fc400000010ff */
[----:B------:R-:W-:Y:S02]  /*a380*/  F2FP.BF16.F32.PACK_AB R77, R113, R112 ;  /* 0x00000070714d723e */ /* 0x000fe400000010ff */
[----:B------:R-:W-:Y:S01]  /*a390*/  SEL R2, R4, R161, P0 ;  /* 0x000000a104027207 */ /* 0x000fe20000000000 */
[----:B------:R-:W-:Y:S01]  /*a3a0*/  STSM.16.M88.4 [R182], R92 ;  /* 0x0000005cb6007844 */ /* 0x000fe20000000200 */
[----:B------:R-:W-:Y:S02]  /*a3b0*/  SEL R4, R161, R4, P0 ;  /* 0x00000004a1047207 */ /* 0x000fe40000000000 */
[----:B---3--:R-:W-:Y:S02]  /*a3c0*/  F2FP.BF16.F32.PACK_AB R88, R125, R124 ;  /* 0x0000007c7d58723e */ /* 0x008fe400000010ff */
[----:B------:R-:W-:Y:S02]  /*a3d0*/  F2FP.BF16.F32.PACK_AB R90, R127, R126 ;  /* 0x0000007e7f5a723e */ /* 0x000fe400000010ff */
[----:B------:R-:W-:-:S02]  /*a3e0*/  F2FP.BF16.F32.PACK_AB R91, R131, R130 ;  /* 0x00000082835b723e */ /* 0x000fc400000010ff */
[----:B------:R-:W-:Y:S01]  /*a3f0*/  F2FP.BF16.F32.PACK_AB R89, R129, R128 ;  /* 0x000000808159723e */ /* 0x000fe200000010ff */
[----:B------:R0:W-:Y:S01]  /*a400*/  STSM.16.M88.4 [R183], R76 ;  /* 0x0000004cb7007844 */ /* 0x0001e20000000200 */
[----:B------:R-:W-:Y:S02]  /*a410*/  F2FP.BF16.F32.PACK_AB R68, R133, R132 ;  /* 0x000000848544723e */ /* 0x000fe400000010ff */
[----:B------:R-:W-:Y:S02]  /*a420*/  F2FP.BF16.F32.PACK_AB R70, R135, R134 ;  /* 0x000000868746723e */ /* 0x000fe400000010ff */
[----:B------:R-:W-:Y:S02]  /*a430*/  F2FP.BF16.F32.PACK_AB R71, R139, R138 ;  /* 0x0000008a8b47723e */ /* 0x000fe400000010ff */
[----:B------:R-:W-:Y:S01]  /*a440*/  F2FP.BF16.F32.PACK_AB R69, R137, R136 ;  /* 0x000000888945723e */ /* 0x000fe200000010ff */
[----:B------:R1:W-:Y:S01]  /*a450*/  STSM.16.M88.4 [R184], R80 ;  /* 0x00000050b8007844 */ /* 0x0003e20000000200 */
[----:B------:R-:W-:-:S02]  /*a460*/  F2FP.BF16.F32.PACK_AB R72, R141, R140 ;  /* 0x0000008c8d48723e */ /* 0x000fc400000010ff */
[----:B------:R-:W-:Y:S02]  /*a470*/  F2FP.BF16.F32.PACK_AB R74, R143, R142 ;  /* 0x0000008e8f4a723e */ /* 0x000fe400000010ff */
[----:B------:R-:W-:Y:S02]  /*a480*/  F2FP.BF16.F32.PACK_AB R75, R147, R146 ;  /* 0x00000092934b723e */ /* 0x000fe400000010ff */
[----:B------:R-:W-:Y:S02]  /*a490*/  F2FP.BF16.F32.PACK_AB R73, R145, R144 ;  /* 0x000000909149723e */ /* 0x000fe400000010ff */
[----:B0-----:R-:W-:Y:S02]  /*a4a0*/  F2FP.BF16.F32.PACK_AB R76, R149, R148 ;  /* 0x00000094954c723e */ /* 0x001fe400000010ff */
[----:B------:R-:W-:Y:S02]  /*a4b0*/  F2FP.BF16.F32.PACK_AB R78, R151, R150 ;  /* 0x00000096974e723e */ /* 0x000fe400000010ff */
[----:B------:R-:W-:-:S02]  /*a4c0*/  F2FP.BF16.F32.PACK_AB R79, R155, R154 ;  /* 0x0000009a9b4f723e */ /* 0x000fc400000010ff */
[----:B------:R-:W-:Y:S01]  /*a4d0*/  F2FP.BF16.F32.PACK_AB R77, R153, R152 ;  /* 0x00000098994d723e */ /* 0x000fe200000010ff */
[----:B------:R0:W-:Y:S01]  /*a4e0*/  STSM.16.M88.4 [R185], R88 ;  /* 0x00000058b9007844 */ /* 0x0001e20000000200 */
[----:B-1----:R-:W-:Y:S02]  /*a4f0*/  F2FP.BF16.F32.PACK_AB R81, R3, R2 ;  /* 0x000000020351723e */ /* 0x002fe400000010ff */
[----:B------:R-:W-:Y:S02]  /*a500*/  F2FP.BF16.F32.PACK_AB R82, R159, R158 ;  /* 0x0000009e9f52723e */ /* 0x000fe400000010ff */
[----:B------:R-:W-:Y:S02]  /*a510*/  F2FP.BF16.F32.PACK_AB R83, R5, R4 ;  /* 0x000000040553723e */ /* 0x000fe400000010ff */
[----:B------:R-:W-:Y:S01]  /*a520*/  F2FP.BF16.F32.PACK_AB R80, R157, R156 ;  /* 0x0000009c9d50723e */ /* 0x000fe200000010ff */
[----:B------:R1:W-:Y:S04]  /*a530*/  STSM.16.M88.4 [R186], R68 ;  /* 0x00000044ba007844 */ /* 0x0003e80000000200 */
[----:B------:R-:W-:Y:S04]  /*a540*/  STSM.16.M88.4 [R187], R72 ;  /* 0x00000048bb007844 */ /* 0x000fe80000000200 */
[----:B------:R2:W-:Y:S04]  /*a550*/  STSM.16.M88.4 [R188], R76 ;  /* 0x0000004cbc007844 */ /* 0x0005e80000000200 */
[----:B------:R3:W-:Y:S01]  /*a560*/  STSM.16.M88.4 [R189], R80 ;  /* 0x00000050bd007844 */ /* 0x0007e20000000200 */
[----:B------:R-:W-:Y:S01]  /*a570*/  USHF.L.U32 UR4, UR36, 0x2, URZ ;  /* 0x0000000224047899 */ /* 0x000fe2000800063f */
[----:B------:R-:W-:Y:S01]  /*a580*/  BAR.SYNC.DEFER_BLOCKING 0x1, 0x100 ;  /* 0x0044000000007b1d */ /* 0x000fe20000010000 */
[----:B------:R-:W-:-:S02]  /*a590*/  ISETP.NE.U32.AND P0, PT, RZ, UR14, PT ;  /* 0x0000000eff007c0c */ /* 0x000fc4000bf05070 */
[----:B------:R-:W-:Y:S02]  /*a5a0*/  UIADD3 UR9, UP0, UR4, UR14, URZ ;  /* 0x0000000e04097290 */ /* 0x000fe4000ff1e03f */
[----:B------:R-:W-:Y:S02]  /*a5b0*/  ISETP.NE.AND.EX P0, PT, RZ, UR15, PT, P0 ;  /* 0x0000000fff007c0c */ /* 0x000fe4000bf05300 */
[----:B------:R-:W-:Y:S02]  /*a5c0*/  UIADD3.X UR12, UR16, UR15, URZ, UP0, !UPT ;  /* 0x0000000f100c7290 */ /* 0x000fe400087fe43f */
[----:B0-----:R-:W-:-:S04]  /*a5d0*/  IMAD.U32 R88, RZ, RZ, UR9 ;  /* 0x00000009ff587e24 */ /* 0x001fc8000f8e00ff */
[----:B------:R-:W-:Y:S01]  /*a5e0*/  IMAD.U32 R89, RZ, RZ, UR12 ;  /* 0x0000000cff597e24 */ /* 0x000fe2000f8e00ff */
[----:B------:R-:W-:Y:S02]  /*a5f0*/  ULDC.64 UR12, c[0x0][0xc08] ;  /* 0x00030200000c7ab9 */ /* 0x000fe40000000a00 */
[----:B------:R-:W-:Y:S02]  /*a600*/  UISETP.NE.U32.AND UP0, UPT, UR12, URZ, UPT ;  /* 0x0000003f0c00728c */ /* 0x000fe4000bf05070 */
[----:B------:R-:W4:Y:S02]  /*a610*/  @P0 LDG.E R90, desc[UR50][R88.64] ;  /* 0x00000032585a0981 */ /* 0x000f24000c1e1900 */
[----:B------:R-:W-:-:S06]  /*a620*/  UISETP.NE.AND.EX UP0, UPT, UR13, URZ, UPT, UP0 ;  /* 0x0000003f0d00728c */ /* 0x000fcc000bf05300 */
[----:B------:R-:W-:-:S05]  /*a630*/  PLOP3.LUT P4, PT, PT, PT, UP0, 0x80, 0x0 ;  /* 0x000000000000781c */ /* 0x000fca0003f8f008 */
[----:B------:R-:W-:-:S04]  /*a640*/  @UP0 UIADD3 UR12, UP1, UR4, UR12, URZ ;  /* 0x0000000c040c0290 */ /* 0x000fc8000ff3e03f */
[----:B------:R-:W-:Y:S02]  /*a650*/  @UP0 UIADD3.X UR13, UR16, UR13, URZ, UP1, !UPT ;  /* 0x0000000d100d0290 */ /* 0x000fe40008ffe43f */
[----:B-1----:R-:W-:-:S04]  /*a660*/  IMAD.U32 R68, RZ, RZ, UR12 ;  /* 0x0000000cff447e24 */ /* 0x002fc8000f8e00ff */
[----:B------:R-:W-:-:S05]  /*a670*/  IMAD.U32 R69, RZ, RZ, UR13 ;  /* 0x0000000dff457e24 */ /* 0x000fca000f8e00ff */
[----:B------:R0:W5:Y:S01]  /*a680*/  @P4 LDG.E R70, desc[UR50][R68.64] ;  /* 0x0000003244464981 */ /* 0x000162000c1e1900 */
[----:B------:R-:W-:Y:S02]  /*a690*/  UISETP.NE.AND UP2, UPT, UR20, 0x1, UPT ;  /* 0x000000011400788c */ /* 0x000fe4000bf45270 */
[----:B------:R-:W-:Y:S01]  /*a6a0*/  UISETP.GT.AND UP1, UPT, UR45, 0x1, UPT ;  /* 0x000000012d00788c */ /* 0x000fe2000bf24270 */
[----:B------:R-:W-:-:S03]  /*a6b0*/  UMOV UR21, 0x9b8 ;  /* 0x000009b800157882 */ /* 0x000fc60000000000 */
[----:B------:R-:W-:Y:S01]  /*a6c0*/  USEL UR21, UR21, 0x978, UP1 ;  /* 0x0000097815157887 */ /* 0x000fe20008800000 */
[----:B------:R-:W-:Y:S01]  /*a6d0*/  PLOP3.LUT P1, PT, PT, PT, UP2, 0x80, 0x0 ;  /* 0x000000000000781c */ /* 0x000fe20003f2f028 */
[----:B------:R-:W-:Y:S01]  /*a6e0*/  UISETP.NE.U32.AND UP0, UPT, UR14, URZ, UPT ;  /* 0x0000003f0e00728c */ /* 0x000fe2000bf05070 */
[----:B--2---:R-:W-:Y:S01]  /*a6f0*/  IMAD.U32 R76, RZ, RZ, UR43 ;  /* 0x0000002bff4c7e24 */ /* 0x004fe2000f8e00ff */
[----:B------:R-:W-:Y:S01]  /*a700*/  UMOV UR4, URZ ;  /* 0x0000003f00047c82 */ /* 0x000fe20008000000 */
[----:B------:R-:W-:Y:S01]  /*a710*/  @UP2 ULDC UR24, c[0x0][0xbec] ;  /* 0x0002fb0000182ab9 */ /* 0x000fe20000000800 */
[----:B------:R-:W-:Y:S01]  /*a720*/  UISETP.NE.AND.EX UP0, UPT, UR15, URZ, UPT, UP0 ;  /* 0x0000003f0f00728c */ /* 0x000fe2000bf05300 */
[----:B------:R-:W-:Y:S01]  /*a730*/  IMAD R76, R76, 0x80, R191 ;  /* 0x000000804c4c7824 */ /* 0x000fe200078e02bf */
[----:B------:R-:W-:Y:S02]  /*a740*/  USEL UR9, UR39, URZ, UP1 ;  /* 0x0000003f27097287 */ /* 0x000fe40008800000 */
[----:B------:R-:W-:-:S02]  /*a750*/  USEL UR36, UR36, URZ, !UP0 ;  /* 0x0000003f24247287 */ /* 0x000fc4000c000000 */
[----:B------:R-:W-:Y:S01]  /*a760*/  ULDC.64 UR14, c[0x0][UR21+0x220] ;  /* 0x00008800150e7abb */ /* 0x000fe20008000a00 */
[----:B------:R-:W-:Y:S01]  /*a770*/  ULDC.64 UR18, c[0x0][UR21+0x218] ;  /* 0x0000860015127abb */ /* 0x000fe20008000a00 */
[----:B------:R-:W-:Y:S01]  /*a780*/  ULDC.64 UR16, c[0x0][UR21+0x228] ;  /* 0x00008a0015107abb */ /* 0x000fe20008000a00 */
[----:B0-----:R-:W-:Y:S01]  /*a790*/  @P1 IMAD.HI.U32 R68, R76, UR24, RZ ;  /* 0x000000184c441c27 */ /* 0x001fe2000f8e00ff */
[----:B------:R-:W-:Y:S02]  /*a7a0*/  USEL UR37, UR37, URZ, !UP0 ;  /* 0x0000003f25257287 */ /* 0x000fe4000c000000 */
[----:B------:R-:W-:Y:S02]  /*a7b0*/  UIMAD UR15, UR15, UR36, URZ ;  /* 0x000000240f0f72a4 */ /* 0x000fe4000f8e023f */
[----:B------:R-:W-:Y:S02]  /*a7c0*/  UIMAD.WIDE.U32 UR12, UR18, UR42, URZ ;  /* 0x0000002a120c72a5 */ /* 0x000fe4000f8e003f */
[----:B------:R-:W-:Y:S01]  /*a7d0*/  UIMAD.WIDE.U32 UR22, UR16, UR9, URZ ;  /* 0x00000009101672a5 */ /* 0x000fe2000f8e003f */
[----:B------:R-:W-:Y:S01]  /*a7e0*/  IMAD.MOV.U32 R69, RZ, RZ, R76 ;  /* 0x000000ffff457224 */ /* 0x000fe200078e004c */
[----:B------:R-:W-:Y:S01]  /*a7f0*/  @UP2 ULDC UR25, c[0x0][0xbf0] ;  /* 0x0002fc0000192ab9 */ /* 0x000fe20000000800 */
[----:B------:R-:W-:-:S02]  /*a800*/  UIMAD UR18, UR19, UR42, URZ ;  /* 0x0000002a131272a4 */ /* 0x000fc4000f8e023f */
[----:B------:R-:W-:Y:S01]  /*a810*/  UIMAD UR9, UR17, UR9, URZ ;  /* 0x00000009110972a4 */ /* 0x000fe2000f8e023f */
[----:B------:R-:W-:Y:S01]  /*a820*/  @P1 SHF.R.U32.HI R69, RZ, UR25, R68 ;  /* 0x00000019ff451c19 */ /* 0x000fe20008011644 */
[----:B------:R-:W-:Y:S02]  /*a830*/  UIMAD.WIDE.U32 UR16, UR14, UR36, URZ ;  /* 0x000000240e1072a5 */ /* 0x000fe4000f8e003f */
[----:B------:R-:W-:Y:S02]  /*a840*/  UIMAD UR15, UR14, UR37, UR15 ;  /* 0x000000250e0f72a4 */ /* 0x000fe4000f8e020f */
[----:B------:R-:W-:Y:S01]  /*a850*/  UIADD3 UR18, UR13, UR18, URZ ;  /* 0x000000120d127290 */ /* 0x000fe2000fffe03f */
[----:B------:R-:W-:Y:S01]  /*a860*/  IMAD.U32 R68, RZ, RZ, UR22 ;  /* 0x00000016ff447e24 */ /* 0x000fe2000f8e00ff */
[----:B------:R-:W-:Y:S01]  /*a870*/  UIADD3 UR13, UR23, UR9, URZ ;  /* 0x00000009170d7290 */ /* 0x000fe2000fffe03f */
[----:B------:R-:W-:Y:S01]  /*a880*/  IMAD.MOV R71, RZ, RZ, -R69 ;  /* 0x000000ffff477224 */ /* 0x000fe200078e0a45 */
[----:B------:R-:W-:-:S03]  /*a890*/  UIADD3 UR9, UR17, UR15, URZ ;  /* 0x0000000f11097290 */ /* 0x000fc6000fffe03f */
[----:B------:R-:W-:Y:S01]  /*a8a0*/  IMAD R71, R71, UR20, R76 ;  /* 0x0000001447477c24 */ /* 0x000fe2000f8e024c */
[----:B------:R-:W-:Y:S01]  /*a8b0*/  ULDC.64 UR14, c[0x0][0xba8] ;  /* 0x0002ea00000e7ab9 */ /* 0x000fe20000000a00 */
[----:B------:R-:W-:Y:S01]  /*a8c0*/  IMAD.U32 R74, RZ, RZ, UR13 ;  /* 0x0000000dff4a7e24 */ /* 0x000fe2000f8e00ff */
[----:B------:R-:W-:Y:S01]  /*a8d0*/  @!UP1 ULDC UR14, c[0x0][0xb50] ;  /* 0x0002d400000e9ab9 */ /* 0x000fe20000000800 */
[----:B------:R-:W-:Y:S01]  /*a8e0*/  @!UP1 ULDC UR15, c[0x0][0xb54] ;  /* 0x0002d500000f9ab9 */ /* 0x000fe20000000800 */
[----:B------:R-:W-:Y:S02]  /*a8f0*/  SHF.R.S32.HI R72, RZ, 0x1f, R71 ;  /* 0x0000001fff487819 */ /* 0x000fe40000011447 */
[----:B----4-:R-:W-:-:S13]  /*a900*/  @P0 R2UR UR4, R90 ;  /* 0x000000005a0402ca */ /* 0x010fda00000e0000 */
[----:B------:R-:W-:Y:S02]  /*a910*/  UIADD3 UR12, UP0, UP3, UR16, UR12, UR4 ;  /* 0x0000000c100c7290 */ /* 0x000fe4000fb1e004 */
[----:B------:R-:W-:-:S04]  /*a920*/  USHF.R.S32.HI UR16, URZ, 0x1f, UR4 ;  /* 0x0000001f3f107899 */ /* 0x000fc80008011404 */
[----:B------:R-:W-:Y:S01]  /*a930*/  UIADD3.X UR9, UR9, UR18, UR16, UP0, UP3 ;  /* 0x0000001209097290 */ /* 0x000fe200087e6410 */
[----:B------:R-:W-:Y:S02]  /*a940*/  IADD3 R68, P2, P3, R69, UR12, R68 ;  /* 0x0000000c45447c10 */ /* 0x000fe4000fb5e044 */
[----:B------:R-:W-:Y:S01]  /*a950*/  SHF.R.S32.HI R69, RZ, 0x1f, R69 ;  /* 0x0000001fff457819 */ /* 0x000fe20000011445 */
[----:B------:R-:W-:Y:S02]  /*a960*/  ULDC.64 UR12, c[0x0][UR21+0x210] ;  /* 0x00008400150c7abb */ /* 0x000fe40008000a00 */
[----:B------:R-:W-:Y:S01]  /*a970*/  IMAD R73, R71, UR13, RZ ;  /* 0x0000000d47497c24 */ /* 0x000fe2000f8e02ff */
[----:B------:R-:W-:-:S03]  /*a980*/  IADD3.X R69, R69, UR9, R74, P2, P3 ;  /* 0x0000000945457c10 */ /* 0x000fc600097e644a */
[----:B------:R-:W-:Y:S02]  /*a990*/  IMAD R73, R72, UR12, R73 ;  /* 0x0000000c48497c24 */ /* 0x000fe4000f8e0249 */
[----:B------:R-:W-:-:S04]  /*a9a0*/  IMAD.WIDE.U32 R68, R71, UR12, R68 ;  /* 0x0000000c47447c25 */ /* 0x000fc8000f8e0044 */
[----:B------:R-:W-:Y:S01]  /*a9b0*/  IMAD.IADD R69, R69, 0x1, R73 ;  /* 0x0000000145457824 */ /* 0x000fe200078e0249 */
[----:B------:R-:W-:Y:S01]  /*a9c0*/  LEA R72, P2, R68, UR14, 0x2 ;  /* 0x0000000e44487c11 */ /* 0x000fe2000f8410ff */
[----:B------:R-:W-:Y:S01]  /*a9d0*/  ULDC UR9, c[0x0][0xa88] ;  /* 0x0002a20000097ab9 */ /* 0x000fe20000000800 */
[----:B-----5:R-:W-:Y:S02]  /*a9e0*/  @P4 R2UR UR9, R70 ;  /* 0x00000000460942ca */ /* 0x020fe400000e0000 */
[----:B------:R-:W-:Y:S01]  /*a9f0*/  LEA.HI.X R73, R68, UR15, R69, 0x2, P2 ;  /* 0x0000000f44497c11 */ /* 0x000fe200090f1445 */
[----:B---3--:R-:W-:-:S12]  /*aa00*/  @P4 BRA `(.L_x_171) ;  /* 0x0000000000184947 */ /* 0x008fd80003800000 */
[----:B------:R-:W-:Y:S05]  /*aa10*/  @!P0 BRA `(.L_x_171) ;  /* 0x0000000000148947 */ /* 0x000fea0003800000 */
[----:B------:R-:W2:Y:S04]  /*aa20*/  LDG.E R69, desc[UR50][R88.64] ;  /* 0x0000003258457981 */ /* 0x000ea8000c1e1900 */
[----:B------:R-:W3:Y:S01]  /*aa30*/  LDG.E R68, desc[UR50][R88.64+0x4] ;  /* 0x0000043258447981 */ /* 0x000ee2000c1e1900 */
[----:B--2---:R-:W-:Y:S02]  /*aa40*/  R2UR UR12, R69 ;  /* 0x00000000450c72ca */ /* 0x004fe400000e0000 */
[----:B---3--:R-:W-:-:S13]  /*aa50*/  R2UR UR9, R68 ;  /* 0x00000000440972ca */ /* 0x008fda00000e0000 */
[----:B------:R-:W-:-:S12]  /*aa60*/  UIADD3 UR9, -UR12, UR9, URZ ;  /* 0x000000090c097290 */ /* 0x000fd8000fffe13f */
.L_x_171:
[----:B------:R-:W2:Y:S04]  /*aa70*/  LDL R75, [R1+0x3c] ;  /* 0x00003c00014b7983 */ /* 0x000ea80000100800 */
[----:B------:R-:W3:Y:S01]  /*aa80*/  LDL R74, [R1+0x38] ;  /* 0x00003800014a7983 */ /* 0x000ee20000100800 */
[----:B------:R-:W-:Y:S01]  /*aa90*/  IMAD.U32 R77, RZ, RZ, UR43 ;  /* 0x0000002bff4d7e24 */ /* 0x000fe2000f8e00ff */
[----:B------:R-:W-:Y:S02]  /*aaa0*/  UIMAD UR9, UR9, UR20, URZ ;  /* 0x00000014090972a4 */ /* 0x000fe4000f8e023f */
[----:B------:R-:W-:Y:S04]  /*aab0*/  SHFL.IDX PT, R68, R72, RZ, 0x1c1f ;  /* 0x001c1fff48447589 */ /* 0x000fe800000e0000 */
[----:B------:R-:W0:Y:S04]  /*aac0*/  SHFL.IDX PT, R69, R73, RZ, 0x1c1f ;  /* 0x001c1fff49457589 */ /* 0x000e2800000e0000 */
[----:B------:R-:W-:Y:S04]  /*aad0*/  SHFL.IDX PT, R70, R72, 0x1, 0x1c1f ;  /* 0x003c1f0048467f89 */ /* 0x000fe800000e0000 */
[----:B------:R-:W1:Y:S01]  /*aae0*/  SHFL.IDX PT, R71, R73, 0x1, 0x1c1f ;  /* 0x003c1f0049477f89 */ /* 0x000e6200000e0000 */
[----:B--2---:R-:W-:Y:S01]  /*aaf0*/  IMAD R77, R77, 0x80, R75 ;  /* 0x000000804d4d7824 */ /* 0x004fe200078e024b */
[----:B---3--:R-:W-:-:S03]  /*ab00*/  LOP3.LUT P0, RZ, R74, 0x3, RZ, 0xc0, !PT ;  /* 0x000000034aff7812 */ /* 0x008fc6000780c0ff */
[C---:B------:R-:W-:Y:S01]  /*ab10*/  VIADD R74, R77.reuse, 0x8 ;  /* 0x000000084d4a7836 */ /* 0x040fe20000000000 */
[----:B------:R-:W-:-:S04]  /*ab20*/  ISETP.GE.OR P2, PT, R77, UR9, P0 ;  /* 0x000000094d007c0c */ /* 0x000fc80008746670 */
[----:B------:R-:W-:-:S09]  /*ab30*/  ISETP.GE.OR P0, PT, R74, UR9, P0 ;  /* 0x000000094a007c0c */ /* 0x000fd20008706670 */
[----:B0-----:R0:W-:Y:S04]  /*ab40*/  @!P2 ST.E desc[UR50][R68.64], R0 ;  /* 0x000000004400a985 */ /* 0x0011e8000c101932 */
[----:B-1----:R0:W-:Y:S01]  /*ab50*/  @!P0 ST.E desc[UR50][R70.64], R160 ;  /* 0x000000a046008985 */ /* 0x0021e2000c101932 */
[----:B------:R-:W-:-:S13]  /*ab60*/  PLOP3.LUT P0, PT, PT, PT, UP1, 0x80, 0x0 ;  /* 0x000000000000781c */ /* 0x000fda0003f0f018 */
[----:B0-----:R-:W-:Y:S05]  /*ab70*/  @P0 BRA `(.L_x_172) ;  /* 0x00000010000c0947 */ /* 0x001fea0003800000 */
[----:B------:R-:W-:Y:S01]  /*ab80*/  VIADD R0, R190, 0xffffff80 ;  /* 0xffffff80be007836 */ /* 0x000fe20000000000 */
[----:B------:R-:W-:-:S04]  /*ab90*/  ULDC.64 UR14, c[0x0][0xaa0] ;  /* 0x0002a800000e7ab9 */ /* 0x000fc80000000a00 */
[----:B------:R-:W-:-:S04]  /*aba0*/  SHF.R.S32.HI R3, RZ, 0x1f, R0 ;  /* 0x0000001fff037819 */ /* 0x000fc80000011400 */
[----:B------:R-:W-:-:S04]  /*abb0*/  LEA.HI R3, R3, R0, RZ, 0x3 ;  /* 0x0000000003037211 */ /* 0x000fc800078f18ff */
[----:B------:R-:W-:Y:S02]  /*abc0*/  LOP3.LUT R5, R3, 0xfffffff8, RZ, 0xc0, !PT ;  /* 0xfffffff803057812 */ /* 0x000fe400078ec0ff */
[----:B------:R-:W-:Y:S01]  /*abd0*/  SHF.R.S32.HI R81, RZ, 0x3, R3 ;  /* 0x00000003ff517819 */ /* 0x000fe20000011403 */
[----:B------:R-:W-:Y:S02]  /*abe0*/  IMAD.MOV.U32 R3, RZ, RZ, 0x2 ;  /* 0x00000002ff037424 */ /* 0x000fe400078e00ff */
[----:B------:R-:W-:-:S04]  /*abf0*/  IMAD.IADD R20, R0, 0x1, -R5 ;  /* 0x0000000100147824 */ /* 0x000fc800078e0a05 */
[----:B------:R-:W-:-:S04]  /*ac00*/  IMAD.SHL.U32 R0, R20, 0x8, RZ ;  /* 0x0000000814007824 */ /* 0x000fc800078e00ff */
[----:B------:R-:W-:-:S04]  /*ac10*/  IMAD R2, R81, 0x40, R0 ;  /* 0x0000004051027824 */ /* 0x000fc800078e0200 */
[----:B------:R-:W-:-:S03]  /*ac20*/  IMAD.WIDE R2, R2, R3, UR10 ;  /* 0x0000000a02027e25 */ /* 0x000fc6000f8e0203 */
[C---:B------:R-:W-:Y:S02]  /*ac30*/  IADD3 R25, P2, R2.reuse, 0x3000, RZ ;  /* 0x0000300002197810 */ /* 0x040fe40007f5e0ff */
[C---:B------:R-:W-:Y:S02]  /*ac40*/  IADD3 R9, P4, R2.reuse, 0x1000, RZ ;  /* 0x0000100002097810 */ /* 0x040fe40007f9e0ff */
[----:B------:R-:W-:Y:S02]  /*ac50*/  IADD3 R13, P3, R2, 0x2000, RZ ;  /* 0x00002000020d7810 */ /* 0x000fe40007f7e0ff */
[----:B------:R-:W-:Y:S02]  /*ac60*/  LOP3.LUT R24, R25, 0x380, RZ, 0xc0, !PT ;  /* 0x0000038019187812 */ /* 0x000fe400078ec0ff */
[----:B------:R-:W-:Y:S02]  /*ac70*/  LOP3.LUT R8, R9, 0x380, RZ, 0xc0, !PT ;  /* 0x0000038009087812 */ /* 0x000fe400078ec0ff */
[----:B------:R-:W-:-:S02]  /*ac80*/  LOP3.LUT R12, R13, 0x380, RZ, 0xc0, !PT ;  /* 0x000003800d0c7812 */ /* 0x000fc400078ec0ff */
[----:B------:R-:W-:Y:S02]  /*ac90*/  SHF.R.U64 R24, R24, 0x3, RZ ;  /* 0x0000000318187819 */ /* 0x000fe400000012ff */
[----:B------:R-:W-:Y:S02]  /*aca0*/  SHF.R.U64 R8, R8, 0x3, RZ ;  /* 0x0000000308087819 */ /* 0x000fe400000012ff */
[----:B------:R-:W-:Y:S02]  /*acb0*/  SHF.R.U64 R12, R12, 0x3, RZ ;  /* 0x000000030c0c7819 */ /* 0x000fe400000012ff */
[----:B------:R-:W-:Y:S01]  /*acc0*/  LOP3.LUT R24, R24, R25, RZ, 0x3c, !PT ;  /* 0x0000001918187212 */ /* 0x000fe200078e3cff */
[--C-:B------:R-:W-:Y:S01]  /*acd0*/  IMAD.X R25, RZ, RZ, R3.reuse, P2 ;  /* 0x000000ffff197224 */ /* 0x100fe200010e0603 */
[----:B------:R-:W-:Y:S01]  /*ace0*/  LOP3.LUT R8, R8, R9, RZ, 0x3c, !PT ;  /* 0x0000000908087212 */ /* 0x000fe200078e3cff */
[--C-:B------:R-:W-:Y:S01]  /*acf0*/  IMAD.X R9, RZ, RZ, R3.reuse, P4 ;  /* 0x000000ffff097224 */ /* 0x100fe200020e0603 */
[----:B------:R-:W-:Y:S01]  /*ad00*/  LOP3.LUT R12, R12, R13, RZ, 0x3c, !PT ;  /* 0x0000000d0c0c7212 */ /* 0x000fe200078e3cff */
[----:B------:R-:W-:Y:S01]  /*ad10*/  IMAD.X R13, RZ, RZ, R3, P3 ;  /* 0x000000ffff0d7224 */ /* 0x000fe200018e0603 */
[C---:B------:R-:W-:Y:S01]  /*ad20*/  IADD3 R49, P2, R2.reuse, 0x9000, RZ ;  /* 0x0000900002317810 */ /* 0x040fe20007f5e0ff */
[----:B------:R-:W-:Y:S01]  /*ad30*/  UIMAD UR12, UR16, UR14, URZ ;  /* 0x0000000e100c72a4 */ /* 0x000fe2000f8e023f */
[C---:B------:R-:W-:Y:S01]  /*ad40*/  IADD3 R29, P0, R2.reuse, 0x4000, RZ ;  /* 0x00004000021d7810 */ /* 0x040fe20007f1e0ff */
[----:B------:R-:W-:Y:S01]  /*ad50*/  UIMAD.WIDE.U32 UR10, UR4, UR14, URZ ;  /* 0x0000000e040a72a5 */ /* 0x000fe2000f8e003f */
[C---:B------:R-:W-:Y:S01]  /*ad60*/  IADD3 R33, P6, R2.reuse, 0x5000, RZ ;  /* 0x0000500002217810 */ /* 0x040fe20007fde0ff */
[----:B------:R-:W5:Y:S01]  /*ad70*/  LD.E.128 R8, desc[UR50][R8.64] ;  /* 0x0000003208087980 */ /* 0x000f62000c101d00 */
[----:B------:R-:W-:-:S02]  /*ad80*/  IADD3 R37, P5, R2, 0x6000, RZ ;  /* 0x0000600002257810 */ /* 0x000fc40007fbe0ff */
[C---:B------:R-:W-:Y:S01]  /*ad90*/  IADD3 R41, P4, R2.reuse, 0x7000, RZ ;  /* 0x0000700002297810 */ /* 0x040fe20007f9e0ff */
[----:B------:R-:W5:Y:S01]  /*ada0*/  LD.E.128 R12, desc[UR50][R12.64] ;  /* 0x000000320c0c7980 */ /* 0x000f62000c101d00 */
[C---:B------:R-:W-:Y:S02]  /*adb0*/  IADD3 R45, P3, R2.reuse, 0x8000, RZ ;  /* 0x00008000022d7810 */ /* 0x040fe40007f7e0ff */
[----:B------:R-:W-:Y:S02]  /*adc0*/  LOP3.LUT R48, R49, 0x380, RZ, 0xc0, !PT ;  /* 0x0000038031307812 */ /* 0x000fe400078ec0ff */
[----:B------:R-:W-:Y:S01]  /*add0*/  LOP3.LUT R7, R2, 0x380, RZ, 0xc0, !PT ;  /* 0x0000038002077812 */ /* 0x000fe200078ec0ff */
[----:B------:R-:W-:Y:S01]  /*ade0*/  UIMAD UR12, UR4, UR15, UR12 ;  /* 0x0000000f040c72a4 */ /* 0x000fe2000f8e020c */
[----:B------:R-:W-:Y:S01]  /*adf0*/  LOP3.LUT R28, R29, 0x380, RZ, 0xc0, !PT ;  /* 0x000003801d1c7812 */ /* 0x000fe200078ec0ff */
[----:B------:R-:W-:Y:S01]  /*ae00*/  @UP2 ULDC UR14, c[0x0][0xbec] ;  /* 0x0002fb00000e2ab9 */ /* 0x000fe20000000800 */
[----:B------:R-:W-:Y:S01]  /*ae10*/  LOP3.LUT R32, R33, 0x380, RZ, 0xc0, !PT ;  /* 0x0000038021207812 */ /* 0x000fe200078ec0ff */
[----:B------:R-:W5:Y:S01]  /*ae20*/  LD.E.128 R24, desc[UR50][R24.64] ;  /* 0x0000003218187980 */ /* 0x000f62000c101d00 */
[----:B------:R-:W-:-:S02]  /*ae30*/  LOP3.LUT R36, R37, 0x380, RZ, 0xc0, !PT ;  /* 0x0000038025247812 */ /* 0x000fc400078ec0ff */
[----:B------:R-:W-:Y:S02]  /*ae40*/  LOP3.LUT R40, R41, 0x380, RZ, 0xc0, !PT ;  /* 0x0000038029287812 */ /* 0x000fe400078ec0ff */
[----:B------:R-:W-:Y:S02]  /*ae50*/  LOP3.LUT R44, R45, 0x380, RZ, 0xc0, !PT ;  /* 0x000003802d2c7812 */ /* 0x000fe400078ec0ff */
[----:B------:R-:W-:Y:S02]  /*ae60*/  SHF.R.U64 R48, R48, 0x3, RZ ;  /* 0x0000000330307819 */ /* 0x000fe400000012ff */
[----:B------:R-:W-:Y:S02]  /*ae70*/  SHF.R.U64 R28, R28, 0x3, RZ ;  /* 0x000000031c1c7819 */ /* 0x000fe400000012ff */
[----:B------:R-:W-:Y:S02]  /*ae80*/  SHF.R.U64 R32, R32, 0x3, RZ ;  /* 0x0000000320207819 */ /* 0x000fe400000012ff */
[----:B------:R-:W-:-:S02]  /*ae90*/  SHF.R.U64 R36, R36, 0x3, RZ ;  /* 0x0000000324247819 */ /* 0x000fc400000012ff */
[----:B------:R-:W-:Y:S02]  /*aea0*/  SHF.R.U64 R40, R40, 0x3, RZ ;  /* 0x0000000328287819 */ /* 0x000fe400000012ff */
[----:B------:R-:W-:Y:S02]  /*aeb0*/  SHF.R.U64 R44, R44, 0x3, RZ ;  /* 0x000000032c2c7819 */ /* 0x000fe400000012ff */
[----:B------:R-:W-:Y:S01]  /*aec0*/  LOP3.LUT R48, R48, R49, RZ, 0x3c, !PT ;  /* 0x0000003130307212 */ /* 0x000fe200078e3cff */
[--C-:B------:R-:W-:Y:S01]  /*aed0*/  IMAD.X R49, RZ, RZ, R3.reuse, P2 ;  /* 0x000000ffff317224 */ /* 0x100fe200010e0603 */
        /* <DEDUP_REMOVED lines=9> */
[----:B------:R-:W-:Y:S01]  /*af70*/  IMAD.X R45, RZ, RZ, R3, P3 ;  /* 0x000000ffff2d7224 */ /* 0x000fe200018e0603 */
[----:B------:R-:W-:-:S02]  /*af80*/  IADD3 R5, P2, R2, 0xf000, RZ ;  /* 0x0000f00002057810 */ /* 0x000fc40007f5e0ff */
[----:B------:R-:W-:Y:S01]  /*af90*/  SHF.R.U64 R7, R7, 0x3, RZ ;  /* 0x0000000307077819 */ /* 0x000fe200000012ff */
[----:B------:R-:W-:Y:S01]  /*afa0*/  UIADD3 UR11, UR11, UR12, URZ ;  /* 0x0000000c0b0b7290 */ /* 0x000fe2000fffe03f */
[C---:B------:R-:W-:Y:S01]  /*afb0*/  IADD3 R53, P0, R2.reuse, 0xa000, RZ ;  /* 0x0000a00002357810 */ /* 0x040fe20007f1e0ff */
[----:B------:R-:W-:Y:S01]  /*afc0*/  IMAD.X R73, RZ, RZ, R3, P2 ;  /* 0x000000ffff497224 */ /* 0x000fe200010e0603 */
[C---:B------:R-:W-:Y:S01]  /*afd0*/  IADD3 R57, P6, R2.reuse, 0xb000, RZ ;  /* 0x0000b00002397810 */ /* 0x040fe20007fde0ff */
[----:B------:R-:W-:Y:S01]  /*afe0*/  ULDC.64 UR12, c[0x0][0xae8] ;  /* 0x0002ba00000c7ab9 */ /* 0x000fe20000000a00 */
[C---:B------:R-:W-:Y:S01]  /*aff0*/  IADD3 R61, P5, R2.reuse, 0xc000, RZ ;  /* 0x0000c000023d7810 */ /* 0x040fe20007fbe0ff */
[----:B------:R-:W-:Y:S01]  /*b000*/  USHF.R.S32.HI UR4, URZ, 0x1f, UR36 ;  /* 0x0000001f3f047899 */ /* 0x000fe20008011424 */
[C---:B------:R-:W-:Y:S01]  /*b010*/  IADD3 R65, P4, R2.reuse, 0xd000, RZ ;  /* 0x0000d00002417810 */ /* 0x040fe20007f9e0ff */
[----:B------:R-:W5:Y:S01]  /*b020*/  LD.E.128 R28, desc[UR50][R28.64] ;  /* 0x000000321c1c7980 */ /* 0x000f62000c101d00 */
[----:B------:R-:W-:-:S02]  /*b030*/  IADD3 R69, P3, R2, 0xe000, RZ ;  /* 0x0000e00002457810 */ /* 0x000fc40007f7e0ff */
[----:B------:R-:W-:Y:S01]  /*b040*/  LOP3.LUT R4, R5, 0x380, RZ, 0xc0, !PT ;  /* 0x0000038005047812 */ /* 0x000fe200078ec0ff */
[----:B------:R-:W5:Y:S01]  /*b050*/  LD.E.128 R32, desc[UR50][R32.64] ;  /* 0x0000003220207980 */ /* 0x000f62000c101d00 */
[----:B------:R-:W-:Y:S02]  /*b060*/  LOP3.LUT R52, R53, 0x380, RZ, 0xc0, !PT ;  /* 0x0000038035347812 */ /* 0x000fe400078ec0ff */
[----:B------:R-:W-:Y:S01]  /*b070*/  LOP3.LUT R56, R57, 0x380, RZ, 0xc0, !PT ;  /* 0x0000038039387812 */ /* 0x000fe200078ec0ff */
[----:B------:R-:W5:Y:S01]  /*b080*/  LD.E.128 R36, desc[UR50][R36.64] ;  /* 0x0000003224247980 */ /* 0x000f62000c101d00 */
[----:B------:R-:W-:Y:S02]  /*b090*/  LOP3.LUT R60, R61, 0x380, RZ, 0xc0, !PT ;  /* 0x000003803d3c7812 */ /* 0x000fe400078ec0ff */
[----:B------:R-:W-:Y:S01]  /*b0a0*/  LOP3.LUT R64, R65, 0x380, RZ, 0xc0, !PT ;  /* 0x0000038041407812 */ /* 0x000fe200078ec0ff */
[----:B------:R-:W5:Y:S01]  /*b0b0*/  LD.E.128 R40, desc[UR50][R40.64] ;  /* 0x0000003228287980 */ /* 0x000f62000c101d00 */
[----:B------:R-:W-:-:S02]  /*b0c0*/  LOP3.LUT R68, R69, 0x380, RZ, 0xc0, !PT ;  /* 0x0000038045447812 */ /* 0x000fc400078ec0ff */
[----:B------:R-:W-:Y:S01]  /*b0d0*/  SHF.R.U64 R4, R4, 0x3, RZ ;  /* 0x0000000304047819 */ /* 0x000fe200000012ff */
[----:B------:R-:W5:Y:S01]  /*b0e0*/  LD.E.128 R44, desc[UR50][R44.64] ;  /* 0x000000322c2c7980 */ /* 0x000f62000c101d00 */
[----:B------:R-:W-:Y:S02]  /*b0f0*/  SHF.R.U64 R52, R52, 0x3, RZ ;  /* 0x0000000334347819 */ /* 0x000fe400000012ff */
[----:B------:R-:W-:Y:S01]  /*b100*/  SHF.R.U64 R56, R56, 0x3, RZ ;  /* 0x0000000338387819 */ /* 0x000fe200000012ff */
[----:B------:R-:W5:Y:S01]  /*b110*/  LD.E.128 R48, desc[UR50][R48.64] ;  /* 0x0000003230307980 */ /* 0x000f62000c101d00 */
[----:B------:R-:W-:Y:S02]  /*b120*/  SHF.R.U64 R60, R60, 0x3, RZ ;  /* 0x000000033c3c7819 */ /* 0x000fe400000012ff */
[----:B------:R-:W-:Y:S02]  /*b130*/  SHF.R.U64 R64, R64, 0x3, RZ ;  /* 0x0000000340407819 */ /* 0x000fe400000012ff */
[----:B------:R-:W-:-:S02]  /*b140*/  SHF.R.U64 R68, R68, 0x3, RZ ;  /* 0x0000000344447819 */ /* 0x000fc400000012ff */
[----:B------:R-:W-:Y:S01]  /*b150*/  LOP3.LUT R2, R7, R2, RZ, 0x3c, !PT ;  /* 0x0000000207027212 */ /* 0x000fe200078e3cff */
[----:B------:R-:W-:Y:S01]  /*b160*/  UIMAD.WIDE.U32 UR10, UR42, UR12, UR10 ;  /* 0x0000000c2a0a72a5 */ /* 0x000fe2000f8e000a */
        /* <DEDUP_REMOVED lines=10> */
[----:B------:R-:W-:Y:S01]  /*b210*/  LOP3.LUT R72, R4, R5, RZ, 0x3c, !PT ;  /* 0x0000000504487212 */ /* 0x000fe200078e3cff */
[----:B------:R-:W-:Y:S01]  /*b220*/  UIMAD UR11, UR42, UR13, UR11 ;  /* 0x0000000d2a0b72a4 */ /* 0x000fe2000f8e020b */
[----:B------:R0:W5:Y:S02]  /*b230*/  LD.E.128 R4, desc[UR50][R2.64] ;  /* 0x0000003202047980 */ /* 0x000164000c101d00 */
[----:B------:R-:W-:-:S02]  /*b240*/  ULDC.64 UR12, c[0x0][0xaf0] ;  /* 0x0002bc00000c7ab9 */ /* 0x000fc40000000a00 */
[----:B------:R-:W-:Y:S01]  /*b250*/  UIMAD UR4, UR4, UR12, URZ ;  /* 0x0000000c040472a4 */ /* 0x000fe2000f8e023f */
[----:B------:R-:W5:Y:S04]  /*b260*/  LD.E.128 R52, desc[UR50][R52.64] ;  /* 0x0000003234347980 */ /* 0x000f68000c101d00 */
[----:B------:R-:W5:Y:S01]  /*b270*/  LD.E.128 R56, desc[UR50][R56.64] ;  /* 0x0000003238387980 */ /* 0x000f62000c101d00 */
[----:B0-----:R-:W-:Y:S02]  /*b280*/  IMAD.U32 R3, RZ, RZ, UR43 ;  /* 0x0000002bff037e24 */ /* 0x001fe4000f8e00ff */
[----:B------:R-:W-:Y:S01]  /*b290*/  IMAD R2, R20, 0x20, R81 ;  /* 0x0000002014027824 */ /* 0x000fe200078e0251 */
[----:B------:R-:W5:Y:S03]  /*b2a0*/  LD.E.128 R60, desc[UR50][R60.64] ;  /* 0x000000323c3c7980 */ /* 0x000f66000c101d00 */
[----:B------:R-:W-:Y:S01]  /*b2b0*/  IMAD R76, R3, 0x80, R2 ;  /* 0x00000080034c7824 */ /* 0x000fe200078e0202 */
[----:B------:R-:W-:Y:S01]  /*b2c0*/  UIMAD UR4, UR36, UR13, UR4 ;  /* 0x0000000d240472a4 */ /* 0x000fe2000f8e0204 */
[----:B------:R-:W5:Y:S02]  /*b2d0*/  LD.E.128 R64, desc[UR50][R64.64] ;  /* 0x0000003240407980 */ /* 0x000f64000c101d00 */
[----:B------:R-:W-:Y:S01]  /*b2e0*/  @P1 IMAD.HI.U32 R2, R76, UR14, RZ ;  /* 0x0000000e4c021c27 */ /* 0x000fe2000f8e00ff */
[----:B------:R-:W-:Y:S01]  /*b2f0*/  UIMAD.WIDE.U32 UR36, UR36, UR12, UR10 ;  /* 0x0000000c242472a5 */ /* 0x000fe2000f8e000a */
[----:B------:R-:W5:Y:S02]  /*b300*/  LD.E.128 R68, desc[UR50][R68.64] ;  /* 0x0000003244447980 */ /* 0x000f64000c101d00 */
[----:B------:R-:W-:Y:S01]  /*b310*/  @UP2 ULDC UR10, c[0x0][0xbf0] ;  /* 0x0002fc00000a2ab9 */ /* 0x000fe20000000800 */
[----:B------:R-:W-:Y:S01]  /*b320*/  IMAD.MOV.U32 R21, RZ, RZ, R76 ;  /* 0x000000ffff157224 */ /* 0x000fe200078e004c */
[----:B------:R-:W-:Y:S01]  /*b330*/  @P1 SHF.R.U32.HI R21, RZ, UR10, R2 ;  /* 0x0000000aff151c19 */ /* 0x000fe20008011602 */
[----:B------:R-:W-:Y:S01]  /*b340*/  UIADD3 UR4, UR37, UR4, URZ ;  /* 0x0000000425047290 */ /* 0x000fe2000fffe03f */
[----:B------:R-:W5:Y:S01]  /*b350*/  LD.E.128 R72, desc[UR50][R72.64] ;  /* 0x0000003248487980 */ /* 0x000f62000c101d00 */
[----:B------:R-:W-:Y:S01]  /*b360*/  ULDC.64 UR10, c[0x0][0xae0] ;  /* 0x0002b800000a7ab9 */ /* 0x000fe20000000a00 */
[--C-:B------:R-:W-:Y:S01]  /*b370*/  SHF.R.S32.HI R20, RZ, 0x1f, R21.reuse ;  /* 0x0000001fff147819 */ /* 0x100fe20000011415 */
[----:B------:R-:W-:Y:S01]  /*b380*/  IMAD.MOV R77, RZ, RZ, -R21 ;  /* 0x000000ffff4d7224 */ /* 0x000fe200078e0a15 */
[----:B------:R-:W-:Y:S01]  /*b390*/  @!PT LDS RZ, [RZ] ;  /* 0x00000000fffff984 */ /* 0x000fe20000000800 */
[----:B------:R-:W-:Y:S01]  /*b3a0*/  @!PT LDS RZ, [RZ] ;  /* 0x00000000fffff984 */ /* 0x000fe20000000800 */
[----:B------:R-:W-:Y:S01]  /*b3b0*/  @!PT LDS RZ, [RZ] ;  /* 0x00000000fffff984 */ /* 0x000fe20000000800 */
[----:B------:R-:W-:Y:S01]  /*b3c0*/  @!PT LDS RZ, [RZ] ;  /* 0x00000000fffff984 */ /* 0x000fe20000000800 */
[----:B------:R0:W-:Y:S06]  /*b3d0*/  MEMBAR.ALL.CTA ;  /* 0x0000000000007992 */ /* 0x0001ec0000008000 */
[----:B0-----:R-:W0:Y:S01]  /*b3e0*/  FENCE.VIEW.ASYNC.S ;  /* 0x00000000000073c6 */ /* 0x001e220000000000 */
[----:B------:R-:W-:-:S02]  /*b3f0*/  IMAD.U32 R3, RZ, RZ, UR37 ;  /* 0x00000025ff037e24 */ /* 0x000fc4000f8e00ff */
[----:B------:R-:W-:Y:S02]  /*b400*/  IMAD R20, R20, UR10, RZ ;  /* 0x0000000a14147c24 */ /* 0x000fe4000f8e02ff */
[----:B------:R-:W-:Y:S02]  /*b410*/  IMAD R77, R77, UR20, R76 ;  /* 0x000000144d4d7c24 */ /* 0x000fe4000f8e024c */
[----:B------:R-:W-:Y:S02]  /*b420*/  IMAD.U32 R2, RZ, RZ, UR36 ;  /* 0x00000024ff027e24 */ /* 0x000fe4000f8e00ff */
[----:B------:R-:W-:Y:S02]  /*b430*/  IMAD.U32 R3, RZ, RZ, UR4 ;  /* 0x00000004ff037e24 */ /* 0x000fe4000f8e00ff */
[C---:B------:R-:W-:Y:S01]  /*b440*/  IMAD R79, R21.reuse, UR11, R20 ;  /* 0x0000000b154f7c24 */ /* 0x040fe2000f8e0214 */
[----:B------:R-:W-:Y:S01]  /*b450*/  SHF.R.S32.HI R20, RZ, 0x1f, R77 ;  /* 0x0000001fff147819 */ /* 0x000fe2000001144d */
[----:B------:R-:W-:Y:S01]  /*b460*/  IMAD.WIDE.U32 R2, R21, UR10, R2 ;  /* 0x0000000a15027c25 */ /* 0x000fe2000f8e0002 */
[----:B------:R-:W-:-:S03]  /*b470*/  ULDC.64 UR10, c[0x0][0xad8] ;  /* 0x0002b600000a7ab9 */ /* 0x000fc60000000a00 */
[----:B------:R-:W-:Y:S02]  /*b480*/  IMAD.IADD R3, R3, 0x1, R79 ;  /* 0x0000000103037824 */ /* 0x000fe400078e024f */
[----:B------:R-:W-:Y:S02]  /*b490*/  IMAD R20, R20, UR10, RZ ;  /* 0x0000000a14147c24 */ /* 0x000fe4000f8e02ff */
[----:B------:R-:W-:-:S04]  /*b4a0*/  IMAD.WIDE.U32 R2, R77, UR10, R2 ;  /* 0x0000000a4d027c25 */ /* 0x000fc8000f8e0002 */
[----:B------:R-:W-:Y:S01]  /*b4b0*/  IMAD R21, R77, UR11, R20 ;  /* 0x0000000b4d157c24 */ /* 0x000fe2000f8e0214 */
[----:B------:R-:W-:Y:S01]  /*b4c0*/  ULDC.64 UR10, c[0x0][0xa80] ;  /* 0x0002a000000a7ab9 */ /* 0x000fe20000000a00 */
[----:B------:R-:W-:Y:S01]  /*b4d0*/  IMAD.U32 R82, RZ, RZ, UR43 ;  /* 0x0000002bff527e24 */ /* 0x000fe2000f8e00ff */
[----:B------:R-:W-:Y:S01]  /*b4e0*/  LEA R80, P2, R2, UR10, 0x1 ;  /* 0x0000000a02507c11 */ /* 0x000fe2000f8408ff */
[----:B------:R-:W-:Y:S02]  /*b4f0*/  IMAD.IADD R3, R3, 0x1, R21 ;  /* 0x0000000103037824 */ /* 0x000fe400078e0215 */
[----:B------:R-:W-:Y:S01]  /*b500*/  IMAD R82, R82, 0x80, R81 ;  /* 0x0000008052527824 */ /* 0x000fe200078e0251 */
[----:B------:R-:W-:Y:S02]  /*b510*/  UIADD3 UR8, UR8, 0x38820, URZ ;  /* 0x0003882008087890 */ /* 0x000fe4000fffe03f */
[----:B------:R-:W-:Y:S02]  /*b520*/  LEA.HI.X R81, R2, UR11, R3, 0x1, P2 ;  /* 0x0000000b02517c11 */ /* 0x000fe400090f0c03 */
[C---:B------:R-:W-:Y:S01]  /*b530*/  ISETP.GE.AND P2, PT, R82.reuse, UR9, PT ;  /* 0x0000000952007c0c */ /* 0x040fe2000bf46270 */
[----:B------:R-:W-:Y:S01]  /*b540*/  UPRMT UR8, URZ, 0x654, UR8 ;  /* 0x000006543f087896 */ /* 0x000fe20008000008 */
[----:B------:R-:W-:-:S02]  /*b550*/  VIADD R20, R82, 0x20 ;  /* 0x0000002052147836 */ /* 0x000fc40000000000 */
[----:B------:R-:W-:Y:S02]  /*b560*/  VIADD R76, R82, 0x40 ;  /* 0x00000040524c7836 */ /* 0x000fe40000000000 */
[C---:B------:R-:W-:Y:S02]  /*b570*/  VIADD R84, R0.reuse, 0x40 ;  /* 0x0000004000547836 */ /* 0x040fe40000000000 */
[C---:B------:R-:W-:Y:S02]  /*b580*/  VIADD R86, R0.reuse, 0x80 ;  /* 0x0000008000567836 */ /* 0x040fe40000000000 */
[----:B------:R-:W-:Y:S01]  /*b590*/  VIADD R88, R0, 0xc0 ;  /* 0x000000c000587836 */ /* 0x000fe20000000000 */
[----:B0-----:R-:W-:Y:S01]  /*b5a0*/  SYNCS.ARRIVE.TRANS64.RED.A1T0 RZ, [UR8], RZ ;  /* 0x000000ffffff79a7 */ /* 0x001fe20008100408 */
[----:B------:R0:W1:Y:S01]  /*b5b0*/  SHFL.IDX PT, R83, R80, RZ, 0x181f ;  /* 0x00181fff50537589 */ /* 0x00006200000e0000 */
[----:B------:R-:W-:Y:S03]  /*b5c0*/  BSSY B1, `(.L_x_173) ;  /* 0x000001a000017945 */ /* 0x000fe60003800000 */
[----:B------:R0:W2:Y:S01]  /*b5d0*/  SHFL.IDX PT, R79, R81, RZ, 0x181f ;  /* 0x00181fff514f7589 */ /* 0x0000a200000e0000 */
[----:B------:R-:W-:-:S02]  /*b5e0*/  ISETP.GE.AND P1, PT, R20, UR9, PT ;  /* 0x0000000914007c0c */ /* 0x000fc4000bf26270 */
[----:B------:R-:W-:Y:S02]  /*b5f0*/  ISETP.GE.AND P0, PT, R76, UR9, PT ;  /* 0x000000094c007c0c */ /* 0x000fe4000bf06270 */
[----:B------:R-:W-:Y:S02]  /*b600*/  SHF.R.S32.HI R90, RZ, 0x1f, R0 ;  /* 0x0000001fff5a7819 */ /* 0x000fe40000011400 */
[----:B------:R-:W-:Y:S02]  /*b610*/  SHF.R.S32.HI R85, RZ, 0x1f, R84 ;  /* 0x0000001fff557819 */ /* 0x000fe40000011454 */
[----:B------:R-:W-:Y:S02]  /*b620*/  SHF.R.S32.HI R87, RZ, 0x1f, R86 ;  /* 0x0000001fff577819 */ /* 0x000fe40000011456 */
[----:B------:R-:W-:Y:S01]  /*b630*/  SHF.R.S32.HI R89, RZ, 0x1f, R88 ;  /* 0x0000001fff597819 */ /* 0x000fe20000011458 */
[----:B0-----:R-:W-:Y:S06]  /*b640*/  @P2 BRA `(.L_x_174) ;  /* 0x0000000000442947 */ /* 0x001fec0003800000 */
[----:B------:R-:W-:Y:S02]  /*b650*/  ULDC UR4, c[0x0][0xac8] ;  /* 0x0002b20000047ab9 */ /* 0x000fe40000000800 */
[----:B------:R-:W-:Y:S02]  /*b660*/  ISETP.GE.AND P5, PT, R0, UR4, PT ;  /* 0x0000000400007c0c */ /* 0x000fe4000bfa6270 */
[----:B------:R-:W-:Y:S02]  /*b670*/  ISETP.GE.AND P4, PT, R84, UR4, PT ;  /* 0x0000000454007c0c */ /* 0x000fe4000bf86270 */
[----:B------:R-:W-:Y:S02]  /*b680*/  ISETP.GE.AND P3, PT, R86, UR4, PT ;  /* 0x0000000456007c0c */ /* 0x000fe4000bf66270 */
[----:B------:R-:W-:-:S07]  /*b690*/  ISETP.GE.AND P2, PT, R88, UR4, PT ;  /* 0x0000000458007c0c */ /* 0x000fce000bf46270 */
[----:B-1----:R-:W-:-:S04]  /*b6a0*/  @!P5 LEA R2, P6, R0, R83, 0x1 ;  /* 0x000000530002d211 */ /* 0x002fc800078c08ff */
[----:B--2---:R-:W-:Y:S02]  /*b6b0*/  @!P5 LEA.HI.X R3, R0, R79, R90, 0x1, P6 ;  /* 0x0000004f0003d211 */ /* 0x004fe400030f0c5a */
[----:B------:R-:W-:-:S03]  /*b6c0*/  @!P4 LEA R20, P6, R84, R83, 0x1 ;  /* 0x000000535414c211 */ /* 0x000fc600078c08ff */
[----:B-----5:R0:W-:Y:S01]  /*b6d0*/  @!P5 ST.E.128 desc[UR50][R2.64], R4 ;  /* 0x000000040200d985 */ /* 0x0201e2000c101d32 */
[----:B------:R-:W-:Y:S02]  /*b6e0*/  @!P4 LEA.HI.X R21, R84, R79, R85, 0x1, P6 ;  /* 0x0000004f5415c211 */ /* 0x000fe400030f0c55 */
[----:B------:R-:W-:-:S03]  /*b6f0*/  @!P3 LEA R76, P6, R86, R83, 0x1 ;  /* 0x00000053564cb211 */ /* 0x000fc600078c08ff */
[----:B------:R0:W-:Y:S01]  /*b700*/  @!P4 ST.E.128 desc[UR50][R20.64], R28 ;  /* 0x0000001c1400c985 */ /* 0x0001e2000c101d32 */
[----:B------:R-:W-:Y:S02]  /*b710*/  @!P3 LEA.HI.X R77, R86, R79, R87, 0x1, P6 ;  /* 0x0000004f564db211 */ /* 0x000fe400030f0c57 */
[----:B------:R-:W-:-:S03]  /*b720*/  @!P2 LEA R78, P6, R88, R83, 0x1 ;  /* 0x00000053584ea211 */ /* 0x000fc600078c08ff */
[----:B------:R0:W-:Y:S01]  /*b730*/  @!P3 ST.E.128 desc[UR50][R76.64], R44 ;  /* 0x0000002c4c00b985 */ /* 0x0001e2000c101d32 */
[----:B------:R-:W-:-:S05]  /*b740*/  @!P2 LEA.HI.X R79, R88, R79, R89, 0x1, P6 ;  /* 0x0000004f584fa211 */ /* 0x000fca00030f0c59 */
[----:B------:R0:W-:Y:S04]  /*b750*/  @!P2 ST.E.128 desc[UR50][R78.64], R60 ;  /* 0x0000003c4e00a985 */ /* 0x0001e8000c101d32 */
.L_x_174:
[----:B------:R-:W-:Y:S05]  /*b760*/  BSYNC B1 ;  /* 0x0000000000017941 */ /* 0x000fea0003800000 */
.L_x_173:
[----:B0-----:R0:W3:Y:S01]  /*b770*/  SHFL.IDX PT, R21, R81, 0x1, 0x181f ;  /* 0x00381f0051157f89 */ /* 0x0010e200000e0000 */
[----:B------:R-:W-:Y:S03]  /*b780*/  BSSY B1, `(.L_x_175) ;  /* 0x0000014000017945 */ /* 0x000fe60003800000 */
[----:B-----5:R0:W4:Y:S01]  /*b790*/  SHFL.IDX PT, R7, R80, 0x1, 0x181f ;  /* 0x00381f0050077f89 */ /* 0x02012200000e0000 */
[----:B------:R-:W-:Y:S05]  /*b7a0*/  @P1 BRA `(.L_x_176) ;  /* 0x0000000000441947 */ /* 0x000fea0003800000 */
[----:B------:R-:W-:Y:S02]  /*b7b0*/  ULDC UR4, c[0x0][0xac8] ;  /* 0x0002b20000047ab9 */ /* 0x000fe40000000800 */
[----:B------:R-:W-:Y:S02]  /*b7c0*/  ISETP.GE.AND P4, PT, R0, UR4, PT ;  /* 0x0000000400007c0c */ /* 0x000fe4000bf86270 */
[----:B------:R-:W-:Y:S02]  /*b7d0*/  ISETP.GE.AND P3, PT, R84, UR4, PT ;  /* 0x0000000454007c0c */ /* 0x000fe4000bf66270 */
[----:B------:R-:W-:Y:S02]  /*b7e0*/  ISETP.GE.AND P2, PT, R86, UR4, PT ;  /* 0x0000000456007c0c */ /* 0x000fe4000bf46270 */
[----:B------:R-:W-:-:S07]  /*b7f0*/  ISETP.GE.AND P1, PT, R88, UR4, PT ;  /* 0x0000000458007c0c */ /* 0x000fce000bf26270 */
[-C--:B----4-:R-:W-:Y:S02]  /*b800*/  @!P4 LEA R2, P6, R0, R7.reuse, 0x1 ;  /* 0x000000070002c211 */ /* 0x090fe400078c08ff */
[----:B------:R-:W-:Y:S02]  /*b810*/  @!P3 LEA R4, P5, R84, R7, 0x1 ;  /* 0x000000075404b211 */ /* 0x000fe400078a08ff */
[----:B---3--:R-:W-:Y:S02]  /*b820*/  @!P4 LEA.HI.X R3, R0, R21, R90, 0x1, P6 ;  /* 0x000000150003c211 */ /* 0x008fe400030f0c5a */
[----:B------:R-:W-:Y:S02]  /*b830*/  @!P2 LEA R6, P6, R86, R7, 0x1 ;  /* 0x000000075606a211 */ /* 0x000fe400078c08ff */
[----:B------:R-:W-:Y:S01]  /*b840*/  @!P3 LEA.HI.X R5, R84, R21, R85, 0x1, P5 ;  /* 0x000000155405b211 */ /* 0x000fe200028f0c55 */
[----:B------:R3:W-:Y:S01]  /*b850*/  @!P4 ST.E.128 desc[UR50][R2.64], R8 ;  /* 0x000000080200c985 */ /* 0x0007e2000c101d32 */
[----:B------:R-:W-:-:S02]  /*b860*/  @!P1 LEA R20, P5, R88, R7, 0x1 ;  /* 0x0000000758149211 */ /* 0x000fc400078a08ff */
[-C--:B------:R-:W-:Y:S01]  /*b870*/  @!P2 LEA.HI.X R7, R86, R21.reuse, R87, 0x1, P6 ;  /* 0x000000155607a211 */ /* 0x080fe200030f0c57 */
[----:B------:R3:W-:Y:S01]  /*b880*/  @!P3 ST.E.128 desc[UR50][R4.64], R32 ;  /* 0x000000200400b985 */ /* 0x0007e2000c101d32 */
[----:B------:R-:W-:-:S03]  /*b890*/  @!P1 LEA.HI.X R21, R88, R21, R89, 0x1, P5 ;  /* 0x0000001558159211 */ /* 0x000fc600028f0c59 */
[----:B------:R3:W-:Y:S04]  /*b8a0*/  @!P2 ST.E.128 desc[UR50][R6.64], R48 ;  /* 0x000000300600a985 */ /* 0x0007e8000c101d32 */
[----:B------:R3:W-:Y:S02]  /*b8b0*/  @!P1 ST.E.128 desc[UR50][R20.64], R64 ;  /* 0x0000004014009985 */ /* 0x0007e4000c101d32 */
.L_x_176:
[----:B------:R-:W-:Y:S05]  /*b8c0*/  BSYNC B1 ;  /* 0x0000000000017941 */ /* 0x000fea0003800000 */
.L_x_175:
[----:B---3--:R3:W0:Y:S01]  /*b8d0*/  SHFL.IDX PT, R9, R81, 0x2, 0x181f ;  /* 0x00581f0051097f89 */ /* 0x00862200000e0000 */
[----:B------:R-:W-:Y:S03]  /*b8e0*/  BSSY B1, `(.L_x_177) ;  /* 0x0000014000017945 */ /* 0x000fe60003800000 */
[----:B------:R3:W0:Y:S01]  /*b8f0*/  SHFL.IDX PT, R5, R80, 0x2, 0x181f ;  /* 0x00581f0050057f89 */ /* 0x00062200000e0000 */
[----:B------:R-:W-:Y:S05]  /*b900*/  @P0 BRA `(.L_x_178) ;  /* 0x0000000000440947 */ /* 0x000fea0003800000 */
[----:B------:R-:W-:Y:S02]  /*b910*/  ULDC UR4, c[0x0][0xac8] ;  /* 0x0002b20000047ab9 */ /* 0x000fe40000000800 */
[----:B------:R-:W-:Y:S02]  /*b920*/  ISETP.GE.AND P3, PT, R0, UR4, PT ;  /* 0x0000000400007c0c */ /* 0x000fe4000bf66270 */
[----:B------:R-:W-:Y:S02]  /*b930*/  ISETP.GE.AND P2, PT, R84, UR4, PT ;  /* 0x0000000454007c0c */ /* 0x000fe4000bf46270 */
[----:B------:R-:W-:Y:S02]  /*b940*/  ISETP.GE.AND P1, PT, R86, UR4, PT ;  /* 0x0000000456007c0c */ /* 0x000fe4000bf26270 */
[----:B------:R-:W-:-:S07]  /*b950*/  ISETP.GE.AND P0, PT, R88, UR4, PT ;  /* 0x0000000458007c0c */ /* 0x000fce000bf06270 */
[-C--:B0-----:R-:W-:Y:S02]  /*b960*/  @!P3 LEA R2, P6, R0, R5.reuse, 0x1 ;  /* 0x000000050002b211 */ /* 0x081fe400078c08ff */
[-C--:B------:R-:W-:Y:S02]  /*b970*/  @!P2 LEA R4, P5, R84, R5.reuse, 0x1 ;  /* 0x000000055404a211 */ /* 0x080fe400078a08ff */
[----:B------:R-:W-:Y:S02]  /*b980*/  @!P1 LEA R6, P4, R86, R5, 0x1 ;  /* 0x0000000556069211 */ /* 0x000fe400078808ff */
[----:B------:R-:W-:Y:S02]  /*b990*/  @!P3 LEA.HI.X R3, R0, R9, R90, 0x1, P6 ;  /* 0x000000090003b211 */ /* 0x000fe400030f0c5a */
[----:B------:R-:W-:Y:S02]  /*b9a0*/  @!P0 LEA R8, P6, R88, R5, 0x1 ;  /* 0x0000000558088211 */ /* 0x000fe400078c08ff */
[-C--:B------:R-:W-:Y:S01]  /*b9b0*/  @!P2 LEA.HI.X R5, R84, R9.reuse, R85, 0x1, P5 ;  /* 0x000000095405a211 */ /* 0x080fe200028f0c55 */
[----:B------:R0:W-:Y:S01]  /*b9c0*/  @!P3 ST.E.128 desc[UR50][R2.64], R12 ;  /* 0x0000000c0200b985 */ /* 0x0001e2000c101d32 */
[----:B----4-:R-:W-:-:S02]  /*b9d0*/  @!P1 LEA.HI.X R7, R86, R9, R87, 0x1, P4 ;  /* 0x0000000956079211 */ /* 0x010fc400020f0c57 */
[----:B------:R-:W-:Y:S01]  /*b9e0*/  @!P0 LEA.HI.X R9, R88, R9, R89, 0x1, P6 ;  /* 0x0000000958098211 */ /* 0x000fe200030f0c59 */
[----:B------:R0:W-:Y:S04]  /*b9f0*/  @!P2 ST.E.128 desc[UR50][R4.64], R36 ;  /* 0x000000240400a985 */ /* 0x0001e8000c101d32 */
[----:B------:R0:W-:Y:S04]  /*ba00*/  @!P1 ST.E.128 desc[UR50][R6.64], R52 ;  /* 0x0000003406009985 */ /* 0x0001e8000c101d32 */
[----:B------:R0:W-:Y:S02]  /*ba10*/  @!P0 ST.E.128 desc[UR50][R8.64], R68 ;  /* 0x0000004408008985 */ /* 0x0001e4000c101d32 */
.L_x_178:
[----:B------:R-:W-:Y:S05]  /*ba20*/  BSYNC B1 ;  /* 0x0000000000017941 */ /* 0x000fea0003800000 */
.L_x_177:
[----:B0-----:R-:W-:Y:S01]  /*ba30*/  VIADD R2, R82, 0x60 ;  /* 0x0000006052027836 */ /* 0x001fe20000000000 */
[----:B---3--:R-:W0:Y:S04]  /*ba40*/  SHFL.IDX PT, R81, R81, 0x3, 0x181f ;  /* 0x00781f0051517f89 */ /* 0x008e2800000e0000 */
[----:B------:R-:W-:Y:S01]  /*ba50*/  ISETP.GE.AND P0, PT, R2, UR9, PT ;  /* 0x0000000902007c0c */ /* 0x000fe2000bf06270 */
[----:B------:R3:W0:-:S12]  /*ba60*/  SHFL.IDX PT, R9, R80, 0x3, 0x181f ;  /* 0x00781f0050097f89 */ /* 0x00061800000e0000 */
[----:B---3--:R-:W-:Y:S05]  /*ba70*/  @P0 BRA `(.L_x_179) ;  /* 0x00000028002c0947 */ /* 0x008fea0003800000 */
[----:B------:R-:W-:Y:S02]  /*ba80*/  ULDC UR4, c[0x0][0xac8] ;  /* 0x0002b20000047ab9 */ /* 0x000fe40000000800 */
[----:B------:R-:W-:Y:S02]  /*ba90*/  ISETP.GE.AND P3, PT, R0, UR4, PT ;  /* 0x0000000400007c0c */ /* 0x000fe4000bf66270 */
[----:B------:R-:W-:Y:S02]  /*baa0*/  ISETP.GE.AND P4, PT, R84, UR4, PT ;  /* 0x0000000454007c0c */ /* 0x000fe4000bf86270 */
[----:B------:R-:W-:-:S09]  /*bab0*/  ISETP.GE.AND P5, PT, R86, UR4, PT ;  /* 0x0000000456007c0c */ /* 0x000fd2000bfa6270 */
[-C--:B0-----:R-:W-:Y:S02]  /*bac0*/  @!P3 LEA R2, P0, R0, R9.reuse, 0x1 ;  /* 0x000000090002b211 */ /* 0x081fe400078008ff */
[-C--:B------:R-:W-:Y:S02]  /*bad0*/  @!P4 LEA R4, P1, R84, R9.reuse, 0x1 ;  /* 0x000000095404c211 */ /* 0x080fe400078208ff */
[----:B------:R-:W-:Y:S02]  /*bae0*/  @!P5 LEA R6, P2, R86, R9, 0x1 ;  /* 0x000000095606d211 */ /* 0x000fe400078408ff */
[-C--:B------:R-:W-:Y:S02]  /*baf0*/  @!P3 LEA.HI.X R3, R0, R81.reuse, R90, 0x1, P0 ;  /* 0x000000510003b211 */ /* 0x080fe400000f0c5a */
[-C--:B------:R-:W-:Y:S02]  /*bb00*/  @!P4 LEA.HI.X R5, R84, R81.reuse, R85, 0x1, P1 ;  /* 0x000000515405c211 */ /* 0x080fe400008f0c55 */
[----:B----4-:R-:W-:Y:S01]  /*bb10*/  @!P5 LEA.HI.X R7, R86, R81, R87, 0x1, P2 ;  /* 0x000000515607d211 */ /* 0x010fe200010f0c57 */
[----:B------:R3:W-:Y:S01]  /*bb20*/  @!P3 ST.E.128 desc[UR50][R2.64], R24 ;  /* 0x000000180200b985 */ /* 0x0007e2000c101d32 */
[----:B------:R-:W-:-:S03]  /*bb30*/  ISETP.GE.AND P0, PT, R88, UR4, PT ;  /* 0x0000000458007c0c */ /* 0x000fc6000bf06270 */
[----:B------:R3:W-:Y:S04]  /*bb40*/  @!P4 ST.E.128 desc[UR50][R4.64], R40 ;  /* 0x000000280400c985 */ /* 0x0007e8000c101d32 */
[----:B------:R3:W-:Y:S06]  /*bb50*/  @!P5 ST.E.128 desc[UR50][R6.64], R56 ;  /* 0x000000380600d985 */ /* 0x0007ec000c101d32 */
[----:B------:R-:W-:Y:S05]  /*bb60*/  @P0 BRA `(.L_x_179) ;  /* 0x0000002400f00947 */ /* 0x000fea0003800000 */
[----:B---3--:R-:W-:-:S04]  /*bb70*/  LEA R2, P0, R88, R9, 0x1 ;  /* 0x0000000958027211 */ /* 0x008fc800078008ff */
[----:B------:R-:W-:-:S05]  /*bb80*/  LEA.HI.X R3, R88, R81, R89, 0x1, P0 ;  /* 0x0000005158037211 */ /* 0x000fca00000f0c59 */
[----:B------:R0:W-:Y:S01]  /*bb90*/  ST.E.128 desc[UR50][R2.64], R72 ;  /* 0x0000004802007985 */ /* 0x0001e2000c101d32 */
[----:B------:R-:W-:Y:S05]  /*bba0*/  BRA `(.L_x_179) ;  /* 0x0000002400e07947 */ /* 0x000fea0003800000 */
.L_x_172:
[----:B------:R-:W-:Y:S01]  /*bbb0*/  ULDC.64 UR14, c[0x0][0xb08] ;  /* 0x0002c200000e7ab9 */ /* 0x000fe20000000a00 */
[----:B------:R-:W-:Y:S01]  /*bbc0*/  IMAD.MOV.U32 R71, RZ, RZ, R76 ;  /* 0x000000ffff477224 */ /* 0x000fe200078e004c */
[----:B------:R-:W-:Y:S01]  /*bbd0*/  UIMAD UR12, UR16, UR14, URZ ;  /* 0x0000000e100c72a4 */ /* 0x000fe2000f8e023f */
[----:B------:R-:W-:Y:S01]  /*bbe0*/  ISETP.GE.AND P0, PT, R77, UR9, PT ;  /* 0x000000094d007c0c */ /* 0x000fe2000bf06270 */
[----:B------:R-:W-:Y:S01]  /*bbf0*/  UIMAD.WIDE.U32 UR10, UR4, UR14, URZ ;  /* 0x0000000e040a72a5 */ /* 0x000fe2000f8e003f */
[C---:B------:R-:W-:Y:S01]  /*bc00*/  VIADD R93, R16.reuse, 0x90 ;  /* 0x00000090105d7836 */ /* 0x040fe20000000000 */
[----:B------:R-:W-:Y:S01]  /*bc10*/  UIMAD UR12, UR4, UR15, UR12 ;  /* 0x0000000f040c72a4 */ /* 0x000fe2000f8e020c */
[C---:B------:R-:W-:Y:S01]  /*bc20*/  VIADD R95, R16.reuse, 0x88 ;  /* 0x00000088105f7836 */ /* 0x040fe20000000000 */
[----:B------:R-:W-:Y:S01]  /*bc30*/  USHF.R.S32.HI UR4, URZ, 0x1f, UR36 ;  /* 0x0000001f3f047899 */ /* 0x000fe20008011424 */
[C---:B------:R-:W-:Y:S01]  /*bc40*/  VIADD R161, R16.reuse, 0x80 ;  /* 0x0000008010a17836 */ /* 0x040fe20000000000 */
[----:B------:R-:W-:Y:S01]  /*bc50*/  UIADD3 UR11, UR11, UR12, URZ ;  /* 0x0000000c0b0b7290 */ /* 0x000fe2000fffe03f */
[C---:B------:R-:W-:Y:S01]  /*bc60*/  VIADD R163, R16.reuse, 0x78 ;  /* 0x0000007810a37836 */ /* 0x040fe20000000000 */
[----:B------:R-:W-:Y:S01]  /*bc70*/  ULDC.64 UR14, c[0x0][0xb40] ;  /* 0x0002d000000e7ab9 */ /* 0x000fe20000000a00 */
[----:B------:R-:W-:Y:S01]  /*bc80*/  ULDC.64 UR12, c[0x0][0xb38] ;  /* 0x0002ce00000c7ab9 */ /* 0x000fe20000000a00 */
[----:B------:R-:W-:Y:S01]  /*bc90*/  UIMAD UR4, UR4, UR14, URZ ;  /* 0x0000000e040472a4 */ /* 0x000fe2000f8e023f */
[C---:B------:R-:W-:Y:S01]  /*bca0*/  VIADD R165, R16.reuse, 0x70 ;  /* 0x0000007010a57836 */ /* 0x040fe20000000000 */
[----:B------:R-:W-:Y:S01]  /*bcb0*/  UIMAD.WIDE.U32 UR10, UR42, UR12, UR10 ;  /* 0x0000000c2a0a72a5 */ /* 0x000fe2000f8e000a */
[C---:B------:R-:W-:Y:S01]  /*bcc0*/  VIADD R167, R16.reuse, 0x68 ;  /* 0x0000006810a77836 */ /* 0x040fe20000000000 */
[----:B------:R-:W-:Y:S01]  /*bcd0*/  UIMAD UR4, UR36, UR15, UR4 ;  /* 0x0000000f240472a4 */ /* 0x000fe2000f8e0204 */
[C---:B------:R-:W-:Y:S01]  /*bce0*/  VIADD R169, R16.reuse, 0x60 ;  /* 0x0000006010a97836 */ /* 0x040fe20000000000 */
[----:B------:R-:W-:Y:S01]  /*bcf0*/  UIMAD UR11, UR42, UR13, UR11 ;  /* 0x0000000d2a0b72a4 */ /* 0x000fe2000f8e020b */
[C---:B------:R-:W-:Y:S01]  /*bd00*/  VIADD R171, R16.reuse, 0x58 ;  /* 0x0000005810ab7836 */ /* 0x040fe20000000000 */
[----:B------:R-:W-:Y:S01]  /*bd10*/  UIADD3 UR8, UR8, 0x38820, URZ ;  /* 0x0003882008087890 */ /* 0x000fe2000fffe03f */
[C---:B------:R-:W-:Y:S01]  /*bd20*/  VIADD R173, R16.reuse, 0x50 ;  /* 0x0000005010ad7836 */ /* 0x040fe20000000000 */
[----:B------:R-:W-:Y:S01]  /*bd30*/  UIMAD.WIDE.U32 UR36, UR36, UR14, UR10 ;  /* 0x0000000e242472a5 */ /* 0x000fe2000f8e000a */
[----:B------:R-:W-:Y:S01]  /*bd40*/  VIADD R175, R16, 0x48 ;  /* 0x0000004810af7836 */ /* 0x000fe20000000000 */
[----:B------:R-:W-:Y:S01]  /*bd50*/  ULDC.64 UR12, c[0x0][0xb48] ;  /* 0x0002d200000c7ab9 */ /* 0x000fe20000000a00 */
[----:B------:R-:W-:Y:S01]  /*bd60*/  @UP2 ULDC UR10, c[0x0][0xbec] ;  /* 0x0002fb00000a2ab9 */ /* 0x000fe20000000800 */
[----:B------:R-:W-:Y:S01]  /*bd70*/  UIADD3 UR11, UR37, UR4, URZ ;  /* 0x00000004250b7290 */ /* 0x000fe2000fffe03f */
[----:B------:R-:W-:Y:S01]  /*bd80*/  @P1 IMAD.HI.U32 R0, R76, UR10, RZ ;  /* 0x0000000a4c001c27 */ /* 0x000fe2000f8e00ff */
[----:B------:R-:W-:Y:S01]  /*bd90*/  UPRMT UR8, URZ, 0x654, UR8 ;  /* 0x000006543f087896 */ /* 0x000fe20008000008 */
[----:B------:R-:W-:Y:S01]  /*bda0*/  BSSY B1, `(.L_x_180) ;  /* 0x00000d9000017945 */ /* 0x000fe20003800000 */
[----:B------:R-:W-:Y:S01]  /*bdb0*/  @UP2 ULDC UR4, c[0x0][0xbf0] ;  /* 0x0002fc0000042ab9 */ /* 0x000fe20000000800 */
[----:B------:R-:W-:Y:S01]  /*bdc0*/  UMOV UR10, UR36 ;  /* 0x00000024000a7c82 */ /* 0x000fe20008000000 */
[----:B------:R-:W-:Y:S01]  /*bdd0*/  @P1 SHF.R.U32.HI R71, RZ, UR4, R0 ;  /* 0x00000004ff471c19 */ /* 0x000fe20008011600 */
[----:B------:R-:W-:Y:S01]  /*bde0*/  UIMAD.WIDE.U32 UR10, UR39, UR12, UR10 ;  /* 0x0000000c270a72a5 */ /* 0x000fe2000f8e000a */
[C---:B------:R-:W-:Y:S01]  /*bdf0*/  VIADD R177, R16.reuse, 0x40 ;  /* 0x0000004010b17836 */ /* 0x040fe20000000000 */
[----:B------:R-:W-:Y:S01]  /*be00*/  SHF.R.S32.HI R78, RZ, 0x1f, R18 ;  /* 0x0000001fff4e7819 */ /* 0x000fe20000011412 */
[----:B------:R-:W-:Y:S01]  /*be10*/  VIADD R179, R16, 0x38 ;  /* 0x0000003810b37836 */ /* 0x000fe20000000000 */
[--C-:B------:R-:W-:Y:S01]  /*be20*/  SHF.R.S32.HI R0, RZ, 0x1f, R71.reuse ;  /* 0x0000001fff007819 */ /* 0x100fe20000011447 */
[----:B------:R-:W-:Y:S01]  /*be30*/  IMAD.MOV R73, RZ, RZ, -R71 ;  /* 0x000000ffff497224 */ /* 0x000fe200078e0a47 */
[----:B------:R-:W-:-:S02]  /*be40*/  UIMAD UR39, UR39, UR13, UR11 ;  /* 0x0000000d272772a4 */ /* 0x000fc4000f8e020b */
[----:B------:R-:W-:Y:S01]  /*be50*/  IMAD.U32 R69, RZ, RZ, UR11 ;  /* 0x0000000bff457e24 */ /* 0x000fe2000f8e00ff */
[----:B------:R-:W-:Y:S01]  /*be60*/  SYNCS.ARRIVE.TRANS64.RED.A1T0 RZ, [UR8], RZ ;  /* 0x000000ffffff79a7 */ /* 0x000fe20008100408 */
[----:B------:R-:W-:Y:S01]  /*be70*/  ULDC.64 UR12, c[0x0][0xb30] ;  /* 0x0002cc00000c7ab9 */ /* 0x000fe20000000a00 */
[----:B------:R-:W-:Y:S01]  /*be80*/  IMAD R73, R73, UR20, R76 ;  /* 0x0000001449497c24 */ /* 0x000fe2000f8e024c */
[----:B------:R-:W-:Y:S01]  /*be90*/  SHF.R.S32.HI R79, RZ, 0x1f, R19 ;  /* 0x0000001fff4f7819 */ /* 0x000fe20000011413 */
[----:B------:R-:W-:Y:S01]  /*bea0*/  IMAD R0, R0, UR12, RZ ;  /* 0x0000000c00007c24 */ /* 0x000fe2000f8e02ff */
[----:B------:R-:W-:Y:S01]  /*beb0*/  SHF.R.S32.HI R80, RZ, 0x1f, R22 ;  /* 0x0000001fff507819 */ /* 0x000fe20000011416 */
[----:B------:R-:W-:Y:S01]  /*bec0*/  IMAD.U32 R68, RZ, RZ, UR10 ;  /* 0x0000000aff447e24 */ /* 0x000fe2000f8e00ff */
[----:B------:R-:W-:Y:S01]  /*bed0*/  ULDC.64 UR10, c[0x0][0xb28] ;  /* 0x0002ca00000a7ab9 */ /* 0x000fe20000000a00 */
[----:B------:R-:W-:Y:S01]  /*bee0*/  IMAD.U32 R69, RZ, RZ, UR39 ;  /* 0x00000027ff457e24 */ /* 0x000fe2000f8e00ff */
[----:B------:R-:W-:Y:S01]  /*bef0*/  SHF.R.S32.HI R81, RZ, 0x1f, R23 ;  /* 0x0000001fff517819 */ /* 0x000fe20000011417 */
[C---:B------:R-:W-:Y:S01]  /*bf00*/  IMAD R75, R71.reuse, UR13, R0 ;  /* 0x0000000d474b7c24 */ /* 0x040fe2000f8e0200 */
[----:B------:R-:W-:Y:S01]  /*bf10*/  SHF.R.S32.HI R0, RZ, 0x1f, R73 ;  /* 0x0000001fff007819 */ /* 0x000fe20000011449 */
[----:B------:R-:W-:Y:S01]  /*bf20*/  IMAD.WIDE.U32 R68, R71, UR12, R68 ;  /* 0x0000000c47447c25 */ /* 0x000fe2000f8e0044 */
[----:B------:R-:W-:-:S02]  /*bf30*/  SHF.R.S32.HI R82, RZ, 0x1f, R232 ;  /* 0x0000001fff527819 */ /* 0x000fc400000114e8 */
[----:B------:R-:W-:Y:S01]  /*bf40*/  SHF.R.S32.HI R83, RZ, 0x1f, R233 ;  /* 0x0000001fff537819 */ /* 0x000fe200000114e9 */
[----:B------:R-:W-:Y:S01]  /*bf50*/  IMAD R0, R0, UR10, RZ ;  /* 0x0000000a00007c24 */ /* 0x000fe2000f8e02ff */
[----:B------:R-:W-:Y:S01]  /*bf60*/  SHF.R.S32.HI R88, RZ, 0x1f, R234 ;  /* 0x0000001fff587819 */ /* 0x000fe200000114ea */
[----:B------:R-:W-:Y:S01]  /*bf70*/  IMAD.IADD R69, R69, 0x1, R75 ;  /* 0x0000000145457824 */ /* 0x000fe200078e024b */
[----:B------:R-:W-:Y:S01]  /*bf80*/  SHF.R.S32.HI R89, RZ, 0x1f, R235 ;  /* 0x0000001fff597819 */ /* 0x000fe200000114eb */
[C---:B------:R-:W-:Y:S01]  /*bf90*/  IMAD R75, R73.reuse, UR11, R0 ;  /* 0x0000000b494b7c24 */ /* 0x040fe2000f8e0200 */
[----:B------:R-:W-:Y:S01]  /*bfa0*/  SHF.R.S32.HI R90, RZ, 0x1f, R236 ;  /* 0x0000001fff5a7819 */ /* 0x000fe200000114ec */
[----:B------:R-:W-:Y:S01]  /*bfb0*/  IMAD.WIDE.U32 R68, R73, UR10, R68 ;  /* 0x0000000a49447c25 */ /* 0x000fe2000f8e0044 */
[----:B------:R-:W-:Y:S01]  /*bfc0*/  ULDC.64 UR10, c[0x0][0xb00] ;  /* 0x0002c000000a7ab9 */ /* 0x000fe20000000a00 */
[----:B------:R-:W-:Y:S02]  /*bfd0*/  SHF.R.S32.HI R91, RZ, 0x1f, R237 ;  /* 0x0000001fff5b7819 */ /* 0x000fe400000114ed */
[----:B------:R-:W-:Y:S01]  /*bfe0*/  IMAD.IADD R75, R69, 0x1, R75 ;  /* 0x00000001454b7824 */ /* 0x000fe200078e024b */
[----:B------:R-:W-:Y:S01]  /*bff0*/  LEA R0, P1, R68, UR10, 0x2 ;  /* 0x0000000a44007c11 */ /* 0x000fe2000f8210ff */
[C---:B------:R-:W-:Y:S01]  /*c000*/  VIADD R181, R16.reuse, 0x30 ;  /* 0x0000003010b57836 */ /* 0x040fe20000000000 */
[----:B------:R-:W-:Y:S01]  /*c010*/  SHF.R.S32.HI R93, RZ, 0x1f, R93 ;  /* 0x0000001fff5d7819 */ /* 0x000fe2000001145d */
[----:B------:R-:W-:Y:S01]  /*c020*/  VIADD R183, R16, 0x28 ;  /* 0x0000002810b77836 */ /* 0x000fe20000000000 */
[----:B------:R-:W-:Y:S01]  /*c030*/  LEA.HI.X R75, R68, UR11, R75, 0x2, P1 ;  /* 0x0000000b444b7c11 */ /* 0x000fe200088f144b */
[C---:B------:R-:W-:Y:S01]  /*c040*/  VIADD R185, R16.reuse, 0x20 ;  /* 0x0000002010b97836 */ /* 0x040fe20000000000 */
[----:B------:R0:W1:Y:S01]  /*c050*/  SHFL.IDX PT, R68, R0, RZ, 0x1c1f ;  /* 0x001c1fff00447589 */ /* 0x00006200000e0000 */
[C---:B------:R-:W-:Y:S01]  /*c060*/  VIADD R187, R16.reuse, 0x18 ;  /* 0x0000001810bb7836 */ /* 0x040fe20000000000 */
[----:B------:R-:W-:Y:S01]  /*c070*/  SHF.R.S32.HI R95, RZ, 0x1f, R95 ;  /* 0x0000001fff5f7819 */ /* 0x000fe2000001145f */
[C---:B------:R-:W-:Y:S01]  /*c080*/  VIADD R189, R16.reuse, 0x10 ;  /* 0x0000001010bd7836 */ /* 0x040fe20000000000 */
[----:B------:R0:W2:Y:S01]  /*c090*/  SHFL.IDX PT, R69, R75, RZ, 0x1c1f ;  /* 0x001c1fff4b457589 */ /* 0x0000a200000e0000 */
        /* <DEDUP_REMOVED lines=32> */
[----:B------:R-:W-:-:S02]  /*c2a0*/  VIADD R186, R16, 0x18 ;  /* 0x0000001810ba7836 */ /* 0x000fc40000000000 */
[C---:B------:R-:W-:Y:S02]  /*c2b0*/  VIADD R188, R16.reuse, 0x10 ;  /* 0x0000001010bc7836 */ /* 0x040fe40000000000 */
[----:B------:R-:W-:Y:S01]  /*c2c0*/  VIADD R190, R16, 0x8 ;  /* 0x0000000810be7836 */ /* 0x000fe20000000000 */
[----:B012---:R-:W-:Y:S06]  /*c2d0*/  @P0 BRA `(.L_x_181) ;  /* 0x0000000800140947 */ /* 0x007fec0003800000 */
[----:B------:R-:W-:Y:S02]  /*c2e0*/  ULDC UR4, c[0x0][0xac8] ;  /* 0x0002b20000047ab9 */ /* 0x000fe40000000800 */
[----:B------:R-:W-:Y:S02]  /*c2f0*/  ISETP.GE.AND P1, PT, R16, UR4, PT ;  /* 0x0000000410007c0c */ /* 0x000fe4000bf26270 */
[----:B------:R-:W-:Y:S02]  /*c300*/  ISETP.GE.AND P2, PT, R190, UR4, PT ;  /* 0x00000004be007c0c */ /* 0x000fe4000bf46270 */
[----:B------:R-:W-:Y:S02]  /*c310*/  ISETP.GE.AND P3, PT, R188, UR4, PT ;  /* 0x00000004bc007c0c */ /* 0x000fe4000bf66270 */
[----:B------:R-:W-:Y:S02]  /*c320*/  ISETP.GE.AND P4, PT, R186, UR4, PT ;  /* 0x00000004ba007c0c */ /* 0x000fe4000bf86270 */
[----:B------:R-:W-:-:S05]  /*c330*/  ISETP.GE.AND P0, PT, R184, UR4, PT ;  /* 0x00000004b8007c0c */ /* 0x000fca000bf06270 */
[----:B------:R-:W-:Y:S02]  /*c340*/  @!P1 IMAD.WIDE R72, R16, 0x4, R68 ;  /* 0x0000000410489825 */ /* 0x000fe400078e0244 */
[----:B------:R-:W-:-:S03]  /*c350*/  @!P2 LEA R70, P5, R190, R68, 0x2 ;  /* 0x00000044be46a211 */ /* 0x000fc600078a10ff */
[----:B------:R0:W-:Y:S01]  /*c360*/  @!P1 ST.E.64 desc[UR50][R72.64], R6 ;  /* 0x0000000648009985 */ /* 0x0001e2000c101b32 */
[----:B------:R-:W-:Y:S02]  /*c370*/  ISETP.GE.AND P1, PT, R182, UR4, PT ;  /* 0x00000004b6007c0c */ /* 0x000fe4000bf26270 */
[----:B------:R-:W-:-:S05]  /*c380*/  @!P2 LEA.HI.X R71, R190, R69, R191, 0x2, P5 ;  /* 0x00000045be47a211 */ /* 0x000fca00028f14bf */
[----:B------:R1:W-:Y:S01]  /*c390*/  @!P2 ST.E.64 desc[UR50][R70.64], R8 ;  /* 0x000000084600a985 */ /* 0x0003e2000c101b32 */
[----:B------:R-:W-:Y:S02]  /*c3a0*/  ISETP.GE.AND P2, PT, R180, UR4, PT ;  /* 0x00000004b4007c0c */ /* 0x000fe4000bf46270 */
[----:B0-----:R-:W-:-:S04]  /*c3b0*/  @!P3 LEA R6, P5, R188, R68, 0x2 ;  /* 0x00000044bc06b211 */ /* 0x001fc800078a10ff */
[----:B------:R-:W-:Y:S02]  /*c3c0*/  @!P3 LEA.HI.X R7, R188, R69, R189, 0x2, P5 ;  /* 0x00000045bc07b211 */ /* 0x000fe400028f14bd */
[----:B-1----:R-:W-:-:S03]  /*c3d0*/  @!P4 LEA R8, P6, R186, R68, 0x2 ;  /* 0x00000044ba08c211 */ /* 0x002fc600078c10ff */
[----:B------:R0:W-:Y:S01]  /*c3e0*/  @!P3 ST.E.64 desc[UR50][R6.64], R14 ;  /* 0x0000000e0600b985 */ /* 0x0001e2000c101b32 */
[----:B------:R-:W-:Y:S02]  /*c3f0*/  @!P0 LEA R70, P5, R184, R68, 0x2 ;  /* 0x00000044b8468211 */ /* 0x000fe400078a10ff */
[-C--:B------:R-:W-:Y:S02]  /*c400*/  @!P4 LEA.HI.X R9, R186, R69.reuse, R187, 0x2, P6 ;  /* 0x00000045ba09c211 */ /* 0x080fe400030f14bb */
[----:B------:R-:W-:Y:S02]  /*c410*/  @!P0 LEA.HI.X R71, R184, R69, R185, 0x2, P5 ;  /* 0x00000045b8478211 */ /* 0x000fe400028f14b9 */
[----:B------:R-:W-:Y:S01]  /*c420*/  ISETP.GE.AND P3, PT, R178, UR4, PT ;  /* 0x00000004b2007c0c */ /* 0x000fe2000bf66270 */
[----:B------:R1:W-:Y:S01]  /*c430*/  @!P4 ST.E.64 desc[UR50][R8.64], R20 ;  /* 0x000000140800c985 */ /* 0x0003e2000c101b32 */
[----:B------:R-:W-:-:S03]  /*c440*/  ISETP.GE.AND P4, PT, R176, UR4, PT ;  /* 0x00000004b0007c0c */ /* 0x000fc6000bf86270 */
[----:B------:R-:W-:Y:S01]  /*c450*/  @!P0 ST.E.64 desc[UR50][R70.64], R28 ;  /* 0x0000001c46008985 */ /* 0x000fe2000c101b32 */
[----:B------:R-:W-:Y:S02]  /*c460*/  ISETP.GE.AND P0, PT, R174, UR4, PT ;  /* 0x00000004ae007c0c */ /* 0x000fe4000bf06270 */
[----:B0-----:R-:W-:-:S04]  /*c470*/  @!P1 LEA R6, P5, R182, R68, 0x2 ;  /* 0x00000044b6069211 */ /* 0x001fc800078a10ff */
[-C--:B------:R-:W-:Y:S02]  /*c480*/  @!P1 LEA.HI.X R7, R182, R69.reuse, R183, 0x2, P5 ;  /* 0x00000045b6079211 */ /* 0x080fe400028f14b7 */
[-C--:B------:R-:W-:Y:S02]  /*c490*/  @!P3 LEA R14, P5, R178, R68.reuse, 0x2 ;  /* 0x00000044b20eb211 */ /* 0x080fe400078a10ff */
[----:B-1----:R-:W-:Y:S01]  /*c4a0*/  @!P2 LEA R8, P6, R180, R68, 0x2 ;  /* 0x00000044b408a211 */ /* 0x002fe200078c10ff */
[----:B------:R0:W-:Y:S01]  /*c4b0*/  @!P1 ST.E.64 desc[UR50][R6.64], R30 ;  /* 0x0000001e06009985 */ /* 0x0001e2000c101b32 */
[----:B------:R-:W-:Y:S02]  /*c4c0*/  ISETP.GE.AND P1, PT, R172, UR4, PT ;  /* 0x00000004ac007c0c */ /* 0x000fe4000bf26270 */
[-C--:B------:R-:W-:Y:S02]  /*c4d0*/  @!P2 LEA.HI.X R9, R180, R69.reuse, R181, 0x2, P6 ;  /* 0x00000045b409a211 */ /* 0x080fe400030f14b5 */
[----:B------:R-:W-:-:S03]  /*c4e0*/  @!P3 LEA.HI.X R15, R178, R69, R179, 0x2, P5 ;  /* 0x00000045b20fb211 */ /* 0x000fc600028f14b3 */
[----:B------:R1:W-:Y:S01]  /*c4f0*/  @!P2 ST.E.64 desc[UR50][R8.64], R36 ;  /* 0x000000240800a985 */ /* 0x0003e2000c101b32 */
[----:B------:R-:W-:-:S03]  /*c500*/  ISETP.GE.AND P2, PT, R170, UR4, PT ;  /* 0x00000004aa007c0c */ /* 0x000fc6000bf46270 */
[----:B------:R2:W-:Y:S01]  /*c510*/  @!P3 ST.E.64 desc[UR50][R14.64], R38 ;  /* 0x000000260e00b985 */ /* 0x0005e2000c101b32 */
[----:B------:R-:W-:Y:S02]  /*c520*/  ISETP.GE.AND P3, PT, R168, UR4, PT ;  /* 0x00000004a8007c0c */ /* 0x000fe4000bf66270 */
[----:B0-----:R-:W-:-:S04]  /*c530*/  @!P4 LEA R6, P5, R176, R68, 0x2 ;  /* 0x00000044b006c211 */ /* 0x001fc800078a10ff */
[----:B------:R-:W-:Y:S02]  /*c540*/  @!P4 LEA.HI.X R7, R176, R69, R177, 0x2, P5 ;  /* 0x00000045b007c211 */ /* 0x000fe400028f14b1 */
[----:B-1----:R-:W-:-:S03]  /*c550*/  @!P0 LEA R8, P6, R174, R68, 0x2 ;  /* 0x00000044ae088211 */ /* 0x002fc600078c10ff */
[----:B------:R0:W-:Y:S01]  /*c560*/  @!P4 ST.E.64 desc[UR50][R6.64], R44 ;  /* 0x0000002c0600c985 */ /* 0x0001e2000c101b32 */
[----:B------:R-:W-:Y:S02]  /*c570*/  ISETP.GE.AND P4, PT, R166, UR4, PT ;  /* 0x00000004a6007c0c */ /* 0x000fe4000bf86270 */
[----:B--2---:R-:W-:Y:S02]  /*c580*/  @!P1 LEA R14, P5, R172, R68, 0x2 ;  /* 0x00000044ac0e9211 */ /* 0x004fe400078a10ff */
[-C--:B------:R-:W-:Y:S02]  /*c590*/  @!P0 LEA.HI.X R9, R174, R69.reuse, R175, 0x2, P6 ;  /* 0x00000045ae098211 */ /* 0x080fe400030f14af */
[----:B------:R-:W-:-:S03]  /*c5a0*/  @!P1 LEA.HI.X R15, R172, R69, R173, 0x2, P5 ;  /* 0x00000045ac0f9211 */ /* 0x000fc600028f14ad */
[----:B------:R1:W-:Y:S01]  /*c5b0*/  @!P0 ST.E.64 desc[UR50][R8.64], R46 ;  /* 0x0000002e08008985 */ /* 0x0003e2000c101b32 */
[----:B0-----:R-:W-:-:S03]  /*c5c0*/  @!P2 LEA R6, P0, R170, R68, 0x2 ;  /* 0x00000044aa06a211 */ /* 0x001fc600078010ff */
[----:B------:R0:W-:Y:S01]  /*c5d0*/  @!P1 ST.E.64 desc[UR50][R14.64], R52 ;  /* 0x000000340e009985 */ /* 0x0001e2000c101b32 */
[----:B------:R-:W-:Y:S02]  /*c5e0*/  ISETP.GE.AND P1, PT, R164, UR4, PT ;  /* 0x00000004a4007c0c */ /* 0x000fe4000bf26270 */
[----:B------:R-:W-:Y:S02]  /*c5f0*/  @!P2 LEA.HI.X R7, R170, R69, R171, 0x2, P0 ;  /* 0x00000045aa07a211 */ /* 0x000fe400000f14ab */
[----:B------:R-:W-:-:S03]  /*c600*/  ISETP.GE.AND P0, PT, R162, UR4, PT ;  /* 0x00000004a2007c0c */ /* 0x000fc6000bf06270 */
[----:B------:R2:W-:Y:S01]  /*c610*/  @!P2 ST.E.64 desc[UR50][R6.64], R54 ;  /* 0x000000360600a985 */ /* 0x0005e2000c101b32 */
[-C--:B-1----:R-:W-:Y:S02]  /*c620*/  @!P3 LEA R8, P6, R168, R68.reuse, 0x2 ;  /* 0x00000044a808b211 */ /* 0x082fe400078c10ff */
[----:B------:R-:W-:Y:S02]  /*c630*/  ISETP.GE.AND P2, PT, R160, UR4, PT ;  /* 0x00000004a0007c0c */ /* 0x000fe4000bf46270 */
[----:B------:R-:W-:Y:S02]  /*c640*/  @!P3 LEA.HI.X R9, R168, R69, R169, 0x2, P6 ;  /* 0x00000045a809b211 */ /* 0x000fe400030f14a9 */
[----:B0-----:R-:W-:-:S03]  /*c650*/  @!P4 LEA R14, P5, R166, R68, 0x2 ;  /* 0x00000044a60ec211 */ /* 0x001fc600078a10ff */
[----:B------:R0:W-:Y:S01]  /*c660*/  @!P3 ST.E.64 desc[UR50][R8.64], R60 ;  /* 0x0000003c0800b985 */ /* 0x0001e2000c101b32 */
[-C--:B------:R-:W-:Y:S02]  /*c670*/  @!P4 LEA.HI.X R15, R166, R69.reuse, R167, 0x2, P5 ;  /* 0x00000045a60fc211 */ /* 0x080fe400028f14a7 */
[----:B------:R-:W-:Y:S02]  /*c680*/  ISETP.GE.AND P3, PT, R94, UR4, PT ;  /* 0x000000045e007c0c */ /* 0x000fe4000bf66270 */
[-C--:B--2---:R-:W-:Y:S01]  /*c690*/  @!P1 LEA R6, P5, R164, R68.reuse, 0x2 ;  /* 0x00000044a4069211 */ /* 0x084fe200078a10ff */
[----:B------:R1:W-:Y:S01]  /*c6a0*/  @!P4 ST.E.64 desc[UR50][R14.64], R62 ;  /* 0x0000003e0e00c985 */ /* 0x0003e2000c101b32 */
[----:B------:R-:W-:Y:S02]  /*c6b0*/  ISETP.GE.AND P4, PT, R92, UR4, PT ;  /* 0x000000045c007c0c */ /* 0x000fe4000bf86270 */
[----:B------:R-:W-:Y:S02]  /*c6c0*/  @!P1 LEA.HI.X R7, R164, R69, R165, 0x2, P5 ;  /* 0x00000045a4079211 */ /* 0x000fe400028f14a5 */
[----:B0-----:R-:W-:-:S03]  /*c6d0*/  @!P0 LEA R8, P6, R162, R68, 0x2 ;  /* 0x00000044a2088211 */ /* 0x001fc600078c10ff */
[----:B------:R0:W-:Y:S01]  /*c6e0*/  @!P1 ST.E.64 desc[UR50][R6.64], R84 ;  /* 0x0000005406009985 */ /* 0x0001e2000c101b32 */
[----:B------:R-:W-:Y:S02]  /*c6f0*/  ISETP.GE.AND P1, PT, R237, UR4, PT ;  /* 0x00000004ed007c0c */ /* 0x000fe4000bf26270 */
[-C--:B------:R-:W-:Y:S02]  /*c700*/  @!P0 LEA.HI.X R9, R162, R69.reuse, R163, 0x2, P6 ;  /* 0x00000045a2098211 */ /* 0x080fe400030f14a3 */
[-C--:B-1----:R-:W-:Y:S02]  /*c710*/  @!P2 LEA R14, P5, R160, R68.reuse, 0x2 ;  /* 0x00000044a00ea211 */ /* 0x082fe400078a10ff */
[-C--:B------:R-:W-:Y:S01]  /*c720*/  @!P4 LEA R30, P6, R92, R68.reuse, 0x2 ;  /* 0x000000445c1ec211 */ /* 0x080fe200078c10ff */
[----:B------:R1:W-:Y:S01]  /*c730*/  @!P0 ST.E.64 desc[UR50][R8.64], R86 ;  /* 0x0000005608008985 */ /* 0x0003e2000c101b32 */
[----:B------:R-:W-:Y:S02]  /*c740*/  @!P2 LEA.HI.X R15, R160, R69, R161, 0x2, P5 ;  /* 0x00000045a00fa211 */ /* 0x000fe400028f14a1 */
[----:B------:R-:W-:-:S02]  /*c750*/  @!P3 LEA R20, P0, R94, R68, 0x2 ;  /* 0x000000445e14b211 */ /* 0x000fc400078010ff */
[-C--:B------:R-:W-:Y:S01]  /*c760*/  @!P4 LEA.HI.X R31, R92, R69.reuse, R93, 0x2, P6 ;  /* 0x000000455c1fc211 */ /* 0x080fe200030f145d */
[----:B------:R2:W-:Y:S01]  /*c770*/  @!P2 ST.E.64 desc[UR50][R14.64], R100 ;  /* 0x000000640e00a985 */ /* 0x0005e2000c101b32 */
[----:B------:R-:W-:Y:S02]  /*c780*/  ISETP.GE.AND P2, PT, R236, UR4, PT ;  /* 0x00000004ec007c0c */ /* 0x000fe4000bf46270 */
[----:B------:R-:W-:Y:S02]  /*c790*/  @!P3 LEA.HI.X R21, R94, R69, R95, 0x2, P0 ;  /* 0x000000455e15b211 */ /* 0x000fe400000f145f */
[----:B------:R-:W-:Y:S02]  /*c7a0*/  ISETP.GE.AND P0, PT, R235, UR4, PT ;  /* 0x00000004eb007c0c */ /* 0x000fe4000bf06270 */
[----:B------:R-:W-:Y:S01]  /*c7b0*/  @!P1 LEA R28, P5, R237, R68, 0x2 ;  /* 0x00000044ed1c9211 */ /* 0x000fe200078a10ff */
[----:B------:R3:W-:Y:S01]  /*c7c0*/  @!P3 ST.E.64 desc[UR50][R20.64], R102 ;  /* 0x000000661400b985 */ /* 0x0007e2000c101b32 */
[----:B------:R-:W-:-:S02]  /*c7d0*/  ISETP.GE.AND P3, PT, R234, UR4, PT ;  /* 0x00000004ea007c0c */ /* 0x000fc4000bf66270 */
[-C--:B------:R-:W-:Y:S01]  /*c7e0*/  @!P1 LEA.HI.X R29, R237, R69.reuse, R91, 0x2, P5 ;  /* 0x00000045ed1d9211 */ /* 0x080fe200028f145b */
[----:B------:R-:W-:Y:S02]  /*c7f0*/  @!P4 ST.E.64 desc[UR50][R30.64], R108 ;  /* 0x0000006c1e00c985 */ /* 0x000fe4000c101b32 */
[CC--:B0-----:R-:W-:Y:S02]  /*c800*/  @!P2 LEA R6, P4, R236.reuse, R68.reuse, 0x2 ;  /* 0x00000044ec06a211 */ /* 0x0c1fe400078810ff */
[----:B------:R0:W-:Y:S01]  /*c810*/  @!P1 ST.E.64 desc[UR50][R28.64], R110 ;  /* 0x0000006e1c009985 */ /* 0x0001e2000c101b32 */
[----:B------:R-:W-:Y:S02]  /*c820*/  ISETP.GE.AND P1, PT, R233, UR4, PT ;  /* 0x00000004e9007c0c */ /* 0x000fe4000bf26270 */
[----:B------:R-:W-:Y:S02]  /*c830*/  @!P2 LEA.HI.X R7, R236, R69, R90, 0x2, P4 ;  /* 0x00000045ec07a211 */ /* 0x000fe400020f145a */
[----:B-1----:R-:W-:-:S02]  /*c840*/  @!P0 LEA R8, P6, R235, R68, 0x2 ;  /* 0x00000044eb088211 */ /* 0x002fc400078c10ff */
[----:B------:R-:W-:Y:S01]  /*c850*/  ISETP.GE.AND P4, PT, R232, UR4, PT ;  /* 0x00000004e8007c0c */ /* 0x000fe2000bf86270 */
[----:B------:R-:W-:Y:S01]  /*c860*/  @!P2 ST.E.64 desc[UR50][R6.64], R116 ;  /* 0x000000740600a985 */ /* 0x000fe2000c101b32 */
[-C--:B------:R-:W-:Y:S02]  /*c870*/  @!P0 LEA.HI.X R9, R235, R69.reuse, R89, 0x2, P6 ;  /* 0x00000045eb098211 */ /* 0x080fe400030f1459 */
[----:B------:R-:W-:Y:S02]  /*c880*/  ISETP.GE.AND P2, PT, R23, UR4, PT ;  /* 0x0000000417007c0c */ /* 0x000fe4000bf46270 */
[CC--:B--2---:R-:W-:Y:S01]  /*c890*/  @!P3 LEA R14, P5, R234.reuse, R68.reuse, 0x2 ;  /* 0x00000044ea0eb211 */ /* 0x0c4fe200078a10ff */
[----:B------:R1:W-:Y:S01]  /*c8a0*/  @!P0 ST.E.64 desc[UR50][R8.64], R118 ;  /* 0x0000007608008985 */ /* 0x0003e2000c101b32 */
[----:B---3--:R-:W-:Y:S02]  /*c8b0*/  @!P1 LEA R20, P0, R233, R68, 0x2 ;  /* 0x00000044e9149211 */ /* 0x008fe400078010ff */
[----:B------:R-:W-:-:S02]  /*c8c0*/  @!P3 LEA.HI.X R15, R234, R69, R88, 0x2, P5 ;  /* 0x00000045ea0fb211 */ /* 0x000fc400028f1458 */
[-C--:B------:R-:W-:Y:S02]  /*c8d0*/  @!P1 LEA.HI.X R21, R233, R69.reuse, R83, 0x2, P0 ;  /* 0x00000045e9159211 */ /* 0x080fe400000f1453 */
[----:B------:R-:W-:Y:S01]  /*c8e0*/  ISETP.GE.AND P0, PT, R22, UR4, PT ;  /* 0x0000000416007c0c */ /* 0x000fe2000bf06270 */
[----:B------:R2:W-:Y:S01]  /*c8f0*/  @!P3 ST.E.64 desc[UR50][R14.64], R124 ;  /* 0x0000007c0e00b985 */ /* 0x0005e2000c101b32 */
[CC--:B0-----:R-:W-:Y:S02]  /*c900*/  @!P4 LEA R28, P3, R232.reuse, R68.reuse, 0x2 ;  /* 0x00000044e81cc211 */ /* 0x0c1fe400078610ff */
[C---:B------:R-:W-:Y:S01]  /*c910*/  @!P2 LEA R30, P5, R23.reuse, R68, 0x2 ;  /* 0x00000044171ea211 */ /* 0x040fe200078a10ff */
[----:B------:R0:W-:Y:S01]  /*c920*/  @!P1 ST.E.64 desc[UR50][R20.64], R126 ;  /* 0x0000007e14009985 */ /* 0x0001e2000c101b32 */
[-C--:B------:R-:W-:Y:S01]  /*c930*/  @!P4 LEA.HI.X R29, R232, R69.reuse, R82, 0x2, P3 ;  /* 0x00000045e81dc211 */ /* 0x080fe200018f1452 */
[----:B-1----:R-:W-:Y:S01]  /*c940*/  VIADD R9, R16, 0xf0 ;  /* 0x000000f010097836 */ /* 0x002fe20000000000 */
[----:B------:R-:W-:-:S02]  /*c950*/  @!P2 LEA.HI.X R31, R23, R69, R81, 0x2, P5 ;  /* 0x00000045171fa211 */ /* 0x000fc400028f1451 */
[----:B------:R-:W-:Y:S01]  /*c960*/  ISETP.GE.AND P1, PT, R17, UR4, PT ;  /* 0x0000000411007c0c */ /* 0x000fe2000bf26270 */
[----:B------:R1:W-:Y:S01]  /*c970*/  @!P4 ST.E.64 desc[UR50][R28.64], R132 ;  /* 0x000000841c00c985 */ /* 0x0003e2000c101b32 */
[----:B------:R-:W-:Y:S02]  /*c980*/  ISETP.GE.AND P3, PT, R9, UR4, PT ;  /* 0x0000000409007c0c */ /* 0x000fe4000bf66270 */
[----:B------:R-:W-:Y:S01]  /*c990*/  ISETP.GE.AND P5, PT, R19, UR4, PT ;  /* 0x0000000413007c0c */ /* 0x000fe2000bfa6270 */
[----:B------:R3:W-:Y:S01]  /*c9a0*/  @!P2 ST.E.64 desc[UR50][R30.64], R134 ;  /* 0x000000861e00a985 */ /* 0x0007e2000c101b32 */
[----:B------:R-:W-:Y:S01]  /*c9b0*/  @!P0 LEA R6, P2, R22, R68, 0x2 ;  /* 0x0000004416068211 */ /* 0x000fe200078410ff */
[----:B--2---:R-:W-:Y:S01]  /*c9c0*/  VIADD R15, R16, 0xf8 ;  /* 0x000000f8100f7836 */ /* 0x004fe20000000000 */
[----:B------:R-:W-:Y:S02]  /*c9d0*/  ISETP.GE.AND P4, PT, R18, UR4, PT ;  /* 0x0000000412007c0c */ /* 0x000fe4000bf86270 */
[----:B------:R-:W-:-:S02]  /*c9e0*/  @!P0 LEA.HI.X R7, R22, R69, R80, 0x2, P2 ;  /* 0x0000004516078211 */ /* 0x000fc400010f1450 */
[----:B------:R-:W-:Y:S02]  /*c9f0*/  ISETP.GE.AND P2, PT, R15, UR4, PT ;  /* 0x000000040f007c0c */ /* 0x000fe4000bf46270 */
[----:B------:R-:W-:Y:S01]  /*ca00*/  SHF.R.S32.HI R8, RZ, 0x1f, R17 ;  /* 0x0000001fff087819 */ /* 0x000fe20000011411 */
[----:B------:R2:W-:Y:S01]  /*ca10*/  @!P0 ST.E.64 desc[UR50][R6.64], R140 ;  /* 0x0000008c06008985 */ /* 0x0005e2000c101b32 */
[-C--:B0-----:R-:W-:Y:S02]  /*ca20*/  @!P1 LEA R20, P6, R17, R68.reuse, 0x2 ;  /* 0x0000004411149211 */ /* 0x081fe400078c10ff */
[----:B------:R-:W-:Y:S02]  /*ca30*/  SHF.R.S32.HI R14, RZ, 0x1f, R9 ;  /* 0x0000001fff0e7819 */ /* 0x000fe40000011409 */
[----:B-1----:R-:W-:Y:S02]  /*ca40*/  @!P3 LEA R28, P0, R9, R68, 0x2 ;  /* 0x00000044091cb211 */ /* 0x002fe400078010ff */
[----:B------:R-:W-:-:S02]  /*ca50*/  @!P1 LEA.HI.X R21, R17, R69, R8, 0x2, P6 ;  /* 0x0000004511159211 */ /* 0x000fc400030f1408 */
[-C--:B------:R-:W-:Y:S02]  /*ca60*/  @!P5 LEA R8, P6, R19, R68.reuse, 0x2 ;  /* 0x000000441308d211 */ /* 0x080fe400078c10ff */
[-C--:B------:R-:W-:Y:S02]  /*ca70*/  @!P3 LEA.HI.X R29, R9, R69.reuse, R14, 0x2, P0 ;  /* 0x00000045091db211 */ /* 0x080fe400000f140e */
[----:B------:R-:W-:Y:S02]  /*ca80*/  @!P5 LEA.HI.X R9, R19, R69, R79, 0x2, P6 ;  /* 0x000000451309d211 */ /* 0x000fe400030f144f */
[----:B---3--:R-:W-:Y:S02]  /*ca90*/  SHF.R.S32.HI R31, RZ, 0x1f, R15 ;  /* 0x0000001fff1f7819 */ /* 0x008fe4000001140f */
[-C--:B------:R-:W-:Y:S01]  /*caa0*/  @!P2 LEA R30, P6, R15, R68.reuse, 0x2 ;  /* 0x000000440f1ea211 */ /* 0x080fe200078c10ff */
[----:B------:R2:W-:Y:S01]  /*cab0*/  @!P5 ST.E.64 desc[UR50][R8.64], R142 ;  /* 0x0000008e0800d985 */ /* 0x0005e2000c101b32 */
[----:B------:R-:W-:-:S02]  /*cac0*/  @!P4 LEA R14, P0, R18, R68, 0x2 ;  /* 0x00000044120ec211 */ /* 0x000fc400078010ff */
[-C--:B------:R-:W-:Y:S02]  /*cad0*/  @!P2 LEA.HI.X R31, R15, R69.reuse, R31, 0x2, P6 ;  /* 0x000000450f1fa211 */ /* 0x080fe400030f141f */
[----:B------:R-:W-:-:S05]  /*cae0*/  @!P4 LEA.HI.X R15, R18, R69, R78, 0x2, P0 ;  /* 0x00000045120fc211 */ /* 0x000fca00000f144e */
[----:B------:R2:W-:Y:S04]  /*caf0*/  @!P4 ST.E.64 desc[UR50][R14.64], R148 ;  /* 0x000000940e00c985 */ /* 0x0005e8000c101b32 */
[----:B------:R2:W-:Y:S04]  /*cb00*/  @!P1 ST.E.64 desc[UR50][R20.64], R150 ;  /* 0x0000009614009985 */ /* 0x0005e8000c101b32 */
[----:B------:R2:W-:Y:S04]  /*cb10*/  @!P3 ST.E.64 desc[UR50][R28.64], R156 ;  /* 0x0000009c1c00b985 */ /* 0x0005e8000c101b32 */
[----:B------:R2:W-:Y:S02]  /*cb20*/  @!P2 ST.E.64 desc[UR50][R30.64], R158 ;  /* 0x0000009e1e00a985 */ /* 0x0005e4000c101b32 */
.L_x_181:
[----:B------:R-:W-:Y:S05]  /*cb30*/  BSYNC B1 ;  /* 0x0000000000017941 */ /* 0x000fea0003800000 */
.L_x_180:
[----:B------:R-:W-:Y:S01]  /*cb40*/  ISETP.GE.AND P0, PT, R74, UR9, PT ;  /* 0x000000094a007c0c */ /* 0x000fe2000bf06270 */
[----:B--2---:R0:W1:Y:S04]  /*cb50*/  SHFL.IDX PT, R7, R75, 0x1, 0x1c1f ;  /* 0x003c1f004b077f89 */ /* 0x00406800000e0000 */
[----:B------:R0:W2:Y:S08]  /*cb60*/  SHFL.IDX PT, R6, R0, 0x1, 0x1c1f ;  /* 0x003c1f0000067f89 */ /* 0x0000b000000e0000 */
[----:B0-----:R-:W-:Y:S05]  /*cb70*/  @P0 BRA `(.L_x_179) ;  /* 0x0000001400ec0947 */ /* 0x001fea0003800000 */
[----:B------:R-:W-:Y:S02]  /*cb80*/  ULDC UR4, c[0x0][0xac8] ;  /* 0x0002b20000047ab9 */ /* 0x000fe40000000800 */
[----:B------:R-:W-:Y:S02]  /*cb90*/  ISETP.GE.AND P2, PT, R16, UR4, PT ;  /* 0x0000000410007c0c */ /* 0x000fe4000bf46270 */
[----:B------:R-:W-:Y:S02]  /*cba0*/  ISETP.GE.AND P5, PT, R190, UR4, PT ;  /* 0x00000004be007c0c */ /* 0x000fe4000bfa6270 */
[----:B------:R-:W-:Y:S02]  /*cbb0*/  ISETP.GE.AND P4, PT, R188, UR4, PT ;  /* 0x00000004bc007c0c */ /* 0x000fe4000bf86270 */
[----:B------:R-:W-:Y:S02]  /*cbc0*/  ISETP.GE.AND P3, PT, R186, UR4, PT ;  /* 0x00000004ba007c0c */ /* 0x000fe4000bf66270 */
[----:B------:R-:W-:-:S05]  /*cbd0*/  ISETP.GE.AND P0, PT, R184, UR4, PT ;  /* 0x00000004b8007c0c */ /* 0x000fca000bf06270 */
[----:B-12---:R-:W-:Y:S02]  /*cbe0*/  @!P2 IMAD.WIDE R8, R16, 0x4, R6 ;  /* 0x000000041008a825 */ /* 0x006fe400078e0206 */
[----:B------:R-:W-:-:S03]  /*cbf0*/  @!P5 LEA R14, P1, R190, R6, 0x2 ;  /* 0x00000006be0ed211 */ /* 0x000fc600078210ff */
[----:B------:R0:W-:Y:S01]  /*cc00*/  @!P2 ST.E.64 desc[UR50][R8.64], R10 ;  /* 0x0000000a0800a985 */ /* 0x0001e2000c101b32 */
[-C--:B------:R-:W-:Y:S02]  /*cc10*/  @!P4 LEA R20, P2, R188, R6.reuse, 0x2 ;  /* 0x00000006bc14c211 */ /* 0x080fe400078410ff */
[-C--:B------:R-:W-:Y:S02]  /*cc20*/  @!P5 LEA.HI.X R15, R190, R7.reuse, R191, 0x2, P1 ;  /* 0x00000007be0fd211 */ /* 0x080fe400008f14bf */
[----:B------:R-:W-:Y:S02]  /*cc30*/  ISETP.GE.AND P1, PT, R182, UR4, PT ;  /* 0x00000004b6007c0c */ /* 0x000fe4000bf26270 */
[-C--:B------:R-:W-:Y:S01]  /*cc40*/  @!P4 LEA.HI.X R21, R188, R7.reuse, R189, 0x2, P2 ;  /* 0x00000007bc15c211 */ /* 0x080fe200010f14bd */
[----:B------:R1:W-:Y:S01]  /*cc50*/  @!P5 ST.E.64 desc[UR50][R14.64], R12 ;  /* 0x0000000c0e00d985 */ /* 0x0003e2000c101b32 */
[----:B------:R-:W-:Y:S02]  /*cc60*/  @!P3 LEA R28, P6, R186, R6, 0x2 ;  /* 0x00000006ba1cb211 */ /* 0x000fe400078c10ff */
[----:B------:R-:W-:Y:S01]  /*cc70*/  ISETP.GE.AND P2, PT, R180, UR4, PT ;  /* 0x00000004b4007c0c */ /* 0x000fe2000bf46270 */
[----:B------:R-:W-:Y:S01]  /*cc80*/  @!P4 ST.E.64 desc[UR50][R20.64], R24 ;  /* 0x000000181400c985 */ /* 0x000fe2000c101b32 */
[----:B------:R-:W-:-:S02]  /*cc90*/  @!P3 LEA.HI.X R29, R186, R7, R187, 0x2, P6 ;  /* 0x00000007ba1db211 */ /* 0x000fc400030f14bb */
[----:B------:R-:W-:Y:S02]  /*cca0*/  ISETP.GE.AND P4, PT, R178, UR4, PT ;  /* 0x00000004b2007c0c */ /* 0x000fe4000bf86270 */
[-C--:B------:R-:W-:Y:S01]  /*ccb0*/  @!P0 LEA R30, P5, R184, R6.reuse, 0x2 ;  /* 0x00000006b81e8211 */ /* 0x080fe200078a10ff */
[----:B------:R2:W-:Y:S01]  /*ccc0*/  @!P3 ST.E.64 desc[UR50][R28.64], R26 ;  /* 0x0000001a1c00b985 */ /* 0x0005e2000c101b32 */
[----:B------:R-:W-:Y:S02]  /*ccd0*/  ISETP.GE.AND P3, PT, R176, UR4, PT ;  /* 0x00000004b0007c0c */ /* 0x000fe4000bf66270 */
[-C--:B------:R-:W-:Y:S02]  /*cce0*/  @!P0 LEA.HI.X R31, R184, R7.reuse, R185, 0x2, P5 ;  /* 0x00000007b81f8211 */ /* 0x080fe400028f14b9 */
[-C--:B0-----:R-:W-:Y:S02]  /*ccf0*/  @!P1 LEA R8, P5, R182, R6.reuse, 0x2 ;  /* 0x00000006b6089211 */ /* 0x081fe400078a10ff */
[----:B------:R-:W-:Y:S01]  /*cd00*/  @!P2 LEA R10, P6, R180, R6, 0x2 ;  /* 0x00000006b40aa211 */ /* 0x000fe200078c10ff */
[----:B------:R-:W-:Y:S01]  /*cd10*/  @!P0 ST.E.64 desc[UR50][R30.64], R32 ;  /* 0x000000201e008985 */ /* 0x000fe2000c101b32 */
[----:B------:R-:W-:-:S02]  /*cd20*/  @!P1 LEA.HI.X R9, R182, R7, R183, 0x2, P5 ;  /* 0x00000007b6099211 */ /* 0x000fc400028f14b7 */
[-C--:B------:R-:W-:Y:S02]  /*cd30*/  @!P2 LEA.HI.X R11, R180, R7.reuse, R181, 0x2, P6 ;  /* 0x00000007b40ba211 */ /* 0x080fe400030f14b5 */
[-C--:B-1----:R-:W-:Y:S01]  /*cd40*/  @!P4 LEA R12, P5, R178, R6.reuse, 0x2 ;  /* 0x00000006b20cc211 */ /* 0x082fe200078a10ff */
[----:B------:R0:W-:Y:S01]  /*cd50*/  @!P1 ST.E.64 desc[UR50][R8.64], R34 ;  /* 0x0000002208009985 */ /* 0x0001e2000c101b32 */
[----:B------:R-:W-:Y:S01]  /*cd60*/  ISETP.GE.AND P0, PT, R174, UR4, PT ;  /* 0x00000004ae007c0c */ /* 0x000fe2000bf06270 */
[----:B--2---:R-:W-:Y:S01]  /*cd70*/  VIADD R27, R16, 0xf0 ;  /* 0x000000f0101b7836 */ /* 0x004fe20000000000 */
[----:B------:R-:W-:Y:S01]  /*cd80*/  @!P4 LEA.HI.X R13, R178, R7, R179, 0x2, P5 ;  /* 0x00000007b20dc211 */ /* 0x000fe200028f14b3 */
[----:B------:R1:W-:Y:S01]  /*cd90*/  @!P2 ST.E.64 desc[UR50][R10.64], R40 ;  /* 0x000000280a00a985 */ /* 0x0003e2000c101b32 */
[----:B------:R-:W-:Y:S02]  /*cda0*/  ISETP.GE.AND P1, PT, R172, UR4, PT ;  /* 0x00000004ac007c0c */ /* 0x000fe4000bf26270 */
[----:B------:R-:W-:Y:S01]  /*cdb0*/  @!P3 LEA R14, P2, R176, R6, 0x2 ;  /* 0x00000006b00eb211 */ /* 0x000fe200078410ff */
[----:B------:R2:W-:Y:S01]  /*cdc0*/  @!P4 ST.E.64 desc[UR50][R12.64], R42 ;  /* 0x0000002a0c00c985 */ /* 0x0005e2000c101b32 */
[----:B------:R-:W-:-:S02]  /*cdd0*/  ISETP.GE.AND P4, PT, R170, UR4, PT ;  /* 0x00000004aa007c0c */ /* 0x000fc4000bf86270 */
[-C--:B------:R-:W-:Y:S02]  /*cde0*/  @!P3 LEA.HI.X R15, R176, R7.reuse, R177, 0x2, P2 ;  /* 0x00000007b00fb211 */ /* 0x080fe400010f14b1 */
[----:B------:R-:W-:Y:S02]  /*cdf0*/  ISETP.GE.AND P2, PT, R168, UR4, PT ;  /* 0x00000004a8007c0c */ /* 0x000fe4000bf46270 */
[-C--:B------:R-:W-:Y:S01]  /*ce00*/  @!P0 LEA R20, P6, R174, R6.reuse, 0x2 ;  /* 0x00000006ae148211 */ /* 0x080fe200078c10ff */
[----:B------:R3:W-:Y:S01]  /*ce10*/  @!P3 ST.E.64 desc[UR50][R14.64], R48 ;  /* 0x000000300e00b985 */ /* 0x0007e2000c101b32 */
[----:B------:R-:W-:Y:S02]  /*ce20*/  ISETP.GE.AND P3, PT, R166, UR4, PT ;  /* 0x00000004a6007c0c */ /* 0x000fe4000bf66270 */
[----:B------:R-:W-:Y:S02]  /*ce30*/  @!P1 LEA R24, P5, R172, R6, 0x2 ;  /* 0x00000006ac189211 */ /* 0x000fe400078a10ff */
[----:B------:R-:W-:-:S02]  /*ce40*/  @!P0 LEA.HI.X R21, R174, R7, R175, 0x2, P6 ;  /* 0x00000007ae158211 */ /* 0x000fc400030f14af */
[-C--:B------:R-:W-:Y:S02]  /*ce50*/  @!P1 LEA.HI.X R25, R172, R7.reuse, R173, 0x2, P5 ;  /* 0x00000007ac199211 */ /* 0x080fe400028f14ad */
[-C--:B0-----:R-:W-:Y:S01]  /*ce60*/  @!P4 LEA R8, P5, R170, R6.reuse, 0x2 ;  /* 0x00000006aa08c211 */ /* 0x081fe200078a10ff */
[----:B------:R0:W-:Y:S01]  /*ce70*/  @!P0 ST.E.64 desc[UR50][R20.64], R50 ;  /* 0x0000003214008985 */ /* 0x0001e2000c101b32 */
[----:B------:R-:W-:Y:S02]  /*ce80*/  ISETP.GE.AND P0, PT, R164, UR4, PT ;  /* 0x00000004a4007c0c */ /* 0x000fe4000bf06270 */
[-C--:B-1----:R-:W-:Y:S01]  /*ce90*/  @!P2 LEA R10, P6, R168, R6.reuse, 0x2 ;  /* 0x00000006a80aa211 */ /* 0x082fe200078c10ff */
[----:B------:R1:W-:Y:S01]  /*cea0*/  @!P1 ST.E.64 desc[UR50][R24.64], R56 ;  /* 0x0000003818009985 */ /* 0x0003e2000c101b32 */
[----:B------:R-:W-:Y:S02]  /*ceb0*/  @!P4 LEA.HI.X R9, R170, R7, R171, 0x2, P5 ;  /* 0x00000007aa09c211 */ /* 0x000fe400028f14ab */
[----:B--2---:R-:W-:-:S02]  /*cec0*/  @!P3 LEA R12, P5, R166, R6, 0x2 ;  /* 0x00000006a60cb211 */ /* 0x004fc400078a10ff */
[-C--:B------:R-:W-:Y:S01]  /*ced0*/  @!P2 LEA.HI.X R11, R168, R7.reuse, R169, 0x2, P6 ;  /* 0x00000007a80ba211 */ /* 0x080fe200030f14a9 */
[----:B------:R2:W-:Y:S01]  /*cee0*/  @!P4 ST.E.64 desc[UR50][R8.64], R58 ;  /* 0x0000003a0800c985 */ /* 0x0005e2000c101b32 */
[----:B------:R-:W-:Y:S02]  /*cef0*/  @!P3 LEA.HI.X R13, R166, R7, R167, 0x2, P5 ;  /* 0x00000007a60db211 */ /* 0x000fe400028f14a7 */
[----:B------:R-:W-:Y:S01]  /*cf00*/  ISETP.GE.AND P1, PT, R162, UR4, PT ;  /* 0x00000004a2007c0c */ /* 0x000fe2000bf26270 */
[----:B------:R4:W-:Y:S01]  /*cf10*/  @!P2 ST.E.64 desc[UR50][R10.64], R64 ;  /* 0x000000400a00a985 */ /* 0x0009e2000c101b32 */
[----:B------:R-:W-:Y:S02]  /*cf20*/  ISETP.GE.AND P4, PT, R160, UR4, PT ;  /* 0x00000004a0007c0c */ /* 0x000fe4000bf86270 */
[----:B---3--:R-:W-:Y:S01]  /*cf30*/  @!P0 LEA R14, P2, R164, R6, 0x2 ;  /* 0x00000006a40e8211 */ /* 0x008fe200078410ff */
[----:B------:R3:W-:Y:S01]  /*cf40*/  @!P3 ST.E.64 desc[UR50][R12.64], R66 ;  /* 0x000000420c00b985 */ /* 0x0007e2000c101b32 */
[----:B------:R-:W-:-:S02]  /*cf50*/  ISETP.GE.AND P3, PT, R94, UR4, PT ;  /* 0x000000045e007c0c */ /* 0x000fc4000bf66270 */
[-C--:B------:R-:W-:Y:S02]  /*cf60*/  @!P0 LEA.HI.X R15, R164, R7.reuse, R165, 0x2, P2 ;  /* 0x00000007a40f8211 */ /* 0x080fe400010f14a5 */
[----:B------:R-:W-:Y:S02]  /*cf70*/  ISETP.GE.AND P2, PT, R92, UR4, PT ;  /* 0x000000045c007c0c */ /* 0x000fe4000bf46270 */
[----:B------:R-:W-:Y:S01]  /*cf80*/  SHF.R.S32.HI R0, RZ, 0x1f, R27 ;  /* 0x0000001fff007819 */ /* 0x000fe2000001141b */
[----:B------:R5:W-:Y:S01]  /*cf90*/  @!P0 ST.E.64 desc[UR50][R14.64], R96 ;  /* 0x000000600e008985 */ /* 0x000be2000c101b32 */
[-C--:B0-----:R-:W-:Y:S02]  /*cfa0*/  @!P1 LEA R20, P6, R162, R6.reuse, 0x2 ;  /* 0x00000006a2149211 */ /* 0x081fe400078c10ff */
[----:B-1----:R-:W-:Y:S02]  /*cfb0*/  @!P4 LEA R24, P5, R160, R6, 0x2 ;  /* 0x00000006a018c211 */ /* 0x002fe400078a10ff */
[----:B------:R-:W-:-:S02]  /*cfc0*/  @!P1 LEA.HI.X R21, R162, R7, R163, 0x2, P6 ;  /* 0x00000007a2159211 */ /* 0x000fc400030f14a3 */
[----:B------:R-:W-:Y:S02]  /*cfd0*/  ISETP.GE.AND P0, PT, R237, UR4, PT ;  /* 0x00000004ed007c0c */ /* 0x000fe4000bf06270 */
[-C--:B------:R-:W-:Y:S01]  /*cfe0*/  @!P4 LEA.HI.X R25, R160, R7.reuse, R161, 0x2, P5 ;  /* 0x00000007a019c211 */ /* 0x080fe200028f14a1 */
[----:B------:R0:W-:Y:S01]  /*cff0*/  @!P1 ST.E.64 desc[UR50][R20.64], R98 ;  /* 0x0000006214009985 */ /* 0x0001e2000c101b32 */
[-C--:B--2---:R-:W-:Y:S02]  /*d000*/  @!P3 LEA R8, P5, R94, R6.reuse, 0x2 ;  /* 0x000000065e08b211 */ /* 0x084fe400078a10ff */
[----:B------:R-:W-:Y:S01]  /*d010*/  ISETP.GE.AND P1, PT, R236, UR4, PT ;  /* 0x00000004ec007c0c */ /* 0x000fe2000bf26270 */
[----:B------:R1:W-:Y:S01]  /*d020*/  @!P4 ST.E.64 desc[UR50][R24.64], R104 ;  /* 0x000000681800c985 */ /* 0x0003e2000c101b32 */
[----:B------:R-:W-:Y:S02]  /*d030*/  @!P3 LEA.HI.X R9, R94, R7, R95, 0x2, P5 ;  /* 0x000000075e09b211 */ /* 0x000fe400028f145f */
[----:B----4-:R-:W-:-:S02]  /*d040*/  @!P2 LEA R10, P6, R92, R6, 0x2 ;  /* 0x000000065c0aa211 */ /* 0x010fc400078c10ff */
[----:B------:R-:W-:Y:S01]  /*d050*/  ISETP.GE.AND P4, PT, R235, UR4, PT ;  /* 0x00000004eb007c0c */ /* 0x000fe2000bf86270 */
[----:B------:R2:W-:Y:S01]  /*d060*/  @!P3 ST.E.64 desc[UR50][R8.64], R106 ;  /* 0x0000006a0800b985 */ /* 0x0005e2000c101b32 */
[----:B------:R-:W-:Y:S02]  /*d070*/  ISETP.GE.AND P3, PT, R234, UR4, PT ;  /* 0x00000004ea007c0c */ /* 0x000fe4000bf66270 */
[C---:B---3--:R-:W-:Y:S02]  /*d080*/  @!P0 LEA R12, P5, R237.reuse, R6, 0x2 ;  /* 0x00000006ed0c8211 */ /* 0x048fe400078a10ff */
[-C--:B------:R-:W-:Y:S02]  /*d090*/  @!P2 LEA.HI.X R11, R92, R7.reuse, R93, 0x2, P6 ;  /* 0x000000075c0ba211 */ /* 0x080fe400030f145d */
[----:B------:R-:W-:-:S03]  /*d0a0*/  @!P0 LEA.HI.X R13, R237, R7, R91, 0x2, P5 ;  /* 0x00000007ed0d8211 */ /* 0x000fc600028f145b */
[----:B------:R3:W-:Y:S01]  /*d0b0*/  @!P2 ST.E.64 desc[UR50][R10.64], R112 ;  /* 0x000000700a00a985 */ /* 0x0007e2000c101b32 */
[CC--:B-----5:R-:W-:Y:S02]  /*d0c0*/  @!P1 LEA R14, P2, R236.reuse, R6.reuse, 0x2 ;  /* 0x00000006ec0e9211 */ /* 0x0e0fe400078410ff */
[-C--:B0-----:R-:W-:Y:S01]  /*d0d0*/  @!P4 LEA R20, P5, R235, R6.reuse, 0x2 ;  /* 0x00000006eb14c211 */ /* 0x081fe200078a10ff */
[----:B------:R0:W-:Y:S01]  /*d0e0*/  @!P0 ST.E.64 desc[UR50][R12.64], R114 ;  /* 0x000000720c008985 */ /* 0x0001e2000c101b32 */
[----:B------:R-:W-:Y:S02]  /*d0f0*/  ISETP.GE.AND P0, PT, R233, UR4, PT ;  /* 0x00000004e9007c0c */ /* 0x000fe4000bf06270 */
[-C--:B------:R-:W-:Y:S02]  /*d100*/  @!P1 LEA.HI.X R15, R236, R7.reuse, R90, 0x2, P2 ;  /* 0x00000007ec0f9211 */ /* 0x080fe400010f145a */
[----:B------:R-:W-:Y:S02]  /*d110*/  ISETP.GE.AND P2, PT, R232, UR4, PT ;  /* 0x00000004e8007c0c */ /* 0x000fe4000bf46270 */
[----:B-1----:R-:W-:Y:S01]  /*d120*/  @!P3 LEA R24, P6, R234, R6, 0x2 ;  /* 0x00000006ea18b211 */ /* 0x002fe200078c10ff */
[----:B------:R1:W-:Y:S01]  /*d130*/  @!P1 ST.E.64 desc[UR50][R14.64], R120 ;  /* 0x000000780e009985 */ /* 0x0003e2000c101b32 */
[----:B------:R-:W-:-:S02]  /*d140*/  @!P4 LEA.HI.X R21, R235, R7, R89, 0x2, P5 ;  /* 0x00000007eb15c211 */ /* 0x000fc400028f1459 */
[----:B------:R-:W-:-:S03]  /*d150*/  @!P3 LEA.HI.X R25, R234, R7, R88, 0x2, P6 ;  /* 0x00000007ea19b211 */ /* 0x000fc600030f1458 */
[----:B------:R-:W-:Y:S01]  /*d160*/  @!P4 ST.E.64 desc[UR50][R20.64], R122 ;  /* 0x0000007a1400c985 */ /* 0x000fe2000c101b32 */
[-C--:B--2---:R-:W-:Y:S02]  /*d170*/  @!P0 LEA R8, P1, R233, R6.reuse, 0x2 ;  /* 0x00000006e9088211 */ /* 0x084fe400078210ff */
[----:B------:R-:W-:Y:S01]  /*d180*/  ISETP.GE.AND P4, PT, R23, UR4, PT ;  /* 0x0000000417007c0c */ /* 0x000fe2000bf86270 */
[----:B------:R2:W-:Y:S01]  /*d190*/  @!P3 ST.E.64 desc[UR50][R24.64], R128 ;  /* 0x000000801800b985 */ /* 0x0005e2000c101b32 */
[----:B------:R-:W-:Y:S02]  /*d1a0*/  ISETP.GE.AND P3, PT, R22, UR4, PT ;  /* 0x0000000416007c0c */ /* 0x000fe4000bf66270 */
[C---:B---3--:R-:W-:Y:S02]  /*d1b0*/  @!P2 LEA R10, P5, R232.reuse, R6, 0x2 ;  /* 0x00000006e80aa211 */ /* 0x048fe400078a10ff */
[-C--:B------:R-:W-:Y:S02]  /*d1c0*/  @!P0 LEA.HI.X R9, R233, R7.reuse, R83, 0x2, P1 ;  /* 0x00000007e9098211 */ /* 0x080fe400008f1453 */
[----:B------:R-:W-:-:S02]  /*d1d0*/  @!P2 LEA.HI.X R11, R232, R7, R82, 0x2, P5 ;  /* 0x00000007e80ba211 */ /* 0x000fc400028f1452 */
[----:B------:R-:W-:Y:S01]  /*d1e0*/  ISETP.GE.AND P1, PT, R27, UR4, PT ;  /* 0x000000041b007c0c */ /* 0x000fe2000bf26270 */
[----:B------:R3:W-:Y:S01]  /*d1f0*/  @!P0 ST.E.64 desc[UR50][R8.64], R130 ;  /* 0x0000008208008985 */ /* 0x0007e2000c101b32 */
[----:B------:R-:W-:Y:S02]  /*d200*/  ISETP.GE.AND P0, PT, R18, UR4, PT ;  /* 0x0000000412007c0c */ /* 0x000fe4000bf06270 */
[-C--:B0-----:R-:W-:Y:S01]  /*d210*/  @!P4 LEA R12, P5, R23, R6.reuse, 0x2 ;  /* 0x00000006170cc211 */ /* 0x081fe200078a10ff */
[----:B------:R0:W-:Y:S01]  /*d220*/  @!P2 ST.E.64 desc[UR50][R10.64], R136 ;  /* 0x000000880a00a985 */ /* 0x0001e2000c101b32 */
[----:B------:R-:W-:Y:S02]  /*d230*/  ISETP.GE.AND P2, PT, R19, UR4, PT ;  /* 0x0000000413007c0c */ /* 0x000fe4000bf46270 */
[----:B-1----:R-:W-:Y:S02]  /*d240*/  @!P3 LEA R14, P6, R22, R6, 0x2 ;  /* 0x00000006160eb211 */ /* 0x002fe400078c10ff */
[----:B------:R-:W-:-:S02]  /*d250*/  @!P4 LEA.HI.X R13, R23, R7, R81, 0x2, P5 ;  /* 0x00000007170dc211 */ /* 0x000fc400028f1451 */
[----:B------:R-:W-:Y:S02]  /*d260*/  @!P3 LEA.HI.X R15, R22, R7, R80, 0x2, P6 ;  /* 0x00000007160fb211 */ /* 0x000fe400030f1450 */
[----:B------:R-:W-:Y:S01]  /*d270*/  ISETP.GE.AND P6, PT, R17, UR4, PT ;  /* 0x0000000411007c0c */ /* 0x000fe2000bfc6270 */
[----:B------:R1:W-:Y:S01]  /*d280*/  @!P4 ST.E.64 desc[UR50][R12.64], R138 ;  /* 0x0000008a0c00c985 */ /* 0x0003e2000c101b32 */
[----:B--2---:R-:W-:-:S03]  /*d290*/  @!P1 LEA R24, P5, R27, R6, 0x2 ;  /* 0x000000061b189211 */ /* 0x004fc600078a10ff */
[-C--:B---3--:R-:W-:Y:S01]  /*d2a0*/  @!P2 LEA R8, P4, R19, R6.reuse, 0x2 ;  /* 0x000000061308a211 */ /* 0x088fe200078810ff */
[----:B------:R2:W-:Y:S01]  /*d2b0*/  @!P3 ST.E.64 desc[UR50][R14.64], R144 ;  /* 0x000000900e00b985 */ /* 0x0005e2000c101b32 */
[-C--:B------:R-:W-:Y:S02]  /*d2c0*/  @!P1 LEA.HI.X R25, R27, R7.reuse, R0, 0x2, P5 ;  /* 0x000000071b199211 */ /* 0x080fe400028f1400 */
[CC--:B0-----:R-:W-:Y:S02]  /*d2d0*/  @!P0 LEA R10, P3, R18.reuse, R6.reuse, 0x2 ;  /* 0x00000006120a8211 */ /* 0x0c1fe400078610ff */
[-C--:B------:R-:W-:Y:S02]  /*d2e0*/  @!P2 LEA.HI.X R9, R19, R7.reuse, R79, 0x2, P4 ;  /* 0x000000071309a211 */ /* 0x080fe400020f144f */
[----:B------:R-:W-:Y:S02]  /*d2f0*/  SHF.R.S32.HI R0, RZ, 0x1f, R17 ;  /* 0x0000001fff007819 */ /* 0x000fe40000011411 */
[C---:B------:R-:W-:Y:S01]  /*d300*/  @!P6 LEA R20, P4, R17.reuse, R6, 0x2 ;  /* 0x000000061114e211 */ /* 0x040fe200078810ff */
[----:B------:R2:W-:Y:S01]  /*d310*/  @!P2 ST.E.64 desc[UR50][R8.64], R146 ;  /* 0x000000920800a985 */ /* 0x0005e2000c101b32 */
[-C--:B------:R-:W-:Y:S01]  /*d320*/  @!P0 LEA.HI.X R11, R18, R7.reuse, R78, 0x2, P3 ;  /* 0x00000007120b8211 */ /* 0x080fe200018f144e */
[----:B-1----:R-:W-:Y:S01]  /*d330*/  VIADD R13, R16, 0xf8 ;  /* 0x000000f8100d7836 */ /* 0x002fe20000000000 */
[----:B------:R-:W-:-:S03]  /*d340*/  @!P6 LEA.HI.X R21, R17, R7, R0, 0x2, P4 ;  /* 0x000000071115e211 */ /* 0x000fc600020f1400 */
[----:B------:R2:W-:Y:S01]  /*d350*/  @!P0 ST.E.64 desc[UR50][R10.64], R152 ;  /* 0x000000980a008985 */ /* 0x0005e2000c101b32 */
[----:B------:R-:W-:-:S03]  /*d360*/  ISETP.GE.AND P0, PT, R13, UR4, PT ;  /* 0x000000040d007c0c */ /* 0x000fc6000bf06270 */
[----:B------:R2:W-:Y:S04]  /*d370*/  @!P6 ST.E.64 desc[UR50][R20.64], R154 ;  /* 0x0000009a1400e985 */ /* 0x0005e8000c101b32 */
[----:B------:R2:W-:Y:S06]  /*d380*/  @!P1 ST.E.64 desc[UR50][R24.64], R2 ;  /* 0x0000000218009985 */ /* 0x0005ec000c101b32 */
[----:B------:R-:W-:Y:S05]  /*d390*/  @P0 BRA `(.L_x_179) ;  /* 0x0000000c00e40947 */ /* 0x000fea0003800000 */
[----:B--2---:R-:W-:Y:S02]  /*d3a0*/  LEA R2, P0, R13, R6, 0x2 ;  /* 0x000000060d027211 */ /* 0x004fe400078010ff */
[----:B------:R-:W-:-:S04]  /*d3b0*/  SHF.R.S32.HI R6, RZ, 0x1f, R13 ;  /* 0x0000001fff067819 */ /* 0x000fc8000001140d */
[----:B------:R-:W-:-:S05]  /*d3c0*/  LEA.HI.X R3, R13, R7, R6, 0x2, P0 ;  /* 0x000000070d037211 */ /* 0x000fca00000f1406 */
[----:B------:R0:W-:Y:S01]  /*d3d0*/  ST.E.64 desc[UR50][R2.64], R4 ;  /* 0x0000000402007985 */ /* 0x0001e2000c101b32 */
[----:B------:R-:W-:Y:S05]  /*d3e0*/  BRA `(.L_x_179) ;  /* 0x0000000c00d07947 */ /* 0x000fea0003800000 */
.L_x_170:
[----:B------:R-:W-:Y:S02]  /*d3f0*/  ULDC.64 UR8, c[0x0][0xc00] ;  /* 0x0003000000087ab9 */ /* 0x000fe40000000a00 */
[----:B------:R-:W-:-:S04]  /*d400*/  UISETP.NE.U32.AND UP0, UPT, UR8, URZ, UPT ;  /* 0x0000003f0800728c */ /* 0x000fc8000bf05070 */
[----:B------:R-:W-:-:S03]  /*d410*/  UISETP.NE.AND.EX UP0, UPT, UR9, URZ, UPT, UP0 ;  /* 0x0000003f0900728c */ /* 0x000fc6000bf05300 */
[----:B------:R-:W-:Y:S02]  /*d420*/  ULDC.64 UR8, c[0x0][0xc00] ;  /* 0x0003000000087ab9 */ /* 0x000fe40000000a00 */
[----:B------:R-:W-:Y:S01]  /*d430*/  UIMAD.WIDE UR8, UR36, 0x4, UR8 ;  /* 0x00000004240878a5 */ /* 0x000fe2000f8e0208 */
[----:B------:R-:W-:-:S05]  /*d440*/  PLOP3.LUT P1, PT, PT, PT, UP0, 0x80, 0x0 ;  /* 0x000000000000781c */ /* 0x000fca0003f2f008 */
[----:B------:R-:W-:Y:S02]  /*d450*/  IMAD.U32 R2, RZ, RZ, UR8 ;  /* 0x00000008ff027e24 */ /* 0x000fe4000f8e00ff */
[----:B------:R-:W-:Y:S01]  /*d460*/  IMAD.U32 R3, RZ, RZ, UR9 ;  /* 0x00000009ff037e24 */ /* 0x000fe2000f8e00ff */
[----:B------:R-:W-:Y:S02]  /*d470*/  ULDC.64 UR8, c[0x0][0xc08] ;  /* 0x0003020000087ab9 */ /* 0x000fe40000000a00 */
[----:B------:R-:W-:-:S03]  /*d480*/  UISETP.NE.U32.AND UP1, UPT, UR8, URZ, UPT ;  /* 0x0000003f0800728c */ /* 0x000fc6000bf25070 */
[----:B------:R-:W2:Y:S01]  /*d490*/  @P1 LDG.E R6, desc[UR50][R2.64] ;  /* 0x0000003202061981 */ /* 0x000ea2000c1e1900 */
[----:B------:R-:W-:Y:S01]  /*d4a0*/  UISETP.NE.AND.EX UP1, UPT, UR9, URZ, UPT, UP1 ;  /* 0x0000003f0900728c */ /* 0x000fe2000bf25310 */
[----:B------:R-:W-:Y:S01]  /*d4b0*/  ULDC UR4, c[0x0][0xa88] ;  /* 0x0002a20000047ab9 */ /* 0x000fe20000000800 */
[----:B------:R-:W1:Y:S01]  /*d4c0*/  S2R R7, SR_TID.X ;  /* 0x0000000000077919 */ /* 0x000e620000002100 */
[----:B------:R-:W-:-:S03]  /*d4d0*/  IMAD.U32 R0, RZ, RZ, UR4 ;  /* 0x00000004ff007e24 */ /* 0x000fc6000f8e00ff */
[----:B------:R-:W-:-:S05]  /*d4e0*/  PLOP3.LUT P2, PT, PT, PT, UP1, 0x80, 0x0 ;  /* 0x000000000000781c */ /* 0x000fca0003f4f018 */
[----:B------:R-:W-:Y:S02]  /*d4f0*/  @UP1 ULDC.64 UR8, c[0x0][0xc08] ;  /* 0x0003020000081ab9 */ /* 0x000fe40000000a00 */
[----:B------:R-:W-:-:S06]  /*d500*/  @UP1 UIMAD.WIDE UR8, UR36, 0x4, UR8 ;  /* 0x00000004240818a5 */ /* 0x000fcc000f8e0208 */
[----:B------:R-:W-:Y:S02]  /*d510*/  IMAD.U32 R4, RZ, RZ, UR8 ;  /* 0x00000008ff047e24 */ /* 0x000fe4000f8e00ff */
[----:B------:R-:W-:-:S05]  /*d520*/  IMAD.U32 R5, RZ, RZ, UR9 ;  /* 0x00000009ff057e24 */ /* 0x000fca000f8e00ff */
[----:B------:R3:W5:Y:S01]  /*d530*/  @P2 LDG.E R0, desc[UR50][R4.64] ;  /* 0x0000003204002981 */ /* 0x000762000c1e1900 */
[----:B------:R-:W-:Y:S01]  /*d540*/  UMOV UR4, URZ ;  /* 0x0000003f00047c82 */ /* 0x000fe20008000000 */
[----:B--2---:R-:W-:Y:S01]  /*d550*/  @P1 R2UR UR4, R6 ;  /* 0x00000000060412ca */ /* 0x004fe200000e0000 */
[----:B-1----:R-:W-:-:S05]  /*d560*/  VIADD R6, R7, 0xffffff80 ;  /* 0xffffff8007067836 */ /* 0x002fca0000000000 */
[----:B------:R-:W-:-:S07]  /*d570*/  ISETP.GT.AND P0, PT, R6, 0x7f, PT ;  /* 0x0000007f0600780c */ /* 0x000fce0003f04270 */
[----:B------:R-:W-:Y:S01]  /*d580*/  USHF.R.S32.HI UR16, URZ, 0x1f, UR4 ;  /* 0x0000001f3f107899 */ /* 0x000fe20008011404 */
[----:B---3--:R-:W-:Y:S11]  /*d590*/  @P2 BRA `(.L_x_182) ;  /* 0x0000000000102947 */ /* 0x008ff60003800000 */
[----:B------:R-:W-:Y:S05]  /*d5a0*/  @!P1 BRA `(.L_x_182) ;  /* 0x00000000000c9947 */ /* 0x000fea0003800000 */
[----:B------:R-:W2:Y:S04]  /*d5b0*/  LDG.E R5, desc[UR50][R2.64] ;  /* 0x0000003202057981 */ /* 0x000ea8000c1e1900 */
[----:B-----5:R-:W2:Y:S02]  /*d5c0*/  LDG.E R0, desc[UR50][R2.64+0x4] ;  /* 0x0000043202007981 */ /* 0x020ea4000c1e1900 */
[----:B--2---:R-:W-:-:S07]  /*d5d0*/  IMAD.IADD R0, R0, 0x1, -R5 ;  /* 0x0000000100007824 */ /* 0x004fce00078e0a05 */
.L_x_182:
[----:B------:R-:W-:Y:S01]  /*d5e0*/  USEL UR36, UR36, URZ, !UP0 ;  /* 0x0000003f24247287 */ /* 0x000fe2000c000000 */
[----:B------:R-:W-:Y:S01]  /*d5f0*/  BSSY B1, `(.L_x_183) ;  /* 0x0000038000017945 */ /* 0x000fe20003800000 */
[----:B------:R-:W-:-:S03]  /*d600*/  USEL UR37, UR37, URZ, !UP0 ;  /* 0x0000003f25257287 */ /* 0x000fc6000c000000 */
[----:B------:R-:W-:Y:S09]  /*d610*/  @P0 BRA `(.L_x_184) ;  /* 0x0000000000d40947 */ /* 0x000ff20003800000 */
[----:B------:R-:W1:Y:S01]  /*d620*/  LDC R9, c[0x0][0xbe8] ;  /* 0x0002fa00ff097b82 */ /* 0x000e620000000800 */
[----:B------:R-:W-:-:S04]  /*d630*/  IMAD.U32 R2, RZ, RZ, UR43 ;  /* 0x0000002bff027e24 */ /* 0x000fc8000f8e00ff */
[----:B------:R-:W-:-:S04]  /*d640*/  IMAD R2, R2, 0x80, R7 ;  /* 0x0000008002027824 */ /* 0x000fc800078e0207 */
[----:B------:R-:W-:Y:S02]  /*d650*/  VIADD R4, R2, 0xffffff80 ;  /* 0xffffff8002047836 */ /* 0x000fe40000000000 */
[----:B-1---5:R-:W-:-:S05]  /*d660*/  IMAD R3, R0, R9, RZ ;  /* 0x0000000900037224 */ /* 0x022fca00078e02ff */
[----:B------:R-:W-:-:S13]  /*d670*/  ISETP.GE.AND P0, PT, R4, R3, PT ;  /* 0x000000030400720c */ /* 0x000fda0003f06270 */
[----:B------:R-:W-:Y:S05]  /*d680*/  @P0 BRA `(.L_x_184) ;  /* 0x0000000000b80947 */ /* 0x000fea0003800000 */
[----:B------:R-:W-:Y:S01]  /*d690*/  ISETP.NE.AND P0, PT, R9, 0x1, PT ;  /* 0x000000010900780c */ /* 0x000fe20003f05270 */
[----:B------:R-:W-:Y:S01]  /*d6a0*/  UISETP.GT.AND UP2, UPT, UR45, 0x1, UPT ;  /* 0x000000012d00788c */ /* 0x000fe2000bf44270 */
[----:B------:R-:W-:Y:S01]  /*d6b0*/  IMAD.MOV.U32 R5, RZ, RZ, R4 ;  /* 0x000000ffff057224 */ /* 0x000fe200078e0004 */
[----:B------:R-:W-:Y:S02]  /*d6c0*/  UMOV UR8, 0x9b8 ;  /* 0x000009b800087882 */ /* 0x000fe40000000000 */
[----:B------:R-:W-:Y:S02]  /*d6d0*/  USEL UR17, UR8, 0x978, UP2 ;  /* 0x0000097808117887 */ /* 0x000fe40009000000 */
[----:B------:R-:W-:-:S06]  /*d6e0*/  USEL UR19, UR39, URZ, UP2 ;  /* 0x0000003f27137287 */ /* 0x000fcc0009000000 */
[----:B------:R-:W1:Y:S04]  /*d6f0*/  @P0 LDC R3, c[0x0][0xbec] ;  /* 0x0002fb00ff030b82 */ /* 0x000e680000000800 */
[----:B------:R-:W-:Y:S01]  /*d700*/  ULDC.64 UR8, c[0x0][UR17+0x218] ;  /* 0x0000860011087abb */ /* 0x000fe20008000a00 */
[----:B------:R-:W-:Y:S01]  /*d710*/  ULDC.64 UR12, c[0x0][UR17+0x220] ;  /* 0x00008800110c7abb */ /* 0x000fe20008000a00 */
[----:B------:R-:W-:Y:S01]  /*d720*/  ULDC.64 UR14, c[0x0][UR17+0x228] ;  /* 0x00008a00110e7abb */ /* 0x000fe20008000a00 */
[----:B------:R-:W-:Y:S01]  /*d730*/  UIMAD.WIDE.U32 UR10, UR8, UR42, URZ ;  /* 0x0000002a080a72a5 */ /* 0x000fe2000f8e003f */
[----:B------:R-:W2:Y:S01]  /*d740*/  @P0 LDC R7, c[0x0][0xbf0] ;  /* 0x0002fc00ff070b82 */ /* 0x000ea20000000800 */
[----:B------:R-:W-:Y:S02]  /*d750*/  UIMAD UR18, UR9, UR42, URZ ;  /* 0x0000002a091272a4 */ /* 0x000fe4000f8e023f */
[----:B------:R-:W-:-:S02]  /*d760*/  UIMAD UR13, UR13, UR36, URZ ;  /* 0x000000240d0d72a4 */ /* 0x000fc4000f8e023f */
[----:B------:R-:W-:Y:S02]  /*d770*/  UIMAD.WIDE.U32 UR20, UR14, UR19, URZ ;  /* 0x000000130e1472a5 */ /* 0x000fe4000f8e003f */
[----:B------:R-:W-:Y:S02]  /*d780*/  UIMAD.WIDE.U32 UR8, UR12, UR36, URZ ;  /* 0x000000240c0872a5 */ /* 0x000fe4000f8e003f */
[----:B------:R-:W-:Y:S02]  /*d790*/  UIMAD UR14, UR15, UR19, URZ ;  /* 0x000000130f0e72a4 */ /* 0x000fe4000f8e023f */
[----:B------:R-:W-:Y:S02]  /*d7a0*/  UIMAD UR13, UR12, UR37, UR13 ;  /* 0x000000250c0d72a4 */ /* 0x000fe4000f8e020d */
[----:B------:R-:W-:Y:S02]  /*d7b0*/  UIADD3 UR10, UP0, UP1, UR8, UR10, UR4 ;  /* 0x0000000a080a7290 */ /* 0x000fe4000f91e004 */
[----:B------:R-:W-:Y:S01]  /*d7c0*/  UIADD3 UR8, UR14, UR21, URZ ;  /* 0x000000150e087290 */ /* 0x000fe2000fffe03f */
[----:B-1----:R-:W-:Y:S01]  /*d7d0*/  @P0 IMAD.HI.U32 R2, R4, R3, RZ ;  /* 0x0000000304020227 */ /* 0x002fe200078e00ff */
[----:B------:R-:W-:-:S02]  /*d7e0*/  UIADD3 UR11, UR18, UR11, URZ ;  /* 0x0000000b120b7290 */ /* 0x000fc4000fffe03f */
[----:B------:R-:W-:Y:S01]  /*d7f0*/  UIADD3 UR13, UR9, UR13, URZ ;  /* 0x0000000d090d7290 */ /* 0x000fe2000fffe03f */
[----:B------:R-:W-:Y:S02]  /*d800*/  IMAD.U32 R3, RZ, RZ, UR21 ;  /* 0x00000015ff037e24 */ /* 0x000fe4000f8e00ff */
[----:B------:R-:W-:Y:S01]  /*d810*/  IMAD.U32 R8, RZ, RZ, UR8 ;  /* 0x00000008ff087e24 */ /* 0x000fe2000f8e00ff */
[----:B------:R-:W-:Y:S01]  /*d820*/  ULDC.64 UR8, c[0x0][UR17+0x210] ;  /* 0x0000840011087abb */ /* 0x000fe20008000a00 */
[----:B--2---:R-:W-:Y:S01]  /*d830*/  @P0 SHF.R.U32.HI R5, RZ, R7, R2 ;  /* 0x00000007ff050219 */ /* 0x004fe20000011602 */
[----:B------:R-:W-:-:S04]  /*d840*/  IMAD.U32 R2, RZ, RZ, UR20 ;  /* 0x00000014ff027e24 */ /* 0x000fc8000f8e00ff */
[--C-:B------:R-:W-:Y:S01]  /*d850*/  IMAD.MOV R7, RZ, RZ, -R5.reuse ;  /* 0x000000ffff077224 */ /* 0x100fe200078e0a05 */
[----:B------:R-:W-:Y:S01]  /*d860*/  IADD3 R2, P0, P1, R5, UR10, R2 ;  /* 0x0000000a05027c10 */ /* 0x000fe2000f91e002 */
[----:B------:R-:W-:Y:S01]  /*d870*/  UIADD3.X UR10, UR13, UR11, UR16, UP0, UP1 ;  /* 0x0000000b0d0a7290 */ /* 0x000fe200087e2410 */
[----:B------:R-:W-:Y:S01]  /*d880*/  SHF.R.S32.HI R5, RZ, 0x1f, R5 ;  /* 0x0000001fff057819 */ /* 0x000fe20000011405 */
[----:B------:R-:W-:-:S04]  /*d890*/  IMAD R7, R9, R7, R4 ;  /* 0x0000000709077224 */ /* 0x000fc800078e0204 */
[----:B------:R-:W-:Y:S01]  /*d8a0*/  IADD3.X R3, R5, UR10, R8, P0, P1 ;  /* 0x0000000a05037c10 */ /* 0x000fe200087e2408 */
[C---:B------:R-:W-:Y:S01]  /*d8b0*/  IMAD R9, R7.reuse, UR9, RZ ;  /* 0x0000000907097c24 */ /* 0x040fe2000f8e02ff */
[----:B------:R-:W-:Y:S01]  /*d8c0*/  SHF.R.S32.HI R4, RZ, 0x1f, R7 ;  /* 0x0000001fff047819 */ /* 0x000fe20000011407 */
[----:B------:R-:W-:Y:S01]  /*d8d0*/  ULDC.64 UR10, c[0x0][0xba8] ;  /* 0x0002ea00000a7ab9 */ /* 0x000fe20000000a00 */
[----:B------:R-:W-:Y:S01]  /*d8e0*/  @!UP2 ULDC UR10, c[0x0][0xb50] ;  /* 0x0002d400000aaab9 */ /* 0x000fe20000000800 */
[----:B------:R-:W-:Y:S01]  /*d8f0*/  IMAD.WIDE.U32 R2, R7, UR8, R2 ;  /* 0x0000000807027c25 */ /* 0x000fe2000f8e0002 */
[----:B------:R-:W-:-:S03]  /*d900*/  @!UP2 ULDC UR11, c[0x0][0xb54] ;  /* 0x0002d500000baab9 */ /* 0x000fc60000000800 */
[----:B------:R-:W-:Y:S01]  /*d910*/  IMAD R9, R4, UR8, R9 ;  /* 0x0000000804097c24 */ /* 0x000fe2000f8e0209 */
[----:B------:R-:W-:-:S03]  /*d920*/  LEA R4, P0, R2, UR10, 0x2 ;  /* 0x0000000a02047c11 */ /* 0x000fc6000f8010ff */
[----:B------:R-:W-:-:S05]  /*d930*/  IMAD.IADD R3, R3, 0x1, R9 ;  /* 0x0000000103037824 */ /* 0x000fca00078e0209 */
[----:B------:R-:W-:Y:S01]  /*d940*/  LEA.HI.X R5, R2, UR11, R3, 0x2, P0 ;  /* 0x0000000b02057c11 */ /* 0x000fe200080f1403 */
[----:B------:R-:W-:-:S05]  /*d950*/  IMAD.MOV.U32 R3, RZ, RZ, -0x800000 ;  /* 0xff800000ff037424 */ /* 0x000fca00078e00ff */
[----:B------:R1:W-:Y:S02]  /*d960*/  STG.E desc[UR50][R4.64], R3 ;  /* 0x0000000304007986 */ /* 0x0003e4000c101932 */
.L_x_184:
[----:B------:R-:W-:Y:S05]  /*d970*/  BSYNC B1 ;  /* 0x0000000000017941 */ /* 0x000fea0003800000 */
.L_x_183:
[----:B------:R-:W-:-:S06]  /*d980*/  UISETP.GT.AND UP0, UPT, UR45, 0x1, UPT ;  /* 0x000000012d00788c */ /* 0x000fcc000bf04270 */
[----:B------:R-:W-:-:S13]  /*d990*/  PLOP3.LUT P0, PT, PT, PT, UP0, 0x80, 0x0 ;  /* 0x000000000000781c */ /* 0x000fda0003f0f008 */
[----:B------:R-:W-:Y:S05]  /*d9a0*/  @P0 BRA `(.L_x_179) ;  /* 0x0000000800600947 */ /* 0x000fea0003800000 */
[----:B------:R-:W2:Y:S01]  /*d9b0*/  LDC R11, c[0x0][0xbe8] ;  /* 0x0002fa00ff0b7b82 */ /* 0x000ea20000000800 */
[----:B-1----:R-:W-:Y:S01]  /*d9c0*/  SHF.R.S32.HI R3, RZ, 0x1f, R6 ;  /* 0x0000001fff037819 */ /* 0x002fe20000011406 */
[----:B------:R-:W-:Y:S01]  /*d9d0*/  ULDC.64 UR10, c[0x0][0xaa0] ;  /* 0x0002a800000a7ab9 */ /* 0x000fe20000000a00 */
[----:B------:R-:W-:Y:S01]  /*d9e0*/  BSSY B1, `(.L_x_185) ;  /* 0x0000052000017945 */ /* 0x000fe20003800000 */
[----:B------:R-:W-:Y:S01]  /*d9f0*/  UIMAD.WIDE.U32 UR8, UR4, UR10, URZ ;  /* 0x0000000a040872a5 */ /* 0x000fe2000f8e003f */
[----:B------:R-:W-:Y:S01]  /*da00*/  LEA.HI R2, R3, R6, RZ, 0x3 ;  /* 0x0000000603027211 */ /* 0x000fe200078f18ff */
[----:B------:R-:W-:-:S03]  /*da10*/  UIMAD UR10, UR16, UR10, URZ ;  /* 0x0000000a100a72a4 */ /* 0x000fc6000f8e023f */
[----:B------:R-:W-:Y:S01]  /*da20*/  LOP3.LUT R5, R2, 0xfffffff8, RZ, 0xc0, !PT ;  /* 0xfffffff802057812 */ /* 0x000fe200078ec0ff */
[----:B------:R-:W-:Y:S01]  /*da30*/  UIMAD UR10, UR4, UR11, UR10 ;  /* 0x0000000b040a72a4 */ /* 0x000fe2000f8e020a */
[----:B------:R-:W-:-:S03]  /*da40*/  SHF.R.S32.HI R13, RZ, 0x3, R2 ;  /* 0x00000003ff0d7819 */ /* 0x000fc60000011402 */
[----:B------:R-:W-:Y:S01]  /*da50*/  IMAD.IADD R8, R6, 0x1, -R5 ;  /* 0x0000000106087824 */ /* 0x000fe200078e0a05 */
[----:B------:R-:W-:Y:S01]  /*da60*/  UIADD3 UR9, UR9, UR10, URZ ;  /* 0x0000000a09097290 */ /* 0x000fe2000fffe03f */
[----:B------:R-:W-:Y:S02]  /*da70*/  IMAD.U32 R5, RZ, RZ, UR43 ;  /* 0x0000002bff057e24 */ /* 0x000fe4000f8e00ff */
[----:B------:R-:W-:Y:S01]  /*da80*/  IMAD R2, R8, 0x20, R13 ;  /* 0x0000002008027824 */ /* 0x000fe200078e020d */
[----:B------:R-:W-:Y:S02]  /*da90*/  ULDC.64 UR10, c[0x0][0xae8] ;  /* 0x0002ba00000a7ab9 */ /* 0x000fe40000000a00 */
[----:B------:R-:W-:Y:S01]  /*daa0*/  UIMAD.WIDE.U32 UR8, UR42, UR10, UR8 ;  /* 0x0000000a2a0872a5 */ /* 0x000fe2000f8e0008 */
[----:B------:R-:W-:Y:S01]  /*dab0*/  IMAD R6, R5, 0x80, R2 ;  /* 0x0000008005067824 */ /* 0x000fe200078e0202 */
[----:B--2---:R-:W-:Y:S02]  /*dac0*/  ISETP.NE.AND P0, PT, R11, 0x1, PT ;  /* 0x000000010b00780c */ /* 0x004fe40003f05270 */
[----:B------:R-:W-:Y:S01]  /*dad0*/  UIMAD UR9, UR42, UR11, UR9 ;  /* 0x0000000b2a0972a4 */ /* 0x000fe2000f8e0209 */
[----:B------:R-:W-:-:S02]  /*dae0*/  IMAD.MOV.U32 R5, RZ, RZ, R6 ;  /* 0x000000ffff057224 */ /* 0x000fc400078e0006 */
[----:B------:R-:W-:Y:S02]  /*daf0*/  ULDC.64 UR10, c[0x0][0xaf0] ;  /* 0x0002bc00000a7ab9 */ /* 0x000fe40000000a00 */
[----:B------:R-:W-:-:S04]  /*db00*/  UIMAD UR37, UR37, UR10, URZ ;  /* 0x0000000a252572a4 */ /* 0x000fc8000f8e023f */
[----:B------:R-:W-:Y:S02]  /*db10*/  UIMAD UR4, UR36, UR11, UR37 ;  /* 0x0000000b240472a4 */ /* 0x000fe4000f8e0225 */
[----:B------:R-:W-:Y:S01]  /*db20*/  UIMAD.WIDE.U32 UR36, UR36, UR10, UR8 ;  /* 0x0000000a242472a5 */ /* 0x000fe2000f8e0008 */
[----:B------:R-:W1:Y:S02]  /*db30*/  @P0 LDC R3, c[0x0][0xbec] ;  /* 0x0002fb00ff030b82 */ /* 0x000e640000000800 */
[----:B------:R-:W-:Y:S01]  /*db40*/  ULDC.64 UR8, c[0x0][0xae0] ;  /* 0x0002b80000087ab9 */ /* 0x000fe20000000a00 */
[----:B------:R-:W-:-:S05]  /*db50*/  UIADD3 UR4, UR37, UR4, URZ ;  /* 0x0000000425047290 */ /* 0x000fca000fffe03f */
[----:B------:R-:W2:Y:S01]  /*db60*/  @P0 LDC R7, c[0x0][0xbf0] ;  /* 0x0002fc00ff070b82 */ /* 0x000ea20000000800 */
[----:B-1----:R-:W-:-:S04]  /*db70*/  @P0 IMAD.HI.U32 R2, R6, R3, RZ ;  /* 0x0000000306020227 */ /* 0x002fc800078e00ff */
[----:B------:R-:W-:Y:S02]  /*db80*/  IMAD.U32 R3, RZ, RZ, UR37 ;  /* 0x00000025ff037e24 */ /* 0x000fe4000f8e00ff */
[----:B------:R-:W-:Y:S01]  /*db90*/  IMAD.U32 R3, RZ, RZ, UR4 ;  /* 0x00000004ff037e24 */ /* 0x000fe2000f8e00ff */
[----:B--2---:R-:W-:Y:S01]  /*dba0*/  @P0 SHF.R.U32.HI R5, RZ, R7, R2 ;  /* 0x00000007ff050219 */ /* 0x004fe20000011602 */
[----:B------:R-:W-:-:S03]  /*dbb0*/  IMAD.U32 R2, RZ, RZ, UR36 ;  /* 0x00000024ff027e24 */ /* 0x000fc6000f8e00ff */
[--C-:B------:R-:W-:Y:S01]  /*dbc0*/  SHF.R.S32.HI R4, RZ, 0x1f, R5.reuse ;  /* 0x0000001fff047819 */ /* 0x100fe20000011405 */
[----:B------:R-:W-:Y:S02]  /*dbd0*/  IMAD.MOV R7, RZ, RZ, -R5 ;  /* 0x000000ffff077224 */ /* 0x000fe400078e0a05 */
[----:B------:R-:W-:-:S04]  /*dbe0*/  IMAD.WIDE.U32 R2, R5, UR8, R2 ;  /* 0x0000000805027c25 */ /* 0x000fc8000f8e0002 */
[----:B------:R-:W-:Y:S02]  /*dbf0*/  IMAD R7, R11, R7, R6 ;  /* 0x000000070b077224 */ /* 0x000fe400078e0206 */
[----:B------:R-:W-:Y:S02]  /*dc00*/  IMAD R4, R4, UR8, RZ ;  /* 0x0000000804047c24 */ /* 0x000fe4000f8e02ff */
[----:B------:R-:W-:Y:S02]  /*dc10*/  IMAD.U32 R6, RZ, RZ, UR43 ;  /* 0x0000002bff067e24 */ /* 0x000fe4000f8e00ff */
[----:B------:R-:W-:Y:S01]  /*dc20*/  IMAD R9, R5, UR9, R4 ;  /* 0x0000000905097c24 */ /* 0x000fe2000f8e0204 */
[----:B------:R-:W-:Y:S01]  /*dc30*/  SHF.R.S32.HI R4, RZ, 0x1f, R7 ;  /* 0x0000001fff047819 */ /* 0x000fe20000011407 */
[----:B------:R-:W-:Y:S01]  /*dc40*/  ULDC.64 UR8, c[0x0][0xad8] ;  /* 0x0002b60000087ab9 */ /* 0x000fe20000000a00 */
[----:B------:R-:W-:Y:S02]  /*dc50*/  IMAD R6, R6, 0x80, R13 ;  /* 0x0000008006067824 */ /* 0x000fe400078e020d */
[----:B------:R-:W-:-:S02]  /*dc60*/  IMAD.IADD R3, R3, 0x1, R9 ;  /* 0x0000000103037824 */ /* 0x000fc400078e0209 */
[----:B------:R-:W-:Y:S02]  /*dc70*/  IMAD R4, R4, UR8, RZ ;  /* 0x0000000804047c24 */ /* 0x000fe4000f8e02ff */
[----:B------:R-:W-:-:S04]  /*dc80*/  IMAD.WIDE.U32 R2, R7, UR8, R2 ;  /* 0x0000000807027c25 */ /* 0x000fc8000f8e0002 */
[----:B------:R-:W-:Y:S01]  /*dc90*/  IMAD R5, R7, UR9, R4 ;  /* 0x0000000907057c24 */ /* 0x000fe2000f8e0204 */
[----:B------:R-:W-:Y:S01]  /*dca0*/  ULDC.64 UR8, c[0x0][0xa80] ;  /* 0x0002a00000087ab9 */ /* 0x000fe20000000a00 */
[----:B-----5:R-:W-:Y:S02]  /*dcb0*/  IMAD R11, R0, R11, RZ ;  /* 0x0000000b000b7224 */ /* 0x020fe400078e02ff */
[----:B------:R-:W-:Y:S02]  /*dcc0*/  VIADD R4, R6, 0x40 ;  /* 0x0000004006047836 */ /* 0x000fe40000000000 */
[----:B------:R-:W-:Y:S01]  /*dcd0*/  IMAD.IADD R3, R3, 0x1, R5 ;  /* 0x0000000103037824 */ /* 0x000fe200078e0205 */
[----:B------:R-:W-:Y:S01]  /*dce0*/  LEA R5, P2, R2, UR8, 0x1 ;  /* 0x0000000802057c11 */ /* 0x000fe2000f8408ff */
[----:B------:R-:W-:Y:S01]  /*dcf0*/  VIADD R0, R6, 0x20 ;  /* 0x0000002006007836 */ /* 0x000fe20000000000 */
[----:B------:R-:W-:Y:S01]  /*dd00*/  ISETP.GE.AND P0, PT, R4, R11, PT ;  /* 0x0000000b0400720c */ /* 0x000fe20003f06270 */
[----:B------:R-:W-:Y:S01]  /*dd10*/  IMAD.SHL.U32 R7, R8, 0x8, RZ ;  /* 0x0000000808077824 */ /* 0x000fe200078e00ff */
[----:B------:R-:W-:-:S02]  /*dd20*/  LEA.HI.X R4, R2, UR9, R3, 0x1, P2 ;  /* 0x0000000902047c11 */ /* 0x000fc400090f0c03 */
[-C--:B------:R-:W-:Y:S01]  /*dd30*/  ISETP.GE.AND P2, PT, R6, R11.reuse, PT ;  /* 0x0000000b0600720c */ /* 0x080fe20003f46270 */
[C---:B------:R-:W-:Y:S01]  /*dd40*/  VIADD R13, R7.reuse, 0x40 ;  /* 0x00000040070d7836 */ /* 0x040fe20000000000 */
[----:B------:R-:W-:Y:S01]  /*dd50*/  ISETP.GE.AND P1, PT, R0, R11, PT ;  /* 0x0000000b0000720c */ /* 0x000fe20003f26270 */
[C---:B------:R-:W-:Y:S01]  /*dd60*/  VIADD R15, R7.reuse, 0xc0 ;  /* 0x000000c0070f7836 */ /* 0x040fe20000000000 */
[----:B------:R1:W2:Y:S01]  /*dd70*/  SHFL.IDX PT, R2, R5, RZ, 0x181f ;  /* 0x00181fff05027589 */ /* 0x0002a200000e0000 */
[----:B------:R-:W-:Y:S01]  /*dd80*/  VIADD R9, R7, 0x80 ;  /* 0x0000008007097836 */ /* 0x000fe20000000000 */
[----:B------:R-:W-:Y:S02]  /*dd90*/  SHF.R.S32.HI R14, RZ, 0x1f, R7 ;  /* 0x0000001fff0e7819 */ /* 0x000fe40000011407 */
[----:B------:R1:W3:Y:S01]  /*dda0*/  SHFL.IDX PT, R0, R4, RZ, 0x181f ;  /* 0x00181fff04007589 */ /* 0x0002e200000e0000 */
[----:B------:R-:W-:Y:S02]  /*ddb0*/  SHF.R.S32.HI R8, RZ, 0x1f, R13 ;  /* 0x0000001fff087819 */ /* 0x000fe4000001140d */
[----:B------:R-:W-:-:S02]  /*ddc0*/  SHF.R.S32.HI R10, RZ, 0x1f, R15 ;  /* 0x0000001fff0a7819 */ /* 0x000fc4000001140f */
[----:B------:R-:W-:Y:S01]  /*ddd0*/  SHF.R.S32.HI R12, RZ, 0x1f, R9 ;  /* 0x0000001fff0c7819 */ /* 0x000fe20000011409 */
[----:B------:R-:W-:Y:S06]  /*dde0*/  @P2 BRA `(.L_x_186) ;  /* 0x0000000000442947 */ /* 0x000fec0003800000 */
[----:B------:R-:W-:Y:S02]  /*ddf0*/  ULDC UR4, c[0x0][0xac8] ;  /* 0x0002b20000047ab9 */ /* 0x000fe40000000800 */
[----:B------:R-:W-:Y:S02]  /*de00*/  ISETP.GE.AND P5, PT, R7, UR4, PT ;  /* 0x0000000407007c0c */ /* 0x000fe4000bfa6270 */
[----:B------:R-:W-:Y:S02]  /*de10*/  ISETP.GE.AND P4, PT, R13, UR4, PT ;  /* 0x000000040d007c0c */ /* 0x000fe4000bf86270 */
[----:B------:R-:W-:Y:S02]  /*de20*/  ISETP.GE.AND P3, PT, R9, UR4, PT ;  /* 0x0000000409007c0c */ /* 0x000fe4000bf66270 */
[----:B------:R-:W-:-:S07]  /*de30*/  ISETP.GE.AND P2, PT, R15, UR4, PT ;  /* 0x000000040f007c0c */ /* 0x000fce000bf46270 */
[----:B--2---:R-:W-:-:S04]  /*de40*/  @!P5 LEA R20, P6, R7, R2, 0x1 ;  /* 0x000000020714d211 */ /* 0x004fc800078c08ff */
[----:B---3--:R-:W-:Y:S02]  /*de50*/  @!P5 LEA.HI.X R21, R7, R0, R14, 0x1, P6 ;  /* 0x000000000715d211 */ /* 0x008fe400030f0c0e */
[----:B------:R-:W-:-:S03]  /*de60*/  @!P4 LEA R24, P6, R13, R2, 0x1 ;  /* 0x000000020d18c211 */ /* 0x000fc600078c08ff */
[----:B------:R4:W-:Y:S01]  /*de70*/  @!P5 ST.E.128 desc[UR50][R20.64], RZ ;  /* 0x000000ff1400d985 */ /* 0x0009e2000c101d32 */
[----:B------:R-:W-:Y:S02]  /*de80*/  @!P4 LEA.HI.X R25, R13, R0, R8, 0x1, P6 ;  /* 0x000000000d19c211 */ /* 0x000fe400030f0c08 */
[----:B------:R-:W-:-:S03]  /*de90*/  @!P3 LEA R26, P6, R9, R2, 0x1 ;  /* 0x00000002091ab211 */ /* 0x000fc600078c08ff */
[----:B------:R4:W-:Y:S01]  /*dea0*/  @!P4 ST.E.128 desc[UR50][R24.64], RZ ;  /* 0x000000ff1800c985 */ /* 0x0009e2000c101d32 */
[----:B------:R-:W-:Y:S02]  /*deb0*/  @!P3 LEA.HI.X R27, R9, R0, R12, 0x1, P6 ;  /* 0x00000000091bb211 */ /* 0x000fe400030f0c0c */
[----:B------:R-:W-:-:S03]  /*dec0*/  @!P2 LEA R2, P6, R15, R2, 0x1 ;  /* 0x000000020f02a211 */ /* 0x000fc600078c08ff */
[----:B------:R4:W-:Y:S01]  /*ded0*/  @!P3 ST.E.128 desc[UR50][R26.64], RZ ;  /* 0x000000ff1a00b985 */ /* 0x0009e2000c101d32 */
[----:B------:R-:W-:-:S05]  /*dee0*/  @!P2 LEA.HI.X R3, R15, R0, R10, 0x1, P6 ;  /* 0x000000000f03a211 */ /* 0x000fca00030f0c0a */
[----:B------:R4:W-:Y:S04]  /*def0*/  @!P2 ST.E.128 desc[UR50][R2.64], RZ ;  /* 0x000000ff0200a985 */ /* 0x0009e8000c101d32 */
.L_x_186:
[----:B------:R-:W-:Y:S05]  /*df00*/  BSYNC B1 ;  /* 0x0000000000017941 */ /* 0x000fea0003800000 */
.L_x_185:
[----:B---3--:R3:W0:Y:S01]  /*df10*/  SHFL.IDX PT, R0, R4, 0x1, 0x181f ;  /* 0x00381f0004007f89 */ /* 0x00862200000e0000 */
[----:B------:R-:W-:Y:S03]  /*df20*/  BSSY B1, `(.L_x_187) ;  /* 0x0000014000017945 */ /* 0x000fe60003800000 */
[----:B--2-4-:R3:W2:Y:S01]  /*df30*/  SHFL.IDX PT, R2, R5, 0x1, 0x181f ;  /* 0x00381f0005027f89 */ /* 0x0146a200000e0000 */
[----:B------:R-:W-:Y:S05]  /*df40*/  @P1 BRA `(.L_x_188) ;  /* 0x0000000000441947 */ /* 0x000fea0003800000 */
[----:B------:R-:W-:Y:S02]  /*df50*/  ULDC UR4, c[0x0][0xac8] ;  /* 0x0002b20000047ab9 */ /* 0x000fe40000000800 */
[----:B------:R-:W-:Y:S02]  /*df60*/  ISETP.GE.AND P4, PT, R7, UR4, PT ;  /* 0x0000000407007c0c */ /* 0x000fe4000bf86270 */
[----:B------:R-:W-:Y:S02]  /*df70*/  ISETP.GE.AND P3, PT, R13, UR4, PT ;  /* 0x000000040d007c0c */ /* 0x000fe4000bf66270 */
[----:B------:R-:W-:Y:S02]  /*df80*/  ISETP.GE.AND P2, PT, R9, UR4, PT ;  /* 0x0000000409007c0c */ /* 0x000fe4000bf46270 */
[----:B------:R-:W-:-:S07]  /*df90*/  ISETP.GE.AND P1, PT, R15, UR4, PT ;  /* 0x000000040f007c0c */ /* 0x000fce000bf26270 */
[-C--:B--2---:R-:W-:Y:S02]  /*dfa0*/  @!P4 LEA R20, P6, R7, R2.reuse, 0x1 ;  /* 0x000000020714c211 */ /* 0x084fe400078c08ff */
[----:B------:R-:W-:Y:S02]  /*dfb0*/  @!P3 LEA R24, P5, R13, R2, 0x1 ;  /* 0x000000020d18b211 */ /* 0x000fe400078a08ff */
[----:B0-----:R-:W-:Y:S02]  /*dfc0*/  @!P4 LEA.HI.X R21, R7, R0, R14, 0x1, P6 ;  /* 0x000000000715c211 */ /* 0x001fe400030f0c0e */
[----:B------:R-:W-:Y:S02]  /*dfd0*/  @!P2 LEA R26, P6, R9, R2, 0x1 ;  /* 0x00000002091aa211 */ /* 0x000fe400078c08ff */
[----:B------:R-:W-:Y:S01]  /*dfe0*/  @!P3 LEA.HI.X R25, R13, R0, R8, 0x1, P5 ;  /* 0x000000000d19b211 */ /* 0x000fe200028f0c08 */
[----:B------:R4:W-:Y:S01]  /*dff0*/  @!P4 ST.E.128 desc[UR50][R20.64], RZ ;  /* 0x000000ff1400c985 */ /* 0x0009e2000c101d32 */
[----:B------:R-:W-:-:S02]  /*e000*/  @!P1 LEA R2, P5, R15, R2, 0x1 ;  /* 0x000000020f029211 */ /* 0x000fc400078a08ff */
[-C--:B------:R-:W-:Y:S01]  /*e010*/  @!P2 LEA.HI.X R27, R9, R0.reuse, R12, 0x1, P6 ;  /* 0x00000000091ba211 */ /* 0x080fe200030f0c0c */
[----:B------:R4:W-:Y:S01]  /*e020*/  @!P3 ST.E.128 desc[UR50][R24.64], RZ ;  /* 0x000000ff1800b985 */ /* 0x0009e2000c101d32 */
[----:B------:R-:W-:-:S03]  /*e030*/  @!P1 LEA.HI.X R3, R15, R0, R10, 0x1, P5 ;  /* 0x000000000f039211 */ /* 0x000fc600028f0c0a */
[----:B------:R4:W-:Y:S04]  /*e040*/  @!P2 ST.E.128 desc[UR50][R26.64], RZ ;  /* 0x000000ff1a00a985 */ /* 0x0009e8000c101d32 */
[----:B------:R4:W-:Y:S02]  /*e050*/  @!P1 ST.E.128 desc[UR50][R2.64], RZ ;  /* 0x000000ff02009985 */ /* 0x0009e4000c101d32 */
.L_x_188:
[----:B------:R-:W-:Y:S05]  /*e060*/  BSYNC B1 ;  /* 0x0000000000017941 */ /* 0x000fea0003800000 */
.L_x_187:
[----:B0-----:R0:W0:Y:S01]  /*e070*/  SHFL.IDX PT, R0, R4, 0x2, 0x181f ;  /* 0x00581f0004007f89 */ /* 0x00102200000e0000 */
[----:B------:R-:W-:Y:S03]  /*e080*/  BSSY B1, `(.L_x_189) ;  /* 0x0000014000017945 */ /* 0x000fe60003800000 */
[----:B--2-4-:R2:W4:Y:S01]  /*e090*/  SHFL.IDX PT, R2, R5, 0x2, 0x181f ;  /* 0x00581f0005027f89 */ /* 0x01452200000e0000 */
[----:B------:R-:W-:Y:S05]  /*e0a0*/  @P0 BRA `(.L_x_190) ;  /* 0x0000000000440947 */ /* 0x000fea0003800000 */
[----:B------:R-:W-:Y:S02]  /*e0b0*/  ULDC UR4, c[0x0][0xac8] ;  /* 0x0002b20000047ab9 */ /* 0x000fe40000000800 */
[----:B------:R-:W-:Y:S02]  /*e0c0*/  ISETP.GE.AND P3, PT, R7, UR4, PT ;  /* 0x0000000407007c0c */ /* 0x000fe4000bf66270 */
[----:B------:R-:W-:Y:S02]  /*e0d0*/  ISETP.GE.AND P2, PT, R13, UR4, PT ;  /* 0x000000040d007c0c */ /* 0x000fe4000bf46270 */
[----:B------:R-:W-:Y:S02]  /*e0e0*/  ISETP.GE.AND P1, PT, R9, UR4, PT ;  /* 0x0000000409007c0c */ /* 0x000fe4000bf26270 */
[----:B------:R-:W-:-:S07]  /*e0f0*/  ISETP.GE.AND P0, PT, R15, UR4, PT ;  /* 0x000000040f007c0c */ /* 0x000fce000bf06270 */
[-C--:B----4-:R-:W-:Y:S02]  /*e100*/  @!P3 LEA R20, P6, R7, R2.reuse, 0x1 ;  /* 0x000000020714b211 */ /* 0x090fe400078c08ff */
[-C--:B------:R-:W-:Y:S02]  /*e110*/  @!P2 LEA R24, P5, R13, R2.reuse, 0x1 ;  /* 0x000000020d18a211 */ /* 0x080fe400078a08ff */
[----:B------:R-:W-:Y:S02]  /*e120*/  @!P1 LEA R26, P4, R9, R2, 0x1 ;  /* 0x00000002091a9211 */ /* 0x000fe400078808ff */
[----:B0-----:R-:W-:Y:S02]  /*e130*/  @!P3 LEA.HI.X R21, R7, R0, R14, 0x1, P6 ;  /* 0x000000000715b211 */ /* 0x001fe400030f0c0e */
[----:B------:R-:W-:Y:S02]  /*e140*/  @!P0 LEA R2, P6, R15, R2, 0x1 ;  /* 0x000000020f028211 */ /* 0x000fe400078c08ff */
[-C--:B------:R-:W-:Y:S01]  /*e150*/  @!P2 LEA.HI.X R25, R13, R0.reuse, R8, 0x1, P5 ;  /* 0x000000000d19a211 */ /* 0x080fe200028f0c08 */
[----:B------:R0:W-:Y:S01]  /*e160*/  @!P3 ST.E.128 desc[UR50][R20.64], RZ ;  /* 0x000000ff1400b985 */ /* 0x0001e2000c101d32 */
[----:B------:R-:W-:-:S02]  /*e170*/  @!P1 LEA.HI.X R27, R9, R0, R12, 0x1, P4 ;  /* 0x00000000091b9211 */ /* 0x000fc400020f0c0c */
[----:B------:R-:W-:Y:S01]  /*e180*/  @!P0 LEA.HI.X R3, R15, R0, R10, 0x1, P6 ;  /* 0x000000000f038211 */ /* 0x000fe200030f0c0a */
[----:B------:R0:W-:Y:S04]  /*e190*/  @!P2 ST.E.128 desc[UR50][R24.64], RZ ;  /* 0x000000ff1800a985 */ /* 0x0001e8000c101d32 */
[----:B------:R0:W-:Y:S04]  /*e1a0*/  @!P1 ST.E.128 desc[UR50][R26.64], RZ ;  /* 0x000000ff1a009985 */ /* 0x0001e8000c101d32 */
[----:B------:R0:W-:Y:S02]  /*e1b0*/  @!P0 ST.E.128 desc[UR50][R2.64], RZ ;  /* 0x000000ff02008985 */ /* 0x0001e4000c101d32 */
.L_x_190:
[----:B------:R-:W-:Y:S05]  /*e1c0*/  BSYNC B1 ;  /* 0x0000000000017941 */ /* 0x000fea0003800000 */
.L_x_189:
[----:B0-----:R-:W-:Y:S01]  /*e1d0*/  VIADD R0, R6, 0x60 ;  /* 0x0000006006007836 */ /* 0x001fe20000000000 */
[----:B-1-3--:R-:W0:Y:S04]  /*e1e0*/  SHFL.IDX PT, R4, R4, 0x3, 0x181f ;  /* 0x00781f0004047f89 */ /* 0x00ae2800000e0000 */
[----:B------:R-:W-:Y:S01]  /*e1f0*/  ISETP.GE.AND P0, PT, R0, R11, PT ;  /* 0x0000000b0000720c */ /* 0x000fe20003f06270 */
[----:B----4-:R1:W3:-:S12]  /*e200*/  SHFL.IDX PT, R2, R5, 0x3, 0x181f ;  /* 0x00781f0005027f89 */ /* 0x0102d800000e0000 */
[----:B-1----:R-:W-:Y:S05]  /*e210*/  @P0 BRA `(.L_x_179) ;  /* 0x0000000000440947 */ /* 0x002fea0003800000 */
[----:B------:R-:W-:Y:S02]  /*e220*/  ULDC UR4, c[0x0][0xac8] ;  /* 0x0002b20000047ab9 */ /* 0x000fe40000000800 */
[----:B------:R-:W-:Y:S02]  /*e230*/  ISETP.GE.AND P3, PT, R7, UR4, PT ;  /* 0x0000000407007c0c */ /* 0x000fe4000bf66270 */
[----:B------:R-:W-:Y:S02]  /*e240*/  ISETP.GE.AND P2, PT, R13, UR4, PT ;  /* 0x000000040d007c0c */ /* 0x000fe4000bf46270 */
[----:B------:R-:W-:Y:S02]  /*e250*/  ISETP.GE.AND P1, PT, R9, UR4, PT ;  /* 0x0000000409007c0c */ /* 0x000fe4000bf26270 */
[----:B------:R-:W-:-:S07]  /*e260*/  ISETP.GE.AND P0, PT, R15, UR4, PT ;  /* 0x000000040f007c0c */ /* 0x000fce000bf06270 */
[----:B---3--:R-:W-:-:S04]  /*e270*/  @!P3 LEA R6, P4, R7, R2, 0x1 ;  /* 0x000000020706b211 */ /* 0x008fc800078808ff */
[----:B0-----:R-:W-:Y:S02]  /*e280*/  @!P3 LEA.HI.X R7, R7, R4, R14, 0x1, P4 ;  /* 0x000000040707b211 */ /* 0x001fe400020f0c0e */
[-C--:B------:R-:W-:Y:S02]  /*e290*/  @!P2 LEA R20, P4, R13, R2.reuse, 0x1 ;  /* 0x000000020d14a211 */ /* 0x080fe400078808ff */
[-C--:B------:R-:W-:Y:S01]  /*e2a0*/  @!P1 LEA R24, P5, R9, R2.reuse, 0x1 ;  /* 0x0000000209189211 */ /* 0x080fe200078a08ff */
[----:B------:R0:W-:Y:S01]  /*e2b0*/  @!P3 ST.E.128 desc[UR50][R6.64], RZ ;  /* 0x000000ff0600b985 */ /* 0x0001e2000c101d32 */
[----:B------:R-:W-:Y:S02]  /*e2c0*/  @!P0 LEA R2, P6, R15, R2, 0x1 ;  /* 0x000000020f028211 */ /* 0x000fe400078c08ff */
[-C--:B------:R-:W-:Y:S02]  /*e2d0*/  @!P2 LEA.HI.X R21, R13, R4.reuse, R8, 0x1, P4 ;  /* 0x000000040d15a211 */ /* 0x080fe400020f0c08 */
[----:B------:R-:W-:-:S02]  /*e2e0*/  @!P1 LEA.HI.X R25, R9, R4, R12, 0x1, P5 ;  /* 0x0000000409199211 */ /* 0x000fc400028f0c0c */
[----:B------:R-:W-:Y:S01]  /*e2f0*/  @!P0 LEA.HI.X R3, R15, R4, R10, 0x1, P6 ;  /* 0x000000040f038211 */ /* 0x000fe200030f0c0a */
[----:B------:R0:W-:Y:S04]  /*e300*/  @!P2 ST.E.128 desc[UR50][R20.64], RZ ;  /* 0x000000ff1400a985 */ /* 0x0001e8000c101d32 */
[----:B------:R0:W-:Y:S04]  /*e310*/  @!P1 ST.E.128 desc[UR50][R24.64], RZ ;  /* 0x000000ff18009985 */ /* 0x0001e8000c101d32 */
[----:B------:R0:W-:Y:S02]  /*e320*/  @!P0 ST.E.128 desc[UR50][R2.64], RZ ;  /* 0x000000ff02008985 */ /* 0x0001e4000c101d32 */
.L_x_179:
[----:B------:R-:W-:Y:S05]  /*e330*/  BSYNC B0 ;  /* 0x0000000000007941 */ /* 0x000fea0003800000 */
.L_x_169:
[----:B------:R-:W-:Y:S02]  /*e340*/  ULDC UR4, c[0x0][0xc3c] ;  /* 0x00030f0000047ab9 */ /* 0x000fe40000000800 */
[----:B------:R-:W-:-:S06]  /*e350*/  UISETP.GE.AND UP0, UPT, UR7, UR4, UPT ;  /* 0x000000040700728c */ /* 0x000fcc000bf06270 */
[----:B------:R-:W-:-:S13]  /*e360*/  PLOP3.LUT P0, PT, PT, PT, UP0, 0x80, 0x0 ;  /* 0x000000000000781c */ /* 0x000fda0003f0f008 */
[----:B------:R-:W-:Y:S05]  /*e370*/  @!P0 BRA `(.L_x_191) ;  /* 0xffffff2c007c8947 */ /* 0x000fea000383ffff */
[----:B------:R-:W-:Y:S05]  /*e380*/  EXIT ;  /* 0x000000000000794d */ /* 0x000fea0003800000 */
.L_x_142:
[----:B------:R-:W-:-:S08]  /*e390*/  NOP ;  /* 0x0000000000007918 */ /* 0x000fd00000000000 */
[----:B------:R-:W0:-:S00]  /*e3a0*/  USETMAXREG.DEALLOC.CTAPOOL 0x18 ;  /* 0x00000018000079c8 */ /* 0x000e0000080e0500 */
[----:B0-----:R-:W2:Y:S01]  /*e3b0*/  LDL.LU R2, [R1+0x24] ;  /* 0x0000240001027983 */ /* 0x001ea20000300800 */
[----:B------:R-:W-:Y:S01]  /*e3c0*/  LOP3.LUT R0, R0, 0x3, RZ, 0xc0, !PT ;  /* 0x0000000300007812 */ /* 0x000fe200078ec0ff */
[----:B------:R-:W-:-:S05]  /*e3d0*/  IMAD.MOV.U32 R6, RZ, RZ, RZ ;  /* 0x000000ffff067224 */ /* 0x000fca00078e00ff */
[----:B------:R-:W0:Y:S02]  /*e3e0*/  SHFL.IDX PT, R0, R0, RZ, 0x1f ;  /* 0x00001fff00007589 */ /* 0x000e2400000e0000 */
[----:B0-----:R-:W-:Y:S02]  /*e3f0*/  ISETP.NE.AND P0, PT, R0, RZ, PT ;  /* 0x000000ff0000720c */ /* 0x001fe40003f05270 */
[----:B--2---:R-:W-:-:S11]  /*e400*/  LOP3.LUT R2, R2, 0xfffffffd, RZ, 0xc0, !PT ;  /* 0xfffffffd02027812 */ /* 0x004fd600078ec0ff */
[----:B------:R-:W-:-:S05]  /*e410*/  @P0 LOP3.LUT R2, R2, 0x2, RZ, 0xfc, !PT ;  /* 0x0000000202020812 */ /* 0x000fca00078efcff */
[----:B------:R0:W-:Y:S01]  /*e420*/  STL [R1+0x24], R2 ;  /* 0x0000240201007387 */ /* 0x0001e20000100800 */
[----:B------:R-:W-:Y:S05]  /*e430*/  @!P0 BRA `(.L_x_192) ;  /* 0x00000000002c8947 */ /* 0x000fea0003800000 */
[----:B------:R-:W1:Y:S08]  /*e440*/  S2UR UR5, SR_CgaCtaId ;  /* 0x00000000000579c3 */ /* 0x000e700000008800 */
[----:B------:R-:W-:Y:S06]  /*e450*/  BAR.SYNC.DEFER_BLOCKING 0x5, 0x180 ;  /* 0x0146000000007b1d */ /* 0x000fec0000010000 */
[----:B------:R-:W-:-:S02]  /*e460*/  UMOV UR4, 0x400 ;  /* 0x0000040000047882 */ /* 0x000fc40000000000 */
[----:B-1----:R-:W-:-:S09]  /*e470*/  ULEA UR4, UR5, UR4, 0x18 ;  /* 0x0000000405047291 */ /* 0x002fd2000f8ec03f */
[----:B------:R-:W1:Y:S04]  /*e480*/  LDS.128 R4, [UR4+0x388d0] ;  /* 0x0388d004ff047984 */ /* 0x000e680008000c00 */
[----:B-1----:R1:W-:Y:S01]  /*e490*/  STL.64 [R1+0x10], R4 ;  /* 0x0000100401007387 */ /* 0x0023e20000100a00 */
[----:B------:R-:W-:-:S03]  /*e4a0*/  IMAD.MOV.U32 R0, RZ, RZ, R7 ;  /* 0x000000ffff007224 */ /* 0x000fc600078e0007 */
[----:B------:R1:W-:Y:S02]  /*e4b0*/  STL [R1+0x18], R6 ;  /* 0x0000180601007387 */ /* 0x0003e40000100800 */
[----:B------:R-:W-:Y:S01]  /*e4c0*/  R2UR UR43, R0 ;  /* 0x00000000002b72ca */ /* 0x000fe200000e0000 */
[----:B------:R-:W-:Y:S06]  /*e4d0*/  BAR.ARV 0x4, 0x180 ;  /* 0x0106000000007b1d */ /* 0x000fec0000002000 */
[----:B------:R-:W-:Y:S08]  /*e4e0*/  BRA `(.L_x_193) ;  /* 0x0000000800b07947 */ /* 0x000ff00003800000 */
.L_x_192:
[----:B------:R-:W1:Y:S01]  /*e4f0*/  S2R R0, SR_TID.X ;  /* 0x0000000000007919 */ /* 0x000e620000002100 */
[----:B------:R-:W-:Y:S01]  /*e500*/  ULDC UR4, c[0x0][0xc3c] ;  /* 0x00030f0000047ab9 */ /* 0x000fe20000000800 */
[----:B-1----:R-:W-:-:S04]  /*e510*/  LOP3.LUT R0, R0, 0x1f, RZ, 0xc0, !PT ;  /* 0x0000001f00007812 */ /* 0x002fc800078ec0ff */
[----:B------:R-:W-:-:S04]  /*e520*/  ISETP.NE.AND P0, PT, R0, 0x1f, PT ;  /* 0x0000001f0000780c */ /* 0x000fc80003f05270 */
[----:B------:R-:W-:-:S13]  /*e530*/  ISETP.GE.OR P1, PT, R0, UR4, !P0 ;  /* 0x0000000400007c0c */ /* 0x000fda000c726670 */
[----:B0-----:R-:W0:Y:S08]  /*e540*/  @!P1 LDC.64 R2, c[0x0][0xc80] ;  /* 0x00032000ff029b82 */ /* 0x001e300000000a00 */
[----:B------:R-:W1:Y:S01]  /*e550*/  @!P1 LDC.64 R4, c[0x0][0xc78] ;  /* 0x00031e00ff049b82 */ /* 0x000e620000000a00 */
[----:B0-----:R-:W-:-:S05]  /*e560*/  @!P1 IMAD.WIDE.U32 R2, R0, 0x4, R2 ;  /* 0x0000000400029825 */ /* 0x001fca00078e0002 */
[----:B------:R1:W2:Y:S02]  /*e570*/  @!P1 LDG.E R6, desc[UR50][R2.64] ;  /* 0x0000003202069981 */ /* 0x0002a4000c1e1900 */
[----:B-1----:R-:W-:-:S04]  /*e580*/  @!P1 IMAD.WIDE.U32 R2, R0, 0x4, R4 ;  /* 0x0000000400029825 */ /* 0x002fc800078e0004 */
[----:B------:R-:W-:-:S06]  /*e590*/  IMAD.MOV.U32 R5, RZ, RZ, RZ ;  /* 0x000000ffff057224 */ /* 0x000fcc00078e00ff */
[----:B------:R-:W2:Y:S01]  /*e5a0*/  @!P1 LDG.E R5, desc[UR50][R2.64] ;  /* 0x0000003202059981 */ /* 0x000ea2000c1e1900 */
[C---:B------:R-:W-:Y:S01]  /*e5b0*/  ISETP.NE.AND P1, PT, R0.reuse, RZ, PT ;  /* 0x000000ff0000720c */ /* 0x040fe20003f25270 */
[----:B------:R-:W-:Y:S01]  /*e5c0*/  UMOV UR43, URZ ;  /* 0x0000003f002b7c82 */ /* 0x000fe20008000000 */
[C---:B------:R-:W-:Y:S02]  /*e5d0*/  ISETP.GE.U32.AND P2, PT, R0.reuse, 0x2, PT ;  /* 0x000000020000780c */ /* 0x040fe40003f46070 */
[C---:B------:R-:W-:Y:S02]  /*e5e0*/  ISETP.GE.U32.AND P3, PT, R0.reuse, 0x4, PT ;  /* 0x000000040000780c */ /* 0x040fe40003f66070 */
[C---:B------:R-:W-:Y:S02]  /*e5f0*/  ISETP.GE.U32.AND P4, PT, R0.reuse, 0x8, PT ;  /* 0x000000080000780c */ /* 0x040fe40003f86070 */
[----:B------:R-:W-:Y:S01]  /*e600*/  ISETP.GE.U32.AND P5, PT, R0, 0x10, PT ;  /* 0x000000100000780c */ /* 0x000fe20003fa6070 */
[----:B--2---:R-:W-:-:S05]  /*e610*/  IMAD R4, R6, R5, RZ ;  /* 0x0000000506047224 */ /* 0x004fca00078e02ff */
[----:B------:R-:W0:Y:S02]  /*e620*/  SHFL.UP PT, R7, R4, 0x1, RZ ;  /* 0x0420000004077989 */ /* 0x000e2400000e00ff */
[----:B0-----:R-:W-:-:S05]  /*e630*/  SEL R7, R7, RZ, P1 ;  /* 0x000000ff07077207 */ /* 0x001fca0000800000 */
[----:B------:R-:W-:-:S05]  /*e640*/  IMAD.IADD R7, R4, 0x1, R7 ;  /* 0x0000000104077824 */ /* 0x000fca00078e0207 */
[----:B------:R-:W0:Y:S02]  /*e650*/  SHFL.UP PT, R8, R7, 0x2, RZ ;  /* 0x0440000007087989 */ /* 0x000e2400000e00ff */
[----:B0-----:R-:W-:-:S05]  /*e660*/  SEL R8, R8, RZ, P2 ;  /* 0x000000ff08087207 */ /* 0x001fca0001000000 */
[----:B------:R-:W-:Y:S02]  /*e670*/  IMAD.IADD R8, R7, 0x1, R8 ;  /* 0x0000000107087824 */ /* 0x000fe400078e0208 */
[----:B------:R-:W0:Y:S03]  /*e680*/  S2R R7, SR_CTAID.X ;  /* 0x0000000000077919 */ /* 0x000e260000002500 */
[----:B------:R-:W1:Y:S02]  /*e690*/  SHFL.UP PT, R9, R8, 0x4, RZ ;  /* 0x0480000008097989 */ /* 0x000e6400000e00ff */
[----:B-1----:R-:W-:-:S05]  /*e6a0*/  SEL R9, R9, RZ, P3 ;  /* 0x000000ff09097207 */ /* 0x002fca0001800000 */
[----:B------:R-:W-:-:S05]  /*e6b0*/  IMAD.IADD R3, R8, 0x1, R9 ;  /* 0x0000000108037824 */ /* 0x000fca00078e0209 */
[----:B------:R-:W1:Y:S02]  /*e6c0*/  SHFL.UP PT, R2, R3, 0x8, RZ ;  /* 0x0500000003027989 */ /* 0x000e6400000e00ff */
[----:B-1----:R-:W-:-:S05]  /*e6d0*/  SEL R2, R2, RZ, P4 ;  /* 0x000000ff02027207 */ /* 0x002fca0002000000 */
[----:B------:R-:W-:-:S05]  /*e6e0*/  IMAD.IADD R4, R3, 0x1, R2 ;  /* 0x0000000103047824 */ /* 0x000fca00078e0202 */
[----:B------:R-:W1:Y:S02]  /*e6f0*/  SHFL.UP PT, R2, R4, 0x10, RZ ;  /* 0x0600000004027989 */ /* 0x000e6400000e00ff */
[----:B-1----:R-:W-:Y:S02]  /*e700*/  SEL R9, R2, RZ, P5 ;  /* 0x000000ff02097207 */ /* 0x002fe40002800000 */
[----:B------:R-:W1:Y:S03]  /*e710*/  LDC R2, c[0x0][0xc38] ;  /* 0x00030e00ff027b82 */ /* 0x000e660000000800 */
[----:B------:R-:W-:-:S05]  /*e720*/  IMAD.IADD R9, R4, 0x1, R9 ;  /* 0x0000000104097824 */ /* 0x000fca00078e0209 */
[----:B------:R-:W1:Y:S02]  /*e730*/  SHFL.IDX PT, R11, R9, 0x1f, 0x1f ;  /* 0x03e01f00090b7f89 */ /* 0x000e6400000e0000 */
[----:B-1----:R-:W-:-:S04]  /*e740*/  IMAD R8, R11, R2, RZ ;  /* 0x000000020b087224 */ /* 0x002fc800078e02ff */
[----:B------:R-:W-:Y:S01]  /*e750*/  IMAD.MOV.U32 R11, RZ, RZ, R8 ;  /* 0x000000ffff0b7224 */ /* 0x000fe200078e0008 */
[----:B0-----:R-:W-:-:S13]  /*e760*/  ISETP.GT.AND P6, PT, R8, R7, PT ;  /* 0x000000070800720c */ /* 0x001fda0003fc4270 */
[----:B------:R-:W-:Y:S05]  /*e770*/  @P6 BRA `(.L_x_194) ;  /* 0x0000000000a46947 */ /* 0x000fea0003800000 */
[----:B------:R-:W-:Y:S01]  /*e780*/  IMAD.MOV.U32 R8, RZ, RZ, R11 ;  /* 0x000000ffff087224 */ /* 0x000fe200078e000b */
[----:B------:R-:W-:Y:S01]  /*e790*/  UMOV UR43, URZ ;  /* 0x0000003f002b7c82 */ /* 0x000fe20008000000 */
[----:B------:R-:W-:-:S05]  /*e7a0*/  ULDC UR5, c[0x0][0xc3c] ;  /* 0x00030f0000057ab9 */ /* 0x000fca0000000800 */
.L_x_196:
[----:B------:R-:W-:-:S03]  /*e7b0*/  UIADD3 UR4, UR43, 0x1f, URZ ;  /* 0x0000001f2b047890 */ /* 0x000fc6000fffe03f */
[----:B------:R-:W-:Y:S01]  /*e7c0*/  ULDC UR43, c[0x0][0xc3c] ;  /* 0x00030f00002b7ab9 */ /* 0x000fe20000000800 */
[----:B------:R-:W-:-:S06]  /*e7d0*/  UISETP.GE.AND UP0, UPT, UR4, UR5, UPT ;  /* 0x000000050400728c */ /* 0x000fcc000bf06270 */
[----:B------:R-:W-:-:S13]  /*e7e0*/  PLOP3.LUT P6, PT, PT, PT, UP0, 0x40, 0x0 ;  /* 0x000000000000781c */ /* 0x000fda0003fce808 */
[----:B------:R-:W-:Y:S05]  /*e7f0*/  @!P6 BRA `(.L_x_195) ;  /* 0x0000000400b4e947 */ /* 0x000fea0003800000 */
[----:B------:R-:W-:Y:S01]  /*e800*/  UMOV UR43, UR4 ;  /* 0x00000004002b7c82 */ /* 0x000fe20008000000 */
[----:B------:R-:W-:Y:S02]  /*e810*/  IMAD.MOV.U32 R6, RZ, RZ, RZ ;  /* 0x000000ffff067224 */ /* 0x000fe400078e00ff */
[----:B------:R-:W-:-:S05]  /*e820*/  VIADD R9, R0, UR43 ;  /* 0x0000002b00097c36 */ /* 0x000fca0008000000 */
[----:B------:R-:W-:-:S13]  /*e830*/  ISETP.GE.OR P6, PT, R9, UR5, !P0 ;  /* 0x0000000509007c0c */ /* 0x000fda000c7c6670 */
[----:B------:R-:W0:Y:S08]  /*e840*/  @!P6 LDC.64 R2, c[0x0][0xc80] ;  /* 0x00032000ff02eb82 */ /* 0x000e300000000a00 */
[----:B------:R-:W1:Y:S01]  /*e850*/  @!P6 LDC.64 R4, c[0x0][0xc78] ;  /* 0x00031e00ff04eb82 */ /* 0x000e620000000a00 */
[----:B0-----:R-:W-:-:S05]  /*e860*/  @!P6 IMAD.WIDE R2, R9, 0x4, R2 ;  /* 0x000000040902e825 */ /* 0x001fca00078e0202 */
[----:B------:R1:W2:Y:S02]  /*e870*/  @!P6 LDG.E R6, desc[UR50][R2.64] ;  /* 0x000000320206e981 */ /* 0x0002a4000c1e1900 */
[----:B-1----:R-:W-:-:S04]  /*e880*/  @!P6 IMAD.WIDE R2, R9, 0x4, R4 ;  /* 0x000000040902e825 */ /* 0x002fc800078e0204 */
[----:B------:R-:W-:-:S06]  /*e890*/  IMAD.MOV.U32 R5, RZ, RZ, RZ ;  /* 0x000000ffff057224 */ /* 0x000fcc00078e00ff */
[----:B------:R-:W2:Y:S02]  /*e8a0*/  @!P6 LDG.E R5, desc[UR50][R2.64] ;  /* 0x000000320205e981 */ /* 0x000ea4000c1e1900 */
[----:B--2---:R-:W-:-:S05]  /*e8b0*/  IMAD R11, R6, R5, RZ ;  /* 0x00000005060b7224 */ /* 0x004fca00078e02ff */
[----:B------:R-:W0:Y:S02]  /*e8c0*/  SHFL.UP PT, R4, R11, 0x1, RZ ;  /* 0x042000000b047989 */ /* 0x000e2400000e00ff */
[----:B0-----:R-:W-:-:S05]  /*e8d0*/  SEL R4, R4, RZ, P1 ;  /* 0x000000ff04047207 */ /* 0x001fca0000800000 */
[----:B------:R-:W-:-:S05]  /*e8e0*/  IMAD.IADD R4, R11, 0x1, R4 ;  /* 0x000000010b047824 */ /* 0x000fca00078e0204 */
        /* <DEDUP_REMOVED lines=11> */
[----:B------:R-:W-:Y:S02]  /*e9a0*/  IMAD.IADD R9, R3, 0x1, R2 ;  /* 0x0000000103097824 */ /* 0x000fe400078e0202 */
[----:B------:R-:W0:Y:S03]  /*e9b0*/  LDC R2, c[0x0][0xc38] ;  /* 0x00030e00ff027b82 */ /* 0x000e260000000800 */
[----:B------:R-:W0:Y:S02]  /*e9c0*/  SHFL.IDX PT, R11, R9, 0x1f, 0x1f ;  /* 0x03e01f00090b7f89 */ /* 0x000e2400000e0000 */
[----:B0-----:R-:W-:-:S04]  /*e9d0*/  IMAD R11, R11, R2, RZ ;  /* 0x000000020b0b7224 */ /* 0x001fc800078e02ff */
[----:B------:R-:W-:-:S05]  /*e9e0*/  IMAD.IADD R8, R11, 0x1, R8 ;  /* 0x000000010b087824 */ /* 0x000fca00078e0208 */
[----:B------:R-:W-:-:S13]  /*e9f0*/  ISETP.GT.AND P6, PT, R8, R7, PT ;  /* 0x000000070800720c */ /* 0x000fda0003fc4270 */
[----:B------:R-:W-:Y:S05]  /*ea00*/  @!P6 BRA `(.L_x_196) ;  /* 0xfffffffc0068e947 */ /* 0x000fea000383ffff */
.L_x_194:
[----:B------:R-:W-:Y:S02]  /*ea10*/  IMAD.IADD R11, R8, 0x1, -R11 ;  /* 0x00000001080b7824 */ /* 0x000fe400078e0a0b */
[----:B------:R-:W-:Y:S02]  /*ea20*/  IMAD.MOV.U32 R8, RZ, RZ, RZ ;  /* 0x000000ffff087224 */ /* 0x000fe400078e00ff */
[----:B------:R-:W-:-:S05]  /*ea30*/  IMAD R4, R9, R2, R11 ;  /* 0x0000000209047224 */ /* 0x000fca00078e020b */
[----:B------:R-:W-:-:S13]  /*ea40*/  ISETP.GT.AND P0, PT, R4, R7, PT ;  /* 0x000000070400720c */ /* 0x000fda0003f04270 */
[----:B------:R-:W-:Y:S02]  /*ea50*/  VOTEU.ANY UR5, UPT, !P0 ;  /* 0x0000000000057886 */ /* 0x000fe400040e0100 */
[----:B------:R-:W-:Y:S02]  /*ea60*/  UPOPC UR4, UR5 ;  /* 0x00000005000472bf */ /* 0x000fe40008000000 */
[----:B------:R-:W-:-:S04]  /*ea70*/  ISETP.NE.AND P0, PT, RZ, UR5, PT ;  /* 0x00000005ff007c0c */ /* 0x000fc8000bf05270 */
[----:B------:R-:W-:Y:S02]  /*ea80*/  IMAD.U32 R13, RZ, RZ, UR4 ;  /* 0x00000004ff0d7e24 */ /* 0x000fe4000f8e00ff */
[----:B------:R-:W-:-:S03]  /*ea90*/  IMAD.U32 R12, RZ, RZ, UR4 ;  /* 0x00000004ff0c7e24 */ /* 0x000fc6000f8e00ff */
[----:B------:R-:W0:Y:S04]  /*eaa0*/  SHFL.IDX PT, R6, R6, R13, 0x1f ;  /* 0x00001f0d06067589 */ /* 0x000e2800000e0000 */
[----:B------:R1:W2:Y:S01]  /*eab0*/  SHFL.IDX PT, R5, R5, R12, 0x1f ;  /* 0x00001f0c05057589 */ /* 0x0002a200000e0000 */
[----:B0-----:R-:W-:-:S04]  /*eac0*/  IABS R4, R6 ;  /* 0x0000000600047213 */ /* 0x001fc80000000000 */
[----:B------:R-:W0:Y:S08]  /*ead0*/  I2F.RP R10, R4 ;  /* 0x00000004000a7306 */ /* 0x000e300000209400 */
[----:B0-----:R-:W0:Y:S02]  /*eae0*/  MUFU.RCP R10, R10 ;  /* 0x0000000a000a7308 */ /* 0x001e240000001000 */
[----:B0-----:R-:W-:-:S06]  /*eaf0*/  VIADD R3, R10, 0xffffffe ;  /* 0x0ffffffe0a037836 */ /* 0x001fcc0000000000 */
[----:B------:R-:W0:Y:S01]  /*eb00*/  F2I.FTZ.U32.TRUNC.NTZ R3, R3 ;  /* 0x0000000300037305 */ /* 0x000e22000021f000 */
[----:B-12---:R-:W-:Y:S05]  /*eb10*/  @!P0 BRA `(.L_x_197) ;  /* 0x00000000000c8947 */ /* 0x006fea0003800000 */
[----:B------:R-:W-:-:S06]  /*eb20*/  UIADD3 UR5, UR4, -0x1, URZ ;  /* 0xffffffff04057890 */ /* 0x000fcc000fffe03f */
[----:B------:R-:W-:-:S06]  /*eb30*/  IMAD.U32 R8, RZ, RZ, UR5 ;  /* 0x00000005ff087e24 */ /* 0x000fcc000f8e00ff */
[----:B------:R1:W2:Y:S02]  /*eb40*/  SHFL.IDX PT, R8, R9, R8, 0x1f ;  /* 0x00001f0809087589 */ /* 0x0002a400000e0000 */
.L_x_197:
[----:B--2---:R-:W-:Y:S01]  /*eb50*/  IMAD R11, R8, R2, R11 ;  /* 0x00000002080b7224 */ /* 0x004fe200078e020b */
[----:B------:R-:W-:Y:S01]  /*eb60*/  IABS R8, R5 ;  /* 0x0000000500087213 */ /* 0x000fe20000000000 */
[----:B01----:R-:W-:Y:S01]  /*eb70*/  IMAD.MOV R9, RZ, RZ, -R3 ;  /* 0x000000ffff097224 */ /* 0x003fe200078e0a03 */
[----:B------:R-:W-:Y:S01]  /*eb80*/  UIADD3 UR43, UR4, UR43, URZ ;  /* 0x0000002b042b7290 */ /* 0x000fe2000fffe03f */
[----:B------:R-:W-:Y:S01]  /*eb90*/  IMAD.MOV.U32 R2, RZ, RZ, RZ ;  /* 0x000000ffff027224 */ /* 0x000fe200078e00ff */
[----:B------:R-:W0:Y:S01]  /*eba0*/  I2F.RP R10, R8 ;  /* 0x00000008000a7306 */ /* 0x000e220000209400 */
[----:B------:R-:W-:Y:S01]  /*ebb0*/  IMAD R9, R9, R4, RZ ;  /* 0x0000000409097224 */ /* 0x000fe200078e02ff */
[----:B------:R1:W-:Y:S01]  /*ebc0*/  STL [R1+0x10], R11 ;  /* 0x0000100b01007387 */ /* 0x0003e20000100800 */
[----:B------:R-:W-:Y:S02]  /*ebd0*/  IMAD.IADD R7, R7, 0x1, -R11 ;  /* 0x0000000107077824 */ /* 0x000fe400078e0a0b */
[----:B------:R-:W-:Y:S01]  /*ebe0*/  IMAD.HI.U32 R2, R3, R9, R2 ;  /* 0x0000000903027227 */ /* 0x000fe200078e0002 */
[----:B------:R-:W-:-:S05]  /*ebf0*/  IABS R3, R6 ;  /* 0x0000000600037213 */ /* 0x000fca0000000000 */
[----:B------:R-:W-:Y:S01]  /*ec00*/  IMAD.MOV R12, RZ, RZ, -R3 ;  /* 0x000000ffff0c7224 */ /* 0x000fe200078e0a03 */
[----:B-1----:R-:W-:Y:S01]  /*ec10*/  IABS R11, R7 ;  /* 0x00000007000b7213 */ /* 0x002fe20000000000 */
[----:B0-----:R-:W0:Y:S04]  /*ec20*/  MUFU.RCP R10, R10 ;  /* 0x0000000a000a7308 */ /* 0x001e280000001000 */
[----:B------:R-:W-:-:S04]  /*ec30*/  IMAD.HI.U32 R9, R2, R11, RZ ;  /* 0x0000000b02097227 */ /* 0x000fc800078e00ff */
[----:B------:R-:W-:Y:S02]  /*ec40*/  IMAD R11, R9, R12, R11 ;  /* 0x0000000c090b7224 */ /* 0x000fe400078e020b */
[----:B------:R-:W-:-:S03]  /*ec50*/  IMAD.MOV.U32 R2, RZ, RZ, RZ ;  /* 0x000000ffff027224 */ /* 0x000fc600078e00ff */
[----:B------:R-:W-:Y:S01]  /*ec60*/  ISETP.GT.U32.AND P1, PT, R4, R11, PT ;  /* 0x0000000b0400720c */ /* 0x000fe20003f24070 */
[----:B0-----:R-:W-:-:S06]  /*ec70*/  VIADD R3, R10, 0xffffffe ;  /* 0x0ffffffe0a037836 */ /* 0x001fcc0000000000 */
[----:B------:R-:W0:Y:S06]  /*ec80*/  F2I.FTZ.U32.TRUNC.NTZ R3, R3 ;  /* 0x0000000300037305 */ /* 0x000e2c000021f000 */
[----:B------:R-:W-:Y:S02]  /*ec90*/  @!P1 IMAD.IADD R11, R11, 0x1, -R4 ;  /* 0x000000010b0b9824 */ /* 0x000fe400078e0a04 */
[----:B------:R-:W-:Y:S01]  /*eca0*/  @!P1 VIADD R9, R9, 0x1 ;  /* 0x0000000109099836 */ /* 0x000fe20000000000 */
[----:B------:R-:W-:Y:S02]  /*ecb0*/  ISETP.NE.AND P1, PT, R6, RZ, PT ;  /* 0x000000ff0600720c */ /* 0x000fe40003f25270 */
[----:B------:R-:W-:Y:S01]  /*ecc0*/  ISETP.GE.U32.AND P0, PT, R11, R4, PT ;  /* 0x000000040b00720c */ /* 0x000fe20003f06070 */
[----:B0-----:R-:W-:-:S04]  /*ecd0*/  IMAD.MOV R11, RZ, RZ, -R3 ;  /* 0x000000ffff0b7224 */ /* 0x001fc800078e0a03 */
[----:B------:R-:W-:-:S08]  /*ece0*/  IMAD R11, R11, R8, RZ ;  /* 0x000000080b0b7224 */ /* 0x000fd000078e02ff */
[----:B------:R-:W-:Y:S02]  /*ecf0*/  @P0 VIADD R9, R9, 0x1 ;  /* 0x0000000109090836 */ /* 0x000fe40000000000 */
[----:B------:R-:W-:Y:S01]  /*ed00*/  IMAD.HI.U32 R4, R3, R11, R2 ;  /* 0x0000000b03047227 */ /* 0x000fe200078e0002 */
[----:B------:R-:W-:-:S04]  /*ed10*/  LOP3.LUT R2, R7, R6, RZ, 0x3c, !PT ;  /* 0x0000000607027212 */ /* 0x000fc800078e3cff */
[----:B------:R-:W-:Y:S02]  /*ed20*/  ISETP.GE.AND P2, PT, R2, RZ, PT ;  /* 0x000000ff0200720c */ /* 0x000fe40003f46270 */
[----:B------:R-:W-:-:S05]  /*ed30*/  IABS R2, R5 ;  /* 0x0000000500027213 */ /* 0x000fca0000000000 */
[----:B------:R-:W-:-:S06]  /*ed40*/  IMAD.MOV R2, RZ, RZ, -R2 ;  /* 0x000000ffff027224 */ /* 0x000fcc00078e0a02 */
[----:B------:R-:W-:Y:S01]  /*ed50*/  @!P2 IMAD.MOV R9, RZ, RZ, -R9 ;  /* 0x000000ffff09a224 */ /* 0x000fe200078e0a09 */
[----:B------:R-:W-:-:S04]  /*ed60*/  @!P1 LOP3.LUT R9, RZ, R6, RZ, 0x33, !PT ;  /* 0x00000006ff099212 */ /* 0x000fc800078e33ff */
[-C--:B------:R-:W-:Y:S01]  /*ed70*/  IABS R3, R9.reuse ;  /* 0x0000000900037213 */ /* 0x080fe20000000000 */
[----:B------:R-:W-:-:S04]  /*ed80*/  IMAD R6, R6, R9, RZ ;  /* 0x0000000906067224 */ /* 0x000fc800078e02ff */
[----:B------:R-:W-:-:S04]  /*ed90*/  IMAD.HI.U32 R4, R4, R3, RZ ;  /* 0x0000000304047227 */ /* 0x000fc800078e00ff */
[----:B------:R-:W-:Y:S01]  /*eda0*/  IMAD R3, R4, R2, R3 ;  /* 0x0000000204037224 */ /* 0x000fe200078e0203 */
[----:B------:R-:W-:-:S04]  /*edb0*/  LOP3.LUT R2, R9, R5, RZ, 0x3c, !PT ;  /* 0x0000000509027212 */ /* 0x000fc800078e3cff */
[----:B------:R-:W-:Y:S02]  /*edc0*/  ISETP.GT.U32.AND P1, PT, R8, R3, PT ;  /* 0x000000030800720c */ /* 0x000fe40003f24070 */
[----:B------:R-:W-:-:S11]  /*edd0*/  ISETP.GE.AND P2, PT, R2, RZ, PT ;  /* 0x000000ff0200720c */ /* 0x000fd60003f46270 */
[----:B------:R-:W-:Y:S02]  /*ede0*/  @!P1 IMAD.IADD R3, R3, 0x1, -R8 ;  /* 0x0000000103039824 */ /* 0x000fe400078e0a08 */
[----:B------:R-:W-:Y:S01]  /*edf0*/  @!P1 VIADD R4, R4, 0x1 ;  /* 0x0000000104049836 */ /* 0x000fe20000000000 */
[----:B------:R-:W-:Y:S02]  /*ee00*/  ISETP.NE.AND P1, PT, R5, RZ, PT ;  /* 0x000000ff0500720c */ /* 0x000fe40003f25270 */
[----:B------:R-:W-:Y:S01]  /*ee10*/  ISETP.GE.U32.AND P0, PT, R3, R8, PT ;  /* 0x000000080300720c */ /* 0x000fe20003f06070 */
[----:B------:R-:W-:-:S12]  /*ee20*/  IMAD.IADD R3, R7, 0x1, -R6 ;  /* 0x0000000107037824 */ /* 0x000fd800078e0a06 */
[----:B------:R-:W-:-:S04]  /*ee30*/  @P0 VIADD R4, R4, 0x1 ;  /* 0x0000000104040836 */ /* 0x000fc80000000000 */
[----:B------:R-:W-:Y:S01]  /*ee40*/  @!P2 IMAD.MOV R4, RZ, RZ, -R4 ;  /* 0x000000ffff04a224 */ /* 0x000fe200078e0a04 */
[----:B------:R-:W-:-:S05]  /*ee50*/  @!P1 LOP3.LUT R4, RZ, R5, RZ, 0x33, !PT ;  /* 0x00000005ff049212 */ /* 0x000fca00078e33ff */
[--C-:B------:R-:W-:Y:S02]  /*ee60*/  IMAD.MOV R2, RZ, RZ, -R4.reuse ;  /* 0x000000ffff027224 */ /* 0x100fe400078e0a04 */
[C---:B------:R-:W-:Y:S02]  /*ee70*/  IMAD R4, R5.reuse, 0x1000000, R4 ;  /* 0x0100000005047824 */ /* 0x040fe400078e0204 */
[----:B------:R-:W-:-:S04]  /*ee80*/  IMAD R9, R5, R2, R9 ;  /* 0x0000000205097224 */ /* 0x000fc800078e0209 */
[----:B------:R-:W-:-:S05]  /*ee90*/  IMAD R2, R9, 0x10000, R4 ;  /* 0x0001000009027824 */ /* 0x000fca00078e0204 */
[----:B------:R0:W-:Y:S04]  /*eea0*/  STL [R1+0x18], R2 ;  /* 0x0000180201007387 */ /* 0x0001e80000100800 */
[----:B------:R0:W-:Y:S01]  /*eeb0*/  STL [R1+0x14], R3 ;  /* 0x0000140301007387 */ /* 0x0001e20000100800 */
[----:B------:R-:W-:Y:S05]  /*eec0*/  BRA `(.L_x_198) ;  /* 0x00000000000c7947 */ /* 0x000fea0003800000 */
.L_x_195:
[----:B------:R1:W-:Y:S04]  /*eed0*/  STL [R1+0x10], R7 ;  /* 0x0000100701007387 */ /* 0x0003e80000100800 */
[----:B------:R1:W-:Y:S04]  /*eee0*/  STL [R1+0x14], RZ ;  /* 0x000014ff01007387 */ /* 0x0003e80000100800 */
[----:B------:R1:W-:Y:S02]  /*eef0*/  STL [R1+0x18], RZ ;  /* 0x000018ff01007387 */ /* 0x0003e40000100800 */
.L_x_198:
[----:B------:R-:W2:Y:S04]  /*ef00*/  LDL R4, [R1+0x10] ;  /* 0x0000100001047983 */ /* 0x000ea80000100800 */
[----:B------:R-:W2:Y:S04]  /*ef10*/  LDL R5, [R1+0x14] ;  /* 0x0000140001057983 */ /* 0x000ea80000100800 */
[----:B------:R-:W2:Y:S01]  /*ef20*/  LDL R6, [R1+0x18] ;  /* 0x0000180001067983 */ /* 0x000ea20000100800 */
[----:B------:R-:W-:Y:S01]  /*ef30*/  ISETP.NE.AND P0, PT, R0, RZ, PT ;  /* 0x000000ff0000720c */ /* 0x000fe20003f05270 */
[----:B0-----:R-:W-:-:S12]  /*ef40*/  IMAD.U32 R2, RZ, RZ, UR43 ;  /* 0x0000002bff027e24 */ /* 0x001fd8000f8e00ff */
[----:B------:R-:W0:Y:S01]  /*ef50*/  @!P0 S2R R3, SR_CgaCtaId ;  /* 0x0000000000038919 */ /* 0x000e220000008800 */
[----:B------:R-:W-:Y:S01]  /*ef60*/  @!P0 MOV R0, 0x400 ;  /* 0x0000040000008802 */ /* 0x000fe20000000f00 */
[----:B-1----:R-:W-:-:S03]  /*ef70*/  @!P0 IMAD.MOV.U32 R7, RZ, RZ, R2 ;  /* 0x000000ffff078224 */ /* 0x002fc600078e0002 */
[----:B0-----:R-:W-:-:S05]  /*ef80*/  @!P0 LEA R0, R3, R0, 0x18 ;  /* 0x0000000003008211 */ /* 0x001fca00078ec0ff */
[----:B--2---:R2:W-:Y:S01]  /*ef90*/  @!P0 STS.128 [R0+0x388d0], R4 ;  /* 0x0388d00400008388 */ /* 0x0045e20000000c00 */
[----:B------:R-:W-:Y:S06]  /*efa0*/  BAR.ARV 0x5, 0x180 ;  /* 0x0146000000007b1d */ /* 0x000fec0000002000 */
.L_x_193:
[----:B--2---:R-:W-:Y:S01]  /*efb0*/  IMAD.MOV.U32 R0, RZ, RZ, 0x1 ;  /* 0x00000001ff007424 */ /* 0x004fe200078e00ff */
[----:B------:R-:W-:Y:S01]  /*efc0*/  ULDC UR4, c[0x0][0xc3c] ;  /* 0x00030f0000047ab9 */ /* 0x000fe20000000800 */
[----:B------:R2:W-:Y:S01]  /*efd0*/  STL [R1], RZ ;  /* 0x000000ff01007387 */ /* 0x0005e20000100800 */
[----:B------:R-:W-:-:S03]  /*efe0*/  UISETP.GE.AND UP0, UPT, UR43, UR4, UPT ;  /* 0x000000042b00728c */ /* 0x000fc6000bf06270 */
[----:B------:R2:W-:Y:S03]  /*eff0*/  STL [R1+0x4], R0 ;  /* 0x0000040001007387 */ /* 0x0005e60000100800 */
[----:B------:R-:W-:Y:S01]  /*f000*/  PLOP3.LUT P0, PT, PT, PT, UP0, 0x80, 0x0 ;  /* 0x000000000000781c */ /* 0x000fe20003f0f008 */
[----:B------:R2:W-:-:S12]  /*f010*/  STL [R1+0x34], RZ ;  /* 0x000034ff01007387 */ /* 0x0005d80000100800 */
[----:B--2---:R-:W-:Y:S05]  /*f020*/  @P0 BRA `(.L_x_199) ;  /* 0x0000005000300947 */ /* 0x004fea0003800000 */
[----:B------:R-:W1:Y:S01]  /*f030*/  S2R R7, SR_TID.X ;  /* 0x0000000000077919 */ /* 0x000e620000002100 */
[----:B------:R-:W2:Y:S01]  /*f040*/  S2UR UR5, SR_CgaCtaId ;  /* 0x00000000000579c3 */ /* 0x000ea20000008800 */
[----:B------:R-:W-:Y:S01]  /*f050*/  UMOV UR4, 0x400 ;  /* 0x0000040000047882 */ /* 0x000fe20000000000 */
[----:B------:R-:W-:Y:S01]  /*f060*/  ULDC UR41, c[0x0][0xc] ;  /* 0x0000030000297ab9 */ /* 0x000fe20000000800 */
[----:B------:R-:W-:Y:S02]  /*f070*/  ULOP3.LUT UR39, UR38, 0x1, URZ, 0xfc, !UPT ;  /* 0x0000000126277892 */ /* 0x000fe4000f8efc3f */
[----:B------:R-:W-:Y:S01]  /*f080*/  ULOP3.LUT UR42, UR38, 0x2, URZ, 0xfc, !UPT ;  /* 0x00000002262a7892 */ /* 0x000fe2000f8efc3f */
[----:B------:R-:W-:Y:S01]  /*f090*/  ULDC.64 UR52, c[0x0][0x198] ;  /* 0x0000660000347ab9 */ /* 0x000fe20000000a00 */
[----:B--2---:R-:W-:-:S06]  /*f0a0*/  ULEA UR4, UR5, UR4, 0x18 ;  /* 0x0000000405047291 */ /* 0x004fcc000f8ec03f */
[----:B------:R-:W-:Y:S01]  /*f0b0*/  IMAD.U32 R19, RZ, RZ, UR4 ;  /* 0x00000004ff137e24 */ /* 0x000fe2000f8e00ff */
[C---:B-1----:R-:W-:Y:S01]  /*f0c0*/  LOP3.LUT R6, R7.reuse, 0x7f, RZ, 0xc0, !PT ;  /* 0x0000007f07067812 */ /* 0x042fe200078ec0ff */
[C---:B0-----:R-:W-:Y:S01]  /*f0d0*/  IMAD.SHL.U32 R2, R7.reuse, 0x80, RZ ;  /* 0x0000008007027824 */ /* 0x041fe200078e00ff */
[----:B------:R-:W-:Y:S02]  /*f0e0*/  R2P PR, R7, 0x6 ;  /* 0x0000000607007804 */ /* 0x000fe40000000000 */
[----:B------:R-:W-:Y:S02]  /*f0f0*/  SHF.R.U32.HI R3, RZ, 0x5, R6 ;  /* 0x00000005ff037819 */ /* 0x000fe40000011606 */
[C---:B------:R-:W-:Y:S02]  /*f100*/  LOP3.LUT R4, R2.reuse, 0x400, RZ, 0xc0, !PT ;  /* 0x0000040002047812 */ /* 0x040fe400078ec0ff */
[----:B------:R-:W-:-:S03]  /*f110*/  LOP3.LUT R0, R2, 0x380, RZ, 0xc0, !PT ;  /* 0x0000038002007812 */ /* 0x000fc600078ec0ff */
[C---:B------:R-:W-:Y:S01]  /*f120*/  IMAD R4, R3.reuse, 0x800, R4 ;  /* 0x0000080003047824 */ /* 0x040fe200078e0204 */
[----:B------:R-:W-:Y:S01]  /*f130*/  LOP3.LUT R5, R0, 0x10, R7, 0xf8, !PT ;  /* 0x0000001000057812 */ /* 0x000fe200078ef807 */
[----:B------:R-:W-:Y:S02]  /*f140*/  IMAD R3, R3, 0x10, R0 ;  /* 0x0000001003037824 */ /* 0x000fe400078e0200 */
[----:B------:R-:W-:-:S05]  /*f150*/  IMAD.SHL.U32 R0, R7, 0x10, RZ ;  /* 0x0000001007007824 */ /* 0x000fca00078e00ff */
[--C-:B------:R-:W-:Y:S02]  /*f160*/  LOP3.LUT R3, R3, 0x70, R0.reuse, 0x78, !PT ;  /* 0x0000007003037812 */ /* 0x100fe400078e7800 */
[----:B------:R-:W-:Y:S02]  /*f170*/  LOP3.LUT R5, R5, 0x70, R0, 0x78, !PT ;  /* 0x0000007005057812 */ /* 0x000fe400078e7800 */
[----:B------:R-:W-:Y:S01]  /*f180*/  LOP3.LUT R2, R3, 0xc00, R2, 0xf8, !PT ;  /* 0x00000c0003027812 */ /* 0x000fe200078ef802 */
[----:B------:R-:W-:Y:S02]  /*f190*/  IMAD.SHL.U32 R3, R7, 0x2, RZ ;  /* 0x0000000207037824 */ /* 0x000fe400078e00ff */
[----:B------:R-:W-:Y:S01]  /*f1a0*/  IMAD.IADD R4, R4, 0x1, R5 ;  /* 0x0000000104047824 */ /* 0x000fe200078e0205 */
[----:B------:R-:W-:Y:S01]  /*f1b0*/  SHF.R.U32.HI R5, RZ, 0x3, R6 ;  /* 0x00000003ff057819 */ /* 0x000fe20000011606 */
[----:B------:R0:W-:Y:S04]  /*f1c0*/  STL [R1+0x2c], R2 ;  /* 0x00002c0201007387 */ /* 0x0001e80000100800 */
[----:B------:R1:W-:Y:S01]  /*f1d0*/  STL [R1+0x28], R4 ;  /* 0x0000280401007387 */ /* 0x0003e20000100800 */
[----:B0-----:R-:W-:-:S04]  /*f1e0*/  LOP3.LUT R2, R0, 0x3f0, RZ, 0xc0, !PT ;  /* 0x000003f000027812 */ /* 0x001fc800078ec0ff */
[----:B------:R-:W-:Y:S01]  /*f1f0*/  LOP3.LUT R3, R2, 0x70, R3, 0x78, !PT ;  /* 0x0000007002037812 */ /* 0x000fe200078e7803 */
[----:B------:R-:W-:Y:S02]  /*f200*/  IMAD.SHL.U32 R2, R6, 0x10, RZ ;  /* 0x0000001006027824 */ /* 0x000fe400078e00ff */
[----:B-1----:R-:W-:-:S03]  /*f210*/  IMAD.MOV.U32 R4, RZ, RZ, 0x20 ;  /* 0x00000020ff047424 */ /* 0x002fc600078e00ff */
[----:B------:R-:W-:Y:S01]  /*f220*/  LOP3.LUT R2, R3, 0x400, R2, 0xf8, !PT ;  /* 0x0000040003027812 */ /* 0x000fe200078ef802 */
[----:B------:R-:W-:-:S04]  /*f230*/  IMAD.MOV.U32 R3, RZ, RZ, 0x40 ;  /* 0x00000040ff037424 */ /* 0x000fc800078e00ff */
[----:B------:R-:W-:Y:S01]  /*f240*/  IMAD.IADD R2, R19, 0x1, R2 ;  /* 0x0000000113027824 */ /* 0x000fe200078e0202 */
[----:B------:R-:W-:Y:S02]  /*f250*/  SEL R7, R3, 0xffffffc0, !P2 ;  /* 0xffffffc003077807 */ /* 0x000fe40005000000 */
[----:B------:R-:W-:Y:S02]  /*f260*/  SEL R3, R4, 0xffffffe0, !P1 ;  /* 0xffffffe004037807 */ /* 0x000fe40004800000 */
[----:B------:R-:W-:Y:S01]  /*f270*/  LOP3.LUT R4, R5, 0x70, R0, 0xf8, !PT ;  /* 0x0000007005047812 */ /* 0x000fe200078ef800 */
[----:B------:R-:W-:Y:S04]  /*f280*/  STL [R1+0x20], R7 ;  /* 0x0000200701007387 */ /* 0x000fe80000100800 */
[----:B------:R0:W-:Y:S04]  /*f290*/  STL [R1+0xc], R3 ;  /* 0x00000c0301007387 */ /* 0x0001e80000100800 */
[----:B------:R-:W-:Y:S04]  /*f2a0*/  STL [R1+0x30], R2 ;  /* 0x0000300201007387 */ /* 0x000fe80000100800 */
[----:B------:R-:W-:Y:S01]  /*f2b0*/  STL [R1+0x34], RZ ;  /* 0x000034ff01007387 */ /* 0x000fe20000100800 */
[----:B0-----:R-:W-:Y:S01]  /*f2c0*/  LOP3.LUT R3, R0, 0x70, RZ, 0xc0, !PT ;  /* 0x0000007000037812 */ /* 0x001fe200078ec0ff */
[----:B------:R-:W-:-:S05]  /*f2d0*/  IMAD.MOV.U32 R0, RZ, RZ, 0x1 ;  /* 0x00000001ff007424 */ /* 0x000fca00078e00ff */
[----:B------:R0:W-:Y:S04]  /*f2e0*/  STL [R1+0x4], R0 ;  /* 0x0000040001007387 */ /* 0x0001e80000100800 */
[----:B------:R1:W-:Y:S01]  /*f2f0*/  STL [R1], RZ ;  /* 0x000000ff01007387 */ /* 0x0003e20000100800 */
[----:B0-----:R-:W-:-:S07]  /*f300*/  LOP3.LUT R0, R3, 0x80, RZ, 0xfc, !PT ;  /* 0x0000008003007812 */ /* 0x001fce00078efcff */
.L_x_269:
[----:B------:R-:W-:Y:S01]  /*f310*/  ULDC.64 UR4, c[0x0][0xc88] ;  /* 0x0003220000047ab9 */ /* 0x000fe20000000a00 */
[----:B------:R-:W-:Y:S01]  /*f320*/  ULDC.64 UR6, c[0x0][0xa18] ;  /* 0x0002860000067ab9 */ /* 0x000fe20000000a00 */
[----:B------:R-:W-:Y:S01]  /*f330*/  UIMAD.WIDE UR4, UR43, 0x4, UR4 ;  /* 0x000000042b0478a5 */ /* 0x000fe2000f8e0204 */
[----:B--2---:R-:W2:Y:S01]  /*f340*/  LDL.LU R10, [R1+0x18] ;  /* 0x00001800010a7983 */ /* 0x004ea20000300800 */
[----:B------:R-:W-:Y:S01]  /*f350*/  ULDC UR8, c[0x0][0x288] ;  /* 0x0000a20000087ab9 */ /* 0x000fe20000000800 */
[----:B0-----:R-:W0:Y:S03]  /*f360*/  LDC R9, c[0x0][0x2f0] ;  /* 0x0000bc00ff097b82 */ /* 0x001e260000000800 */
[----:B------:R-:W-:Y:S02]  /*f370*/  IMAD.U32 R2, RZ, RZ, UR4 ;  /* 0x00000004ff027e24 */ /* 0x000fe4000f8e00ff */
[----:B------:R-:W-:Y:S01]  /*f380*/  IMAD.U32 R3, RZ, RZ, UR5 ;  /* 0x00000005ff037e24 */ /* 0x000fe2000f8e00ff */
[----:B------:R-:W-:Y:S01]  /*f390*/  UISETP.NE.U32.AND UP0, UPT, UR6, URZ, UPT ;  /* 0x0000003f0600728c */ /* 0x000fe2000bf05070 */
[----:B------:R-:W-:-:S03]  /*f3a0*/  ULDC.64 UR4, c[0x0][0xa28] ;  /* 0x00028a0000047ab9 */ /* 0x000fc60000000a00 */
[----:B------:R-:W3:Y:S01]  /*f3b0*/  LDG.E R2, desc[UR50][R2.64] ;  /* 0x0000003202027981 */ /* 0x000ee2000c1e1900 */
[----:B------:R-:W-:Y:S01]  /*f3c0*/  UISETP.NE.AND.EX UP0, UPT, UR7, URZ, UPT, UP0 ;  /* 0x0000003f0700728c */ /* 0x000fe2000bf05300 */
[----:B------:R-:W-:Y:S01]  /*f3d0*/  IMAD.U32 R18, RZ, RZ, UR8 ;  /* 0x00000008ff127e24 */ /* 0x000fe2000f8e00ff */
[----:B------:R-:W-:Y:S01]  /*f3e0*/  UISETP.NE.U32.AND UP1, UPT, UR4, URZ, UPT ;  /* 0x0000003f0400728c */ /* 0x000fe2000bf25070 */
[----:B------:R-:W-:-:S03]  /*f3f0*/  ULDC.64 UR8, c[0x0][0xa08] ;  /* 0x0002820000087ab9 */ /* 0x000fc60000000a00 */
[----:B------:R-:W-:Y:S01]  /*f400*/  UISETP.NE.AND.EX UP1, UPT, UR5, URZ, UPT, UP1 ;  /* 0x0000003f0500728c */ /* 0x000fe2000bf25310 */
[----:B------:R-:W-:-:S05]  /*f410*/  PLOP3.LUT P3, PT, PT, PT, UP0, 0x80, 0x0 ;  /* 0x000000000000781c */ /* 0x000fca0003f6f008 */
[----:B------:R-:W-:Y:S02]  /*f420*/  PLOP3.LUT P4, PT, PT, PT, UP1, 0x80, 0x0 ;  /* 0x000000000000781c */ /* 0x000fe40003f8f018 */
[----:B------:R-:W-:-:S04]  /*f430*/  ISETP.NE.U32.AND P2, PT, RZ, UR8, PT ;  /* 0x00000008ff007c0c */ /* 0x000fc8000bf45070 */
[----:B------:R-:W-:Y:S02]  /*f440*/  ISETP.NE.AND.EX P2, PT, RZ, UR9, PT, P2 ;  /* 0x00000009ff007c0c */ /* 0x000fe4000bf45320 */
[----:B---3--:R-:W-:Y:S02]  /*f450*/  R2UR UR47, R2 ;  /* 0x00000000022f72ca */ /* 0x008fe400000e0000 */
[----:B------:R-:W3:Y:S11]  /*f460*/  LDC.64 R2, c[0x0][0x418] ;  /* 0x00010600ff027b82 */ /* 0x000ef60000000a00 */
[----:B------:R-:W-:-:S02]  /*f470*/  USHF.R.S32.HI UR46, URZ, 0x1f, UR47 ;  /* 0x0000001f3f2e7899 */ /* 0x000fc4000801142f */
[----:B------:R-:W-:Y:S02]  /*f480*/  USHF.L.U32 UR44, UR47, 0x2, URZ ;  /* 0x000000022f2c7899 */ /* 0x000fe4000800063f */
[----:B------:R-:W-:Y:S02]  /*f490*/  USHF.L.U64.HI UR45, UR47, 0x2, UR46 ;  /* 0x000000022f2d7899 */ /* 0x000fe4000801022e */
[----:B------:R-:W-:Y:S02]  /*f4a0*/  @UP0 UIADD3 UR6, UP3, UR44, UR6, URZ ;  /* 0x000000062c060290 */ /* 0x000fe4000ff7e03f */
[----:B------:R-:W-:Y:S02]  /*f4b0*/  @UP1 ULEA UR4, UP2, UR47, UR4, 0x2 ;  /* 0x000000042f041291 */ /* 0x000fe4000f84103f */
[----:B------:R-:W-:Y:S02]  /*f4c0*/  @UP0 UIADD3.X UR7, UR45, UR7, URZ, UP3, !UPT ;  /* 0x000000072d070290 */ /* 0x000fe40009ffe43f */
[----:B------:R-:W-:Y:S01]  /*f4d0*/  IMAD.U32 R4, RZ, RZ, UR6 ;  /* 0x00000006ff047e24 */ /* 0x000fe2000f8e00ff */
[----:B------:R-:W-:-:S03]  /*f4e0*/  @UP1 ULEA.HI.X UR5, UR47, UR5, UR46, 0x2, UP2 ;  /* 0x000000052f051291 */ /* 0x000fc600090f142e */
[----:B------:R-:W-:Y:S01]  /*f4f0*/  IMAD.U32 R5, RZ, RZ, UR7 ;  /* 0x00000007ff057e24 */ /* 0x000fe2000f8e00ff */
[----:B------:R-:W-:Y:S02]  /*f500*/  ULDC.64 UR6, c[0x0][0xa00] ;  /* 0x0002800000067ab9 */ /* 0x000fe40000000a00 */
[----:B------:R-:W-:Y:S02]  /*f510*/  ISETP.NE.U32.AND P0, PT, RZ, UR6, PT ;  /* 0x00000006ff007c0c */ /* 0x000fe4000bf05070 */
[----:B------:R4:W5:Y:S01]  /*f520*/  @P3 LDG.E R18, desc[UR50][R4.64] ;  /* 0x0000003204123981 */ /* 0x000962000c1e1900 */
[----:B---3--:R-:W-:Y:S02]  /*f530*/  ISETP.NE.U32.AND P1, PT, R2, RZ, PT ;  /* 0x000000ff0200720c */ /* 0x008fe40003f25070 */
[----:B------:R-:W-:Y:S01]  /*f540*/  ISETP.NE.AND.EX P0, PT, RZ, UR7, PT, P0 ;  /* 0x00000007ff007c0c */ /* 0x000fe2000bf05300 */
[----:B----4-:R-:W-:Y:S01]  /*f550*/  IMAD.U32 R4, RZ, RZ, UR4 ;  /* 0x00000004ff047e24 */ /* 0x010fe2000f8e00ff */
[----:B------:R-:W-:Y:S01]  /*f560*/  UIADD3 UR4, UP0, UR44, UR6, URZ ;  /* 0x000000062c047290 */ /* 0x000fe2000ff1e03f */
[----:B------:R-:W-:Y:S01]  /*f570*/  IMAD.U32 R5, RZ, RZ, UR5 ;  /* 0x00000005ff057e24 */ /* 0x000fe2000f8e00ff */
[----:B------:R-:W-:-:S02]  /*f580*/  UIADD3 UR6, UP1, UR44, UR8, URZ ;  /* 0x000000082c067290 */ /* 0x000fc4000ff3e03f */
[----:B------:R-:W-:Y:S02]  /*f590*/  UIADD3.X UR5, UR45, UR7, URZ, UP0, !UPT ;  /* 0x000000072d057290 */ /* 0x000fe400087fe43f */
[----:B------:R-:W-:Y:S01]  /*f5a0*/  UIADD3.X UR7, UR45, UR9, URZ, UP1, !UPT ;  /* 0x000000092d077290 */ /* 0x000fe20008ffe43f */
[----:B------:R3:W4:Y:S01]  /*f5b0*/  @P4 LDG.E R0, desc[UR50][R4.64] ;  /* 0x0000003204004981 */ /* 0x000722000c1e1900 */
[----:B------:R-:W-:-:S04]  /*f5c0*/  IMAD.U32 R6, RZ, RZ, UR6 ;  /* 0x00000006ff067e24 */ /* 0x000fc8000f8e00ff */
[----:B------:R-:W-:Y:S02]  /*f5d0*/  IMAD.U32 R7, RZ, RZ, UR7 ;  /* 0x00000007ff077e24 */ /* 0x000fe4000f8e00ff */
[----:B---3--:R-:W-:-:S03]  /*f5e0*/  IMAD.U32 R4, RZ, RZ, UR4 ;  /* 0x00000004ff047e24 */ /* 0x008fc6000f8e00ff */
[----:B------:R-:W3:Y:S01]  /*f5f0*/  @P2 LDG.E R8, desc[UR50][R6.64] ;  /* 0x0000003206082981 */ /* 0x000ee2000c1e1900 */
[----:B------:R-:W-:-:S05]  /*f600*/  IMAD.U32 R5, RZ, RZ, UR5 ;  /* 0x00000005ff057e24 */ /* 0x000fca000f8e00ff */
[----:B------:R-:W3:Y:S01]  /*f610*/  @P0 LDG.E R2, desc[UR50][R4.64] ;  /* 0x0000003204020981 */ /* 0x000ee2000c1e1900 */
[----:B------:R-:W-:Y:S02]  /*f620*/  ISETP.NE.AND.EX P1, PT, R3, RZ, PT, P1 ;  /* 0x000000ff0300720c */ /* 0x000fe40003f25310 */
[----:B------:R-:W0:Y:S01]  /*f630*/  LDC R3, c[0x0][0x424] ;  /* 0x00010900ff037b82 */ /* 0x000e220000000800 */
[----:B------:R-:W-:Y:S01]  /*f640*/  UMOV UR4, URZ ;  /* 0x0000003f00047c82 */ /* 0x000fe20008000000 */
[----:B------:R-:W-:Y:S01]  /*f650*/  UMOV UR48, URZ ;  /* 0x0000003f00307c82 */ /* 0x000fe20008000000 */
[----:B------:R-:W-:Y:S01]  /*f660*/  UMOV UR40, URZ ;  /* 0x0000003f00287c82 */ /* 0x000fe20008000000 */
[----:B--2---:R-:W-:Y:S02]  /*f670*/  R2UR UR36, R10 ;  /* 0x000000000a2472ca */ /* 0x004fe400000e0000 */
[----:B----4-:R-:W-:Y:S02]  /*f680*/  @P4 R2UR UR4, R0 ;  /* 0x00000000000442ca */ /* 0x010fe400000e0000 */
[----:B------:R-:W-:-:S04]  /*f690*/  LOP3.LUT R0, R10, 0xff000000, RZ, 0xc0, !PT ;  /* 0xff0000000a007812 */ /* 0x000fc800078ec0ff */
[----:B------:R-:W-:Y:S02]  /*f6a0*/  SHF.R.U32.HI R0, RZ, 0x8, R0 ;  /* 0x00000008ff007819 */ /* 0x000fe40000011600 */
[----:B---3--:R-:W-:Y:S02]  /*f6b0*/  @P2 R2UR UR40, R8 ;  /* 0x00000000082822ca */ /* 0x008fe400000e0000 */
[----:B------:R-:W-:Y:S02]  /*f6c0*/  @P0 R2UR UR48, R2 ;  /* 0x00000000023002ca */ /* 0x000fe400000e0000 */
[----:B------:R-:W-:-:S04]  /*f6d0*/  LOP3.LUT R2, R10, 0xff0000, RZ, 0xc0, !PT ;  /* 0x00ff00000a027812 */ /* 0x000fc800078ec0ff */
[----:B------:R-:W-:Y:S01]  /*f6e0*/  LEA.HI R0, R2, R0, RZ, 0x10 ;  /* 0x0000000002007211 */ /* 0x000fe200078f80ff */
[----:B0-----:R-:W-:Y:S08]  /*f6f0*/  @P3 BRA `(.L_x_200) ;  /* 0x0000000000103947 */ /* 0x001ff00003800000 */
[----:B------:R-:W-:Y:S05]  /*f700*/  @!P0 BRA `(.L_x_200) ;  /* 0x00000000000c8947 */ /* 0x000fea0003800000 */
[----:B-----5:R-:W2:Y:S04]  /*f710*/  LDG.E R18, desc[UR50][R4.64] ;  /* 0x0000003204127981 */ /* 0x020ea8000c1e1900 */
[----:B------:R-:W2:Y:S02]  /*f720*/  LDG.E R4, desc[UR50][R4.64+0x4] ;  /* 0x0000043204047981 */ /* 0x000ea4000c1e1900 */
[----:B--2---:R-:W-:-:S07]  /*f730*/  IMAD.IADD R18, R4, 0x1, -R18 ;  /* 0x0000000104127824 */ /* 0x004fce00078e0a12 */
.L_x_200:
[----:B------:R-:W-:Y:S01]  /*f740*/  SEL R3, R3, 0x1, P1 ;  /* 0x0000000103037807 */ /* 0x000fe20000800000 */
[----:B------:R-:W-:Y:S01]  /*f750*/  ULDC.64 UR6, c[0x0][0xa20] ;  /* 0x0002880000067ab9 */ /* 0x000fe20000000a00 */
[----:B------:R-:W-:Y:S01]  /*f760*/  ULOP3.LUT UR36, UR36, 0xffff, URZ, 0xc0, !UPT ;  /* 0x0000ffff24247892 */ /* 0x000fe2000f8ec03f */
[----:B------:R-:W-:Y:S01]  /*f770*/  ISETP.NE.U32.AND P0, PT, RZ, UR6, PT ;  /* 0x00000006ff007c0c */ /* 0x000fe2000bf05070 */
[----:B------:R-:W-:Y:S01]  /*f780*/  UIADD3 UR40, UR40, UR4, URZ ;  /* 0x0000000428287290 */ /* 0x000fe2000fffe03f */
[----:B------:R-:W-:Y:S02]  /*f790*/  IMAD R2, R3, R9, RZ ;  /* 0x0000000903027224 */ /* 0x000fe400078e02ff */
[----:B------:R-:W-:Y:S01]  /*f7a0*/  IMAD.U32 R3, RZ, RZ, UR47 ;  /* 0x0000002fff037e24 */ /* 0x000fe2000f8e00ff */
[----:B------:R-:W-:-:S04]  /*f7b0*/  ISETP.NE.AND.EX P0, PT, RZ, UR7, PT, P0 ;  /* 0x00000007ff007c0c */ /* 0x000fc8000bf05300 */
[----:B------:R0:W-:Y:S09]  /*f7c0*/  STL [R1+0x8], R3 ;  /* 0x0000080301007387 */ /* 0x0001f20000100800 */
[----:B------:R-:W-:Y:S05]  /*f7d0*/  @!P0 BRA `(.L_x_201) ;  /* 0x0000000000188947 */ /* 0x000fea0003800000 */
[----:B------:R-:W-:-:S04]  /*f7e0*/  UIADD3 UR5, UP0, UR44, UR6, URZ ;  /* 0x000000062c057290 */ /* 0x000fc8000ff1e03f */
[----:B------:R-:W-:Y:S02]  /*f7f0*/  UIADD3.X UR6, UR45, UR7, URZ, UP0, !UPT ;  /* 0x000000072d067290 */ /* 0x000fe400087fe43f */
[----:B------:R-:W-:-:S04]  /*f800*/  IMAD.U32 R2, RZ, RZ, UR5 ;  /* 0x00000005ff027e24 */ /* 0x000fc8000f8e00ff */
[----:B0-----:R-:W-:-:S05]  /*f810*/  IMAD.U32 R3, RZ, RZ, UR6 ;  /* 0x00000006ff037e24 */ /* 0x001fca000f8e00ff */
[----:B------:R0:W5:Y:S01]  /*f820*/  LDG.E R2, desc[UR50][R2.64] ;  /* 0x0000003202027981 */ /* 0x000162000c1e1900 */
[----:B------:R-:W-:Y:S05]  /*f830*/  BRA `(.L_x_202) ;  /* 0x0000000000107947 */ /* 0x000fea0003800000 */
.L_x_201:
[----:B------:R-:W-:Y:S05]  /*f840*/  @!P2 BRA `(.L_x_202) ;  /* 0x00000000000ca947 */ /* 0x000fea0003800000 */
[----:B------:R-:W2:Y:S04]  /*f850*/  LDG.E R2, desc[UR50][R6.64] ;  /* 0x0000003206027981 */ /* 0x000ea8000c1e1900 */
[----:B------:R-:W2:Y:S02]  /*f860*/  LDG.E R6, desc[UR50][R6.64+0x4] ;  /* 0x0000043206067981 */ /* 0x000ea4000c1e1900 */
[----:B--2---:R-:W-:-:S07]  /*f870*/  IMAD.IADD R2, R6, 0x1, -R2 ;  /* 0x0000000106027824 */ /* 0x004fce00078e0a02 */
.L_x_202:
[----:B0----5:R-:W-:-:S04]  /*f880*/  VIADD R3, R2, -UR4 ;  /* 0x8000000402037c36 */ /* 0x021fc80008000000 */
[C---:B------:R-:W-:Y:S01]  /*f890*/  VIADD R2, R3.reuse, 0x7f ;  /* 0x0000007f03027836 */ /* 0x040fe20000000000 */
[----:B------:R-:W-:-:S04]  /*f8a0*/  ISETP.GE.AND P0, PT, R3, 0x1, PT ;  /* 0x000000010300780c */ /* 0x000fc80003f06270 */
[----:B------:R-:W-:-:S04]  /*f8b0*/  SHF.R.S32.HI R3, RZ, 0x1f, R2 ;  /* 0x0000001fff037819 */ /* 0x000fc80000011402 */
[----:B------:R-:W-:Y:S01]  /*f8c0*/  LEA.HI R3, R3, R2, RZ, 0x7 ;  /* 0x0000000203037211 */ /* 0x000fe200078f38ff */
[----:B------:R-:W-:-:S03]  /*f8d0*/  IMAD.MOV.U32 R2, RZ, RZ, RZ ;  /* 0x000000ffff027224 */ /* 0x000fc600078e00ff */
[----:B------:R-:W-:Y:S01]  /*f8e0*/  SHF.R.S32.HI R17, RZ, 0x7, R3 ;  /* 0x00000007ff117819 */ /* 0x000fe20000011403 */
[----:B------:R-:W-:Y:S06]  /*f8f0*/  @!P0 BRA `(.L_x_203) ;  /* 0x0000000000748947 */ /* 0x000fec0003800000 */
[----:B------:R-:W-:-:S04]  /*f900*/  SHF.R.U32.HI R4, RZ, 0x10, R0 ;  /* 0x00000010ff047819 */ /* 0x000fc80000011600 */
[----:B------:R-:W-:-:S13]  /*f910*/  ISETP.NE.AND P0, PT, R4, RZ, PT ;  /* 0x000000ff0400720c */ /* 0x000fda0003f05270 */
[----:B------:R-:W0:Y:S02]  /*f920*/  @!P0 LDC R4, c[0x0][0x9f0] ;  /* 0x00027c00ff048b82 */ /* 0x000e240000000800 */
[----:B0-----:R-:W-:Y:S02]  /*f930*/  IABS R6, R4 ;  /* 0x0000000400067213 */ /* 0x001fe40000000000 */
[----:B------:R-:W-:Y:S02]  /*f940*/  IADD3 R5, R4, -0x1, R17 ;  /* 0xffffffff04057810 */ /* 0x000fe40007ffe011 */
[----:B------:R-:W0:Y:S08]  /*f950*/  I2F.RP R2, R6 ;  /* 0x0000000600027306 */ /* 0x000e300000209400 */
[----:B0-----:R-:W0:Y:S02]  /*f960*/  MUFU.RCP R2, R2 ;  /* 0x0000000200027308 */ /* 0x001e240000001000 */
[----:B0-----:R-:W-:-:S06]  /*f970*/  VIADD R2, R2, 0xffffffe ;  /* 0x0ffffffe02027836 */ /* 0x001fcc0000000000 */
[----:B------:R0:W2:Y:S02]  /*f980*/  F2I.FTZ.U32.TRUNC.NTZ R3, R2 ;  /* 0x0000000200037305 */ /* 0x0000a4000021f000 */
[----:B0-----:R-:W-:-:S04]  /*f990*/  LOP3.LUT R2, R5, R4, RZ, 0x3c, !PT ;  /* 0x0000000405027212 */ /* 0x001fc800078e3cff */
[----:B------:R-:W-:Y:S01]  /*f9a0*/  ISETP.GE.AND P2, PT, R2, RZ, PT ;  /* 0x000000ff0200720c */ /* 0x000fe20003f46270 */
[----:B--2---:R-:W-:-:S04]  /*f9b0*/  IMAD.MOV R2, RZ, RZ, -R3 ;  /* 0x000000ffff027224 */ /* 0x004fc800078e0a03 */
[----:B------:R-:W-:Y:S02]  /*f9c0*/  IMAD R7, R2, R6, RZ ;  /* 0x0000000602077224 */ /* 0x000fe400078e02ff */
[----:B------:R-:W-:-:S04]  /*f9d0*/  IMAD.MOV.U32 R2, RZ, RZ, RZ ;  /* 0x000000ffff027224 */ /* 0x000fc800078e00ff */
[----:B------:R-:W-:Y:S01]  /*f9e0*/  IMAD.HI.U32 R7, R3, R7, R2 ;  /* 0x0000000703077227 */ /* 0x000fe200078e0002 */
[----:B------:R-:W-:Y:S02]  /*f9f0*/  IABS R2, R5 ;  /* 0x0000000500027213 */ /* 0x000fe40000000000 */
[----:B------:R-:W-:-:S03]  /*fa00*/  IABS R3, R4 ;  /* 0x0000000400037213 */ /* 0x000fc60000000000 */
[----:B------:R-:W-:-:S04]  /*fa10*/  IMAD.HI.U32 R7, R7, R2, RZ ;  /* 0x0000000207077227 */ /* 0x000fc800078e00ff */
[----:B------:R-:W-:-:S04]  /*fa20*/  IMAD.MOV R3, RZ, RZ, -R3 ;  /* 0x000000ffff037224 */ /* 0x000fc800078e0a03 */
        /* <DEDUP_REMOVED lines=10> */
.L_x_203:
[----:B------:R-:W-:Y:S01]  /*fad0*/  LOP3.LUT R0, R0, 0xff, RZ, 0xc0, !PT ;  /* 0x000000ff00007812 */ /* 0x000fe200078ec0ff */
[----:B------:R-:W-:Y:S04]  /*fae0*/  BSSY B7, `(.L_x_204) ;  /* 0x000039b000077945 */ /* 0x000fe80003800000 */
[----:B------:R-:W-:-:S05]  /*faf0*/  IMAD R3, R0, R2, RZ ;  /* 0x0000000200037224 */ /* 0x000fca00078e02ff */
[----:B------:R0:W-:Y:S01]  /*fb00*/  STL [R1+0x18], R3 ;  /* 0x0000180301007387 */ /* 0x0001e20000100800 */
[----:B------:R-:W-:-:S04]  /*fb10*/  VIADDMNMX R17, R3, R2, R17, PT ;  /* 0x0000000203117246 */ /* 0x000fc80003800111 */
[----:B------:R-:W-:-:S13]  /*fb20*/  ISETP.GT.AND P0, PT, R17, R3, PT ;  /* 0x000000031100720c */ /* 0x000fda0003f04270 */
[----:B0-----:R-:W-:Y:S05]  /*fb30*/  @P0 BRA `(.L_x_205) ;  /* 0x0000000000480947 */ /* 0x001fea0003800000 */
[----:B------:R-:W0:Y:S02]  /*fb40*/  S2R R3, SR_TID.X ;  /* 0x0000000000037919 */ /* 0x000e240000002100 */
[----:B0-----:R-:W-:-:S04]  /*fb50*/  LOP3.LUT R3, R3, 0x7f, RZ, 0xc0, !PT ;  /* 0x0000007f03037812 */ /* 0x001fc800078ec0ff */
[----:B------:R-:W-:-:S13]  /*fb60*/  ISETP.NE.AND P0, PT, R3, RZ, PT ;  /* 0x000000ff0300720c */ /* 0x000fda0003f05270 */
[----:B------:R-:W-:Y:S05]  /*fb70*/  @P0 BRA `(.L_x_206) ;  /* 0x0000003800440947 */ /* 0x000fea0003800000 */
[----:B------:R-:W0:Y:S01]  /*fb80*/  S2R R3, SR_LANEID ;  /* 0x0000000000037919 */ /* 0x000e220000000000 */
[----:B------:R-:W-:Y:S02]  /*fb90*/  VOTEU.ANY UR4, UPT, PT ;  /* 0x0000000000047886 */ /* 0x000fe400038e0100 */
[----:B------:R-:W0:Y:S08]  /*fba0*/  FLO.U32 R0, UR4 ;  /* 0x0000000400007d00 */ /* 0x000e3000080e0000 */
[----:B------:R-:W2:Y:S01]  /*fbb0*/  POPC R5, UR4 ;  /* 0x0000000400057d09 */ /* 0x000ea20008000000 */
[----:B0-----:R-:W-:-:S02]  /*fbc0*/  ISETP.EQ.U32.AND P0, PT, R0, R3, PT ;  /* 0x000000030000720c */ /* 0x001fc40003f02070 */
[----:B------:R-:W2:Y:S11]  /*fbd0*/  LDC.64 R2, c[0x0][0xc60] ;  /* 0x00031800ff027b82 */ /* 0x000eb60000000a00 */
[----:B--2---:R-:W2:Y:S01]  /*fbe0*/  @P0 ATOMG.E.ADD.STRONG.GPU PT, R3, desc[UR50][R2.64], R5 ;  /* 0x00000005020309a8 */ /* 0x004ea200081ee1f2 */
[----:B------:R-:W0:Y:S02]  /*fbf0*/  S2R R4, SR_LTMASK ;  /* 0x0000000000047919 */ /* 0x000e240000003900 */
[----:B0-----:R-:W-:-:S04]  /*fc00*/  LOP3.LUT R4, R4, UR4, RZ, 0xc0, !PT ;  /* 0x0000000404047c12 */ /* 0x001fc8000f8ec0ff */
[----:B------:R-:W0:Y:S01]  /*fc10*/  POPC R7, R4 ;  /* 0x0000000400077309 */ /* 0x000e220000000000 */
[----:B--2---:R-:W0:Y:S02]  /*fc20*/  SHFL.IDX PT, R0, R3, R0, 0x1f ;  /* 0x00001f0003007589 */ /* 0x004e2400000e0000 */
[----:B0-----:R-:W-:-:S05]  /*fc30*/  IADD3 R0, R0, UR41, R7 ;  /* 0x0000002900007c10 */ /* 0x001fca000fffe007 */
[----:B------:R0:W-:Y:S01]  /*fc40*/  STL [R1+0x10], R0 ;  /* 0x0000100001007387 */ /* 0x0001e20000100800 */
[----:B------:R-:W-:Y:S05]  /*fc50*/  BRA `(.L_x_206) ;  /* 0x00000038000c7947 */ /* 0x000fea0003800000 */
.L_x_205:
[----:B------:R-:W-:Y:S01]  /*fc60*/  VIADD R0, R19, 0x28400 ;  /* 0x0002840013007836 */ /* 0x000fe20000000000 */
[----:B------:R-:W-:Y:S04]  /*fc70*/  BSSY B6, `(.L_x_207) ;  /* 0x0000013000067945 */ /* 0x000fe80003800000 */
        /* <DEDUP_REMOVED lines=17> */
[----:B01----:R-:W-:Y:S05]  /*fd90*/  CALL.ABS.NOINC R2 ;  /* 0x0000000002007343 */ /* 0x003fea0003c00000 */
.L_x_208:
[----:B------:R-:W-:Y:S05]  /*fda0*/  BSYNC B6 ;  /* 0x0000000000067941 */ /* 0x000fea0003800000 */
.L_x_207:
[----:B------:R-:W2:Y:S01]  /*fdb0*/  LDL.LU R16, [R1+0x24] ;  /* 0x0000240001107983 */ /* 0x000ea20000300800 */
[----:B------:R-:W-:Y:S01]  /*fdc0*/  VIADD R0, R19, 0x10400 ;  /* 0x0001040013007836 */ /* 0x000fe20000000000 */
[----:B------:R-:W-:Y:S04]  /*fdd0*/  BSSY B6, `(.L_x_209) ;  /* 0x0000016000067945 */ /* 0x000fe80003800000 */
[----:B------:R-:W-:Y:S02]  /*fde0*/  LOP3.LUT P0, RZ, R0, 0x3ff, RZ, 0xc0, !PT ;  /* 0x000003ff00ff7812 */ /* 0x000fe4000780c0ff */
[----:B--2---:R-:W-:-:S11]  /*fdf0*/  LOP3.LUT R16, R16, 0xfffffffe, RZ, 0xc0, !PT ;  /* 0xfffffffe10107812 */ /* 0x004fd600078ec0ff */
[----:B------:R-:W-:-:S05]  /*fe00*/  @P0 LOP3.LUT R16, R16, 0x1, RZ, 0xfc, !PT ;  /* 0x0000000110100812 */ /* 0x000fca00078efcff */
[----:B------:R0:W-:Y:S01]  /*fe10*/  STL [R1+0x24], R16 ;  /* 0x0000241001007387 */ /* 0x0001e20000100800 */
        /* <DEDUP_REMOVED lines=16> */
[----:B012---:R-:W-:Y:S05]  /*ff20*/  CALL.ABS.NOINC R2 ;  /* 0x0000000002007343 */ /* 0x007fea0003c00000 */
.L_x_210:
[----:B------:R-:W-:Y:S05]  /*ff30*/  BSYNC B6 ;  /* 0x0000000000067941 */ /* 0x000fea0003800000 */
.L_x_209:
        /* <DEDUP_REMOVED lines=20> */
.L_x_212:
[----:B------:R-:W-:Y:S05]  /*10080*/  BSYNC B6 ;  /* 0x0000000000067941 */ /* 0x000fea0003800000 */
.L_x_211:
[----:B------:R-:W-:Y:S01]  /*10090*/  LOP3.LUT P6, RZ, R16, 0x1, RZ, 0xc0, !PT ;  /* 0x0000000110ff7812 */ /* 0x000fe200078cc0ff */
[----:B------:R-:W-:-:S12]  /*100a0*/  BSSY B6, `(.L_x_213) ;  /* 0x0000012000067945 */ /* 0x000fd80003800000 */
        /* <DEDUP_REMOVED lines=17> */
.L_x_214:
[----:B------:R-:W-:Y:S05]  /*101c0*/  BSYNC B6 ;  /* 0x0000000000067941 */ /* 0x000fea0003800000 */
.L_x_213:
[----:B------:R-:W2:Y:S01]  /*101d0*/  LDL R8, [R1+0x8] ;  /* 0x0000080001087983 */ /* 0x000ea20000100800 */
[----:B------:R-:W-:Y:S02]  /*101e0*/  ULDC.64 UR4, c[0x0][0x9f8] ;  /* 0x00027e0000047ab9 */ /* 0x000fe40000000a00 */
[----:B------:R-:W-:-:S04]  /*101f0*/  UISETP.NE.U32.AND UP0, UPT, UR4, URZ, UPT ;  /* 0x0000003f0400728c */ /* 0x000fc8000bf05070 */
[----:B------:R-:W-:-:S06]  /*10200*/  UISETP.NE.AND.EX UP0, UPT, UR5, URZ, UPT, UP0 ;  /* 0x0000003f0500728c */ /* 0x000fcc000bf05300 */
[----:B------:R-:W-:-:S05]  /*10210*/  PLOP3.LUT P0, PT, PT, PT, UP0, 0x80, 0x0 ;  /* 0x000000000000781c */ /* 0x000fca0003f0f008 */
[----:B------:R-:W-:-:S04]  /*10220*/  @UP0 UIADD3 UR4, UP1, UR44, UR4, URZ ;  /* 0x000000042c040290 */ /* 0x000fc8000ff3e03f */
[----:B------:R-:W-:Y:S02]  /*10230*/  @UP0 UIADD3.X UR5, UR45, UR5, URZ, UP1, !UPT ;  /* 0x000000052d050290 */ /* 0x000fe40008ffe43f */
[----:B------:R-:W-:-:S04]  /*10240*/  IMAD.U32 R2, RZ, RZ, UR4 ;  /* 0x00000004ff027e24 */ /* 0x000fc8000f8e00ff */
[----:B------:R-:W-:Y:S01]  /*10250*/  IMAD.U32 R3, RZ, RZ, UR5 ;  /* 0x00000005ff037e24 */ /* 0x000fe2000f8e00ff */
[----:B------:R-:W3:Y:S01]  /*10260*/  S2R R0, SR_TID.X ;  /* 0x0000000000007919 */ /* 0x000ee20000002100 */
[----:B------:R-:W-:-:S03]  /*10270*/  ULDC.64 UR4, c[0x0][0xa08] ;  /* 0x0002820000047ab9 */ /* 0x000fc60000000a00 */
[----:B--2---:R2:W4:Y:S01]  /*10280*/  @P0 LDG.E R8, desc[UR50][R2.64] ;  /* 0x0000003202080981 */ /* 0x004522000c1e1900 */
[----:B---3--:R-:W-:-:S04]  /*10290*/  SHF.R.U32.HI R0, RZ, 0x5, R0 ;  /* 0x00000005ff007819 */ /* 0x008fc80000011600 */
[----:B------:R-:W-:Y:S01]  /*102a0*/  LOP3.LUT R0, R0, 0x3, RZ, 0xc0, !PT ;  /* 0x0000000300007812 */ /* 0x000fe200078ec0ff */
[----:B--2---:R-:W2:Y:S01]  /*102b0*/  LDC.64 R2, c[0x0][0x418] ;  /* 0x00010600ff027b82 */ /* 0x004ea20000000a00 */
[----:B----4-:R-:W-:Y:S01]  /*102c0*/  SHF.R.S32.HI R9, RZ, 0x1f, R8 ;  /* 0x0000001fff097819 */ /* 0x010fe20000011408 */
[----:B------:R3:W-:Y:S01]  /*102d0*/  @P0 STL [R1+0x8], R8 ;  /* 0x0000080801000387 */ /* 0x0007e20000100800 */
[----:B--2---:R-:W-:Y:S01]  /*102e0*/  LOP3.LUT P0, RZ, R2, UR4, RZ, 0xfc, !PT ;  /* 0x0000000402ff7c12 */ /* 0x004fe2000f80fcff */
[----:B------:R-:W-:Y:S02]  /*102f0*/  UMOV UR4, 0xffffffff ;  /* 0xffffffff00047882 */ /* 0x000fe40000000000 */
[----:B------:R3:W-:Y:S01]  /*10300*/  STL [R1+0x1c], R9 ;  /* 0x00001c0901007387 */ /* 0x0007e20000100800 */
[----:B------:R-:W-:-:S04]  /*10310*/  LOP3.LUT P0, RZ, R3, UR5, RZ, 0xfc, P0 ;  /* 0x0000000503ff7c12 */ /* 0x000fc8000800fcff */
[----:B0-----:R-:W-:Y:S01]  /*10320*/  SEL R16, R8, RZ, !P0 ;  /* 0x000000ff08107207 */ /* 0x001fe20004000000 */
[----:B------:R-:W-:Y:S08]  /*10330*/  BRA.DIV UR4, `(.L_x_215) ;  /* 0x0000004204e87947 */ /* 0x000ff0000b800000 */
[----:B------:R0:W2:Y:S02]  /*10340*/  SHFL.IDX PT, R14, R0, RZ, 0x1f ;  /* 0x00001fff000e7589 */ /* 0x0000a400000e0000 */
.L_x_288:
[----:B0-----:R-:W4:Y:S01]  /*10350*/  LDL.LU R0, [R1+0x24] ;  /* 0x0000240001007983 */ /* 0x001f220000300800 */
[----:B------:R-:W-:Y:S02]  /*10360*/  PLOP3.LUT P1, PT, PT, PT, PT, 0x8, 0x0 ;  /* 0x000000000000781c */ /* 0x000fe40003f2e170 */
[----:B--2---:R-:W-:Y:S02]  /*10370*/  ISETP.NE.AND P0, PT, R14, RZ, PT ;  /* 0x000000ff0e00720c */ /* 0x004fe40003f05270 */
[----:B----4-:R-:W-:-:S09]  /*10380*/  LOP3.LUT R0, R0, 0xfffffffe, RZ, 0xc0, !PT ;  /* 0xfffffffe00007812 */ /* 0x010fd200078ec0ff */
[----:B------:R-:W-:-:S05]  /*10390*/  @P1 LOP3.LUT R0, R0, 0x1, RZ, 0xfc, !PT ;  /* 0x0000000100001812 */ /* 0x000fca00078efcff */
[----:B------:R0:W-:Y:S01]  /*103a0*/  STL [R1+0x24], R0 ;  /* 0x0000240001007387 */ /* 0x0001e20000100800 */
[----:B------:R-:W-:Y:S05]  /*103b0*/  @P0 BRA `(.L_x_216) ;  /* 0x0000000400900947 */ /* 0x000fea0003800000 */
[----:B------:R-:W-:Y:S01]  /*103c0*/  UMOV UR4, 0xffffffff ;  /* 0xffffffff00047882 */ /* 0x000fe20000000000 */
[----:B0-----:R-:W-:Y:S02]  /*103d0*/  VIADD R0, R17, 0xffffffff ;  /* 0xffffffff11007836 */ /* 0x001fe40000000000 */
[----:B------:R-:W-:Y:S05]  /*103e0*/  BRA.DIV UR4, `(.L_x_217) ;  /* 0x0000004204dc7947 */ /* 0x000fea000b800000 */
[----:B------:R-:W-:-:S13]  /*103f0*/  ELECT P6, URZ, PT ;  /* 0x00000000003f782f */ /* 0x000fda00038c0000 */
.L_x_291:
[----:B------:R-:W-:Y:S05]  /*10400*/  @!P6 BRA `(.L_x_216) ;  /* 0x00000004007ce947 */ /* 0x000fea0003800000 */
[----:B------:R-:W-:-:S04]  /*10410*/  ISETP.NE.U32.AND P0, PT, R2, RZ, PT ;  /* 0x000000ff0200720c */ /* 0x000fc80003f05070 */
[----:B------:R-:W-:-:S13]  /*10420*/  ISETP.NE.AND.EX P0, PT, R3, RZ, PT, P0 ;  /* 0x000000ff0300720c */ /* 0x000fda0003f05300 */
[----:B------:R-:W-:Y:S05]  /*10430*/  @!P0 BRA `(.L_x_218) ;  /* 0x0000000000448947 */ /* 0x000fea0003800000 */
[----:B------:R-:W0:Y:S01]  /*10440*/  LDC R7, c[0x0][0x43c] ;  /* 0x00010f00ff077b82 */ /* 0x000e220000000800 */
        /* <DEDUP_REMOVED lines=16> */
.L_x_218:
[----:B0-----:R-:W2:Y:S04]  /*10550*/  LDL R3, [R1] ;  /* 0x0000000001037983 */ /* 0x001ea80000100800 */
[----:B------:R-:W4:Y:S01]  /*10560*/  LDL R2, [R1+0x4] ;  /* 0x0000040001027983 */ /* 0x000f220000100800 */
[----:B---3--:R-:W0:Y:S02]  /*10570*/  S2R R8, SR_TID.X ;  /* 0x0000000000087919 */ /* 0x008e240000002100 */
[----:B0-----:R-:W-:-:S04]  /*10580*/  LOP3.LUT R8, R8, 0x7f, RZ, 0xc0, !PT ;  /* 0x0000007f08087812 */ /* 0x001fc800078ec0ff */
[----:B------:R-:W-:Y:S01]  /*10590*/  ISETP.NE.AND P1, PT, R8, RZ, PT ;  /* 0x000000ff0800720c */ /* 0x000fe20003f25270 */
[----:B--2---:R-:W-:Y:S01]  /*105a0*/  IMAD R4, R3, 0x8, R19 ;  /* 0x0000000803047824 */ /* 0x004fe200078e0213 */
[----:B----4-:R-:W-:-:S04]  /*105b0*/  SHF.L.U32 R3, R2, 0x1f, RZ ;  /* 0x0000001f02037819 */ /* 0x010fc800000006ff */
[----:B------:R-:W0:Y:S02]  /*105c0*/  SYNCS.PHASECHK.TRANS64.TRYWAIT P0, [R4+URZ+0x38880], R3 ;  /* 0x03888003040075a7 */ /* 0x000e24000800017f */
[----:B0-----:R-:W-:Y:S05]  /*105d0*/  @!P0 BRA `(.L_x_219) ;  /* 0x0000004000808947 */ /* 0x001fea0003800000 */
.L_x_292:
[----:B------:R-:W-:Y:S05]  /*105e0*/  @P1 BRA `(.L_x_220) ;  /* 0x00000000001c1947 */ /* 0x000fea0003800000 */
[----:B------:R-:W2:Y:S02]  /*105f0*/  S2R R2, SR_TID.X ;  /* 0x0000000000027919 */ /* 0x000ea40000002100 */
[----:B--2---:R-:W-:Y:S01]  /*10600*/  LOP3.LUT R5, R2, 0x1f, RZ, 0xc0, !PT ;  /* 0x0000001f02057812 */ /* 0x004fe200078ec0ff */
[----:B------:R-:W-:-:S03]  /*10610*/  IMAD.MOV.U32 R2, RZ, RZ, 0x8000 ;  /* 0x00008000ff027424 */ /* 0x000fc600078e00ff */
[----:B------:R-:W-:Y:S01]  /*10620*/  ISETP.NE.AND P0, PT, R5, RZ, PT ;  /* 0x000000ff0500720c */ /* 0x000fe20003f05270 */
[----:B------:R2:W-:-:S12]  /*10630*/  SYNCS.ARRIVE.TRANS64 RZ, [R4+URZ+0x38870], R2 ;  /* 0x0388700204ff79a7 */ /* 0x0005d8000800003f */
[----:B--2---:R-:W-:Y:S05]  /*10640*/  @!P0 BRA `(.L_x_220) ;  /* 0x0000000000048947 */ /* 0x004fea0003800000 */
[----:B------:R-:W-:Y:S01]  /*10650*/  BPT.TRAP 0x1 ;  /* 0x000000040000795c */ /* 0x000fe20000300000 */
.L_x_220:
[----:B------:R-:W2:Y:S01]  /*10660*/  LDL R2, [R1] ;  /* 0x0000000001027983 */ /* 0x000ea20000100800 */
[----:B------:R-:W-:Y:S01]  /*10670*/  R2UR UR33, R4 ;  /* 0x00000000042172ca */ /* 0x000fe200000e0000 */
[----:B------:R-:W-:Y:S01]  /*10680*/  UIADD3 UR4, UP0, UR52, 0x470, URZ ;  /* 0x0000047034047890 */ /* 0x000fe2000ff1e03f */
[----:B------:R-:W-:Y:S01]  /*10690*/  LEA R0, R0, UR40, 0x7 ;  /* 0x0000002800007c11 */ /* 0x000fe2000f8e38ff */
[----:B------:R-:W-:Y:S01]  /*106a0*/  UMOV UR6, 0x0 ;  /* 0x0000000000067882 */ /* 0x000fe20000000000 */
[----:B-----5:R-:W-:Y:S01]  /*106b0*/  R2UR UR37, R16 ;  /* 0x00000000102572ca */ /* 0x020fe200000e0000 */
[----:B------:R-:W-:Y:S01]  /*106c0*/  UIADD3.X UR5, URZ, UR53, URZ, UP0, !UPT ;  /* 0x000000353f057290 */ /* 0x000fe200087fe43f */
[----:B------:R-:W-:Y:S01]  /*106d0*/  R2UR UR35, R0 ;  /* 0x00000000002372ca */ /* 0x000fe200000e0000 */
[----:B------:R-:W-:Y:S01]  /*106e0*/  UMOV UR7, 0x14f00000 ;  /* 0x14f0000000077882 */ /* 0x000fe20000000000 */
[----:B------:R-:W-:Y:S01]  /*106f0*/  UMOV UR34, URZ ;  /* 0x0000003f00227c82 */ /* 0x000fe20008000000 */
[----:B------:R-:W-:Y:S01]  /*10700*/  UMOV UR10, 0x80 ;  /* 0x00000080000a7882 */ /* 0x000fe20000000000 */
[----:B------:R-:W-:-:S03]  /*10710*/  UMOV UR12, UR36 ;  /* 0x00000024000c7c82 */ /* 0x000fc60008000000 */
[----:B------:R-:W-:-:S04]  /*10720*/  UIADD3 UR33, UR33, 0x38870, URZ ;  /* 0x0003887021217890 */ /* 0x000fc8000fffe03f */
[----:B------:R-:W-:Y:S02]  /*10730*/  UMOV UR13, UR37 ;  /* 0x00000025000d7c82 */ /* 0x000fe40008000000 */
[----:B------:R-:W-:Y:S01]  /*10740*/  UMOV UR11, UR35 ;  /* 0x00000023000b7c82 */ /* 0x000fe20008000000 */
[----:B------:R-:W-:Y:S01]  /*10750*/  UMOV UR9, UR33 ;  /* 0x0000002100097c82 */ /* 0x000fe20008000000 */
[----:B--2---:R-:W-:-:S05]  /*10760*/  IMAD R2, R2, 0x8000, R19 ;  /* 0x0000800002027824 */ /* 0x004fca00078e0213 */
[----:B------:R-:W-:-:S13]  /*10770*/  R2UR UR8, R2 ;  /* 0x00000000020872ca */ /* 0x000fda00000e0000 */
[----:B------:R-:W-:Y:S02]  /*10780*/  UIADD3 UR32, UR8, 0x10400, URZ ;  /* 0x0001040008207890 */ /* 0x000fe4000fffe03f */
[----:B------:R-:W-:-:S07]  /*10790*/  UIADD3 UR8, UR8, 0x14400, URZ ;  /* 0x0001440008087890 */ /* 0x000fce000fffe03f */
[----:B------:R2:W-:Y:S02]  /*107a0*/  UTMALDG.4D [UR32], [UR4], desc[UR6] ;  /* 0x00000620040075b4 */ /* 0x0005e40008019000 */
[----:B------:R2:W-:Y:S01]  /*107b0*/  UTMALDG.4D [UR8], [UR4], desc[UR6] ;  /* 0x00000608040075b4 */ /* 0x0005e20008019000 */
[----:B------:R-:W3:Y:S02]  /*107c0*/  SYNCS.PHASECHK.TRANS64.TRYWAIT P0, [R4+URZ+0x38840], R3 ;  /* 0x03884003040075a7 */ /* 0x000ee4000800017f */
[----:B--23--:R-:W-:Y:S05]  /*107d0*/  @!P0 BRA `(.L_x_221) ;  /* 0x0000004000148947 */ /* 0x00cfea0003800000 */
.L_x_293:
[----:B------:R-:W-:Y:S05]  /*107e0*/  @P1 BRA `(.L_x_222) ;  /* 0x00000000001c1947 */ /* 0x000fea0003800000 */
[----:B------:R-:W3:Y:S01]  /*107f0*/  S2R R5, SR_TID.X ;  /* 0x0000000000057919 */ /* 0x000ee20000002100 */
[----:B0-2---:R-:W-:-:S04]  /*10800*/  IMAD.MOV.U32 R3, RZ, RZ, 0x8000 ;  /* 0x00008000ff037424 */ /* 0x005fc800078e00ff */
[----:B------:R4:W-:Y:S01]  /*10810*/  SYNCS.ARRIVE.TRANS64 RZ, [R4+URZ+0x38830], R3 ;  /* 0x0388300304ff79a7 */ /* 0x0009e2000800003f */
[----:B---3--:R-:W-:-:S04]  /*10820*/  LOP3.LUT R5, R5, 0x1f, RZ, 0xc0, !PT ;  /* 0x0000001f05057812 */ /* 0x008fc800078ec0ff */
[----:B------:R-:W-:-:S13]  /*10830*/  ISETP.NE.AND P0, PT, R5, RZ, PT ;  /* 0x000000ff0500720c */ /* 0x000fda0003f05270 */
[----:B----4-:R-:W-:Y:S05]  /*10840*/  @!P0 BRA `(.L_x_222) ;  /* 0x0000000000048947 */ /* 0x010fea0003800000 */
[----:B------:R-:W-:Y:S01]  /*10850*/  BPT.TRAP 0x1 ;  /* 0x000000040000795c */ /* 0x000fe20000300000 */
.L_x_222:
[----:B0-2---:R-:W2:Y:S01]  /*10860*/  LDL.LU R3, [R1+0x24] ;  /* 0x0000240001037983 */ /* 0x005ea20000300800 */
[----:B------:R-:W-:Y:S01]  /*10870*/  R2UR UR8, R2 ;  /* 0x00000000020872ca */ /* 0x000fe200000e0000 */
[----:B------:R-:W-:Y:S01]  /*10880*/  UIADD3 UR4, UP0, UR52, 0x370, URZ ;  /* 0x0000037034047890 */ /* 0x000fe2000ff1e03f */
[----:B------:R-:W-:Y:S01]  /*10890*/  R2UR UR17, R4 ;  /* 0x00000000041172ca */ /* 0x000fe200000e0000 */
[----:B------:R-:W-:Y:S01]  /*108a0*/  UMOV UR6, 0x0 ;  /* 0x0000000000067882 */ /* 0x000fe20000000000 */
[----:B------:R-:W-:Y:S01]  /*108b0*/  PLOP3.LUT P0, PT, PT, PT, PT, 0x80, 0x0 ;  /* 0x000000000000781c */ /* 0x000fe20003f0f070 */
[----:B------:R-:W-:Y:S01]  /*108c0*/  UIADD3.X UR5, URZ, UR53, URZ, UP0, !UPT ;  /* 0x000000353f057290 */ /* 0x000fe200087fe43f */
[----:B------:R-:W-:Y:S01]  /*108d0*/  R2UR UR19, R0 ;  /* 0x00000000001372ca */ /* 0x000fe200000e0000 */
[----:B------:R-:W-:Y:S01]  /*108e0*/  UMOV UR7, 0x14f00000 ;  /* 0x14f0000000077882 */ /* 0x000fe20000000000 */
[----:B------:R-:W-:Y:S01]  /*108f0*/  R2UR UR21, R16 ;  /* 0x00000000101572ca */ /* 0x000fe200000e0000 */
[----:B------:R-:W-:Y:S01]  /*10900*/  UMOV UR18, URZ ;  /* 0x0000003f00127c82 */ /* 0x000fe20008000000 */
[----:B------:R-:W-:Y:S01]  /*10910*/  UMOV UR20, UR36 ;  /* 0x0000002400147c82 */ /* 0x000fe20008000000 */
[----:B------:R-:W-:Y:S01]  /*10920*/  UMOV UR10, 0x80 ;  /* 0x00000080000a7882 */ /* 0x000fe20000000000 */
[----:B------:R-:W-:Y:S01]  /*10930*/  UMOV UR12, UR36 ;  /* 0x00000024000c7c82 */ /* 0x000fe20008000000 */
[----:B------:R-:W-:-:S02]  /*10940*/  UIADD3 UR16, UR8, 0x28400, URZ ;  /* 0x0002840008107890 */ /* 0x000fc4000fffe03f */
[----:B------:R-:W-:Y:S02]  /*10950*/  UIADD3 UR17, UR17, 0x38830, URZ ;  /* 0x0003883011117890 */ /* 0x000fe4000fffe03f */
[----:B------:R-:W-:Y:S02]  /*10960*/  UIADD3 UR8, UR8, 0x2c400, URZ ;  /* 0x0002c40008087890 */ /* 0x000fe4000fffe03f */
[----:B------:R-:W-:Y:S02]  /*10970*/  UMOV UR11, UR19 ;  /* 0x00000013000b7c82 */ /* 0x000fe40008000000 */
[----:B------:R-:W-:Y:S01]  /*10980*/  UMOV UR13, UR21 ;  /* 0x00000015000d7c82 */ /* 0x000fe20008000000 */
[----:B------:R-:W-:Y:S02]  /*10990*/  UMOV UR9, UR17 ;  /* 0x0000001100097c82 */ /* 0x000fe40008000000 */
[----:B------:R4:W-:Y:S02]  /*109a0*/  UTMALDG.4D [UR16], [UR4], desc[UR6] ;  /* 0x00000610040075b4 */ /* 0x0009e40008019000 */
[----:B------:R4:W-:Y:S01]  /*109b0*/  UTMALDG.4D [UR8], [UR4], desc[UR6] ;  /* 0x00000608040075b4 */ /* 0x0009e20008019000 */
[----:B--2---:R-:W-:-:S04]  /*109c0*/  LOP3.LUT R3, R3, 0xfffffffe, RZ, 0xc0, !PT ;  /* 0xfffffffe03037812 */ /* 0x004fc800078ec0ff */
[----:B------:R-:W-:-:S05]  /*109d0*/  @P0 LOP3.LUT R3, R3, 0x1, RZ, 0xfc, !PT ;  /* 0x0000000103030812 */ /* 0x000fca00078efcff */
[----:B------:R4:W-:Y:S01]  /*109e0*/  STL [R1+0x24], R3 ;  /* 0x0000240301007387 */ /* 0x0009e20000100800 */
[----:B------:R-:W-:Y:S01]  /*109f0*/  NOP ;  /* 0x0000000000007918 */ /* 0x000fe20000000000 */
.L_x_216:
[----:B------:R-:W-:Y:S05]  /*10a00*/  WARPSYNC.ALL ;  /* 0x0000000000007948 */ /* 0x000fea0003800000 */
[----:B0-----:R-:W-:Y:S01]  /*10a10*/  VIADD R0, R19, 0x20400 ;  /* 0x0002040013007836 */ /* 0x001fe20000000000 */
[----:B----4-:R-:W-:Y:S01]  /*10a20*/  USHF.R.S32.HI UR4, URZ, 0x1f, UR48 ;  /* 0x0000001f3f047899 */ /* 0x010fe20008011430 */
[----:B------:R-:W-:Y:S03]  /*10a30*/  BAR.SYNC.DEFER_BLOCKING 0x8, 0x180 ;  /* 0x0206000000007b1d */ /* 0x000fe60000010000 */
[----:B------:R-:W-:-:S03]  /*10a40*/  LOP3.LUT P0, RZ, R0, 0x3ff, RZ, 0xc0, !PT ;  /* 0x000003ff00ff7812 */ /* 0x000fc6000780c0ff */
[----:B------:R-:W-:Y:S01]  /*10a50*/  ULDC.64 UR6, c[0x0][0x298] ;  /* 0x0000a60000067ab9 */ /* 0x000fe20000000a00 */
[----:B------:R-:W-:Y:S01]  /*10a60*/  ULDC.64 UR8, c[0x0][0xa00] ;  /* 0x0002800000087ab9 */ /* 0x000fe20000000a00 */
[----:B------:R-:W-:Y:S01]  /*10a70*/  UIMAD UR4, UR4, UR6, URZ ;  /* 0x00000006040472a4 */ /* 0x000fe2000f8e023f */
[----:B------:R-:W-:Y:S01]  /*10a80*/  BSSY B6, `(.L_x_223) ;  /* 0x0000019000067945 */ /* 0x000fe20003800000 */
[----:B------:R-:W-:Y:S02]  /*10a90*/  UISETP.NE.U32.AND UP0, UPT, UR8, URZ, UPT ;  /* 0x0000003f0800728c */ /* 0x000fe4000bf05070 */
[----:B------:R-:W-:Y:S02]  /*10aa0*/  UIMAD.WIDE.U32 UR44, UR48, UR6, URZ ;  /* 0x00000006302c72a5 */ /* 0x000fe4000f8e003f */
[----:B------:R-:W-:Y:S02]  /*10ab0*/  UIMAD UR4, UR48, UR7, UR4 ;  /* 0x00000007300472a4 */ /* 0x000fe4000f8e0204 */
[----:B------:R-:W-:-:S02]  /*10ac0*/  UISETP.NE.AND.EX UP0, UPT, UR9, URZ, UPT, UP0 ;  /* 0x0000003f0900728c */ /* 0x000fc4000bf05300 */
[----:B------:R-:W-:Y:S02]  /*10ad0*/  UIADD3 UR37, UR45, UR4, URZ ;  /* 0x000000042d257290 */ /* 0x000fe4000fffe03f */
[----:B------:R-:W-:Y:S02]  /*10ae0*/  USEL UR47, UR47, URZ, !UP0 ;  /* 0x0000003f2f2f7287 */ /* 0x000fe4000c000000 */
[----:B------:R-:W-:Y:S01]  /*10af0*/  USEL UR46, UR46, URZ, !UP0 ;  /* 0x0000003f2e2e7287 */ /* 0x000fe2000c000000 */
[----:B------:R-:W-:Y:S11]  /*10b00*/  @!P0 BRA `(.L_x_224) ;  /* 0x0000000000408947 */ /* 0x000ff60003800000 */
        /* <DEDUP_REMOVED lines=11> */
[----:B---3--:R-:W-:Y:S02]  /*10bc0*/  IMAD.MOV.U32 R8, RZ, RZ, 0x70 ;  /* 0x00000070ff087424 */ /* 0x008fe400078e00ff */
[----:B------:R-:W-:Y:S02]  /*10bd0*/  IMAD.MOV.U32 R12, RZ, RZ, 0x1 ;  /* 0x00000001ff0c7424 */ /* 0x000fe400078e00ff */
[----:B------:R-:W-:-:S07]  /*10be0*/  IMAD.MOV.U32 R13, RZ, RZ, RZ ;  /* 0x000000ffff0d7224 */ /* 0x000fce00078e00ff */
[----:B------:R-:W-:-:S07]  /*10bf0*/  LEPC R20, `(.L_x_224) ;  /* 0x000000001014794e */ /* 0x000fce0000000000 */
[----:B01----:R-:W-:Y:S05]  /*10c00*/  CALL.ABS.NOINC R2 ;  /* 0x0000000002007343 */ /* 0x003fea0003c00000 */
.L_x_224:
[----:B------:R-:W-:Y:S05]  /*10c10*/  BSYNC B6 ;  /* 0x0000000000067941 */ /* 0x000fea0003800000 */
.L_x_223:
[----:B------:R-:W2:Y:S01]  /*10c20*/  LDL.LU R0, [R1+0x14] ;  /* 0x0000140001007983 */ /* 0x000ea20000300800 */
[----:B------:R-:W0:Y:S01]  /*10c30*/  LDC R6, c[0x0][0x448] ;  /* 0x00011200ff067b82 */ /* 0x000e220000000800 */
[----:B------:R-:W-:Y:S01]  /*10c40*/  ULDC.64 UR6, c[0x0][0x2d8] ;  /* 0x0000b60000067ab9 */ /* 0x000fe20000000a00 */
[----:B------:R-:W4:Y:S01]  /*10c50*/  S2R R2, SR_TID.X ;  /* 0x0000000000027919 */ /* 0x000f220000002100 */
[----:B------:R-:W-:Y:S01]  /*10c60*/  UMOV UR4, UR44 ;  /* 0x0000002c00047c82 */ /* 0x000fe20008000000 */
[----:B------:R-:W-:Y:S01]  /*10c70*/  UMOV UR5, UR37 ;  /* 0x0000002500057c82 */ /* 0x000fe20008000000 */
[----:B------:R-:W-:Y:S01]  /*10c80*/  ULDC.64 UR8, c[0x0][0x2e0] ;  /* 0x0000b80000087ab9 */ /* 0x000fe20000000a00 */
[----:B---3--:R3:W5:Y:S01]  /*10c90*/  LDL R9, [R1+0x30] ;  /* 0x0000300001097983 */ /* 0x0087620000100800 */
[----:B0-----:R-:W-:Y:S02]  /*10ca0*/  ISETP.NE.AND P0, PT, R6, 0x1, PT ;  /* 0x000000010600780c */ /* 0x001fe40003f05270 */
[C---:B----4-:R-:W-:Y:S01]  /*10cb0*/  LOP3.LUT R3, R2.reuse, 0x7f, RZ, 0xc0, !PT ;  /* 0x0000007f02037812 */ /* 0x050fe200078ec0ff */
[----:B------:R-:W-:-:S10]  /*10cc0*/  IMAD.SHL.U32 R2, R2, 0x10, RZ ;  /* 0x0000001002027824 */ /* 0x000fd400078e00ff */
[----:B------:R-:W0:Y:S01]  /*10cd0*/  @P0 LDC R4, c[0x0][0x450] ;  /* 0x00011400ff040b82 */ /* 0x000e220000000800 */
[----:B------:R-:W-:-:S04]  /*10ce0*/  SHF.R.U32.HI R3, RZ, 0x3, R3 ;  /* 0x00000003ff037819 */ /* 0x000fc80000011603 */
[----:B------:R-:W-:-:S03]  /*10cf0*/  LOP3.LUT R2, R3, 0x70, R2, 0xf8, !PT ;  /* 0x0000007003027812 */ /* 0x000fc600078ef802 */
[----:B------:R-:W4:Y:S01]  /*10d00*/  @P0 LDC R3, c[0x0][0x44c] ;  /* 0x00011300ff030b82 */ /* 0x000f220000000800 */
[----:B------:R-:W1:Y:S01]  /*10d10*/  S2R R8, SR_TID.X ;  /* 0x0000000000087919 */ /* 0x000e620000002100 */
[----:B------:R-:W-:Y:S01]  /*10d20*/  UIMAD.WIDE.U32 UR4, UR36, UR6, UR4 ;  /* 0x00000006240472a5 */ /* 0x000fe2000f8e0004 */
[----:B------:R-:W3:Y:S03]  /*10d30*/  S2R R7, SR_TID.X ;  /* 0x0000000000077919 */ /* 0x000ee60000002100 */
[----:B------:R-:W-:Y:S02]  /*10d40*/  UIMAD UR5, UR36, UR7, UR5 ;  /* 0x00000007240572a4 */ /* 0x000fe4000f8e0205 */
[----:B------:R-:W-:Y:S02]  /*10d50*/  UIMAD UR6, UR46, UR8, URZ ;  /* 0x000000082e0672a4 */ /* 0x000fe4000f8e023f */
[----:B------:R-:W-:-:S02]  /*10d60*/  UIMAD.WIDE.U32 UR4, UR47, UR8, UR4 ;  /* 0x000000082f0472a5 */ /* 0x000fc4000f8e0004 */
[----:B------:R-:W-:-:S03]  /*10d70*/  UIMAD UR6, UR47, UR9, UR6 ;  /* 0x000000092f0672a4 */ /* 0x000fc6000f8e0206 */
[----:B------:R-:W-:Y:S01]  /*10d80*/  ULDC.64 UR8, c[0x0][0x2d0] ;  /* 0x0000b40000087ab9 */ /* 0x000fe20000000a00 */
[----:B------:R-:W-:Y:S01]  /*10d90*/  UIADD3 UR5, UR5, UR6, URZ ;  /* 0x0000000605057290 */ /* 0x000fe2000fffe03f */
[----:B-1----:R-:W-:Y:S02]  /*10da0*/  IMAD.SHL.U32 R8, R8, 0x10, RZ ;  /* 0x0000001008087824 */ /* 0x002fe400078e00ff */
[----:B---3--:R-:W-:-:S03]  /*10db0*/  IMAD.SHL.U32 R10, R7, 0x10, RZ ;  /* 0x00000010070a7824 */ /* 0x008fc600078e00ff */
[----:B------:R-:W-:Y:S02]  /*10dc0*/  LOP3.LUT R8, R8, 0x70, RZ, 0xc0, !PT ;  /* 0x0000007008087812 */ /* 0x000fe400078ec0ff */
[----:B------:R-:W-:Y:S02]  /*10dd0*/  LOP3.LUT R10, R10, 0x70, RZ, 0xc0, !PT ;  /* 0x000000700a0a7812 */ /* 0x000fe400078ec0ff */
[----:B------:R-:W-:Y:S01]  /*10de0*/  LOP3.LUT R8, R8, 0x80, RZ, 0xfc, !PT ;  /* 0x0000008008087812 */ /* 0x000fe200078efcff */
[----:B--2---:R-:W-:-:S05]  /*10df0*/  IMAD.SHL.U32 R5, R0, 0x80, RZ ;  /* 0x0000008000057824 */ /* 0x004fca00078e00ff */
[----:B------:R-:W-:-:S05]  /*10e00*/  LOP3.LUT R0, R2, R5, RZ, 0xfc, !PT ;  /* 0x0000000502007212 */ /* 0x000fca00078efcff */
[----:B----4-:R-:W-:-:S04]  /*10e10*/  @P0 IMAD.HI.U32 R3, R0, R3, RZ ;  /* 0x0000000300030227 */ /* 0x010fc800078e00ff */
[----:B------:R-:W-:Y:S01]  /*10e20*/  IMAD.MOV.U32 R2, RZ, RZ, R0 ;  /* 0x000000ffff027224 */ /* 0x000fe200078e0000 */
[----:B0-----:R-:W-:-:S04]  /*10e30*/  @P0 SHF.R.U32.HI R2, RZ, R4, R3 ;  /* 0x00000004ff020219 */ /* 0x001fc80000011603 */
[--C-:B------:R-:W-:Y:S01]  /*10e40*/  SHF.R.S32.HI R4, RZ, 0x1f, R2.reuse ;  /* 0x0000001fff047819 */ /* 0x100fe20000011402 */
[----:B------:R-:W-:-:S04]  /*10e50*/  IMAD.MOV R3, RZ, RZ, -R2 ;  /* 0x000000ffff037224 */ /* 0x000fc800078e0a02 */
[----:B------:R-:W-:Y:S02]  /*10e60*/  IMAD R0, R6, R3, R0 ;  /* 0x0000000306007224 */ /* 0x000fe400078e0200 */
[----:B------:R-:W-:Y:S02]  /*10e70*/  IMAD R4, R4, UR8, RZ ;  /* 0x0000000804047c24 */ /* 0x000fe4000f8e02ff */
[----:B------:R-:W-:Y:S02]  /*10e80*/  IMAD.U32 R3, RZ, RZ, UR8 ;  /* 0x00000008ff037e24 */ /* 0x000fe4000f8e00ff */
[C---:B------:R-:W-:Y:S02]  /*10e90*/  IMAD R4, R2.reuse, UR9, R4 ;  /* 0x0000000902047c24 */ /* 0x040fe4000f8e0204 */
[----:B------:R-:W-:Y:S01]  /*10ea0*/  IMAD.WIDE.U32 R2, R2, R3, UR4 ;  /* 0x0000000402027e25 */ /* 0x000fe2000f8e0003 */
[----:B------:R-:W-:-:S03]  /*10eb0*/  ULDC.64 UR4, c[0x0][0x2c8] ;  /* 0x0000b20000047ab9 */ /* 0x000fc60000000a00 */
[----:B------:R-:W-:Y:S01]  /*10ec0*/  IMAD.IADD R3, R3, 0x1, R4 ;  /* 0x0000000103037824 */ /* 0x000fe200078e0204 */
[----:B------:R-:W-:Y:S01]  /*10ed0*/  SHF.R.S32.HI R4, RZ, 0x1f, R0 ;  /* 0x0000001fff047819 */ /* 0x000fe20000011400 */
[----:B------:R-:W-:-:S04]  /*10ee0*/  IMAD.WIDE.U32 R2, R0, UR4, R2 ;  /* 0x0000000400027c25 */ /* 0x000fc8000f8e0002 */
[----:B------:R-:W-:-:S04]  /*10ef0*/  IMAD R4, R4, UR4, RZ ;  /* 0x0000000404047c24 */ /* 0x000fc8000f8e02ff */
[----:B------:R-:W-:Y:S01]  /*10f00*/  IMAD R4, R0, UR5, R4 ;  /* 0x0000000500047c24 */ /* 0x000fe2000f8e0204 */
[----:B------:R-:W-:Y:S02]  /*10f10*/  ULDC.64 UR4, c[0x0][0x280] ;  /* 0x0000a00000047ab9 */ /* 0x000fe40000000a00 */
[----:B------:R-:W-:Y:S01]  /*10f20*/  IADD3 R0, P0, R2, UR4, RZ ;  /* 0x0000000402007c10 */ /* 0x000fe2000ff1e0ff */
[----:B------:R-:W-:Y:S02]  /*10f30*/  ULDC UR4, c[0x0][0x2b8] ;  /* 0x0000ae0000047ab9 */ /* 0x000fe40000000800 */
[----:B------:R-:W-:Y:S02]  /*10f40*/  ISETP.GE.AND P1, PT, R8, UR4, PT ;  /* 0x0000000408007c0c */ /* 0x000fe4000bf26270 */
[----:B------:R-:W-:Y:S02]  /*10f50*/  IADD3.X R2, R3, UR5, R4, P0, !PT ;  /* 0x0000000503027c10 */ /* 0x000fe400087fe404 */
[----:B------:R-:W-:Y:S01]  /*10f60*/  ISETP.GE.AND P0, PT, R10, UR4, PT ;  /* 0x000000040a007c0c */ /* 0x000fe2000bf06270 */
[----:B------:R-:W-:-:S03]  /*10f70*/  UMOV UR4, 0xffffffff ;  /* 0xffffffff00047882 */ /* 0x000fc60000000000 */
[----:B------:R-:W-:Y:S09]  /*10f80*/  BRA.DIV UR4, `(.L_x_225) ;  /* 0x0000003a043c7947 */ /* 0x000ff2000b800000 */
[----:B------:R-:W0:Y:S01]  /*10f90*/  S2R R7, SR_TID.X ;  /* 0x0000000000077919 */ /* 0x000e220000002100 */
[----:B------:R-:W-:Y:S02]  /*10fa0*/  IMAD R4, R18, R6, RZ ;  /* 0x0000000612047224 */ /* 0x000fe400078e02ff */
[----:B------:R-:W-:Y:S04]  /*10fb0*/  SHFL.IDX PT, R6, R2, RZ, 0x181f ;  /* 0x00181fff02067589 */ /* 0x000fe800000e0000 */
[----:B------:R-:W-:Y:S01]  /*10fc0*/  SHFL.IDX PT, R8, R2, 0x1, 0x181f ;  /* 0x00381f0002087f89 */ /* 0x000fe200000e0000 */
[----:B0-----:R-:W-:-:S04]  /*10fd0*/  LOP3.LUT R7, R7, 0x7f, RZ, 0xc0, !PT ;  /* 0x0000007f07077812 */ /* 0x001fc800078ec0ff */
[----:B------:R-:W-:-:S05]  /*10fe0*/  SHF.R.U32.HI R7, RZ, 0x3, R7 ;  /* 0x00000003ff077819 */ /* 0x000fca0000011607 */
[----:B------:R-:W-:Y:S02]  /*10ff0*/  IMAD.IADD R3, R7, 0x1, R5 ;  /* 0x0000000107037824 */ /* 0x000fe400078e0205 */
[----:B------:R-:W0:Y:S02]  /*11000*/  SHFL.IDX PT, R7, R0, RZ, 0x181f ;  /* 0x00181fff00077589 */ /* 0x000e2400000e0000 */
[C---:B------:R-:W-:Y:S01]  /*11010*/  VIADD R5, R3.reuse, 0x10 ;  /* 0x0000001003057836 */ /* 0x040fe20000000000 */
[----:B------:R-:W-:-:S04]  /*11020*/  ISETP.GE.AND P4, PT, R3, R4, PT ;  /* 0x000000040300720c */ /* 0x000fc80003f86270 */
[----:B------:R-:W-:Y:S02]  /*11030*/  ISETP.GE.AND P2, PT, R5, R4, PT ;  /* 0x000000040500720c */ /* 0x000fe40003f46270 */
[----:B------:R-:W1:Y:S07]  /*11040*/  SHFL.IDX PT, R5, R0, 0x1, 0x181f ;  /* 0x00381f0000057f89 */ /* 0x000e6e00000e0000 */
[----:B0-----:R-:W-:-:S05]  /*11050*/  @!P4 IADD3 R7, P3, R10, R7, RZ ;  /* 0x000000070a07c210 */ /* 0x001fca0007f7e0ff */
[----:B------:R-:W-:Y:S01]  /*11060*/  @!P4 IMAD.X R6, RZ, RZ, R6, P3 ;  /* 0x000000ffff06c224 */ /* 0x000fe200018e0606 */
[----:B-1----:R-:W-:-:S04]  /*11070*/  @!P2 IADD3 R5, P3, R10, R5, RZ ;  /* 0x000000050a05a210 */ /* 0x002fc80007f7e0ff */
[----:B------:R-:W-:-:S04]  /*11080*/  @!P4 LOP3.LUT R7, R7, R6, RZ, 0x3c, !PT ;  /* 0x000000060707c212 */ /* 0x000fc800078e3cff */
[----:B------:R-:W-:-:S04]  /*11090*/  @!P4 LOP3.LUT R6, R7, R6, RZ, 0x3c, !PT ;  /* 0x000000060706c212 */ /* 0x000fc800078e3cff */
[----:B------:R-:W-:-:S05]  /*110a0*/  @!P4 LOP3.LUT R7, R7, R6, RZ, 0x3c, !PT ;  /* 0x000000060707c212 */ /* 0x000fca00078e3cff */
[----:B-----5:R-:W-:Y:S04]  /*110b0*/  @!P4 LDGSTS.E.BYPASS.LTC128B.128 [R9+0x20400], desc[UR50][R6.64], !P0 ;  /* 0x204000000609cfae */ /* 0x020fe8000c101d72 */
[----:B------:R0:W-:Y:S02]  /*110c0*/  @!P4 LDGSTS.E.BYPASS.LTC128B.128 [R9+0x24400], desc[UR50][R6.64+0x80], !P1 ;  /* 0x244000800609cfae */ /* 0x0001e4000c901d72 */
[----:B0-----:R-:W-:-:S04]  /*110d0*/  @!P2 IMAD.X R6, RZ, RZ, R8, P3 ;  /* 0x000000ffff06a224 */ /* 0x001fc800018e0608 */
[----:B------:R-:W-:Y:S02]  /*110e0*/  @!P2 IMAD.MOV.U32 R7, RZ, RZ, R6 ;  /* 0x000000ffff07a224 */ /* 0x000fe400078e0006 */
[----:B------:R-:W-:Y:S02]  /*110f0*/  @!P2 IMAD.MOV.U32 R6, RZ, RZ, R5 ;  /* 0x000000ffff06a224 */ /* 0x000fe400078e0005 */
[----:B------:R-:W-:-:S03]  /*11100*/  VIADD R5, R3, 0x20 ;  /* 0x0000002003057836 */ /* 0x000fc60000000000 */
[----:B------:R-:W-:Y:S04]  /*11110*/  @!P2 LDGSTS.E.BYPASS.LTC128B.128 [R9+0x20c00], desc[UR50][R6.64], !P0 ;  /* 0x20c000000609afae */ /* 0x000fe8000c101d72 */
[----:B------:R0:W-:Y:S01]  /*11120*/  @!P2 LDGSTS.E.BYPASS.LTC128B.128 [R9+0x24c00], desc[UR50][R6.64+0x80], !P1 ;  /* 0x24c000800609afae */ /* 0x0001e2000c901d72 */
[----:B------:R-:W-:-:S03]  /*11130*/  ISETP.GE.AND P2, PT, R5, R4, PT ;  /* 0x000000040500720c */ /* 0x000fc60003f46270 */
[----:B------:R-:W-:Y:S04]  /*11140*/  SHFL.IDX PT, R5, R2, 0x2, 0x181f ;  /* 0x00581f0002057f89 */ /* 0x000fe800000e0000 */
[----:B0-----:R-:W0:Y:S06]  /*11150*/  SHFL.IDX PT, R6, R0, 0x2, 0x181f ;  /* 0x00581f0000067f89 */ /* 0x001e2c00000e0000 */
[----:B0-----:R-:W-:-:S05]  /*11160*/  @!P2 IADD3 R6, P3, R10, R6, RZ ;  /* 0x000000060a06a210 */ /* 0x001fca0007f7e0ff */
[----:B------:R-:W-:-:S04]  /*11170*/  @!P2 IMAD.X R5, RZ, RZ, R5, P3 ;  /* 0x000000ffff05a224 */ /* 0x000fc800018e0605 */
        /* <DEDUP_REMOVED lines=33> */
[----:B0-----:R-:W0:Y:S04]  /*11390*/  SHFL.IDX PT, R6, R0, 0x6, 0x181f ;  /* 0x00d81f0000067f89 */ /* 0x001e2800000e0000 */
[----:B------:R-:W1:Y:S02]  /*113a0*/  SHFL.IDX PT, R0, R0, 0x7, 0x181f ;  /* 0x00f81f0000007f89 */ /* 0x000e6400000e0000 */
[----:B0-----:R-:W-:-:S05]  /*113b0*/  @!P2 IADD3 R6, P3, R10, R6, RZ ;  /* 0x000000060a06a210 */ /* 0x001fca0007f7e0ff */
[----:B------:R-:W-:-:S04]  /*113c0*/  @!P2 IMAD.X R5, RZ, RZ, R5, P3 ;  /* 0x000000ffff05a224 */ /* 0x000fc800018e0605 */
[----:B------:R-:W-:Y:S02]  /*113d0*/  @!P2 IMAD.MOV.U32 R7, RZ, RZ, R5 ;  /* 0x000000ffff07a224 */ /* 0x000fe400078e0005 */
[----:B------:R0:W2:Y:S04]  /*113e0*/  SHFL.IDX PT, R5, R2, 0x7, 0x181f ;  /* 0x00f81f0002057f89 */ /* 0x0000a800000e0000 */
[----:B------:R0:W-:Y:S04]  /*113f0*/  @!P2 LDGSTS.E.BYPASS.LTC128B.128 [R9+0x23400], desc[UR50][R6.64], !P0 ;  /* 0x234000000609afae */ /* 0x0001e8000c101d72 */
[----:B-1----:R0:W-:Y:S02]  /*11400*/  @!P2 LDGSTS.E.BYPASS.LTC128B.128 [R9+0x27400], desc[UR50][R6.64+0x80], !P1 ;  /* 0x274000800609afae */ /* 0x0021e4000c901d72 */
.L_x_310:
[----:B------:R-:W-:Y:S01]  /*11410*/  VIADD R3, R3, 0x70 ;  /* 0x0000007003037836 */ /* 0x000fe20000000000 */
[----:B------:R-:W-:Y:S04]  /*11420*/  BSSY B0, `(.L_x_226) ;  /* 0x000000a000007945 */ /* 0x000fe80003800000 */
[----:B------:R-:W-:-:S13]  /*11430*/  ISETP.GE.AND P2, PT, R3, R4, PT ;  /* 0x000000040300720c */ /* 0x000fda0003f46270 */
[----:B------:R-:W-:Y:S05]  /*11440*/  @P2 BRA `(.L_x_227) ;  /* 0x00000000001c2947 */ /* 0x000fea0003800000 */
[----:B0-----:R-:W-:-:S05]  /*11450*/  IADD3 R2, P2, R10, R0, RZ ;  /* 0x000000000a027210 */ /* 0x001fca0007f5e0ff */
[----:B--2---:R-:W-:-:S05]  /*11460*/  IMAD.X R3, RZ, RZ, R5, P2 ;  /* 0x000000ffff037224 */ /* 0x004fca00010e0605 */
[----:B------:R-:W-:Y:S01]  /*11470*/  @!PT LDS RZ, [RZ] ;  /* 0x00000000fffff984 */ /* 0x000fe20000000800 */
[----:B------:R-:W-:Y:S01]  /*11480*/  @!PT LDS RZ, [RZ] ;  /* 0x00000000fffff984 */ /* 0x000fe20000000800 */
[----:B------:R-:W-:Y:S01]  /*11490*/  @!PT LDS RZ, [RZ] ;  /* 0x00000000fffff984 */ /* 0x000fe20000000800 */
[----:B------:R1:W-:Y:S04]  /*114a0*/  LDGSTS.E.BYPASS.LTC128B.128 [R9+0x23c00], desc[UR50][R2.64], !P0 ;  /* 0x23c0000002097fae */ /* 0x0003e8000c101d72 */
[----:B------:R1:W-:Y:S02]  /*114b0*/  LDGSTS.E.BYPASS.LTC128B.128 [R9+0x27c00], desc[UR50][R2.64+0x80], !P1 ;  /* 0x27c0008002097fae */ /* 0x0003e4000c901d72 */
.L_x_227:
[----:B------:R-:W-:Y:S05]  /*114c0*/  BSYNC B0 ;  /* 0x0000000000007941 */ /* 0x000fea0003800000 */
.L_x_226:
[----:B------:R-:W-:Y:S01]  /*114d0*/  NOP ;  /* 0x0000000000007918 */ /* 0x000fe20000000000 */
[----:B------:R-:W-:-:S13]  /*114e0*/  PLOP3.LUT P0, PT, PT, PT, PT, 0x80, 0x0 ;  /* 0x000000000000781c */ /* 0x000fda0003f0f070 */
.L_x_228:
[----:B------:R-:W-:Y:S02]  /*114f0*/  PLOP3.LUT P1, PT, P1, P0, PT, 0xa2, 0x0 ;  /* 0x000000000000781c */ /* 0x000fe40000f21472 */
[----:B------:R-:W-:-:S08]  /*11500*/  @P0 R2UR P1, UR4, R19 ;  /* 0x00000000130402ca */ /* 0x000fd00000020000 */
[----:B------:R-:W-:-:S05]  /*11510*/  @P0 PLOP3.LUT P0, PT, P1, PT, PT, 0x80, 0x0 ;  /* 0x000000000000081c */ /* 0x000fca0000f0f070 */
[----:B------:R-:W-:Y:S01]  /*11520*/  @!P1 SYNCS.ARRIVE.TRANS64.RED.A0T1 RZ, [UR4+0x38800], RZ ;  /* 0x038800ffffff99a7 */ /* 0x000fe20008200404 */
[----:B------:R-:W-:Y:S07]  /*11530*/  @!P1 ARRIVES.LDGSTSBAR.64.TRANSCNT [UR4+0x38800] ;  /* 0x03880000ff0099b0 */ /* 0x000fee0008000a84 */
[----:B------:R-:W-:Y:S05]  /*11540*/  @P0 BRA.U.ANY `(.L_x_228) ;  /* 0xfffffffd00e80947 */ /* 0x000fea000393ffff */
[----:B01----:R-:W3:Y:S02]  /*11550*/  LDL.LU R2, [R1+0x34] ;  /* 0x0000340001027983 */ /* 0x003ee40000300800 */
[----:B---3--:R-:W-:-:S05]  /*11560*/  VIADD R2, R2, 0x1 ;  /* 0x0000000102027836 */ /* 0x008fca0000000000 */
[----:B------:R0:W-:Y:S01]  /*11570*/  STL [R1+0x34], R2 ;  /* 0x0000340201007387 */ /* 0x0001e20000100800 */
[----:B------:R-:W-:-:S04]  /*11580*/  LEA.HI R0, R2, R2, RZ, 0x1 ;  /* 0x0000000202007211 */ /* 0x000fc800078f08ff */
[----:B------:R-:W-:-:S05]  /*11590*/  LOP3.LUT R0, R0, 0xfffffffe, RZ, 0xc0, !PT ;  /* 0xfffffffe00007812 */ /* 0x000fca00078ec0ff */
[----:B------:R-:W-:-:S05]  /*115a0*/  IMAD.IADD R0, R2, 0x1, -R0 ;  /* 0x0000000102007824 */ /* 0x000fca00078e0a00 */
[----:B------:R-:W-:Y:S01]  /*115b0*/  SHF.L.U32 R0, R0, 0x1f, RZ ;  /* 0x0000001f00007819 */ /* 0x000fe200000006ff */
[----:B------:R-:W-:Y:S01]  /*115c0*/  NOP ;  /* 0x0000000000007918 */ /* 0x000fe20000000000 */
[----:B------:R0:W-:Y:S01]  /*115d0*/  SYNCS.ARRIVE.TRANS64.A1T0 RZ, [R19+URZ+0x38800], RZ ;  /* 0x038800ff13ff79a7 */ /* 0x0001e2000810003f */
[----:B------:R-:W-:Y:S01]  /*115e0*/  BSSY B0, `(.L_x_229) ;  /* 0x0000003000007945 */ /* 0x000fe20003800000 */
[----:B------:R-:W1:Y:S03]  /*115f0*/  SYNCS.PHASECHK.TRANS64.TRYWAIT P0, [R19+URZ+0x38820], R0 ;  /* 0x03882000130075a7 */ /* 0x000e66000800017f */
[----:B01----:R-:W-:Y:S05]  /*11600*/  @!P0 BRA `(.L_x_230) ;  /* 0x0000003c00388947 */ /* 0x003fea0003800000 */
.L_x_311:
[----:B------:R-:W-:Y:S05]  /*11610*/  BSYNC B0 ;  /* 0x0000000000007941 */ /* 0x000fea0003800000 */
.L_x_229:
[----:B------:R-:W3:Y:S01]  /*11620*/  LDL R2, [R1+0x18] ;  /* 0x0000180001027983 */ /* 0x000ee20000100800 */
[----:B------:R-:W-:-:S05]  /*11630*/  VIADD R17, R17, 0xfffffffe ;  /* 0xfffffffe11117836 */ /* 0x000fca0000000000 */
[----:B---3--:R-:W-:-:S13]  /*11640*/  ISETP.GE.AND P0, PT, R17, R2, PT ;  /* 0x000000021100720c */ /* 0x008fda0003f06270 */
[----:B------:R-:W-:Y:S05]  /*11650*/  @!P0 BRA `(.L_x_231) ;  /* 0x0000001000bc8947 */ /* 0x000fea0003800000 */
[----:B0-----:R0:W5:Y:S04]  /*11660*/  LDL.LU R0, [R1+0x4] ;  /* 0x0000040001007983 */ /* 0x0011680000300800 */
[----:B------:R0:W5:Y:S02]  /*11670*/  LDL.LU R6, [R1] ;  /* 0x0000000001067983 */ /* 0x0001640000300800 */
.L_x_253:
[----:B------:R-:W3:Y:S01]  /*11680*/  LDL R2, [R1+0x24] ;  /* 0x0000240001027983 */ /* 0x000ee20000100800 */
[----:B-1---5:R-:W-:Y:S01]  /*11690*/  VIADD R3, R6, 0x1 ;  /* 0x0000000106037836 */ /* 0x022fe20000000000 */
[----:B------:R-:W-:Y:S05]  /*116a0*/  YIELD ;  /* 0x0000000000007946 */ /* 0x000fea0003800000 */
[C---:B------:R-:W-:Y:S01]  /*116b0*/  ISETP.NE.AND P0, PT, R3.reuse, 0x2, PT ;  /* 0x000000020300780c */ /* 0x040fe20003f05270 */
[----:B------:R-:W-:Y:S03]  /*116c0*/  BSSY B0, `(.L_x_232) ;  /* 0x000008a000007945 */ /* 0x000fe60003800000 */
[----:B------:R-:W-:-:S02]  /*116d0*/  SEL R9, R3, RZ, P0 ;  /* 0x000000ff03097207 */ /* 0x000fc40000000000 */
[----:B---3--:R-:W-:Y:S02]  /*116e0*/  LOP3.LUT P1, RZ, R2, 0x1, RZ, 0xc0, !PT ;  /* 0x0000000102ff7812 */ /* 0x008fe4000782c0ff */
[----:B------:R-:W-:-:S04]  /*116f0*/  SEL R2, RZ, 0x1, P0 ;  /* 0x00000001ff027807 */ /* 0x000fc80000000000 */
[----:B------:R-:W-:-:S05]  /*11700*/  LOP3.LUT R8, R0, R2, RZ, 0x3c, !PT ;  /* 0x0000000200087212 */ /* 0x000fca00078e3cff */
[----:B------:R1:W-:Y:S04]  /*11710*/  STL [R1+0x4], R8 ;  /* 0x0000040801007387 */ /* 0x0003e80000100800 */
[----:B------:R1:W-:Y:S01]  /*11720*/  STL [R1], R9 ;  /* 0x0000000901007387 */ /* 0x0003e20000100800 */
[----:B------:R-:W-:Y:S05]  /*11730*/  @!P1 BRA `(.L_x_233) ;  /* 0x0000000800089947 */ /* 0x000fea0003800000 */
[----:B------:R-:W-:Y:S01]  /*11740*/  ULDC.64 UR4, c[0x0][0x418] ;  /* 0x0001060000047ab9 */ /* 0x000fe20000000a00 */
[----:B------:R-:W-:Y:S01]  /*11750*/  IMAD.MOV.U32 R7, RZ, RZ, R17 ;  /* 0x000000ffff077224 */ /* 0x000fe200078e0011 */
[----:B------:R-:W-:-:S04]  /*11760*/  ISETP.NE.U32.AND P0, PT, RZ, UR4, PT ;  /* 0x00000004ff007c0c */ /* 0x000fc8000bf05070 */
[----:B------:R-:W-:-:S13]  /*11770*/  ISETP.NE.AND.EX P0, PT, RZ, UR5, PT, P0 ;  /* 0x00000005ff007c0c */ /* 0x000fda000bf05300 */
[----:B------:R-:W-:Y:S05]  /*11780*/  @!P0 BRA `(.L_x_234) ;  /* 0x00000000004c8947 */ /* 0x000fea0003800000 */
[----:B------:R-:W3:Y:S01]  /*11790*/  LDL R10, [R1+0x1c] ;  /* 0x00001c00010a7983 */ /* 0x000ee20000100800 */
[----:B------:R-:W4:Y:S01]  /*117a0*/  LDC R7, c[0x0][0x43c] ;  /* 0x00010f00ff077b82 */ /* 0x000f220000000800 */
[----:B------:R-:W-:Y:S02]  /*117b0*/  ULDC.64 UR6, c[0x0][0x428] ;  /* 0x00010a0000067ab9 */ /* 0x000fe40000000a00 */
[----:B--2---:R-:W2:Y:S01]  /*117c0*/  LDL R5, [R1+0x8] ;  /* 0x0000080001057983 */ /* 0x004ea20000100800 */
[----:B----4-:R-:W-:-:S13]  /*117d0*/  ISETP.NE.AND P0, PT, R7, 0x1, PT ;  /* 0x000000010700780c */ /* 0x010fda0003f05270 */
[----:B------:R-:W4:Y:S02]  /*117e0*/  @P0 LDC.64 R2, c[0x0][0x440] ;  /* 0x00011000ff020b82 */ /* 0x000f240000000a00 */
[----:B----4-:R-:W-:-:S04]  /*117f0*/  @P0 IMAD.HI.U32 R4, R17, R2, RZ ;  /* 0x0000000211040227 */ /* 0x010fc800078e00ff */
[----:B------:R-:W-:Y:S01]  /*11800*/  IMAD.MOV.U32 R2, RZ, RZ, R17 ;  /* 0x000000ffff027224 */ /* 0x000fe200078e0011 */
[----:B------:R-:W-:-:S05]  /*11810*/  @P0 SHF.R.U32.HI R2, RZ, R3, R4 ;  /* 0x00000003ff020219 */ /* 0x000fca0000011604 */
[----:B------:R-:W-:-:S04]  /*11820*/  IMAD.MOV R3, RZ, RZ, -R2 ;  /* 0x000000ffff037224 */ /* 0x000fc800078e0a02 */
[----:B------:R-:W-:Y:S01]  /*11830*/  IMAD R7, R7, R3, R17 ;  /* 0x0000000307077224 */ /* 0x000fe200078e0211 */
[----:B------:R-:W-:Y:S01]  /*11840*/  SHF.R.S32.HI R3, RZ, 0x1f, R2 ;  /* 0x0000001fff037819 */ /* 0x000fe20000011402 */
[----:B---3--:R-:W-:-:S04]  /*11850*/  IMAD R4, R10, UR6, RZ ;  /* 0x000000060a047c24 */ /* 0x008fc8000f8e02ff */
[C---:B--2---:R-:W-:Y:S02]  /*11860*/  IMAD R4, R5.reuse, UR7, R4 ;  /* 0x0000000705047c24 */ /* 0x044fe4000f8e0204 */
[----:B------:R-:W-:-:S04]  /*11870*/  IMAD.WIDE.U32 R2, R5, UR6, R2 ;  /* 0x0000000605027c25 */ /* 0x000fc8000f8e0002 */
[----:B------:R-:W-:Y:S01]  /*11880*/  IMAD.IADD R3, R4, 0x1, R3 ;  /* 0x0000000104037824 */ /* 0x000fe200078e0203 */
[----:B------:R-:W-:-:S04]  /*11890*/  LEA R4, P0, R2, UR4, 0x2 ;  /* 0x0000000402047c11 */ /* 0x000fc8000f8010ff */
[----:B------:R-:W-:-:S05]  /*118a0*/  LEA.HI.X R5, R2, UR5, R3, 0x2, P0 ;  /* 0x0000000502057c11 */ /* 0x000fca00080f1403 */
[----:B------:R3:W5:Y:S04]  /*118b0*/  LDG.E R16, desc[UR50][R4.64] ;  /* 0x0000003204107981 */ /* 0x000768000c1e1900 */
.L_x_234:
[----:B---3--:R-:W-:Y:S01]  /*118c0*/  IMAD R4, R9, 0x8, R19 ;  /* 0x0000000809047824 */ /* 0x008fe200078e0213 */
[----:B------:R-:W-:Y:S01]  /*118d0*/  SHF.L.U32 R3, R8, 0x1f, RZ ;  /* 0x0000001f08037819 */ /* 0x000fe200000006ff */
[----:B------:R-:W3:Y:S01]  /*118e0*/  S2R R2, SR_TID.X ;  /* 0x0000000000027919 */ /* 0x000ee20000002100 */
[----:B------:R-:W-:Y:S02]  /*118f0*/  BSSY B1, `(.L_x_235) ;  /* 0x0000005000017945 */ /* 0x000fe40003800000 */
[----:B------:R-:W4:Y:S01]  /*11900*/  SYNCS.PHASECHK.TRANS64.TRYWAIT P0, [R4+URZ+0x38880], R3 ;  /* 0x03888003040075a7 */ /* 0x000f22000800017f */
[----:B---3--:R-:W-:-:S04]  /*11910*/  LOP3.LUT R2, R2, 0x7f, RZ, 0xc0, !PT ;  /* 0x0000007f02027812 */ /* 0x008fc800078ec0ff */
[----:B------:R-:W-:Y:S01]  /*11920*/  ISETP.NE.AND P1, PT, R2, RZ, PT ;  /* 0x000000ff0200720c */ /* 0x000fe20003f25270 */
[----:B----4-:R-:W-:-:S12]  /*11930*/  @!P0 BRA `(.L_x_236) ;  /* 0x0000003800808947 */ /* 0x010fd80003800000 */
.L_x_312:
[----:B------:R-:W-:Y:S05]  /*11940*/  BSYNC B1 ;  /* 0x0000000000017941 */ /* 0x000fea0003800000 */
.L_x_235:
[----:B------:R-:W-:Y:S04]  /*11950*/  BSSY B1, `(.L_x_237) ;  /* 0x0000009000017945 */ /* 0x000fe80003800000 */
[----:B------:R-:W-:Y:S05]  /*11960*/  @P1 BRA `(.L_x_238) ;  /* 0x00000000001c1947 */ /* 0x000fea0003800000 */
[----:B------:R-:W2:Y:S02]  /*11970*/  S2R R2, SR_TID.X ;  /* 0x0000000000027919 */ /* 0x000ea40000002100 */
[----:B--2---:R-:W-:Y:S01]  /*11980*/  LOP3.LUT R5, R2, 0x1f, RZ, 0xc0, !PT ;  /* 0x0000001f02057812 */ /* 0x004fe200078ec0ff */
[----:B------:R-:W-:-:S03]  /*11990*/  IMAD.MOV.U32 R2, RZ, RZ, 0x8000 ;  /* 0x00008000ff027424 */ /* 0x000fc600078e00ff */
[----:B------:R-:W-:Y:S01]  /*119a0*/  ISETP.NE.AND P0, PT, R5, RZ, PT ;  /* 0x000000ff0500720c */ /* 0x000fe20003f05270 */
[----:B------:R4:W-:-:S12]  /*119b0*/  SYNCS.ARRIVE.TRANS64 RZ, [R4+URZ+0x38870], R2 ;  /* 0x0388700204ff79a7 */ /* 0x0009d8000800003f */
[----:B----4-:R-:W-:Y:S05]  /*119c0*/  @!P0 BRA `(.L_x_238) ;  /* 0x0000000000048947 */ /* 0x010fea0003800000 */
[----:B------:R-:W-:Y:S01]  /*119d0*/  BPT.TRAP 0x1 ;  /* 0x000000040000795c */ /* 0x000fe20000300000 */
.L_x_238:
[----:B------:R-:W-:Y:S05]  /*119e0*/  BSYNC B1 ;  /* 0x0000000000017941 */ /* 0x000fea0003800000 */
.L_x_237:
[----:B------:R-:W4:Y:S01]  /*119f0*/  LDL R2, [R1] ;  /* 0x0000000001027983 */ /* 0x000f220000100800 */
[----:B------:R-:W-:Y:S01]  /*11a00*/  IMAD.MOV.U32 R11, RZ, RZ, RZ ;  /* 0x000000ffff0b7224 */ /* 0x000fe200078e00ff */
[----:B------:R-:W-:Y:S01]  /*11a10*/  UIADD3 UR4, UP0, UR52, 0x470, URZ ;  /* 0x0000047034047890 */ /* 0x000fe2000ff1e03f */
[----:B------:R-:W-:Y:S01]  /*11a20*/  PLOP3.LUT P0, PT, PT, PT, PT, 0x80, 0x0 ;  /* 0x000000000000781c */ /* 0x000fe20003f0f070 */
[----:B--2---:R-:W-:Y:S01]  /*11a30*/  VIADD R5, R4, 0x38870 ;  /* 0x0003887004057836 */ /* 0x004fe20000000000 */
[----:B------:R-:W-:Y:S01]  /*11a40*/  LEA R7, R7, UR40, 0x7 ;  /* 0x0000002807077c11 */ /* 0x000fe2000f8e38ff */
[----:B------:R-:W-:Y:S01]  /*11a50*/  UIADD3.X UR5, URZ, UR53, URZ, UP0, !UPT ;  /* 0x000000353f057290 */ /* 0x000fe200087fe43f */
[----:B------:R-:W-:Y:S01]  /*11a60*/  R2UR UR10, R11 ;  /* 0x000000000b0a72ca */ /* 0x000fe200000e0000 */
[----:B------:R-:W-:Y:S01]  /*11a70*/  UMOV UR6, 0x0 ;  /* 0x0000000000067882 */ /* 0x000fe20000000000 */
[----:B------:R-:W-:Y:S01]  /*11a80*/  UMOV UR7, 0x14f00000 ;  /* 0x14f0000000077882 */ /* 0x000fe20000000000 */
[----:B----4-:R-:W-:-:S04]  /*11a90*/  IMAD R2, R2, 0x8000, R19 ;  /* 0x0000800002027824 */ /* 0x010fc800078e0213 */
[----:B-1----:R-:W-:-:S08]  /*11aa0*/  VIADD R8, R2, 0x10400 ;  /* 0x0001040002087836 */ /* 0x002fd00000000000 */
.L_x_239:
[----:B------:R-:W-:-:S13]  /*11ab0*/  @P0 ELECT P2, URZ, PT ;  /* 0x00000000003f082f */ /* 0x000fda0003840000 */
[----:B-----5:R-:W-:Y:S01]  /*11ac0*/  @P2 R2UR UR13, R16 ;  /* 0x00000000100d22ca */ /* 0x020fe200000e0000 */
[----:B------:R-:W-:Y:S01]  /*11ad0*/  UMOV UR12, UR36 ;  /* 0x00000024000c7c82 */ /* 0x000fe20008000000 */
[----:B------:R-:W-:Y:S02]  /*11ae0*/  @P2 R2UR UR11, R7 ;  /* 0x00000000070b22ca */ /* 0x000fe400000e0000 */
[----:B------:R-:W-:Y:S02]  /*11af0*/  @P2 R2UR UR9, R5 ;  /* 0x00000000050922ca */ /* 0x000fe400000e0000 */
[----:B------:R-:W-:Y:S02]  /*11b00*/  @P2 R2UR UR8, R8 ;  /* 0x00000000080822ca */ /* 0x000fe400000e0000 */
[----:B------:R-:W-:Y:S02]  /*11b10*/  @P2 PLOP3.LUT P0, PT, P2, PT, PT, 0x8, 0x0 ;  /* 0x000000000000281c */ /* 0x000fe4000170e170 */
[----:B------:R-:W-:-:S09]  /*11b20*/  PLOP3.LUT P2, PT, PT, PT, PT, 0x8, 0x0 ;  /* 0x000000000000781c */ /* 0x000fd20003f4e170 */
[----:B------:R1:W-:Y:S02]  /*11b30*/  UTMALDG.4D [UR8], [UR4], desc[UR6] ;  /* 0x00000608040075b4 */ /* 0x0003e40008019000 */
[----:B-1----:R-:W-:Y:S05]  /*11b40*/  @P0 BRA.U.ANY `(.L_x_239) ;  /* 0xfffffffd00d80947 */ /* 0x002fea000393ffff */
[----:B------:R-:W-:Y:S01]  /*11b50*/  IMAD.MOV.U32 R10, RZ, RZ, 0x80 ;  /* 0x00000080ff0a7424 */ /* 0x000fe200078e00ff */
[----:B------:R-:W-:Y:S01]  /*11b60*/  PLOP3.LUT P0, PT, PT, PT, PT, 0x80, 0x0 ;  /* 0x000000000000781c */ /* 0x000fe20003f0f070 */
[----:B------:R-:W-:Y:S01]  /*11b70*/  VIADD R8, R2, 0x14400 ;  /* 0x0001440002087836 */ /* 0x000fe20000000000 */
[----:B------:R-:W-:Y:S01]  /*11b80*/  UMOV UR6, 0x0 ;  /* 0x0000000000067882 */ /* 0x000fe20000000000 */
[----:B------:R-:W-:Y:S01]  /*11b90*/  UMOV UR7, 0x14f00000 ;  /* 0x14f0000000077882 */ /* 0x000fe20000000000 */
[----:B------:R-:W-:-:S15]  /*11ba0*/  R2UR UR10, R10 ;  /* 0x000000000a0a72ca */ /* 0x000fde00000e0000 */
.L_x_240:
[----:B------:R-:W-:-:S13]  /*11bb0*/  @P0 ELECT P2, URZ, PT ;  /* 0x00000000003f082f */ /* 0x000fda0003840000 */
[----:B------:R-:W-:Y:S01]  /*11bc0*/  @P2 R2UR UR13, R16 ;  /* 0x00000000100d22ca */ /* 0x000fe200000e0000 */
        /* <DEDUP_REMOVED lines=8> */
[----:B------:R-:W1:Y:S01]  /*11c50*/  SYNCS.PHASECHK.TRANS64.TRYWAIT P0, [R4+URZ+0x38840], R3 ;  /* 0x03884003040075a7 */ /* 0x000e62000800017f */
[----:B------:R-:W-:Y:S04]  /*11c60*/  BSSY B1, `(.L_x_241) ;  /* 0x0000002000017945 */ /* 0x000fe80003800000 */
[----:B-1----:R-:W-:Y:S05]  /*11c70*/  @!P0 BRA `(.L_x_242) ;  /* 0x0000003400c48947 */ /* 0x002fea0003800000 */
.L_x_313:
[----:B------:R-:W-:Y:S05]  /*11c80*/  BSYNC B1 ;  /* 0x0000000000017941 */ /* 0x000fea0003800000 */
.L_x_241:
[----:B------:R-:W-:Y:S01]  /*11c90*/  BSSY B1, `(.L_x_243) ;  /* 0x000000b000017945 */ /* 0x000fe20003800000 */
[----:B------:R-:W-:Y:S02]  /*11ca0*/  IMAD.MOV.U32 R8, RZ, RZ, 0x0 ;  /* 0x00000000ff087424 */ /* 0x000fe400078e00ff */
[----:B------:R-:W-:Y:S01]  /*11cb0*/  IMAD.MOV.U32 R9, RZ, RZ, 0x14f00000 ;  /* 0x14f00000ff097424 */ /* 0x000fe200078e00ff */
[----:B------:R-:W-:Y:S06]  /*11cc0*/  @P1 BRA `(.L_x_244) ;  /* 0x00000000001c1947 */ /* 0x000fec0003800000 */
[----:B------:R-:W2:Y:S01]  /*11cd0*/  S2R R5, SR_TID.X ;  /* 0x0000000000057919 */ /* 0x000ea20000002100 */
[----:B-1-3--:R-:W-:-:S04]  /*11ce0*/  IMAD.MOV.U32 R3, RZ, RZ, 0x8000 ;  /* 0x00008000ff037424 */ /* 0x00afc800078e00ff */
[----:B------:R4:W-:Y:S01]  /*11cf0*/  SYNCS.ARRIVE.TRANS64 RZ, [R4+URZ+0x38830], R3 ;  /* 0x0388300304ff79a7 */ /* 0x0009e2000800003f */
[----:B--2---:R-:W-:-:S04]  /*11d00*/  LOP3.LUT R5, R5, 0x1f, RZ, 0xc0, !PT ;  /* 0x0000001f05057812 */ /* 0x004fc800078ec0ff */
[----:B------:R-:W-:-:S13]  /*11d10*/  ISETP.NE.AND P0, PT, R5, RZ, PT ;  /* 0x000000ff0500720c */ /* 0x000fda0003f05270 */
[----:B----4-:R-:W-:Y:S05]  /*11d20*/  @!P0 BRA `(.L_x_244) ;  /* 0x0000000000048947 */ /* 0x010fea0003800000 */
[----:B------:R-:W-:Y:S01]  /*11d30*/  BPT.TRAP 0x1 ;  /* 0x000000040000795c */ /* 0x000fe20000300000 */
.L_x_244:
[----:B------:R-:W-:Y:S05]  /*11d40*/  BSYNC B1 ;  /* 0x0000000000017941 */ /* 0x000fea0003800000 */
.L_x_243:
[----:B------:R-:W-:Y:S01]  /*11d50*/  R2UR UR10, R11 ;  /* 0x000000000b0a72ca */ /* 0x000fe200000e0000 */
[----:B------:R-:W-:Y:S01]  /*11d60*/  UIADD3 UR4, UP0, UR52, 0x370, URZ ;  /* 0x0000037034047890 */ /* 0x000fe2000ff1e03f */
[----:B------:R-:W-:Y:S01]  /*11d70*/  R2UR UR6, R8 ;  /* 0x00000000080672ca */ /* 0x000fe200000e0000 */
[----:B-1-3--:R-:W-:Y:S01]  /*11d80*/  VIADD R4, R4, 0x38830 ;  /* 0x0003883004047836 */ /* 0x00afe20000000000 */
[----:B------:R-:W-:Y:S01]  /*11d90*/  R2UR UR7, R9 ;  /* 0x00000000090772ca */ /* 0x000fe200000e0000 */
[----:B------:R-:W-:Y:S01]  /*11da0*/  VIADD R3, R2, 0x28400 ;  /* 0x0002840002037836 */ /* 0x000fe20000000000 */
[----:B------:R-:W-:Y:S01]  /*11db0*/  PLOP3.LUT P0, PT, PT, PT, PT, 0x80, 0x0 ;  /* 0x000000000000781c */ /* 0x000fe20003f0f070 */
[----:B------:R-:W-:-:S12]  /*11dc0*/  UIADD3.X UR5, URZ, UR53, URZ, UP0, !UPT ;  /* 0x000000353f057290 */ /* 0x000fd800087fe43f */
.L_x_245:
        /* <DEDUP_REMOVED lines=10> */
[----:B------:R-:W-:Y:S01]  /*11e70*/  R2UR UR10, R10 ;  /* 0x000000000a0a72ca */ /* 0x000fe200000e0000 */
[----:B------:R-:W-:Y:S01]  /*11e80*/  VIADD R2, R2, 0x2c400 ;  /* 0x0002c40002027836 */ /* 0x000fe20000000000 */
[----:B------:R-:W-:Y:S02]  /*11e90*/  R2UR UR6, R8 ;  /* 0x00000000080672ca */ /* 0x000fe400000e0000 */
[----:B------:R-:W-:Y:S02]  /*11ea0*/  R2UR UR7, R9 ;  /* 0x00000000090772ca */ /* 0x000fe400000e0000 */
[----:B------:R-:W-:-:S13]  /*11eb0*/  PLOP3.LUT P0, PT, PT, PT, PT, 0x80, 0x0 ;  /* 0x000000000000781c */ /* 0x000fda0003f0f070 */
.L_x_246:
        /* <DEDUP_REMOVED lines=9> */
[----:B---3--:R-:W-:Y:S05]  /*11f50*/  @P0 BRA.U.ANY `(.L_x_246) ;  /* 0xfffffffd00d80947 */ /* 0x008fea000393ffff */
.L_x_233:
[----:B------:R-:W-:Y:S05]  /*11f60*/  BSYNC B0 ;  /* 0x0000000000007941 */ /* 0x000fea0003800000 */
.L_x_232:
[----:B------:R-:W-:-:S06]  /*11f70*/  UISETP.NE.AND UP0, UPT, UR39, 0x3, UPT ;  /* 0x000000032700788c */ /* 0x000fcc000bf05270 */
[----:B------:R-:W-:-:S13]  /*11f80*/  PLOP3.LUT P0, PT, PT, PT, UP0, 0x80, 0x0 ;  /* 0x000000000000781c */ /* 0x000fda0003f0f008 */
[----:B------:R-:W-:Y:S05]  /*11f90*/  @!P0 BRA `(.L_x_247) ;  /* 0x0000000000048947 */ /* 0x000fea0003800000 */
[----:B------:R-:W-:Y:S01]  /*11fa0*/  BPT.TRAP 0x1 ;  /* 0x000000040000795c */ /* 0x000fe20000300000 */
.L_x_247:
[----:B------:R-:W-:Y:S01]  /*11fb0*/  IMAD.U32 R2, RZ, RZ, UR42 ;  /* 0x0000002aff027e24 */ /* 0x000fe2000f8e00ff */
[----:B------:R-:W-:Y:S01]  /*11fc0*/  BSSY B0, `(.L_x_248) ;  /* 0x0000007000007945 */ /* 0x000fe20003800000 */
[----:B------:R-:W-:-:S03]  /*11fd0*/  IMAD R20, R6, 0x8, R19 ;  /* 0x0000000806147824 */ /* 0x000fc600078e0213 */
[----:B------:R-:W-:Y:S02]  /*11fe0*/  ISETP.NE.AND P1, PT, R2, 0x3, PT ;  /* 0x000000030200780c */ /* 0x000fe40003f25270 */
[----:B------:R-:W-:-:S04]  /*11ff0*/  LOP3.LUT R2, R0, 0x1, RZ, 0x3c, !PT ;  /* 0x0000000100027812 */ /* 0x000fc800078e3cff */
[----:B------:R-:W-:-:S04]  /*12000*/  SHF.L.U32 R2, R2, 0x1f, RZ ;  /* 0x0000001f02027819 */ /* 0x000fc800000006ff */
[----:B------:R-:W3:Y:S02]  /*12010*/  SYNCS.PHASECHK.TRANS64.TRYWAIT P0, [R20+URZ+0x38870], R2 ;  /* 0x03887002140075a7 */ /* 0x000ee4000800017f */
[----:B---3--:R-:W-:Y:S05]  /*12020*/  @!P0 BRA `(.L_x_249) ;  /* 0x0000003000ec8947 */ /* 0x008fea0003800000 */
.L_x_314:
[----:B------:R-:W-:Y:S05]  /*12030*/  BSYNC B0 ;  /* 0x0000000000007941 */ /* 0x000fea0003800000 */
.L_x_248:
[----:B------:R-:W-:Y:S05]  /*12040*/  @!P1 BRA `(.L_x_250) ;  /* 0x0000000000049947 */ /* 0x000fea0003800000 */
[----:B------:R-:W-:Y:S01]  /*12050*/  BPT.TRAP 0x1 ;  /* 0x000000040000795c */ /* 0x000fe20000300000 */
.L_x_250:
[----:B------:R-:W-:Y:S01]  /*12060*/  SHF.L.U32 R0, R0, 0x1f, RZ ;  /* 0x0000001f00007819 */ /* 0x000fe200000006ff */
[----:B------:R-:W-:-:S03]  /*12070*/  IMAD.SHL.U32 R3, R6, 0x8000, RZ ;  /* 0x0000800006037824 */ /* 0x000fc600078e00ff */
[----:B------:R-:W4:Y:S02]  /*12080*/  SYNCS.PHASECHK.TRANS64.TRYWAIT P0, [R20+URZ+0x38860], R0 ;  /* 0x03886000140075a7 */ /* 0x000f24000800017f */
[----:B----4-:R-:W-:Y:S05]  /*12090*/  @!P0 BRA `(.L_x_251) ;  /* 0x0000003000e48947 */ /* 0x010fea0003800000 */
.L_x_315:
[----:B---3--:R-:W4:Y:S04]  /*120a0*/  LDL R2, [R1+0x2c] ;  /* 0x00002c0001027983 */ /* 0x008f280000100800 */
[----:B------:R-:W3:Y:S04]  /*120b0*/  LDL R18, [R1+0x20] ;  /* 0x0000200001127983 */ /* 0x000ee80000100800 */
[----:B------:R-:W5:Y:S01]  /*120c0*/  LDL R12, [R1+0x28] ;  /* 0x00002800010c7983 */ /* 0x000f620000100800 */
[----:B------:R-:W-:Y:S05]  /*120d0*/  WARPSYNC.ALL ;  /* 0x0000000000007948 */ /* 0x000fea0003800000 */
[----:B----4-:R-:W-:-:S05]  /*120e0*/  LOP3.LUT R0, R3, R2, RZ, 0xfc, !PT ;  /* 0x0000000203007212 */ /* 0x010fca00078efcff */
[----:B------:R-:W-:-:S05]  /*120f0*/  IMAD.IADD R0, R19, 0x1, R0 ;  /* 0x0000000113007824 */ /* 0x000fca00078e0200 */
[----:B-1----:R-:W1:Y:S01]  /*12100*/  LDSM.16.MT88.4 R8, [R0+0x10400] ;  /* 0x010400000008783b */ /* 0x002e620000004200 */
[----:B---3--:R-:W-:Y:S01]  /*12110*/  IMAD.IADD R2, R18, 0x1, R0 ;  /* 0x0000000112027824 */ /* 0x008fe200078e0200 */
[C-C-:B-1----:R-:W-:Y:S02]  /*12120*/  PRMT R4, R8.reuse, 0x6420, R9.reuse ;  /* 0x0000642008047816 */ /* 0x142fe40000000009 */
[----:B--2---:R-:W-:Y:S02]  /*12130*/  PRMT R5, R8, 0x7531, R9 ;  /* 0x0000753108057816 */ /* 0x004fe40000000009 */
[C-C-:B------:R-:W-:Y:S02]  /*12140*/  PRMT R6, R10.reuse, 0x6420, R11.reuse ;  /* 0x000064200a067816 */ /* 0x140fe4000000000b */
[----:B------:R-:W-:Y:S02]  /*12150*/  PRMT R7, R10, 0x7531, R11 ;  /* 0x000075310a077816 */ /* 0x000fe4000000000b */
[----:B------:R-:W1:Y:S01]  /*12160*/  LDSM.16.MT88.4 R8, [R2+0x10400] ;  /* 0x010400000208783b */ /* 0x000e620000004200 */
[----:B-----5:R-:W-:-:S05]  /*12170*/  IADD3 R3, R19, R3, R12 ;  /* 0x0000000313037210 */ /* 0x020fca0007ffe00c */
[----:B------:R-:W-:Y:S01]  /*12180*/  STSM.16.M88.4 [R3+0x400], R4 ;  /* 0x0004000403007844 */ /* 0x000fe20000000200 */
[C-C-:B-1----:R-:W-:Y:S02]  /*12190*/  PRMT R12, R8.reuse, 0x6420, R9.reuse ;  /* 0x00006420080c7816 */ /* 0x142fe40000000009 */
[----:B------:R-:W-:Y:S02]  /*121a0*/  PRMT R13, R8, 0x7531, R9 ;  /* 0x00007531080d7816 */ /* 0x000fe40000000009 */
[C-C-:B------:R-:W-:Y:S02]  /*121b0*/  PRMT R14, R10.reuse, 0x6420, R11.reuse ;  /* 0x000064200a0e7816 */ /* 0x140fe4000000000b */
[----:B------:R-:W-:-:S05]  /*121c0*/  PRMT R15, R10, 0x7531, R11 ;  /* 0x000075310a0f7816 */ /* 0x000fca000000000b */
[----:B------:R-:W-:Y:S04]  /*121d0*/  STSM.16.M88.4 [R3+0x2400], R12 ;  /* 0x0024000c03007844 */ /* 0x000fe80000000200 */
[----:B------:R-:W1:Y:S02]  /*121e0*/  LDSM.16.MT88.4 R8, [R0+0x14400] ;  /* 0x014400000008783b */ /* 0x000e640000004200 */
[C-C-:B-1----:R-:W-:Y:S02]  /*121f0*/  PRMT R4, R8.reuse, 0x6420, R9.reuse ;  /* 0x0000642008047816 */ /* 0x142fe40000000009 */
[----:B------:R-:W-:Y:S02]  /*12200*/  PRMT R5, R8, 0x7531, R9 ;  /* 0x0000753108057816 */ /* 0x000fe40000000009 */
[----:B------:R-:W-:-:S02]  /*12210*/  PRMT R6, R10, 0x6420, R11 ;  /* 0x000064200a067816 */ /* 0x000fc4000000000b */
[----:B------:R-:W-:Y:S02]  /*12220*/  PRMT R7, R10, 0x7531, R11 ;  /* 0x000075310a077816 */ /* 0x000fe4000000000b */
[----:B------:R-:W1:Y:S04]  /*12230*/  LDSM.16.MT88.4 R8, [R2+0x14400] ;  /* 0x014400000208783b */ /* 0x000e680000004200 */
[----:B------:R-:W-:Y:S01]  /*12240*/  STSM.16.M88.4 [R3+0x4400], R4 ;  /* 0x0044000403007844 */ /* 0x000fe20000000200 */
[C-C-:B-1----:R-:W-:Y:S02]  /*12250*/  PRMT R12, R8.reuse, 0x6420, R9.reuse ;  /* 0x00006420080c7816 */ /* 0x142fe40000000009 */
[----:B------:R-:W-:Y:S02]  /*12260*/  PRMT R13, R8, 0x7531, R9 ;  /* 0x00007531080d7816 */ /* 0x000fe40000000009 */
[----:B------:R-:W-:-:S02]  /*12270*/  PRMT R14, R10, 0x6420, R11 ;  /* 0x000064200a0e7816 */ /* 0x000fc4000000000b */
[----:B------:R-:W-:-:S05]  /*12280*/  PRMT R15, R10, 0x7531, R11 ;  /* 0x000075310a0f7816 */ /* 0x000fca000000000b */
[----:B------:R1:W-:Y:S04]  /*12290*/  STSM.16.M88.4 [R3+0x6400], R12 ;  /* 0x0064000c03007844 */ /* 0x0003e80000000200 */
[----:B------:R-:W2:Y:S04]  /*122a0*/  LDSM.16.MT88.4 R8, [R0+0x11400] ;  /* 0x011400000008783b */ /* 0x000ea80000004200 */
[----:B-1----:R-:W3:Y:S01]  /*122b0*/  LDL R15, [R1+0xc] ;  /* 0x00000c00010f7983 */ /* 0x002ee20000100800 */
[C-C-:B--2---:R-:W-:Y:S02]  /*122c0*/  PRMT R4, R8.reuse, 0x6420, R9.reuse ;  /* 0x0000642008047816 */ /* 0x144fe40000000009 */
[----:B------:R-:W-:-:S02]  /*122d0*/  PRMT R5, R8, 0x7531, R9 ;  /* 0x0000753108057816 */ /* 0x000fc40000000009 */
[C-C-:B------:R-:W-:Y:S02]  /*122e0*/  PRMT R6, R10.reuse, 0x6420, R11.reuse ;  /* 0x000064200a067816 */ /* 0x140fe4000000000b */
[----:B------:R-:W-:Y:S02]  /*122f0*/  PRMT R7, R10, 0x7531, R11 ;  /* 0x000075310a077816 */ /* 0x000fe4000000000b */
[----:B------:R-:W1:Y:S01]  /*12300*/  LDSM.16.MT88.4 R8, [R2+0x11400] ;  /* 0x011400000208783b */ /* 0x000e620000004200 */
[----:B------:R-:W-:Y:S01]  /*12310*/  IMAD.MOV.U32 R14, RZ, RZ, R18 ;  /* 0x000000ffff0e7224 */ /* 0x000fe200078e0012 */
[C-C-:B-1----:R-:W-:Y:S02]  /*12320*/  PRMT R12, R8.reuse, 0x6420, R9.reuse ;  /* 0x00006420080c7816 */ /* 0x142fe40000000009 */
[----:B------:R-:W-:Y:S02]  /*12330*/  PRMT R13, R8, 0x7531, R9 ;  /* 0x00007531080d7816 */ /* 0x000fe40000000009 */
[----:B---3--:R-:W-:-:S05]  /*12340*/  IADD3 R18, R15, 0x400, R3 ;  /* 0x000004000f127810 */ /* 0x008fca0007ffe003 */
[----:B------:R1:W-:Y:S02]  /*12350*/  STSM.16.M88.4 [R18], R4 ;  /* 0x0000000412007844 */ /* 0x0003e40000000200 */
[----:B-1----:R-:W-:Y:S01]  /*12360*/  IMAD.MOV.U32 R6, RZ, RZ, R14 ;  /* 0x000000ffff067224 */ /* 0x002fe200078e000e */
[C---:B------:R-:W-:Y:S01]  /*12370*/  PRMT R14, R10.reuse, 0x6420, R11 ;  /* 0x000064200a0e7816 */ /* 0x040fe2000000000b */
[----:B------:R-:W-:Y:S01]  /*12380*/  IMAD.MOV.U32 R7, RZ, RZ, R15 ;  /* 0x000000ffff077224 */ /* 0x000fe200078e000f */
[----:B------:R-:W-:-:S05]  /*12390*/  PRMT R15, R10, 0x7531, R11 ;  /* 0x000075310a0f7816 */ /* 0x000fca000000000b */
[----:B------:R1:W-:Y:S04]  /*123a0*/  STSM.16.M88.4 [R18+0x2000], R12 ;  /* 0x0020000c12007844 */ /* 0x0003e80000000200 */
[----:B------:R-:W2:Y:S01]  /*123b0*/  LDSM.16.MT88.4 R8, [R0+0x15400] ;  /* 0x015400000008783b */ /* 0x000ea20000004200 */
[----:B-1----:R-:W-:Y:S02]  /*123c0*/  IMAD.MOV.U32 R14, RZ, RZ, R6 ;  /* 0x000000ffff0e7224 */ /* 0x002fe400078e0006 */
[----:B------:R-:W-:Y:S01]  /*123d0*/  IMAD.MOV.U32 R15, RZ, RZ, R7 ;  /* 0x000000ffff0f7224 */ /* 0x000fe200078e0007 */
[C-C-:B--2---:R-:W-:Y:S02]  /*123e0*/  PRMT R4, R8.reuse, 0x6420, R9.reuse ;  /* 0x0000642008047816 */ /* 0x144fe40000000009 */
[----:B------:R-:W-:-:S02]  /*123f0*/  PRMT R5, R8, 0x7531, R9 ;  /* 0x0000753108057816 */ /* 0x000fc40000000009 */
[C-C-:B------:R-:W-:Y:S02]  /*12400*/  PRMT R6, R10.reuse, 0x6420, R11.reuse ;  /* 0x000064200a067816 */ /* 0x140fe4000000000b */
[----:B------:R-:W-:Y:S02]  /*12410*/  PRMT R7, R10, 0x7531, R11 ;  /* 0x000075310a077816 */ /* 0x000fe4000000000b */
[----:B------:R-:W1:Y:S04]  /*12420*/  LDSM.16.MT88.4 R8, [R2+0x15400] ;  /* 0x015400000208783b */ /* 0x000e680000004200 */
[----:B------:R2:W-:Y:S02]  /*12430*/  STSM.16.M88.4 [R18+0x4000], R4 ;  /* 0x0040000412007844 */ /* 0x0005e40000000200 */
[----:B--2---:R-:W-:-:S02]  /*12440*/  IMAD.MOV.U32 R6, RZ, RZ, R14 ;  /* 0x000000ffff067224 */ /* 0x004fc400078e000e */
[----:B------:R-:W-:Y:S01]  /*12450*/  IMAD.MOV.U32 R7, RZ, RZ, R15 ;  /* 0x000000ffff077224 */ /* 0x000fe200078e000f */
[C-C-:B-1----:R-:W-:Y:S02]  /*12460*/  PRMT R12, R8.reuse, 0x6420, R9.reuse ;  /* 0x00006420080c7816 */ /* 0x142fe40000000009 */
[----:B------:R-:W-:Y:S02]  /*12470*/  PRMT R13, R8, 0x7531, R9 ;  /* 0x00007531080d7816 */ /* 0x000fe40000000009 */
[C-C-:B------:R-:W-:Y:S02]  /*12480*/  PRMT R14, R10.reuse, 0x6420, R11.reuse ;  /* 0x000064200a0e7816 */ /* 0x140fe4000000000b */
        /* <DEDUP_REMOVED lines=9> */
[----:B------:R-:W1:Y:S01]  /*12520*/  LDSM.16.MT88.4 R8, [R2+0x12400] ;  /* 0x012400000208783b */ /* 0x000e620000004200 */
[----:B------:R-:W-:-:S05]  /*12530*/  IADD3 R3, R15, 0x400, R3 ;  /* 0x000004000f037810 */ /* 0x000fca0007ffe003 */
[----:B------:R-:W-:Y:S01]  /*12540*/  STSM.16.M88.4 [R3], R4 ;  /* 0x0000000403007844 */ /* 0x000fe20000000200 */
        /* <DEDUP_REMOVED lines=16> */
[----:B------:R-:W-:Y:S04]  /*12650*/  STSM.16.M88.4 [R3+0x6000], R12 ;  /* 0x0060000c03007844 */ /* 0x000fe80000000200 */
[----:B------:R-:W1:Y:S02]  /*12660*/  LDSM.16.MT88.4 R8, [R0+0x13400] ;  /* 0x013400000008783b */ /* 0x000e640000004200 */
[C-C-:B-1----:R-:W-:Y:S02]  /*12670*/  PRMT R4, R8.reuse, 0x6420, R9.reuse ;  /* 0x0000642008047816 */ /* 0x142fe40000000009 */
[----:B------:R-:W-:Y:S02]  /*12680*/  PRMT R5, R8, 0x7531, R9 ;  /* 0x0000753108057816 */ /* 0x000fe40000000009 */
[----:B------:R-:W-:-:S02]  /*12690*/  PRMT R6, R10, 0x6420, R11 ;  /* 0x000064200a067816 */ /* 0x000fc4000000000b */
[----:B------:R-:W-:Y:S02]  /*126a0*/  PRMT R7, R10, 0x7531, R11 ;  /* 0x000075310a077816 */ /* 0x000fe4000000000b */
[----:B------:R-:W1:Y:S01]  /*126b0*/  LDSM.16.MT88.4 R8, [R2+0x13400] ;  /* 0x013400000208783b */ /* 0x000e620000004200 */
[----:B------:R-:W-:-:S05]  /*126c0*/  IMAD.IADD R3, R18, 0x1, R3 ;  /* 0x0000000112037824 */ /* 0x000fca00078e0203 */
[----:B------:R1:W-:Y:S02]  /*126d0*/  STSM.16.M88.4 [R3], R4 ;  /* 0x0000000403007844 */ /* 0x0003e40000000200 */
[C-C-:B-1----:R-:W-:Y:S02]  /*126e0*/  PRMT R4, R8.reuse, 0x6420, R9.reuse ;  /* 0x0000642008047816 */ /* 0x142fe40000000009 */
[----:B------:R-:W-:Y:S02]  /*126f0*/  PRMT R5, R8, 0x7531, R9 ;  /* 0x0000753108057816 */ /* 0x000fe40000000009 */
[C-C-:B------:R-:W-:Y:S02]  /*12700*/  PRMT R6, R10.reuse, 0x6420, R11.reuse ;  /* 0x000064200a067816 */ /* 0x140fe4000000000b */
[----:B------:R-:W-:-:S05]  /*12710*/  PRMT R7, R10, 0x7531, R11 ;  /* 0x000075310a077816 */ /* 0x000fca000000000b */
[----:B------:R-:W-:Y:S04]  /*12720*/  STSM.16.M88.4 [R3+0x2000], R4 ;  /* 0x0020000403007844 */ /* 0x000fe80000000200 */
[----:B------:R-:W1:Y:S04]  /*12730*/  LDSM.16.MT88.4 R8, [R0+0x17400] ;  /* 0x017400000008783b */ /* 0x000e680000004200 */
[----:B------:R-:W2:Y:S01]  /*12740*/  LDSM.16.MT88.4 R4, [R2+0x17400] ;  /* 0x017400000204783b */ /* 0x000ea20000004200 */
[C-C-:B-1----:R-:W-:Y:S02]  /*12750*/  PRMT R12, R8.reuse, 0x6420, R9.reuse ;  /* 0x00006420080c7816 */ /* 0x142fe40000000009 */
[----:B------:R-:W-:-:S02]  /*12760*/  PRMT R13, R8, 0x7531, R9 ;  /* 0x00007531080d7816 */ /* 0x000fc40000000009 */
[C-C-:B------:R-:W-:Y:S02]  /*12770*/  PRMT R14, R10.reuse, 0x6420, R11.reuse ;  /* 0x000064200a0e7816 */ /* 0x140fe4000000000b */
[----:B------:R-:W-:Y:S02]  /*12780*/  PRMT R15, R10, 0x7531, R11 ;  /* 0x000075310a0f7816 */ /* 0x000fe4000000000b */
[C-C-:B--2---:R-:W-:Y:S02]  /*12790*/  PRMT R8, R4.reuse, 0x6420, R5.reuse ;  /* 0x0000642004087816 */ /* 0x144fe40000000005 */
        /* <DEDUP_REMOVED lines=10> */
[----:B--2---:R-:W2:Y:S01]  /*12840*/  FENCE.VIEW.ASYNC.S ;  /* 0x00000000000073c6 */ /* 0x004ea20000000000 */
[----:B------:R-:W-:Y:S05]  /*12850*/  @!P1 BRA `(.L_x_252) ;  /* 0x0000000000049947 */ /* 0x000fea0003800000 */
[----:B------:R-:W-:Y:S01]  /*12860*/  BPT.TRAP 0x1 ;  /* 0x000000040000795c */ /* 0x000fe20000300000 */
.L_x_252:
[----:B------:R-:W3:Y:S01]  /*12870*/  S2R R0, SR_TID.X ;  /* 0x0000000000007919 */ /* 0x000ee20000002100 */
[----:B--2---:R2:W-:Y:S01]  /*12880*/  SYNCS.ARRIVE.TRANS64.A1T0 RZ, [R20+URZ+0x38850], RZ ;  /* 0x038850ff14ff79a7 */ /* 0x0045e2000810003f */
[----:B------:R4:W5:Y:S01]  /*12890*/  LDL R6, [R1] ;  /* 0x0000000001067983 */ /* 0x0009620000100800 */
[----:B---3--:R-:W-:-:S03]  /*128a0*/  LOP3.LUT R2, R0, 0x7f, RZ, 0xc0, !PT ;  /* 0x0000007f00027812 */ /* 0x008fc600078ec0ff */
[----:B------:R-:W3:Y:S01]  /*128b0*/  LDL R0, [R1+0x18] ;  /* 0x0000180001007983 */ /* 0x000ee20000100800 */
[----:B------:R-:W-:Y:S01]  /*128c0*/  BAR.SYNC.DEFER_BLOCKING 0x2, 0x80 ;  /* 0x0082000000007b1d */ /* 0x000fe20000010000 */
[----:B------:R-:W-:-:S13]  /*128d0*/  ISETP.NE.AND P0, PT, R2, RZ, PT ;  /* 0x000000ff0200720c */ /* 0x000fda0003f05270 */
[----:B--2---:R-:W-:-:S05]  /*128e0*/  @!P0 VIADD R20, R20, 0x38880 ;  /* 0x0003888014148836 */ /* 0x004fca0000000000 */
[----:B------:R-:W-:-:S04]  /*128f0*/  @!P0 PRMT R20, RZ, 0x654, R20 ;  /* 0x00000654ff148816 */ /* 0x000fc80000000014 */
[----:B------:R4:W-:Y:S01]  /*12900*/  @!P0 SYNCS.ARRIVE.TRANS64.RED.A1T0 RZ, [R20+URZ], RZ ;  /* 0x000000ff14ff89a7 */ /* 0x0009e2000810043f */
[C---:B---3--:R-:W-:Y:S01]  /*12910*/  ISETP.GT.AND P0, PT, R17.reuse, R0, PT ;  /* 0x000000001100720c */ /* 0x048fe20003f04270 */
[----:B------:R-:W-:Y:S01]  /*12920*/  VIADD R17, R17, 0xffffffff ;  /* 0xffffffff11117836 */ /* 0x000fe20000000000 */
[----:B------:R4:W5:Y:S11]  /*12930*/  LDL R0, [R1+0x4] ;  /* 0x0000040001007983 */ /* 0x0009760000100800 */
[----:B----4-:R-:W-:Y:S05]  /*12940*/  @P0 BRA `(.L_x_253) ;  /* 0xffffffec004c0947 */ /* 0x010fea000383ffff */
.L_x_231:
[----:B------:R-:W3:Y:S01]  /*12950*/  S2R R2, SR_TID.X ;  /* 0x0000000000027919 */ /* 0x000ee20000002100 */
[----:B------:R-:W-:Y:S01]  /*12960*/  BSSY B0, `(.L_x_254) ;  /* 0x0000011000007945 */ /* 0x000fe20003800000 */
[----:B---3--:R-:W-:-:S04]  /*12970*/  LOP3.LUT R2, R2, 0x7f, RZ, 0xc0, !PT ;  /* 0x0000007f02027812 */ /* 0x008fc800078ec0ff */
[----:B------:R-:W-:-:S13]  /*12980*/  ISETP.NE.AND P0, PT, R2, RZ, PT ;  /* 0x000000ff0200720c */ /* 0x000fda0003f05270 */
[----:B------:R-:W-:Y:S05]  /*12990*/  @P0 BRA `(.L_x_255) ;  /* 0x0000000000340947 */ /* 0x000fea0003800000 */
[----:B-1----:R-:W1:Y:S01]  /*129a0*/  S2R R3, SR_LANEID ;  /* 0x0000000000037919 */ /* 0x002e620000000000 */
[----:B------:R-:W-:Y:S02]  /*129b0*/  VOTEU.ANY UR4, UPT, PT ;  /* 0x0000000000047886 */ /* 0x000fe400038e0100 */
[----:B0----5:R-:W1:Y:S08]  /*129c0*/  FLO.U32 R0, UR4 ;  /* 0x0000000400007d00 */ /* 0x021e7000080e0000 */
[----:B--2---:R-:W0:Y:S01]  /*129d0*/  POPC R5, UR4 ;  /* 0x0000000400057d09 */ /* 0x004e220008000000 */
[----:B-1----:R-:W-:-:S02]  /*129e0*/  ISETP.EQ.U32.AND P1, PT, R0, R3, PT ;  /* 0x000000030000720c */ /* 0x002fc40003f22070 */
[----:B------:R-:W0:Y:S11]  /*129f0*/  LDC.64 R2, c[0x0][0xc60] ;  /* 0x00031800ff027b82 */ /* 0x000e360000000a00 */
[----:B0-----:R-:W2:Y:S01]  /*12a00*/  @P1 ATOMG.E.ADD.STRONG.GPU PT, R3, desc[UR50][R2.64], R5 ;  /* 0x00000005020319a8 */ /* 0x001ea200081ee1f2 */
[----:B------:R-:W0:Y:S02]  /*12a10*/  S2R R4, SR_LTMASK ;  /* 0x0000000000047919 */ /* 0x000e240000003900 */
[----:B0-----:R-:W-:-:S04]  /*12a20*/  LOP3.LUT R4, R4, UR4, RZ, 0xc0, !PT ;  /* 0x0000000404047c12 */ /* 0x001fc8000f8ec0ff */
[----:B------:R-:W0:Y:S01]  /*12a30*/  POPC R7, R4 ;  /* 0x0000000400077309 */ /* 0x000e220000000000 */
[----:B--2---:R-:W0:Y:S02]  /*12a40*/  SHFL.IDX PT, R0, R3, R0, 0x1f ;  /* 0x00001f0003007589 */ /* 0x004e2400000e0000 */
[----:B0-----:R-:W-:-:S05]  /*12a50*/  IADD3 R0, R0, UR41, R7 ;  /* 0x0000002900007c10 */ /* 0x001fca000fffe007 */
[----:B------:R3:W-:Y:S02]  /*12a60*/  STL [R1+0x10], R0 ;  /* 0x0000100001007387 */ /* 0x0007e40000100800 */
.L_x_255:
[----:B------:R-:W-:Y:S05]  /*12a70*/  BSYNC B0 ;  /* 0x0000000000007941 */ /* 0x000fea0003800000 */
.L_x_254:
[----:B------:R-:W-:-:S06]  /*12a80*/  UISETP.NE.AND UP0, UPT, UR39, 0x3, UPT ;  /* 0x000000032700788c */ /* 0x000fcc000bf05270 */
[----:B------:R-:W-:-:S13]  /*12a90*/  PLOP3.LUT P1, PT, PT, PT, UP0, 0x80, 0x0 ;  /* 0x000000000000781c */ /* 0x000fda0003f2f008 */
[----:B------:R-:W-:Y:S05]  /*12aa0*/  @!P1 BRA `(.L_x_256) ;  /* 0x0000000000049947 */ /* 0x000fea0003800000 */
[----:B------:R-:W-:Y:S01]  /*12ab0*/  BPT.TRAP 0x1 ;  /* 0x000000040000795c */ /* 0x000fe20000300000 */
.L_x_256:
[----:B-1----:R-:W4:Y:S04]  /*12ac0*/  LDL R3, [R1+0x4] ;  /* 0x0000040001037983 */ /* 0x002f280000100800 */
[----:B------:R-:W2:Y:S01]  /*12ad0*/  LDL R2, [R1] ;  /* 0x0000000001027983 */ /* 0x000ea20000100800 */
[----:B0--3-5:R-:W-:Y:S01]  /*12ae0*/  IMAD.U32 R0, RZ, RZ, UR42 ;  /* 0x0000002aff007e24 */ /* 0x029fe2000f8e00ff */
[----:B------:R-:W-:Y:S04]  /*12af0*/  BSSY B0, `(.L_x_257) ;  /* 0x0000007000007945 */ /* 0x000fe80003800000 */
[----:B------:R-:W-:-:S02]  /*12b00*/  ISETP.NE.AND P2, PT, R0, 0x3, PT ;  /* 0x000000030000780c */ /* 0x000fc40003f45270 */
[----:B----4-:R-:W-:-:S04]  /*12b10*/  LOP3.LUT R0, R3, 0x1, RZ, 0x3c, !PT ;  /* 0x0000000103007812 */ /* 0x010fc800078e3cff */
[----:B------:R-:W-:Y:S01]  /*12b20*/  SHF.L.U32 R0, R0, 0x1f, RZ ;  /* 0x0000001f00007819 */ /* 0x000fe200000006ff */
[----:B--2---:R-:W-:-:S04]  /*12b30*/  IMAD R17, R2, 0x8, R19 ;  /* 0x0000000802117824 */ /* 0x004fc800078e0213 */
[----:B------:R-:W0:Y:S02]  /*12b40*/  SYNCS.PHASECHK.TRANS64.TRYWAIT P1, [R17+URZ+0x38870], R0 ;  /* 0x03887000110075a7 */ /* 0x000e24000802017f */
[----:B0-----:R-:W-:Y:S05]  /*12b50*/  @!P1 BRA `(.L_x_258) ;  /* 0x0000002800489947 */ /* 0x001fea0003800000 */
.L_x_316:
[----:B------:R-:W-:Y:S05]  /*12b60*/  BSYNC B0 ;  /* 0x0000000000007941 */ /* 0x000fea0003800000 */
.L_x_257:
[----:B------:R-:W-:Y:S05]  /*12b70*/  @!P2 BRA `(.L_x_259) ;  /* 0x000000000004a947 */ /* 0x000fea0003800000 */
[----:B------:R-:W-:Y:S01]  /*12b80*/  BPT.TRAP 0x1 ;  /* 0x000000040000795c */ /* 0x000fe20000300000 */
.L_x_259:
[----:B0-----:R-:W2:Y:S02]  /*12b90*/  LDL R0, [R1+0x4] ;  /* 0x0000040001007983 */ /* 0x001ea40000100800 */
[----:B--2---:R-:W-:-:S04]  /*12ba0*/  SHF.L.U32 R0, R0, 0x1f, RZ ;  /* 0x0000001f00007819 */ /* 0x004fc800000006ff */
[----:B------:R-:W0:Y:S02]  /*12bb0*/  SYNCS.PHASECHK.TRANS64.TRYWAIT P1, [R17+URZ+0x38860], R0 ;  /* 0x03886000110075a7 */ /* 0x000e24000802017f */
[----:B0-----:R-:W-:Y:S05]  /*12bc0*/  @!P1 BRA `(.L_x_260) ;  /* 0x0000002800409947 */ /* 0x001fea0003800000 */
.L_x_317:
[----:B------:R-:W2:Y:S04]  /*12bd0*/  LDL R18, [R1] ;  /* 0x0000000001127983 */ /* 0x000ea80000100800 */
[----:B------:R-:W0:Y:S04]  /*12be0*/  LDL R2, [R1+0x2c] ;  /* 0x00002c0001027983 */ /* 0x000e280000100800 */
[----:B------:R-:W3:Y:S04]  /*12bf0*/  LDL R16, [R1+0x20] ;  /* 0x0000200001107983 */ /* 0x000ee80000100800 */
[----:B------:R-:W4:Y:S01]  /*12c00*/  LDL R12, [R1+0x28] ;  /* 0x00002800010c7983 */ /* 0x000f220000100800 */
[----:B------:R-:W-:Y:S05]  /*12c10*/  WARPSYNC.ALL ;  /* 0x0000000000007948 */ /* 0x000fea0003800000 */
[----:B--2---:R-:W-:-:S05]  /*12c20*/  IMAD.SHL.U32 R3, R18, 0x8000, RZ ;  /* 0x0000800012037824 */ /* 0x004fca00078e00ff */
[----:B0-----:R-:W-:-:S05]  /*12c30*/  LOP3.LUT R0, R3, R2, RZ, 0xfc, !PT ;  /* 0x0000000203007212 */ /* 0x001fca00078efcff */
[----:B------:R-:W-:-:S05]  /*12c40*/  IMAD.IADD R0, R19, 0x1, R0 ;  /* 0x0000000113007824 */ /* 0x000fca00078e0200 */
[----:B------:R-:W0:Y:S01]  /*12c50*/  LDSM.16.MT88.4 R4, [R0+0x10400] ;  /* 0x010400000004783b */ /* 0x000e220000004200 */
[----:B---3--:R-:W-:Y:S01]  /*12c60*/  IMAD.IADD R2, R16, 0x1, R0 ;  /* 0x0000000110027824 */ /* 0x008fe200078e0200 */
[----:B----4-:R-:W-:Y:S02]  /*12c70*/  IADD3 R3, R19, R3, R12 ;  /* 0x0000000313037210 */ /* 0x010fe40007ffe00c */
[C-C-:B0-----:R-:W-:Y:S02]  /*12c80*/  PRMT R8, R4.reuse, 0x6420, R5.reuse ;  /* 0x0000642004087816 */ /* 0x141fe40000000005 */
[----:B------:R-:W-:Y:S02]  /*12c90*/  PRMT R9, R4, 0x7531, R5 ;  /* 0x0000753104097816 */ /* 0x000fe40000000005 */
[C-C-:B------:R-:W-:Y:S02]  /*12ca0*/  PRMT R10, R6.reuse, 0x6420, R7.reuse ;  /* 0x00006420060a7816 */ /* 0x140fe40000000007 */
[----:B------:R-:W-:-:S02]  /*12cb0*/  PRMT R11, R6, 0x7531, R7 ;  /* 0x00007531060b7816 */ /* 0x000fc40000000007 */
[----:B------:R-:W0:Y:S04]  /*12cc0*/  LDSM.16.MT88.4 R4, [R2+0x10400] ;  /* 0x010400000204783b */ /* 0x000e280000004200 */
[----:B------:R0:W-:Y:S02]  /*12cd0*/  STSM.16.M88.4 [R3+0x400], R8 ;  /* 0x0004000803007844 */ /* 0x0001e40000000200 */
[C-C-:B0-----:R-:W-:Y:S02]  /*12ce0*/  PRMT R8, R4.reuse, 0x6420, R5.reuse ;  /* 0x0000642004087816 */ /* 0x141fe40000000005 */
[----:B------:R-:W-:Y:S02]  /*12cf0*/  PRMT R9, R4, 0x7531, R5 ;  /* 0x0000753104097816 */ /* 0x000fe40000000005 */
[----:B------:R-:W-:-:S02]  /*12d00*/  PRMT R10, R6, 0x6420, R7 ;  /* 0x00006420060a7816 */ /* 0x000fc40000000007 */
[----:B------:R-:W-:-:S05]  /*12d10*/  PRMT R11, R6, 0x7531, R7 ;  /* 0x00007531060b7816 */ /* 0x000fca0000000007 */
[----:B------:R-:W-:Y:S04]  /*12d20*/  STSM.16.M88.4 [R3+0x2400], R8 ;  /* 0x0024000803007844 */ /* 0x000fe80000000200 */
[----:B------:R-:W0:Y:S02]  /*12d30*/  LDSM.16.MT88.4 R4, [R0+0x14400] ;  /* 0x014400000004783b */ /* 0x000e240000004200 */
        /* <DEDUP_REMOVED lines=11> */
[----:B------:R-:W1:Y:S04]  /*12df0*/  LDSM.16.MT88.4 R4, [R0+0x11400] ;  /* 0x011400000004783b */ /* 0x000e680000004200 */
        /* <DEDUP_REMOVED lines=16> */
[----:B------:R-:W1:Y:S01]  /*12f00*/  LDSM.16.MT88.4 R4, [R0+0x15400] ;  /* 0x015400000004783b */ /* 0x000e620000004200 */
        /* <DEDUP_REMOVED lines=47> */
[----:B------:R-:W0:Y:S01]  /*13200*/  LDSM.16.MT88.4 R4, [R2+0x13400] ;  /* 0x013400000204783b */ /* 0x000e220000004200 */
[----:B------:R-:W-:-:S05]  /*13210*/  IMAD.IADD R3, R16, 0x1, R3 ;  /* 0x0000000110037824 */ /* 0x000fca00078e0203 */
        /* <DEDUP_REMOVED lines=12> */
[----:B------:R1:W-:Y:S01]  /*132e0*/  STSM.16.M88.4 [R3+0x4000], R12 ;  /* 0x0040000c03007844 */ /* 0x0003e20000000200 */
[C-C-:B0-----:R-:W-:Y:S02]  /*132f0*/  PRMT R8, R4.reuse, 0x6420, R5.reuse ;  /* 0x0000642004087816 */ /* 0x141fe40000000005 */
[----:B------:R-:W-:Y:S02]  /*13300*/  PRMT R9, R4, 0x7531, R5 ;  /* 0x0000753104097816 */ /* 0x000fe40000000005 */
[----:B------:R-:W-:-:S02]  /*13310*/  PRMT R10, R6, 0x6420, R7 ;  /* 0x00006420060a7816 */ /* 0x000fc40000000007 */
[----:B------:R-:W-:-:S05]  /*13320*/  PRMT R11, R6, 0x7531, R7 ;  /* 0x00007531060b7816 */ /* 0x000fca0000000007 */
[----:B------:R1:W-:Y:S01]  /*13330*/  STSM.16.M88.4 [R3+0x6000], R8 ;  /* 0x0060000803007844 */ /* 0x0003e20000000200 */
[----:B------:R-:W-:Y:S01]  /*13340*/  @!PT LDS RZ, [RZ] ;  /* 0x00000000fffff984 */ /* 0x000fe20000000800 */
[----:B------:R-:W-:Y:S01]  /*13350*/  @!PT LDS RZ, [RZ] ;  /* 0x00000000fffff984 */ /* 0x000fe20000000800 */
[----:B------:R-:W-:Y:S01]  /*13360*/  @!PT LDS RZ, [RZ] ;  /* 0x00000000fffff984 */ /* 0x000fe20000000800 */
[----:B------:R-:W-:Y:S01]  /*13370*/  @!PT LDS RZ, [RZ] ;  /* 0x00000000fffff984 */ /* 0x000fe20000000800 */
[----:B------:R0:W-:Y:S06]  /*13380*/  MEMBAR.ALL.CTA ;  /* 0x0000000000007992 */ /* 0x0001ec0000008000 */
[----:B0-----:R-:W0:Y:S01]  /*13390*/  FENCE.VIEW.ASYNC.S ;  /* 0x00000000000073c6 */ /* 0x001e220000000000 */
[----:B------:R-:W-:Y:S05]  /*133a0*/  @!P2 BRA `(.L_x_261) ;  /* 0x000000000004a947 */ /* 0x000fea0003800000 */
[----:B------:R-:W-:Y:S01]  /*133b0*/  BPT.TRAP 0x1 ;  /* 0x000000040000795c */ /* 0x000fe20000300000 */
.L_x_261:
[----:B-1----:R-:W2:Y:S01]  /*133c0*/  LDL.LU R3, [R1+0x4] ;  /* 0x0000040001037983 */ /* 0x002ea20000300800 */
[----:B0-----:R0:W-:Y:S01]  /*133d0*/  SYNCS.ARRIVE.TRANS64.A1T0 RZ, [R17+URZ+0x38850], RZ ;  /* 0x038850ff11ff79a7 */ /* 0x0011e2000810003f */
[----:B------:R-:W-:Y:S02]  /*133e0*/  VIADD R0, R18, 0x1 ;  /* 0x0000000112007836 */ /* 0x000fe40000000000 */
[----:B0-----:R-:W-:-:S05]  /*133f0*/  @!P0 VIADD R17, R17, 0x38880 ;  /* 0x0003888011118836 */ /* 0x001fca0000000000 */
[----:B------:R-:W-:Y:S01]  /*13400*/  @!P0 PRMT R17, RZ, 0x654, R17 ;  /* 0x00000654ff118816 */ /* 0x000fe20000000011 */
[----:B------:R-:W-:Y:S06]  /*13410*/  BAR.SYNC.DEFER_BLOCKING 0x2, 0x80 ;  /* 0x0082000000007b1d */ /* 0x000fec0000010000 */
[----:B------:R3:W-:Y:S01]  /*13420*/  @!P0 SYNCS.ARRIVE.TRANS64.RED.A1T0 RZ, [R17+URZ], RZ ;  /* 0x000000ff11ff89a7 */ /* 0x0007e2000810043f */
[----:B------:R-:W-:-:S04]  /*13430*/  ISETP.NE.AND P0, PT, R0, 0x2, PT ;  /* 0x000000020000780c */ /* 0x000fc80003f05270 */
[----:B------:R-:W-:Y:S02]  /*13440*/  SEL R2, RZ, 0x1, P0 ;  /* 0x00000001ff027807 */ /* 0x000fe40000000000 */
[----:B------:R-:W-:-:S05]  /*13450*/  SEL R0, R0, RZ, P0 ;  /* 0x000000ff00007207 */ /* 0x000fca0000000000 */
[----:B------:R3:W-:Y:S01]  /*13460*/  STL [R1], R0 ;  /* 0x0000000001007387 */ /* 0x0007e20000100800 */
[----:B--2---:R-:W-:-:S05]  /*13470*/  LOP3.LUT R3, R3, R2, RZ, 0x3c, !PT ;  /* 0x0000000203037212 */ /* 0x004fca00078e3cff */
[----:B------:R3:W-:Y:S02]  /*13480*/  STL [R1+0x4], R3 ;  /* 0x0000040301007387 */ /* 0x0007e40000100800 */
.L_x_206:
[----:B------:R-:W-:Y:S05]  /*13490*/  BSYNC B7 ;  /* 0x0000000000077941 */ /* 0x000fea0003800000 */
.L_x_204:
[----:B0--3--:R-:W2:Y:S02]  /*134a0*/  LDL R0, [R1+0x24] ;  /* 0x0000240001007983 */ /* 0x009ea40000100800 */
[----:B--2---:R-:W-:-:S13]  /*134b0*/  LOP3.LUT P0, RZ, R0, 0x2, RZ, 0xc0, !PT ;  /* 0x0000000200ff7812 */ /* 0x004fda000780c0ff */
[----:B------:R-:W-:Y:S05]  /*134c0*/  @!P0 BRA `(.L_x_262) ;  /* 0x0000000000308947 */ /* 0x000fea0003800000 */
[----:B------:R-:W0:Y:S08]  /*134d0*/  S2UR UR5, SR_CgaCtaId ;  /* 0x00000000000579c3 */ /* 0x000e300000008800 */
[----:B------:R-:W-:Y:S06]  /*134e0*/  BAR.SYNC.DEFER_BLOCKING 0x5, 0x180 ;  /* 0x0146000000007b1d */ /* 0x000fec0000010000 */
[----:B------:R-:W-:-:S02]  /*134f0*/  UMOV UR4, 0x400 ;  /* 0x0000040000047882 */ /* 0x000fc40000000000 */
[----:B0-----:R-:W-:-:S06]  /*13500*/  ULEA UR4, UR5, UR4, 0x18 ;  /* 0x0000000405047291 */ /* 0x001fcc000f8ec03f */
[----:B------:R-:W-:-:S05]  /*13510*/  IMAD.U32 R19, RZ, RZ, UR4 ;  /* 0x00000004ff137e24 */ /* 0x000fca000f8e00ff */
[----:B------:R-:W0:Y:S04]  /*13520*/  LDS.128 R4, [R19+0x388d0] ;  /* 0x0388d00013047984 */ /* 0x000e280000000c00 */
[----:B0-----:R0:W-:Y:S01]  /*13530*/  STL.64 [R1+0x10], R4 ;  /* 0x0000100401007387 */ /* 0x0011e20000100a00 */
[----:B------:R-:W-:-:S03]  /*13540*/  IMAD.MOV.U32 R0, RZ, RZ, R7 ;  /* 0x000000ffff007224 */ /* 0x000fc600078e0007 */
[----:B------:R0:W-:Y:S02]  /*13550*/  STL [R1+0x18], R6 ;  /* 0x0000180601007387 */ /* 0x0001e40000100800 */
[----:B------:R-:W-:Y:S01]  /*13560*/  R2UR UR43, R0 ;  /* 0x00000000002b72ca */ /* 0x000fe200000e0000 */
[----:B------:R-:W-:Y:S06]  /*13570*/  BAR.ARV 0x4, 0x180 ;  /* 0x0106000000007b1d */ /* 0x000fec0000002000 */
[----:B------:R-:W-:Y:S08]  /*13580*/  BRA `(.L_x_263) ;  /* 0x0000000800c87947 */ /* 0x000ff00003800000 */
.L_x_262:
[----:B------:R-:W2:Y:S01]  /*13590*/  LDL.LU R0, [R1+0x10] ;  /* 0x0000100001007983 */ /* 0x000ea20000300800 */
[----:B------:R-:W-:Y:S01]  /*135a0*/  ULDC UR4, c[0x0][0xc3c] ;  /* 0x00030f0000047ab9 */ /* 0x000fe20000000800 */
[----:B------:R-:W-:Y:S01]  /*135b0*/  IMAD.MOV.U32 R4, RZ, RZ, RZ ;  /* 0x000000ffff047224 */ /* 0x000fe200078e00ff */
[----:B------:R-:W0:Y:S02]  /*135c0*/  S2R R2, SR_TID.X ;  /* 0x0000000000027919 */ /* 0x000e240000002100 */
[----:B0-----:R-:W-:-:S04]  /*135d0*/  LOP3.LUT R5, R2, 0x1f, RZ, 0xc0, !PT ;  /* 0x0000001f02057812 */ /* 0x001fc800078ec0ff */
[C---:B------:R-:W-:Y:S01]  /*135e0*/  ISETP.NE.AND P0, PT, R5.reuse, 0x1f, PT ;  /* 0x0000001f0500780c */ /* 0x040fe20003f05270 */
[----:B--2---:R-:W-:Y:S02]  /*135f0*/  IMAD.MOV.U32 R9, RZ, RZ, R0 ;  /* 0x000000ffff097224 */ /* 0x004fe400078e0000 */
[----:B------:R-:W-:-:S05]  /*13600*/  VIADD R0, R5, UR43 ;  /* 0x0000002b05007c36 */ /* 0x000fca0008000000 */
[----:B------:R-:W-:Y:S01]  /*13610*/  ISETP.GE.OR P1, PT, R0, UR4, !P0 ;  /* 0x0000000400007c0c */ /* 0x000fe2000c726670 */
[----:B------:R-:W-:-:S12]  /*13620*/  ULDC UR4, c[0x0][0xc3c] ;  /* 0x00030f0000047ab9 */ /* 0x000fd80000000800 */
[----:B------:R-:W0:Y:S08]  /*13630*/  @!P1 LDC.64 R2, c[0x0][0xc80] ;  /* 0x00032000ff029b82 */ /* 0x000e300000000a00 */
[----:B------:R-:W2:Y:S01]  /*13640*/  @!P1 LDC.64 R6, c[0x0][0xc78] ;  /* 0x00031e00ff069b82 */ /* 0x000ea20000000a00 */
[----:B0-----:R-:W-:-:S05]  /*13650*/  @!P1 IMAD.WIDE R2, R0, 0x4, R2 ;  /* 0x0000000400029825 */ /* 0x001fca00078e0202 */
[----:B------:R2:W3:Y:S02]  /*13660*/  @!P1 LDG.E R4, desc[UR50][R2.64] ;  /* 0x0000003202049981 */ /* 0x0004e4000c1e1900 */
[----:B--2---:R-:W-:Y:S01]  /*13670*/  @!P1 IMAD.WIDE R2, R0, 0x4, R6 ;  /* 0x0000000400029825 */ /* 0x004fe200078e0206 */
[----:B------:R-:W-:-:S06]  /*13680*/  CS2R R6, SRZ ;  /* 0x0000000000067805 */ /* 0x000fcc000001ff00 */
[----:B------:R0:W3:Y:S01]  /*13690*/  @!P1 LDG.E R7, desc[UR50][R2.64] ;  /* 0x0000003202079981 */ /* 0x0000e2000c1e1900 */
[C---:B------:R-:W-:Y:S02]  /*136a0*/  ISETP.NE.AND P1, PT, R5.reuse, RZ, PT ;  /* 0x000000ff0500720c */ /* 0x040fe40003f25270 */
[C---:B------:R-:W-:Y:S02]  /*136b0*/  ISETP.GE.U32.AND P2, PT, R5.reuse, 0x2, PT ;  /* 0x000000020500780c */ /* 0x040fe40003f46070 */
[C---:B------:R-:W-:Y:S02]  /*136c0*/  ISETP.GE.U32.AND P3, PT, R5.reuse, 0x4, PT ;  /* 0x000000040500780c */ /* 0x040fe40003f66070 */
[C---:B------:R-:W-:Y:S02]  /*136d0*/  ISETP.GE.U32.AND P4, PT, R5.reuse, 0x8, PT ;  /* 0x000000080500780c */ /* 0x040fe40003f86070 */
[----:B------:R-:W-:Y:S01]  /*136e0*/  ISETP.GE.U32.AND P5, PT, R5, 0x10, PT ;  /* 0x000000100500780c */ /* 0x000fe20003fa6070 */
[----:B0-----:R-:W0:Y:S01]  /*136f0*/  LDC R3, c[0x0][0xc38] ;  /* 0x00030e00ff037b82 */ /* 0x001e220000000800 */
[----:B------:R-:W-:Y:S01]  /*13700*/  SHFL.IDX PT, R5, R9, 0x1, 0x1f ;  /* 0x00201f0009057f89 */ /* 0x000fe200000e0000 */
[----:B---3--:R-:W-:-:S05]  /*13710*/  IMAD R0, R7, R4, RZ ;  /* 0x0000000407007224 */ /* 0x008fca00078e02ff */
[----:B------:R-:W2:Y:S02]  /*13720*/  SHFL.UP PT, R2, R0, 0x1, RZ ;  /* 0x0420000000027989 */ /* 0x000ea400000e00ff */
[----:B--2---:R-:W-:-:S05]  /*13730*/  SEL R2, R2, RZ, P1 ;  /* 0x000000ff02027207 */ /* 0x004fca0000800000 */
[----:B------:R-:W-:-:S05]  /*13740*/  IMAD.IADD R2, R0, 0x1, R2 ;  /* 0x0000000100027824 */ /* 0x000fca00078e0202 */
        /* <DEDUP_REMOVED lines=11> */
[----:B------:R-:W-:Y:S02]  /*13800*/  IMAD.IADD R2, R0, 0x1, R2 ;  /* 0x0000000100027824 */ /* 0x000fe400078e0202 */
[----:B------:R-:W-:Y:S04]  /*13810*/  SHFL.IDX PT, R0, R9, RZ, 0x1f ;  /* 0x00001fff09007589 */ /* 0x000fe800000e0000 */
[----:B------:R-:W0:Y:S02]  /*13820*/  SHFL.IDX PT, R8, R2, 0x1f, 0x1f ;  /* 0x03e01f0002087f89 */ /* 0x000e2400000e0000 */
[----:B0-----:R-:W-:-:S04]  /*13830*/  IMAD R8, R8, R3, RZ ;  /* 0x0000000308087224 */ /* 0x001fc800078e02ff */
[----:B------:R-:W-:-:S05]  /*13840*/  IMAD.IADD R5, R5, 0x1, R8 ;  /* 0x0000000105057824 */ /* 0x000fca00078e0208 */
[----:B------:R-:W-:-:S13]  /*13850*/  ISETP.GT.AND P6, PT, R5, R0, PT ;  /* 0x000000000500720c */ /* 0x000fda0003fc4270 */
[----:B------:R-:W-:Y:S05]  /*13860*/  @P6 BRA `(.L_x_264) ;  /* 0x0000000000986947 */ /* 0x000fea0003800000 */
.L_x_266:
[----:B------:R-:W-:-:S04]  /*13870*/  UIADD3 UR43, UR43, 0x1f, URZ ;  /* 0x0000001f2b2b7890 */ /* 0x000fc8000fffe03f */
[----:B------:R-:W-:-:S06]  /*13880*/  UISETP.GE.AND UP0, UPT, UR43, UR4, UPT ;  /* 0x000000042b00728c */ /* 0x000fcc000bf06270 */
[----:B------:R-:W-:-:S13]  /*13890*/  PLOP3.LUT P6, PT, PT, PT, UP0, 0x40, 0x0 ;  /* 0x000000000000781c */ /* 0x000fda0003fce808 */
[----:B------:R-:W-:Y:S05]  /*138a0*/  @!P6 BRA `(.L_x_265) ;  /* 0x0000000400b0e947 */ /* 0x000fea0003800000 */
[----:B------:R-:W0:Y:S01]  /*138b0*/  S2R R2, SR_TID.X ;  /* 0x0000000000027919 */ /* 0x000e220000002100 */
[----:B------:R-:W-:Y:S01]  /*138c0*/  IMAD.MOV.U32 R4, RZ, RZ, RZ ;  /* 0x000000ffff047224 */ /* 0x000fe200078e00ff */
[----:B0-----:R-:W-:-:S05]  /*138d0*/  LOP3.LUT R2, R2, 0x1f, RZ, 0xc0, !PT ;  /* 0x0000001f02027812 */ /* 0x001fca00078ec0ff */
[----:B------:R-:W-:-:S05]  /*138e0*/  VIADD R7, R2, UR43 ;  /* 0x0000002b02077c36 */ /* 0x000fca0008000000 */
[----:B------:R-:W-:-:S13]  /*138f0*/  ISETP.GE.OR P6, PT, R7, UR4, !P0 ;  /* 0x0000000407007c0c */ /* 0x000fda000c7c6670 */
[----:B------:R-:W0:Y:S02]  /*13900*/  @!P6 LDC.64 R2, c[0x0][0xc80] ;  /* 0x00032000ff02eb82 */ /* 0x000e240000000a00 */
[----:B0-----:R-:W-:-:S05]  /*13910*/  @!P6 IMAD.WIDE R2, R7, 0x4, R2 ;  /* 0x000000040702e825 */ /* 0x001fca00078e0202 */
[----:B------:R0:W2:Y:S02]  /*13920*/  @!P6 LDG.E R4, desc[UR50][R2.64] ;  /* 0x000000320204e981 */ /* 0x0000a4000c1e1900 */
[----:B0-----:R-:W0:Y:S02]  /*13930*/  @!P6 LDC.64 R2, c[0x0][0xc78] ;  /* 0x00031e00ff02eb82 */ /* 0x001e240000000a00 */
[----:B0-----:R-:W-:-:S04]  /*13940*/  @!P6 IMAD.WIDE R2, R7, 0x4, R2 ;  /* 0x000000040702e825 */ /* 0x001fc800078e0202 */
        /* <DEDUP_REMOVED lines=24> */
.L_x_264:
[----:B------:R-:W-:-:S04]  /*13ad0*/  IMAD.IADD R5, R5, 0x1, -R8 ;  /* 0x0000000105057824 */ /* 0x000fc800078e0a08 */
[----:B------:R-:W-:-:S05]  /*13ae0*/  IMAD R8, R2, R3, R5 ;  /* 0x0000000302087224 */ /* 0x000fca00078e0205 */
[----:B------:R-:W-:-:S13]  /*13af0*/  ISETP.GT.AND P0, PT, R8, R0, PT ;  /* 0x000000000800720c */ /* 0x000fda0003f04270 */
[----:B------:R-:W-:Y:S02]  /*13b00*/  VOTEU.ANY UR5, UPT, !P0 ;  /* 0x0000000000057886 */ /* 0x000fe400040e0100 */
[----:B------:R-:W-:Y:S01]  /*13b10*/  ISETP.NE.AND P0, PT, RZ, UR5, PT ;  /* 0x00000005ff007c0c */ /* 0x000fe2000bf05270 */
[----:B------:R-:W-:-:S06]  /*13b20*/  UPOPC UR4, UR5 ;  /* 0x00000005000472bf */ /* 0x000fcc0008000000 */
[----:B------:R-:W-:-:S05]  /*13b30*/  IMAD.U32 R8, RZ, RZ, UR4 ;  /* 0x00000004ff087e24 */ /* 0x000fca000f8e00ff */
[----:B------:R0:W2:Y:S04]  /*13b40*/  SHFL.IDX PT, R4, R4, R8, 0x1f ;  /* 0x00001f0804047589 */ /* 0x0000a800000e0000 */
[----:B------:R0:W3:Y:S01]  /*13b50*/  SHFL.IDX PT, R7, R7, R8, 0x1f ;  /* 0x00001f0807077589 */ /* 0x0000e200000e0000 */
[----:B------:R-:W-:Y:S05]  /*13b60*/  @!P0 BRA `(.L_x_267) ;  /* 0x00000000000c8947 */ /* 0x000fea0003800000 */
[----:B------:R-:W-:-:S06]  /*13b70*/  UIADD3 UR5, UR4, -0x1, URZ ;  /* 0xffffffff04057890 */ /* 0x000fcc000fffe03f */
[----:B------:R-:W-:-:S06]  /*13b80*/  IMAD.U32 R6, RZ, RZ, UR5 ;  /* 0x00000005ff067e24 */ /* 0x000fcc000f8e00ff */
[----:B------:R4:W0:Y:S02]  /*13b90*/  SHFL.IDX PT, R6, R2, R6, 0x1f ;  /* 0x00001f0602067589 */ /* 0x00082400000e0000 */
.L_x_267:
[----:B0-----:R-:W-:Y:S01]  /*13ba0*/  IMAD R8, R6, R3, R5 ;  /* 0x0000000306087224 */ /* 0x001fe200078e0205 */
[-C--:B--2---:R-:W-:Y:S01]  /*13bb0*/  IABS R5, R4.reuse ;  /* 0x0000000400057213 */ /* 0x084fe20000000000 */
[----:B------:R-:W-:Y:S02]  /*13bc0*/  UIADD3 UR43, UR4, UR43, URZ ;  /* 0x0000002b042b7290 */ /* 0x000fe4000fffe03f */
[----:B------:R-:W-:Y:S01]  /*13bd0*/  IMAD.IADD R0, R0, 0x1, -R8 ;  /* 0x0000000100007824 */ /* 0x000fe200078e0a08 */
[----:B----4-:R-:W0:Y:S01]  /*13be0*/  I2F.RP R2, R5 ;  /* 0x0000000500027306 */ /* 0x010e220000209400 */
[----:B------:R2:W-:Y:S02]  /*13bf0*/  STL [R1+0x10], R8 ;  /* 0x0000100801007387 */ /* 0x0005e40000100800 */
[----:B--2---:R-:W-:-:S05]  /*13c00*/  IABS R8, R4 ;  /* 0x0000000400087213 */ /* 0x004fca0000000000 */
[----:B0-----:R-:W0:Y:S01]  /*13c10*/  MUFU.RCP R2, R2 ;  /* 0x0000000200027308 */ /* 0x001e220000001000 */
[----:B------:R-:W-:Y:S02]  /*13c20*/  IMAD.MOV R8, RZ, RZ, -R8 ;  /* 0x000000ffff087224 */ /* 0x000fe400078e0a08 */
[----:B0-----:R-:W-:-:S05]  /*13c30*/  VIADD R2, R2, 0xffffffe ;  /* 0x0ffffffe02027836 */ /* 0x001fca0000000000 */
[----:B------:R-:W0:Y:S02]  /*13c40*/  F2I.FTZ.U32.TRUNC.NTZ R3, R2 ;  /* 0x0000000200037305 */ /* 0x000e24000021f000 */
[----:B0-----:R-:W-:-:S04]  /*13c50*/  IMAD.MOV R2, RZ, RZ, -R3 ;  /* 0x000000ffff027224 */ /* 0x001fc800078e0a03 */
[----:B------:R-:W-:Y:S02]  /*13c60*/  IMAD R6, R2, R5, RZ ;  /* 0x0000000502067224 */ /* 0x000fe400078e02ff */
[----:B------:R-:W-:-:S04]  /*13c70*/  IMAD.MOV.U32 R2, RZ, RZ, RZ ;  /* 0x000000ffff027224 */ /* 0x000fc800078e00ff */
[----:B------:R-:W-:Y:S01]  /*13c80*/  IMAD.HI.U32 R2, R3, R6, R2 ;  /* 0x0000000603027227 */ /* 0x000fe200078e0002 */
[----:B------:R-:W-:-:S05]  /*13c90*/  IABS R3, R0 ;  /* 0x0000000000037213 */ /* 0x000fca0000000000 */
[----:B------:R-:W-:-:S04]  /*13ca0*/  IMAD.HI.U32 R6, R2, R3, RZ ;  /* 0x0000000302067227 */ /* 0x000fc800078e00ff */
[----:B------:R-:W-:-:S05]  /*13cb0*/  IMAD R3, R6, R8, R3 ;  /* 0x0000000806037224 */ /* 0x000fca00078e0203 */
[----:B------:R-:W-:-:S13]  /*13cc0*/  ISETP.GT.U32.AND P1, PT, R5, R3, PT ;  /* 0x000000030500720c */ /* 0x000fda0003f24070 */
[----:B------:R-:W-:Y:S02]  /*13cd0*/  @!P1 IMAD.IADD R3, R3, 0x1, -R5 ;  /* 0x0000000103039824 */ /* 0x000fe400078e0a05 */
[----:B------:R-:W-:Y:S01]  /*13ce0*/  @!P1 VIADD R6, R6, 0x1 ;  /* 0x0000000106069836 */ /* 0x000fe20000000000 */
[----:B------:R-:W-:Y:S02]  /*13cf0*/  ISETP.NE.AND P1, PT, R4, RZ, PT ;  /* 0x000000ff0400720c */ /* 0x000fe40003f25270 */
[----:B------:R-:W-:Y:S02]  /*13d00*/  ISETP.GE.U32.AND P0, PT, R3, R5, PT ;  /* 0x000000050300720c */ /* 0x000fe40003f06070 */
[----:B---3--:R-:W-:-:S04]  /*13d10*/  IABS R5, R7 ;  /* 0x0000000700057213 */ /* 0x008fc80000000000 */
[----:B------:R-:W0:Y:S07]  /*13d20*/  I2F.RP R2, R5 ;  /* 0x0000000500027306 */ /* 0x000e2e0000209400 */
[----:B------:R-:W-:Y:S01]  /*13d30*/  @P0 VIADD R6, R6, 0x1 ;  /* 0x0000000106060836 */ /* 0x000fe20000000000 */
[----:B0-----:R-:W0:Y:S02]  /*13d40*/  MUFU.RCP R2, R2 ;  /* 0x0000000200027308 */ /* 0x001e240000001000 */
[----:B0-----:R-:W-:-:S06]  /*13d50*/  VIADD R2, R2, 0xffffffe ;  /* 0x0ffffffe02027836 */ /* 0x001fcc0000000000 */
[----:B------:R-:W0:Y:S02]  /*13d60*/  F2I.FTZ.U32.TRUNC.NTZ R3, R2 ;  /* 0x0000000200037305 */ /* 0x000e24000021f000 */
[----:B0-----:R-:W-:-:S04]  /*13d70*/  IMAD.MOV R2, RZ, RZ, -R3 ;  /* 0x000000ffff027224 */ /* 0x001fc800078e0a03 */
[----:B------:R-:W-:Y:S02]  /*13d80*/  IMAD R8, R2, R5, RZ ;  /* 0x0000000502087224 */ /* 0x000fe400078e02ff */
[----:B------:R-:W-:-:S04]  /*13d90*/  IMAD.MOV.U32 R2, RZ, RZ, RZ ;  /* 0x000000ffff027224 */ /* 0x000fc800078e00ff */
[----:B------:R-:W-:Y:S01]  /*13da0*/  IMAD.HI.U32 R2, R3, R8, R2 ;  /* 0x0000000803027227 */ /* 0x000fe200078e0002 */
[----:B------:R-:W-:Y:S02]  /*13db0*/  LOP3.LUT R3, R0, R4, RZ, 0x3c, !PT ;  /* 0x0000000400037212 */ /* 0x000fe400078e3cff */
[----:B------:R-:W-:Y:S02]  /*13dc0*/  IABS R8, R7 ;  /* 0x0000000700087213 */ /* 0x000fe40000000000 */
[----:B------:R-:W-:-:S03]  /*13dd0*/  ISETP.GE.AND P2, PT, R3, RZ, PT ;  /* 0x000000ff0300720c */ /* 0x000fc60003f46270 */
[----:B------:R-:W-:-:S10]  /*13de0*/  IMAD.MOV R8, RZ, RZ, -R8 ;  /* 0x000000ffff087224 */ /* 0x000fd400078e0a08 */
[----:B------:R-:W-:Y:S01]  /*13df0*/  @!P2 IMAD.MOV R6, RZ, RZ, -R6 ;  /* 0x000000ffff06a224 */ /* 0x000fe200078e0a06 */
[----:B------:R-:W-:-:S04]  /*13e00*/  @!P1 LOP3.LUT R6, RZ, R4, RZ, 0x33, !PT ;  /* 0x00000004ff069212 */ /* 0x000fc800078e33ff */
[-C--:B------:R-:W-:Y:S01]  /*13e10*/  IABS R3, R6.reuse ;  /* 0x0000000600037213 */ /* 0x080fe20000000000 */
[----:B------:R-:W-:-:S04]  /*13e20*/  IMAD R4, R4, R6, RZ ;  /* 0x0000000604047224 */ /* 0x000fc800078e02ff */
[----:B------:R-:W-:-:S04]  /*13e30*/  IMAD.HI.U32 R2, R2, R3, RZ ;  /* 0x0000000302027227 */ /* 0x000fc800078e00ff */
[----:B------:R-:W-:Y:S02]  /*13e40*/  IMAD R3, R2, R8, R3 ;  /* 0x0000000802037224 */ /* 0x000fe400078e0203 */
[----:B------:R-:W-:-:S03]  /*13e50*/  IMAD.IADD R4, R0, 0x1, -R4 ;  /* 0x0000000100047824 */ /* 0x000fc600078e0a04 */
[----:B------:R-:W-:-:S13]  /*13e60*/  ISETP.GT.U32.AND P1, PT, R5, R3, PT ;  /* 0x000000030500720c */ /* 0x000fda0003f24070 */
[----:B------:R-:W-:Y:S02]  /*13e70*/  @!P1 IMAD.IADD R3, R3, 0x1, -R5 ;  /* 0x0000000103039824 */ /* 0x000fe400078e0a05 */
[----:B------:R-:W-:Y:S01]  /*13e80*/  @!P1 VIADD R2, R2, 0x1 ;  /* 0x0000000102029836 */ /* 0x000fe20000000000 */
[----:B------:R-:W-:Y:S02]  /*13e90*/  ISETP.NE.AND P1, PT, R7, RZ, PT ;  /* 0x000000ff0700720c */ /* 0x000fe40003f25270 */
[----:B------:R-:W-:Y:S02]  /*13ea0*/  ISETP.GE.U32.AND P0, PT, R3, R5, PT ;  /* 0x000000050300720c */ /* 0x000fe40003f06070 */
[----:B------:R-:W-:-:S04]  /*13eb0*/  LOP3.LUT R3, R6, R7, RZ, 0x3c, !PT ;  /* 0x0000000706037212 */ /* 0x000fc800078e3cff */
[----:B------:R-:W-:-:S07]  /*13ec0*/  ISETP.GE.AND P2, PT, R3, RZ, PT ;  /* 0x000000ff0300720c */ /* 0x000fce0003f46270 */
[----:B------:R-:W-:-:S06]  /*13ed0*/  @P0 VIADD R2, R2, 0x1 ;  /* 0x0000000102020836 */ /* 0x000fcc0000000000 */
        /* <DEDUP_REMOVED lines=9> */
.L_x_265:
[----:B------:R0:W-:Y:S01]  /*13f70*/  STL [R1+0x10], R0 ;  /* 0x0000100001007387 */ /* 0x0001e20000100800 */
[----:B------:R-:W-:-:S03]  /*13f80*/  ULDC UR43, c[0x0][0xc3c] ;  /* 0x00030f00002b7ab9 */ /* 0x000fc60000000800 */
[----:B------:R0:W-:Y:S04]  /*13f90*/  STL [R1+0x14], RZ ;  /* 0x000014ff01007387 */ /* 0x0001e80000100800 */
[----:B------:R0:W-:Y:S02]  /*13fa0*/  STL [R1+0x18], RZ ;  /* 0x000018ff01007387 */ /* 0x0001e40000100800 */
.L_x_268:
[----:B------:R-:W3:Y:S04]  /*13fb0*/  LDL R2, [R1+0x18] ;  /* 0x0000180001027983 */ /* 0x000ee80000100800 */
[----:B------:R-:W4:Y:S04]  /*13fc0*/  LDL R3, [R1+0x14] ;  /* 0x0000140001037983 */ /* 0x000f280000100800 */
[----:B--2---:R-:W2:Y:S01]  /*13fd0*/  LDL R4, [R1+0x10] ;  /* 0x0000100001047983 */ /* 0x004ea20000100800 */
[----:B0-----:R-:W0:Y:S02]  /*13fe0*/  S2R R0, SR_TID.X ;  /* 0x0000000000007919 */ /* 0x001e240000002100 */
[----:B0-----:R-:W-:Y:S01]  /*13ff0*/  LOP3.LUT R0, R0, 0x1f, RZ, 0xc0, !PT ;  /* 0x0000001f00007812 */ /* 0x001fe200078ec0ff */
[----:B------:R-:W-:Y:S03]  /*14000*/  BAR.SYNC.DEFER_BLOCKING 0x4, 0x180 ;  /* 0x0106000000007b1d */ /* 0x000fe60000010000 */
[----:B------:R-:W-:-:S13]  /*14010*/  ISETP.NE.AND P0, PT, R0, RZ, PT ;  /* 0x000000ff0000720c */ /* 0x000fda0003f05270 */
[----:B------:R-:W0:Y:S01]  /*14020*/  @!P0 S2R R0, SR_CgaCtaId ;  /* 0x0000000000008919 */ /* 0x000e220000008800 */
[----:B---3--:R-:W-:Y:S01]  /*14030*/  IMAD.MOV.U32 R6, RZ, RZ, R2 ;  /* 0x000000ffff067224 */ /* 0x008fe200078e0002 */
[----:B------:R-:W-:-:S04]  /*14040*/  @!P0 MOV R2, 0x400 ;  /* 0x0000040000028802 */ /* 0x000fc80000000f00 */
[----:B0-----:R-:W-:Y:S01]  /*14050*/  @!P0 LEA R19, R0, R2, 0x18 ;  /* 0x0000000200138211 */ /* 0x001fe200078ec0ff */
[----:B------:R-:W-:Y:S02]  /*14060*/  IMAD.U32 R0, RZ, RZ, UR43 ;  /* 0x0000002bff007e24 */ /* 0x000fe4000f8e00ff */
[----:B----4-:R-:W-:Y:S02]  /*14070*/  IMAD.MOV.U32 R5, RZ, RZ, R3 ;  /* 0x000000ffff057224 */ /* 0x010fe400078e0003 */
[----:B------:R-:W-:-:S05]  /*14080*/  @!P0 IMAD.MOV.U32 R7, RZ, RZ, R0 ;  /* 0x000000ffff078224 */ /* 0x000fca00078e0000 */
[----:B--2---:R2:W-:Y:S01]  /*14090*/  @!P0 STS.128 [R19+0x388d0], R4 ;  /* 0x0388d00413008388 */ /* 0x0045e20000000c00 */
[----:B------:R-:W-:Y:S06]  /*140a0*/  BAR.ARV 0x5, 0x180 ;  /* 0x0146000000007b1d */ /* 0x000fec0000002000 */
.L_x_263:
[----:B------:R-:W-:Y:S02]  /*140b0*/  ULDC UR4, c[0x0][0xc3c] ;  /* 0x00030f0000047ab9 */ /* 0x000fe40000000800 */
[----:B------:R-:W-:-:S06]  /*140c0*/  UISETP.GE.AND UP0, UPT, UR43, UR4, UPT ;  /* 0x000000042b00728c */ /* 0x000fcc000bf06270 */
[----:B------:R-:W-:-:S13]  /*140d0*/  PLOP3.LUT P0, PT, PT, PT, UP0, 0x80, 0x0 ;  /* 0x000000000000781c */ /* 0x000fda0003f0f008 */
[----:B------:R-:W-:Y:S05]  /*140e0*/  @!P0 BRA `(.L_x_269) ;  /* 0xffffffb000888947 */ /* 0x000fea000383ffff */
.L_x_199:
[----:B------:R-:W3:Y:S01]  /*140f0*/  LDL.LU R0, [R1+0x34] ;  /* 0x0000340001007983 */ /* 0x000ee20000300800 */
[----:B------:R-:W-:Y:S01]  /*14100*/  BSSY B0, `(.L_x_270) ;  /* 0x000000b000007945 */ /* 0x000fe20003800000 */
[----:B012---:R-:W0:Y:S01]  /*14110*/  S2R R5, SR_CgaCtaId ;  /* 0x0000000000057919 */ /* 0x007e220000008800 */
[----:B---3--:R-:W-:-:S05]  /*14120*/  VIADD R0, R0, 0x1 ;  /* 0x0000000100007836 */ /* 0x008fca0000000000 */
[----:B------:R-:W-:-:S04]  /*14130*/  LEA.HI R2, R0, R0, RZ, 0x1 ;  /* 0x0000000000027211 */ /* 0x000fc800078f08ff */
[----:B------:R-:W-:-:S05]  /*14140*/  LOP3.LUT R3, R2, 0xfffffffe, RZ, 0xc0, !PT ;  /* 0xfffffffe02037812 */ /* 0x000fca00078ec0ff */
[----:B------:R-:W-:Y:S01]  /*14150*/  IMAD.IADD R3, R0, 0x1, -R3 ;  /* 0x0000000100037824 */ /* 0x000fe200078e0a03 */
[----:B------:R-:W-:-:S04]  /*14160*/  MOV R0, 0x400 ;  /* 0x0000040000007802 */ /* 0x000fc80000000f00 */
[----:B0-----:R-:W-:Y:S02]  /*14170*/  LEA R0, R5, R0, 0x18 ;  /* 0x0000000005007211 */ /* 0x001fe400078ec0ff */
[----:B------:R-:W-:-:S04]  /*14180*/  SHF.L.U32 R3, R3, 0x1f, RZ ;  /* 0x0000001f03037819 */ /* 0x000fc800000006ff */
[----:B------:R-:W0:Y:S02]  /*14190*/  SYNCS.PHASECHK.TRANS64.TRYWAIT P0, [R0+URZ+0x38820], R3 ;  /* 0x03882003000075a7 */ /* 0x000e24000800017f */
[----:B0-----:R-:W-:Y:S05]  /*141a0*/  @!P0 BRA `(.L_x_271) ;  /* 0x0000001000dc8947 */ /* 0x001fea0003800000 */
.L_x_318:
[----:B------:R-:W-:Y:S05]  /*141b0*/  BSYNC B0 ;  /* 0x0000000000007941 */ /* 0x000fea0003800000 */
.L_x_270:
[----:B------:R-:W-:-:S03]  /*141c0*/  UMOV UR4, 0xffffffff ;  /* 0xffffffff00047882 */ /* 0x000fc60000000000 */
[----:B------:R-:W-:Y:S05]  /*141d0*/  BRA.DIV UR4, `(.L_x_272) ;  /* 0x0000001204e47947 */ /* 0x000fea000b800000 */
[----:B------:R-:W1:Y:S02]  /*141e0*/  S2R R2, SR_TID.X ;  /* 0x0000000000027919 */ /* 0x000e640000002100 */
[----:B-1----:R-:W-:-:S04]  /*141f0*/  SHF.R.U32.HI R2, RZ, 0x5, R2 ;  /* 0x00000005ff027819 */ /* 0x002fc80000011602 */
[----:B------:R-:W-:-:S05]  /*14200*/  LOP3.LUT R2, R2, 0x3, RZ, 0xc0, !PT ;  /* 0x0000000302027812 */ /* 0x000fca00078ec0ff */
[----:B------:R1:W2:Y:S02]  /*14210*/  SHFL.IDX PT, R14, R2, RZ, 0x1f ;  /* 0x00001fff020e7589 */ /* 0x0002a400000e0000 */
.L_x_321:
[----:B--2---:R-:W-:Y:S01]  /*14220*/  ISETP.NE.AND P0, PT, R14, RZ, PT ;  /* 0x000000ff0e00720c */ /* 0x004fe20003f05270 */
[----:B------:R-:W-:-:S12]  /*14230*/  BSSY B0, `(.L_x_273) ;  /* 0x000002e000007945 */ /* 0x000fd80003800000 */
[----:B------:R-:W-:Y:S05]  /*14240*/  @P0 BRA `(.L_x_274) ;  /* 0x0000000000b00947 */ /* 0x000fea0003800000 */
[----:B------:R-:W-:-:S03]  /*14250*/  UMOV UR4, 0xffffffff ;  /* 0xffffffff00047882 */ /* 0x000fc60000000000 */
[----:B------:R-:W-:Y:S05]  /*14260*/  BRA.DIV UR4, `(.L_x_275) ;  /* 0x0000001204f47947 */ /* 0x000fea000b800000 */
[----:B------:R-:W-:-:S13]  /*14270*/  ELECT P6, URZ, PT ;  /* 0x00000000003f782f */ /* 0x000fda00038c0000 */
.L_x_324:
[----:B------:R-:W-:Y:S05]  /*14280*/  @!P6 BRA `(.L_x_274) ;  /* 0x0000000000a0e947 */ /* 0x000fea0003800000 */
[----:B------:R-:W-:-:S06]  /*14290*/  ULOP3.LUT UR4, UR38, 0x2, URZ, 0xfc, !UPT ;  /* 0x0000000226047892 */ /* 0x000fcc000f8efc3f */
[----:B-1----:R-:W-:-:S05]  /*142a0*/  IMAD.U32 R2, RZ, RZ, UR4 ;  /* 0x00000004ff027e24 */ /* 0x002fca000f8e00ff */
[----:B------:R-:W-:-:S13]  /*142b0*/  ISETP.NE.AND P0, PT, R2, 0x3, PT ;  /* 0x000000030200780c */ /* 0x000fda0003f05270 */
[----:B------:R-:W-:Y:S05]  /*142c0*/  @!P0 BRA `(.L_x_276) ;  /* 0x0000000000048947 */ /* 0x000fea0003800000 */
[----:B------:R-:W-:Y:S01]  /*142d0*/  BPT.TRAP 0x1 ;  /* 0x000000040000795c */ /* 0x000fe20000300000 */
.L_x_276:
[----:B0-----:R-:W2:Y:S04]  /*142e0*/  LDL R3, [R1] ;  /* 0x0000000001037983 */ /* 0x001ea80000100800 */
[----:B------:R-:W3:Y:S01]  /*142f0*/  LDL.LU R7, [R1+0x4] ;  /* 0x0000040001077983 */ /* 0x000ee20000300800 */
[----:B------:R-:W-:-:S04]  /*14300*/  VIADD R2, R0, 0x38840 ;  /* 0x0003884000027836 */ /* 0x000fc80000000000 */
[C---:B--2---:R-:W-:Y:S02]  /*14310*/  IMAD R6, R3.reuse, 0x8, R2 ;  /* 0x0000000803067824 */ /* 0x044fe400078e0202 */
[----:B------:R-:W-:Y:S01]  /*14320*/  VIADD R3, R3, 0x1 ;  /* 0x0000000103037836 */ /* 0x000fe20000000000 */
[----:B---3--:R-:W-:-:S04]  /*14330*/  SHF.L.U32 R5, R7, 0x1f, RZ ;  /* 0x0000001f07057819 */ /* 0x008fc800000006ff */
[C---:B------:R-:W-:Y:S01]  /*14340*/  ISETP.NE.AND P2, PT, R3.reuse, 0x2, PT ;  /* 0x000000020300780c */ /* 0x040fe20003f45270 */
[----:B------:R-:W0:Y:S03]  /*14350*/  SYNCS.PHASECHK.TRANS64.TRYWAIT P1, [R6+URZ], R5 ;  /* 0x00000005060075a7 */ /* 0x000e26000802017f */
[----:B------:R-:W-:Y:S02]  /*14360*/  SEL R4, RZ, 0x1, P2 ;  /* 0x00000001ff047807 */ /* 0x000fe40001000000 */
[----:B------:R-:W-:Y:S02]  /*14370*/  SEL R3, R3, RZ, P2 ;  /* 0x000000ff03037207 */ /* 0x000fe40001000000 */
[----:B------:R-:W-:-:S03]  /*14380*/  LOP3.LUT R4, R7, R4, RZ, 0x3c, !PT ;  /* 0x0000000407047212 */ /* 0x000fc600078e3cff */
[----:B------:R-:W-:Y:S01]  /*14390*/  IMAD R7, R3, 0x8, R2 ;  /* 0x0000000803077824 */ /* 0x000fe200078e0202 */
[----:B------:R-:W-:Y:S01]  /*143a0*/  SHF.L.U32 R2, R4, 0x1f, RZ ;  /* 0x0000001f04027819 */ /* 0x000fe200000006ff */
[----:B0-----:R-:W-:Y:S06]  /*143b0*/  @!P1 BRA `(.L_x_277) ;  /* 0x0000001000c09947 */ /* 0x001fec0003800000 */
.L_x_325:
[----:B------:R-:W1:Y:S02]  /*143c0*/  SYNCS.PHASECHK.TRANS64.TRYWAIT P1, [R7+URZ], R2 ;  /* 0x00000002070075a7 */ /* 0x000e64000802017f */
[----:B-1----:R-:W-:Y:S05]  /*143d0*/  @!P1 BRA `(.L_x_278) ;  /* 0x0000001000cc9947 */ /* 0x002fea0003800000 */
.L_x_326:
[----:B------:R-:W-:Y:S05]  /*143e0*/  @!P0 BRA `(.L_x_279) ;  /* 0x0000000000048947 */ /* 0x000fea0003800000 */
[----:B------:R-:W-:Y:S01]  /*143f0*/  BPT.TRAP 0x1 ;  /* 0x000000040000795c */ /* 0x000fe20000300000 */
.L_x_279:
[----:B------:R-:W2:Y:S02]  /*14400*/  LDL.LU R4, [R1] ;  /* 0x0000000001047983 */ /* 0x000ea40000300800 */
[----:B--2---:R-:W-:-:S04]  /*14410*/  IMAD R4, R4, 0x8, R0 ;  /* 0x0000000804047824 */ /* 0x004fc800078e0200 */
[----:B------:R-:W2:Y:S02]  /*14420*/  SYNCS.PHASECHK.TRANS64.TRYWAIT P1, [R4+URZ+0x38860], R5 ;  /* 0x03886005040075a7 */ /* 0x000ea4000802017f */
[----:B--2---:R-:W-:Y:S05]  /*14430*/  @!P1 BRA `(.L_x_280) ;  /* 0x0000001000c89947 */ /* 0x004fea0003800000 */
.L_x_327:
[----:B------:R-:W-:Y:S05]  /*14440*/  @!P0 BRA `(.L_x_281) ;  /* 0x0000000000048947 */ /* 0x000fea0003800000 */
[----:B------:R-:W-:Y:S01]  /*14450*/  BPT.TRAP 0x1 ;  /* 0x000000040000795c */ /* 0x000fe20000300000 */
.L_x_281:
[----:B------:R-:W-:-:S04]  /*14460*/  IMAD R3, R3, 0x8, R0 ;  /* 0x0000000803037824 */ /* 0x000fc800078e0200 */
[----:B------:R-:W3:Y:S02]  /*14470*/  SYNCS.PHASECHK.TRANS64.TRYWAIT P1, [R3+URZ+0x38860], R2 ;  /* 0x03886002030075a7 */ /* 0x000ee4000802017f */
[----:B---3--:R-:W-:Y:S05]  /*14480*/  @!P1 BRA `(.L_x_282) ;  /* 0x0000001000c89947 */ /* 0x008fea0003800000 */
.L_x_328:
[----:B------:R-:W-:Y:S05]  /*14490*/  @!P0 BRA `(.L_x_283) ;  /* 0x0000000000048947 */ /* 0x000fea0003800000 */
[----:B------:R-:W-:Y:S01]  /*144a0*/  BPT.TRAP 0x1 ;  /* 0x000000040000795c */ /* 0x000fe20000300000 */
.L_x_283:
[----:B------:R-:W4:Y:S02]  /*144b0*/  SYNCS.PHASECHK.TRANS64.TRYWAIT P0, [R4+URZ+0x38880], R5 ;  /* 0x03888005040075a7 */ /* 0x000f24000800017f */
[----:B----4-:R-:W-:Y:S05]  /*144c0*/  @!P0 BRA `(.L_x_284) ;  /* 0x0000001000cc8947 */ /* 0x010fea0003800000 */
.L_x_285:
[----:B------:R0:W0:Y:S02]  /*144d0*/  SYNCS.PHASECHK.TRANS64.TRYWAIT P0, [R3+URZ+0x38880], R2 ;  /* 0x03888002030075a7 */ /* 0x000024000800017f */
[----:B0-----:R-:W-:Y:S05]  /*144e0*/  @!P0 NANOSLEEP.SYNCS 0x989680 ;  /* 0x009896800000895d */ /* 0x001fea0003900000 */
[----:B------:R-:W0:Y:S02]  /*144f0*/  @!P0 SYNCS.PHASECHK.TRANS64 P0, [R3+URZ+0x38880], R2 ;  /* 0x03888002030085a7 */ /* 0x000e24000800007f */
[----:B0-----:R-:W-:Y:S05]  /*14500*/  @!P0 BRA `(.L_x_285) ;  /* 0xfffffffc00f08947 */ /* 0x001fea000383ffff */
.L_x_274:
[----:B------:R-:W-:Y:S05]  /*14510*/  BSYNC B0 ;  /* 0x0000000000007941 */ /* 0x000fea0003800000 */
.L_x_273:
[----:B------:R-:W-:Y:S05]  /*14520*/  EXIT ;  /* 0x000000000000794d */ /* 0x000fea0003800000 */
.L_x_148:
[----:B0-----:R0:W1:Y:S02]  /*14530*/  SYNCS.PHASECHK.TRANS64.TRYWAIT P1, [R0+URZ+0x38800], R3 ;  /* 0x03880003000075a7 */ /* 0x001064000802017f */
[----:B-1----:R-:W-:Y:S05]  /*14540*/  @!P1 NANOSLEEP.SYNCS 0x989680 ;  /* 0x009896800000995d */ /* 0x002fea0003900000 */
[----:B------:R-:W1:Y:S02]  /*14550*/  @!P1 SYNCS.PHASECHK.TRANS64 P1, [R0+URZ+0x38800], R3 ;  /* 0x03880003000095a7 */ /* 0x000e64000802007f */
[----:B-1----:R-:W-:Y:S05]  /*14560*/  @!P1 BRA `(.L_x_148) ;  /* 0xfffffffc00f09947 */ /* 0x002fea000383ffff */
[----:B------:R-:W-:Y:S05]  /*14570*/  BRA `(.L_x_286) ;  /* 0xfffffedc00247947 */ /* 0x000fea000383ffff */
.L_x_152:
[----:B0-----:R0:W2:Y:S02]  /*14580*/  SYNCS.PHASECHK.TRANS64.TRYWAIT P1, [R5+URZ+0x38830], R4 ;  /* 0x03883004050075a7 */ /* 0x0010a4000802017f */
[----:B--2---:R-:W-:Y:S05]  /*14590*/  @!P1 NANOSLEEP.SYNCS 0x989680 ;  /* 0x009896800000995d */ /* 0x004fea0003900000 */
[----:B------:R-:W2:Y:S02]  /*145a0*/  @!P1 SYNCS.PHASECHK.TRANS64 P1, [R5+URZ+0x38830], R4 ;  /* 0x03883004050095a7 */ /* 0x000ea4000802007f */
[----:B--2---:R-:W-:Y:S05]  /*145b0*/  @!P1 BRA `(.L_x_152) ;  /* 0xfffffffc00f09947 */ /* 0x004fea000383ffff */
[----:B------:R-:W-:Y:S05]  /*145c0*/  BRA `(.L_x_151) ;  /* 0xfffffedc004c7947 */ /* 0x000fea000383ffff */
.L_x_157:
[----:B-1----:R-:W-:-:S04]  /*145d0*/  IMAD.U32 R3, RZ, RZ, UR6 ;  /* 0x00000006ff037e24 */ /* 0x002fc8000f8e00ff */
[----:B------:R1:W2:Y:S03]  /*145e0*/  SYNCS.PHASECHK.TRANS64.TRYWAIT P1, [R3+URZ+0x38830], R0 ;  /* 0x03883000030075a7 */ /* 0x0002a6000802017f */
[----:B--2---:R-:W-:Y:S05]  /*145f0*/  @!P1 NANOSLEEP.SYNCS 0x989680 ;  /* 0x009896800000995d */ /* 0x004fea0003900000 */
[----:B------:R-:W2:Y:S02]  /*14600*/  @!P1 SYNCS.PHASECHK.TRANS64 P1, [R3+URZ+0x38830], R0 ;  /* 0x03883000030095a7 */ /* 0x000ea4000802007f */
[----:B--2---:R-:W-:Y:S05]  /*14610*/  @!P1 BRA `(.L_x_157) ;  /* 0xfffffffc00ec9947 */ /* 0x004fea000383ffff */
[----:B------:R-:W-:Y:S05]  /*14620*/  BRA `(.L_x_154) ;  /* 0xffffff08001c7947 */ /* 0x000fea000383ffff */
.L_x_161:
[----:B-1----:R-:W-:-:S04]  /*14630*/  IMAD.U32 R2, RZ, RZ, UR6 ;  /* 0x00000006ff027e24 */ /* 0x002fc8000f8e00ff */
[----:B------:R1:W2:Y:S03]  /*14640*/  SYNCS.PHASECHK.TRANS64.TRYWAIT P1, [R2+URZ+0x38850], R0 ;  /* 0x03885000020075a7 */ /* 0x0002a6000802017f */
[----:B--2---:R-:W-:Y:S05]  /*14650*/  @!P1 NANOSLEEP.SYNCS 0x989680 ;  /* 0x009896800000995d */ /* 0x004fea0003900000 */
[----:B------:R-:W2:Y:S02]  /*14660*/  @!P1 SYNCS.PHASECHK.TRANS64 P1, [R2+URZ+0x38850], R0 ;  /* 0x03885000020095a7 */ /* 0x000ea4000802007f */
[----:B--2---:R-:W-:Y:S05]  /*14670*/  @!P1 BRA `(.L_x_161) ;  /* 0xfffffffc00ec9947 */ /* 0x004fea000383ffff */
[----:B------:R-:W-:Y:S05]  /*14680*/  BRA `(.L_x_158) ;  /* 0xffffff0800fc7947 */ /* 0x000fea000383ffff */
.L_x_167:
[----:B--2---:R2:W3:Y:S02]  /*14690*/  SYNCS.PHASECHK.TRANS64.TRYWAIT P1, [R7+URZ+0x38850], R8 ;  /* 0x03885008070075a7 */ /* 0x0044e4000802017f */
[----:B---3--:R-:W-:Y:S05]  /*146a0*/  @!P1 NANOSLEEP.SYNCS 0x989680 ;  /* 0x009896800000995d */ /* 0x008fea0003900000 */
[----:B------:R-:W3:Y:S02]  /*146b0*/  @!P1 SYNCS.PHASECHK.TRANS64 P1, [R7+URZ+0x38850], R8 ;  /* 0x03885008070095a7 */ /* 0x000ee4000802007f */
[----:B---3--:R-:W-:Y:S05]  /*146c0*/  @!P1 BRA `(.L_x_167) ;  /* 0xfffffffc00f09947 */ /* 0x008fea000383ffff */
[----:B------:R-:W-:Y:S05]  /*146d0*/  BRA `(.L_x_166) ;  /* 0xffffff2c00007947 */ /* 0x000fea000383ffff */
.L_x_215:
[----:B------:R-:W-:Y:S02]  /*146e0*/  IMAD.MOV.U32 R13, RZ, RZ, R0 ;  /* 0x000000ffff0d7224 */ /* 0x000fe400078e0000 */
[----:B------:R-:W-:Y:S02]  /*146f0*/  IMAD.MOV.U32 R12, RZ, RZ, RZ ;  /* 0x000000ffff0c7224 */ /* 0x000fe400078e00ff */
[----:B------:R-:W-:Y:S02]  /*14700*/  IMAD.MOV.U32 R11, RZ, RZ, 0x1f ;  /* 0x0000001fff0b7424 */ /* 0x000fe400078e00ff */
[----:B------:R-:W-:-:S07]  /*14710*/  IMAD.MOV.U32 R15, RZ, RZ, -0x1 ;  /* 0xffffffffff0f7424 */ /* 0x000fce00078e00ff */
[----:B-1-3--:R-:W-:Y:S05]  /*14720*/  WARPSYNC.COLLECTIVE R15, `(.L_x_287) ;  /* 0x000000000f087348 */ /* 0x00afea0003c00000 */
[----:B------:R0:W2:Y:S02]  /*14730*/  SHFL.IDX P6, R14, R13, R12, R11 ;  /* 0x0000000c0d0e7389 */ /* 0x0000a400000c000b */
[----:B0123--:R-:W-:Y:S01]  /*14740*/  ENDCOLLECTIVE ;  /* 0x000000000000791b */ /* 0x00ffe20003800000 */
.L_x_287:
[----:B------:R-:W-:Y:S05]  /*14750*/  BRA `(.L_x_288) ;  /* 0xffffffb800fc7947 */ /* 0x000fea000383ffff */
.L_x_217:
[----:B------:R-:W-:Y:S01]  /*14760*/  BSSY B0, `(.L_x_289) ;  /* 0x0000006000007945 */ /* 0x000fe20003800000 */
[----:B------:R-:W-:-:S07]  /*14770*/  IMAD.MOV.U32 R15, RZ, RZ, -0x1 ;  /* 0xffffffffff0f7424 */ /* 0x000fce00078e00ff */
[----:B-1-3--:R-:W-:Y:S05]  /*14780*/  WARPSYNC.COLLECTIVE R15, `(.L_x_290) ;  /* 0x000000000f0c7348 */ /* 0x00afea0003c00000 */
[----:B------:R-:W-:Y:S02]  /*14790*/  ELECT P6, UR62, PT ;  /* 0x00000000003e782f */ /* 0x000fe400038c0000 */
[----:B------:R-:W-:Y:S01]  /*147a0*/  MOV R14, UR62 ;  /* 0x0000003e000e7c02 */ /* 0x000fe20008000f00 */
[----:B-1-3--:R-:W-:Y:S10]  /*147b0*/  ENDCOLLECTIVE ;  /* 0x000000000000791b */ /* 0x00aff40003800000 */
.L_x_290:
[----:B------:R-:W-:Y:S05]  /*147c0*/  BSYNC B0 ;  /* 0x0000000000007941 */ /* 0x000fea0003800000 */
.L_x_289:
[----:B------:R-:W-:Y:S05]  /*147d0*/  BRA `(.L_x_291) ;  /* 0xffffffbc00087947 */ /* 0x000fea000383ffff */
.L_x_219:
[----:B0-----:R0:W2:Y:S02]  /*147e0*/  SYNCS.PHASECHK.TRANS64.TRYWAIT P0, [R4+URZ+0x38880], R3 ;  /* 0x03888003040075a7 */ /* 0x0010a4000800017f */
[----:B--2---:R-:W-:Y:S05]  /*147f0*/  @!P0 NANOSLEEP.SYNCS 0x989680 ;  /* 0x009896800000895d */ /* 0x004fea0003900000 */
[----:B------:R-:W2:Y:S02]  /*14800*/  @!P0 SYNCS.PHASECHK.TRANS64 P0, [R4+URZ+0x38880], R3 ;  /* 0x03888003040085a7 */ /* 0x000ea4000800007f */
[----:B--2---:R-:W-:Y:S05]  /*14810*/  @!P0 BRA `(.L_x_219) ;  /* 0xfffffffc00f08947 */ /* 0x004fea000383ffff */
[----:B------:R-:W-:Y:S05]  /*14820*/  BRA `(.L_x_292) ;  /* 0xffffffbc006c7947 */ /* 0x000fea000383ffff */
.L_x_221:
[----:B--2---:R2:W3:Y:S02]  /*14830*/  SYNCS.PHASECHK.TRANS64.TRYWAIT P0, [R4+URZ+0x38840], R3 ;  /* 0x03884003040075a7 */ /* 0x0044e4000800017f */
[----:B---3--:R-:W-:Y:S05]  /*14840*/  @!P0 NANOSLEEP.SYNCS 0x989680 ;  /* 0x009896800000895d */ /* 0x008fea0003900000 */
[----:B------:R-:W3:Y:S02]  /*14850*/  @!P0 SYNCS.PHASECHK.TRANS64 P0, [R4+URZ+0x38840], R3 ;  /* 0x03884003040085a7 */ /* 0x000ee4000800007f */
[----:B---3--:R-:W-:Y:S05]  /*14860*/  @!P0 BRA `(.L_x_221) ;  /* 0xfffffffc00f08947 */ /* 0x008fea000383ffff */
[----:B------:R-:W-:Y:S05]  /*14870*/  BRA `(.L_x_293) ;  /* 0xffffffbc00d87947 */ /* 0x000fea000383ffff */
.L_x_225:
[----:B------:R-:W-:Y:S01]  /*14880*/  IMAD.MOV.U32 R13, RZ, RZ, R2 ;  /* 0x000000ffff0d7224 */ /* 0x000fe200078e0002 */
[----:B------:R-:W-:Y:S01]  /*14890*/  LOP3.LUT R7, R7, 0x7f, RZ, 0xc0, !PT ;  /* 0x0000007f07077812 */ /* 0x000fe200078ec0ff */
[----:B------:R-:W-:Y:S02]  /*148a0*/  IMAD.MOV.U32 R12, RZ, RZ, RZ ;  /* 0x000000ffff0c7224 */ /* 0x000fe400078e00ff */
[----:B------:R-:W-:Y:S01]  /*148b0*/  IMAD.MOV.U32 R11, RZ, RZ, 0x181f ;  /* 0x0000181fff0b7424 */ /* 0x000fe200078e00ff */
[----:B------:R-:W-:Y:S01]  /*148c0*/  SHF.R.U32.HI R8, RZ, 0x3, R7 ;  /* 0x00000003ff087819 */ /* 0x000fe20000011607 */
[----:B------:R-:W-:Y:S02]  /*148d0*/  IMAD.MOV.U32 R15, RZ, RZ, -0x1 ;  /* 0xffffffffff0f7424 */ /* 0x000fe400078e00ff */
[----:B------:R-:W-:Y:S02]  /*148e0*/  IMAD R4, R18, R6, RZ ;  /* 0x0000000612047224 */ /* 0x000fe400078e02ff */
[----:B------:R-:W-:-:S07]  /*148f0*/  IMAD.IADD R3, R8, 0x1, R5 ;  /* 0x0000000108037824 */ /* 0x000fce00078e0205 */
[----:B-----5:R-:W-:Y:S05]  /*14900*/  WARPSYNC.COLLECTIVE R15, `(.L_x_294) ;  /* 0x000000000f087348 */ /* 0x020fea0003c00000 */
[----:B------:R0:W1:Y:S02]  /*14910*/  SHFL.IDX P6, R14, R13, R12, R11 ;  /* 0x0000000c0d0e7389 */ /* 0x00006400000c000b */
[----:B01---5:R-:W-:Y:S01]  /*14920*/  ENDCOLLECTIVE ;  /* 0x000000000000791b */ /* 0x023fe20003800000 */
.L_x_294:
[C---:B------:R-:W-:Y:S01]  /*14930*/  VIADD R5, R3.reuse, 0x10 ;  /* 0x0000001003057836 */ /* 0x040fe20000000000 */
[----:B------:R-:W-:Y:S01]  /*14940*/  ISETP.GE.AND P2, PT, R3, R4, PT ;  /* 0x000000040300720c */ /* 0x000fe20003f46270 */
[----:B------:R-:W-:Y:S02]  /*14950*/  IMAD.MOV.U32 R13, RZ, RZ, R0 ;  /* 0x000000ffff0d7224 */ /* 0x000fe400078e0000 */
[----:B------:R-:W-:-:S10]  /*14960*/  IMAD.MOV.U32 R6, RZ, RZ, R14 ;  /* 0x000000ffff067224 */ /* 0x000fd400078e000e */
[----:B------:R-:W-:Y:S05]  /*14970*/  WARPSYNC.COLLECTIVE R15, `(.L_x_295) ;  /* 0x000000000f087348 */ /* 0x000fea0003c00000 */
[----:B------:R0:W1:Y:S02]  /*14980*/  SHFL.IDX P6, R14, R13, R12, R11 ;  /* 0x0000000c0d0e7389 */ /* 0x00006400000c000b */
[----:B01----:R-:W-:Y:S01]  /*14990*/  ENDCOLLECTIVE ;  /* 0x000000000000791b */ /* 0x003fe20003800000 */
.L_x_295:
[----:B------:R-:W-:Y:S02]  /*149a0*/  IMAD.MOV.U32 R13, RZ, RZ, R2 ;  /* 0x000000ffff0d7224 */ /* 0x000fe400078e0002 */
[----:B------:R-:W-:Y:S02]  /*149b0*/  IMAD.MOV.U32 R12, RZ, RZ, 0x1 ;  /* 0x00000001ff0c7424 */ /* 0x000fe400078e00ff */
[----:B------:R-:W-:-:S07]  /*149c0*/  IMAD.MOV.U32 R7, RZ, RZ, R14 ;  /* 0x000000ffff077224 */ /* 0x000fce00078e000e */
[----:B------:R-:W-:Y:S05]  /*149d0*/  WARPSYNC.COLLECTIVE R15, `(.L_x_296) ;  /* 0x000000000f087348 */ /* 0x000fea0003c00000 */
[----:B------:R0:W1:Y:S02]  /*149e0*/  SHFL.IDX P6, R14, R13, R12, R11 ;  /* 0x0000000c0d0e7389 */ /* 0x00006400000c000b */
[----:B01----:R-:W-:Y:S01]  /*149f0*/  ENDCOLLECTIVE ;  /* 0x000000000000791b */ /* 0x003fe20003800000 */
.L_x_296:
[----:B------:R-:W-:-:S05]  /*14a00*/  @!P2 IADD3 R7, P3, R10, R7, RZ ;  /* 0x000000070a07a210 */ /* 0x000fca0007f7e0ff */
[----:B------:R-:W-:-:S05]  /*14a10*/  @!P2 IMAD.X R6, RZ, RZ, R6, P3 ;  /* 0x000000ffff06a224 */ /* 0x000fca00018e0606 */
[----:B------:R-:W-:Y:S01]  /*14a20*/  @!P2 LOP3.LUT R7, R7, R6, RZ, 0x3c, !PT ;  /* 0x000000060707a212 */ /* 0x000fe200078e3cff */
[----:B------:R-:W-:-:S03]  /*14a30*/  IMAD.MOV.U32 R13, RZ, RZ, R0 ;  /* 0x000000ffff0d7224 */ /* 0x000fc600078e0000 */
[----:B------:R-:W-:-:S04]  /*14a40*/  @!P2 LOP3.LUT R6, R7, R6, RZ, 0x3c, !PT ;  /* 0x000000060706a212 */ /* 0x000fc800078e3cff */
[----:B------:R-:W-:Y:S01]  /*14a50*/  @!P2 LOP3.LUT R7, R7, R6, RZ, 0x3c, !PT ;  /* 0x000000060707a212 */ /* 0x000fe200078e3cff */
[----:B------:R-:W-:-:S07]  /*14a60*/  IMAD.MOV.U32 R8, RZ, RZ, R14 ;  /* 0x000000ffff087224 */ /* 0x000fce00078e000e */
[----:B------:R-:W-:Y:S05]  /*14a70*/  WARPSYNC.COLLECTIVE R15, `(.L_x_297) ;  /* 0x000000000f087348 */ /* 0x000fea0003c00000 */
[----:B------:R0:W1:Y:S02]  /*14a80*/  SHFL.IDX P6, R14, R13, R12, R11 ;  /* 0x0000000c0d0e7389 */ /* 0x00006400000c000b */
[----:B01----:R-:W-:Y:S01]  /*14a90*/  ENDCOLLECTIVE ;  /* 0x000000000000791b */ /* 0x003fe20003800000 */
.L_x_297:
[----:B------:R-:W-:Y:S01]  /*14aa0*/  @!PT LDS RZ, [RZ] ;  /* 0x00000000fffff984 */ /* 0x000fe20000000800 */
[----:B------:R-:W-:Y:S01]  /*14ab0*/  @!PT LDS RZ, [RZ] ;  /* 0x00000000fffff984 */ /* 0x000fe20000000800 */
[----:B------:R-:W-:Y:S01]  /*14ac0*/  @!PT LDS RZ, [RZ] ;  /* 0x00000000fffff984 */ /* 0x000fe20000000800 */
[----:B------:R0:W-:Y:S04]  /*14ad0*/  @!P2 LDGSTS.E.BYPASS.LTC128B.128 [R9+0x20400], desc[UR50][R6.64], !P0 ;  /* 0x204000000609afae */ /* 0x0001e8000c101d72 */
[----:B------:R0:W-:Y:S01]  /*14ae0*/  @!P2 LDGSTS.E.BYPASS.LTC128B.128 [R9+0x24400], desc[UR50][R6.64+0x80], !P1 ;  /* 0x244000800609afae */ /* 0x0001e2000c901d72 */
[----:B------:R-:W-:Y:S01]  /*14af0*/  ISETP.GE.AND P2, PT, R5, R4, PT ;  /* 0x000000040500720c */ /* 0x000fe20003f46270 */
[----:B------:R-:W-:Y:S02]  /*14b00*/  IMAD.MOV.U32 R13, RZ, RZ, R2 ;  /* 0x000000ffff0d7224 */ /* 0x000fe400078e0002 */
[----:B------:R-:W-:Y:S02]  /*14b10*/  IMAD.MOV.U32 R12, RZ, RZ, 0x2 ;  /* 0x00000002ff0c7424 */ /* 0x000fe400078e00ff */
[----:B------:R-:W-:-:S08]  /*14b20*/  IMAD.MOV.U32 R5, RZ, RZ, R14 ;  /* 0x000000ffff057224 */ /* 0x000fd000078e000e */
[----:B0-----:R-:W-:Y:S05]  /*14b30*/  WARPSYNC.COLLECTIVE R15, `(.L_x_298) ;  /* 0x000000000f087348 */ /* 0x001fea0003c00000 */
[----:B------:R1:W2:Y:S02]  /*14b40*/  SHFL.IDX P6, R14, R13, R12, R11 ;  /* 0x0000000c0d0e7389 */ /* 0x0002a400000c000b */
[----:B012---:R-:W-:Y:S01]  /*14b50*/  ENDCOLLECTIVE ;  /* 0x000000000000791b */ /* 0x007fe20003800000 */
.L_x_298:
[----:B------:R-:W-:-:S05]  /*14b60*/  @!P2 IADD3 R5, P3, R10, R5, RZ ;  /* 0x000000050a05a210 */ /* 0x000fca0007f7e0ff */
[----:B------:R-:W-:-:S04]  /*14b70*/  @!P2 IMAD.X R6, RZ, RZ, R8, P3 ;  /* 0x000000ffff06a224 */ /* 0x000fc800018e0608 */
[----:B------:R-:W-:Y:S02]  /*14b80*/  @!P2 IMAD.MOV.U32 R7, RZ, RZ, R6 ;  /* 0x000000ffff07a224 */ /* 0x000fe400078e0006 */
[----:B------:R-:W-:Y:S02]  /*14b90*/  @!P2 IMAD.MOV.U32 R6, RZ, RZ, R5 ;  /* 0x000000ffff06a224 */ /* 0x000fe400078e0005 */
[----:B------:R-:W-:Y:S02]  /*14ba0*/  VIADD R5, R3, 0x20 ;  /* 0x0000002003057836 */ /* 0x000fe40000000000 */
[----:B------:R-:W-:Y:S01]  /*14bb0*/  IMAD.MOV.U32 R13, RZ, RZ, R0 ;  /* 0x000000ffff0d7224 */ /* 0x000fe200078e0000 */
[----:B------:R-:W-:Y:S01]  /*14bc0*/  @!PT LDS RZ, [RZ] ;  /* 0x00000000fffff984 */ /* 0x000fe20000000800 */
[----:B------:R-:W-:Y:S01]  /*14bd0*/  @!PT LDS RZ, [RZ] ;  /* 0x00000000fffff984 */ /* 0x000fe20000000800 */
[----:B------:R-:W-:Y:S01]  /*14be0*/  @!PT LDS RZ, [RZ] ;  /* 0x00000000fffff984 */ /* 0x000fe20000000800 */
[----:B------:R0:W-:Y:S04]  /*14bf0*/  @!P2 LDGSTS.E.BYPASS.LTC128B.128 [R9+0x20c00], desc[UR50][R6.64], !P0 ;  /* 0x20c000000609afae */ /* 0x0001e8000c101d72 */
[----:B------:R0:W-:Y:S01]  /*14c00*/  @!P2 LDGSTS.E.BYPASS.LTC128B.128 [R9+0x24c00], desc[UR50][R6.64+0x80], !P1 ;  /* 0x24c000800609afae */ /* 0x0001e2000c901d72 */
[----:B------:R-:W-:Y:S01]  /*14c10*/  ISETP.GE.AND P2, PT, R5, R4, PT ;  /* 0x000000040500720c */ /* 0x000fe20003f46270 */
[----:B------:R-:W-:-:S12]  /*14c20*/  IMAD.MOV.U32 R5, RZ, RZ, R14 ;  /* 0x000000ffff057224 */ /* 0x000fd800078e000e */
[----:B0-----:R-:W-:Y:S05]  /*14c30*/  WARPSYNC.COLLECTIVE R15, `(.L_x_299) ;  /* 0x000000000f087348 */ /* 0x001fea0003c00000 */
[----:B------:R1:W2:Y:S02]  /*14c40*/  SHFL.IDX P6, R14, R13, R12, R11 ;  /* 0x0000000c0d0e7389 */ /* 0x0002a400000c000b */
[----:B012---:R-:W-:Y:S01]  /*14c50*/  ENDCOLLECTIVE ;  /* 0x000000000000791b */ /* 0x007fe20003800000 */
.L_x_299:
[----:B------:R-:W-:Y:S02]  /*14c60*/  IMAD.MOV.U32 R13, RZ, RZ, R2 ;  /* 0x000000ffff0d7224 */ /* 0x000fe400078e0002 */
[----:B------:R-:W-:Y:S02]  /*14c70*/  IMAD.MOV.U32 R12, RZ, RZ, 0x3 ;  /* 0x00000003ff0c7424 */ /* 0x000fe400078e00ff */
[----:B------:R-:W-:-:S07]  /*14c80*/  IMAD.MOV.U32 R6, RZ, RZ, R14 ;  /* 0x000000ffff067224 */ /* 0x000fce00078e000e */
[----:B------:R-:W-:Y:S05]  /*14c90*/  WARPSYNC.COLLECTIVE R15, `(.L_x_300) ;  /* 0x000000000f087348 */ /* 0x000fea0003c00000 */
[----:B------:R0:W1:Y:S02]  /*14ca0*/  SHFL.IDX P6, R14, R13, R12, R11 ;  /* 0x0000000c0d0e7389 */ /* 0x00006400000c000b */
[----:B01----:R-:W-:Y:S01]  /*14cb0*/  ENDCOLLECTIVE ;  /* 0x000000000000791b */ /* 0x003fe20003800000 */
.L_x_300:
[----:B------:R-:W-:-:S05]  /*14cc0*/  @!P2 IADD3 R6, P3, R10, R6, RZ ;  /* 0x000000060a06a210 */ /* 0x000fca0007f7e0ff */
[----:B------:R-:W-:-:S04]  /*14cd0*/  @!P2 IMAD.X R5, RZ, RZ, R5, P3 ;  /* 0x000000ffff05a224 */ /* 0x000fc800018e0605 */
        /* <DEDUP_REMOVED lines=13> */
.L_x_301:
[----:B------:R-:W-:Y:S02]  /*14db0*/  IMAD.MOV.U32 R13, RZ, RZ, R2 ;  /* 0x000000ffff0d7224 */ /* 0x000fe400078e0002 */
[----:B------:R-:W-:Y:S02]  /*14dc0*/  IMAD.MOV.U32 R12, RZ, RZ, 0x4 ;  /* 0x00000004ff0c7424 */ /* 0x000fe400078e00ff */
[----:B------:R-:W-:-:S07]  /*14dd0*/  IMAD.MOV.U32 R6, RZ, RZ, R14 ;  /* 0x000000ffff067224 */ /* 0x000fce00078e000e */
[----:B------:R-:W-:Y:S05]  /*14de0*/  WARPSYNC.COLLECTIVE R15, `(.L_x_302) ;  /* 0x000000000f087348 */ /* 0x000fea0003c00000 */
[----:B------:R0:W1:Y:S02]  /*14df0*/  SHFL.IDX P6, R14, R13, R12, R11 ;  /* 0x0000000c0d0e7389 */ /* 0x00006400000c000b */
[----:B01----:R-:W-:Y:S01]  /*14e00*/  ENDCOLLECTIVE ;  /* 0x000000000000791b */ /* 0x003fe20003800000 */
.L_x_302:
        /* <DEDUP_REMOVED lines=15> */
.L_x_303:
[----:B------:R-:W-:Y:S02]  /*14f00*/  IMAD.MOV.U32 R13, RZ, RZ, R2 ;  /* 0x000000ffff0d7224 */ /* 0x000fe400078e0002 */
[----:B------:R-:W-:Y:S02]  /*14f10*/  IMAD.MOV.U32 R12, RZ, RZ, 0x5 ;  /* 0x00000005ff0c7424 */ /* 0x000fe400078e00ff */
[----:B------:R-:W-:-:S07]  /*14f20*/  IMAD.MOV.U32 R6, RZ, RZ, R14 ;  /* 0x000000ffff067224 */ /* 0x000fce00078e000e */
[----:B------:R-:W-:Y:S05]  /*14f30*/  WARPSYNC.COLLECTIVE R15, `(.L_x_304) ;  /* 0x000000000f087348 */ /* 0x000fea0003c00000 */
[----:B------:R0:W1:Y:S02]  /*14f40*/  SHFL.IDX P6, R14, R13, R12, R11 ;  /* 0x0000000c0d0e7389 */ /* 0x00006400000c000b */
[----:B01----:R-:W-:Y:S01]  /*14f50*/  ENDCOLLECTIVE ;  /* 0x000000000000791b */ /* 0x003fe20003800000 */
.L_x_304:
        /* <DEDUP_REMOVED lines=15> */
.L_x_305:
[----:B------:R-:W-:Y:S02]  /*15050*/  IMAD.MOV.U32 R13, RZ, RZ, R2 ;  /* 0x000000ffff0d7224 */ /* 0x000fe400078e0002 */
[----:B------:R-:W-:Y:S02]  /*15060*/  IMAD.MOV.U32 R12, RZ, RZ, 0x6 ;  /* 0x00000006ff0c7424 */ /* 0x000fe400078e00ff */
[----:B------:R-:W-:-:S07]  /*15070*/  IMAD.MOV.U32 R6, RZ, RZ, R14 ;  /* 0x000000ffff067224 */ /* 0x000fce00078e000e */
[----:B------:R-:W-:Y:S05]  /*15080*/  WARPSYNC.COLLECTIVE R15, `(.L_x_306) ;  /* 0x000000000f087348 */ /* 0x000fea0003c00000 */
[----:B------:R0:W1:Y:S02]  /*15090*/  SHFL.IDX P6, R14, R13, R12, R11 ;  /* 0x0000000c0d0e7389 */ /* 0x00006400000c000b */
[----:B01----:R-:W-:Y:S01]  /*150a0*/  ENDCOLLECTIVE ;  /* 0x000000000000791b */ /* 0x003fe20003800000 */
.L_x_306:
[----:B------:R-:W-:-:S05]  /*150b0*/  @!P2 IADD3 R6, P3, R10, R6, RZ ;  /* 0x000000060a06a210 */ /* 0x000fca0007f7e0ff */
[----:B------:R-:W-:-:S04]  /*150c0*/  @!P2 IMAD.X R5, RZ, RZ, R5, P3 ;  /* 0x000000ffff05a224 */ /* 0x000fc800018e0605 */
[----:B------:R-:W-:Y:S02]  /*150d0*/  @!P2 IMAD.MOV.U32 R7, RZ, RZ, R5 ;  /* 0x000000ffff07a224 */ /* 0x000fe400078e0005 */
[----:B------:R-:W-:-:S03]  /*150e0*/  IMAD.MOV.U32 R13, RZ, RZ, R0 ;  /* 0x000000ffff0d7224 */ /* 0x000fc600078e0000 */
[----:B------:R-:W-:Y:S01]  /*150f0*/  @!PT LDS RZ, [RZ] ;  /* 0x00000000fffff984 */ /* 0x000fe20000000800 */
[----:B------:R-:W-:Y:S01]  /*15100*/  @!PT LDS RZ, [RZ] ;  /* 0x00000000fffff984 */ /* 0x000fe20000000800 */
[----:B------:R-:W-:Y:S01]  /*15110*/  @!PT LDS RZ, [RZ] ;  /* 0x00000000fffff984 */ /* 0x000fe20000000800 */
[----:B------:R0:W-:Y:S04]  /*15120*/  @!P2 LDGSTS.E.BYPASS.LTC128B.128 [R9+0x22c00], desc[UR50][R6.64], !P0 ;  /* 0x22c000000609afae */ /* 0x0001e8000c101d72 */
[----:B------:R0:W-:Y:S01]  /*15130*/  @!P2 LDGSTS.E.BYPASS.LTC128B.128 [R9+0x26c00], desc[UR50][R6.64+0x80], !P1 ;  /* 0x26c000800609afae */ /* 0x0001e2000c901d72 */
[----:B------:R-:W-:-:S07]  /*15140*/  IMAD.MOV.U32 R5, RZ, RZ, R14 ;  /* 0x000000ffff057224 */ /* 0x000fce00078e000e */
[----:B0-----:R-:W-:Y:S05]  /*15150*/  WARPSYNC.COLLECTIVE R15, `(.L_x_307) ;  /* 0x000000000f087348 */ /* 0x001fea0003c00000 */
[----:B------:R1:W2:Y:S02]  /*15160*/  SHFL.IDX P6, R14, R13, R12, R11 ;  /* 0x0000000c0d0e7389 */ /* 0x0002a400000c000b */
[----:B012---:R-:W-:Y:S01]  /*15170*/  ENDCOLLECTIVE ;  /* 0x000000000000791b */ /* 0x007fe20003800000 */
.L_x_307:
[----:B------:R-:W-:-:S05]  /*15180*/  VIADD R7, R3, 0x60 ;  /* 0x0000006003077836 */ /* 0x000fca0000000000 */
[----:B------:R-:W-:Y:S01]  /*15190*/  ISETP.GE.AND P2, PT, R7, R4, PT ;  /* 0x000000040700720c */ /* 0x000fe20003f46270 */
[----:B------:R-:W-:Y:S02]  /*151a0*/  IMAD.MOV.U32 R13, RZ, RZ, R2 ;  /* 0x000000ffff0d7224 */ /* 0x000fe400078e0002 */
[----:B------:R-:W-:Y:S02]  /*151b0*/  IMAD.MOV.U32 R12, RZ, RZ, 0x7 ;  /* 0x00000007ff0c7424 */ /* 0x000fe400078e00ff */
[----:B------:R-:W-:-:S08]  /*151c0*/  IMAD.MOV.U32 R6, RZ, RZ, R14 ;  /* 0x000000ffff067224 */ /* 0x000fd000078e000e */
[----:B------:R-:W-:Y:S05]  /*151d0*/  WARPSYNC.COLLECTIVE R15, `(.L_x_308) ;  /* 0x000000000f087348 */ /* 0x000fea0003c00000 */
[----:B------:R0:W1:Y:S02]  /*151e0*/  SHFL.IDX P6, R14, R13, R12, R11 ;  /* 0x0000000c0d0e7389 */ /* 0x00006400000c000b */
[----:B01----:R-:W-:Y:S01]  /*151f0*/  ENDCOLLECTIVE ;  /* 0x000000000000791b */ /* 0x003fe20003800000 */
.L_x_308:
        /* <DEDUP_REMOVED lines=13> */
.L_x_309:
[----:B------:R-:W-:Y:S01]  /*152d0*/  IMAD.MOV.U32 R0, RZ, RZ, R14 ;  /* 0x000000ffff007224 */ /* 0x000fe200078e000e */
[----:B------:R-:W-:Y:S06]  /*152e0*/  BRA `(.L_x_310) ;  /* 0xffffffc000487947 */ /* 0x000fec000383ffff */
.L_x_230:
[----:B0-----:R0:W1:Y:S02]  /*152f0*/  SYNCS.PHASECHK.TRANS64.TRYWAIT P0, [R19+URZ+0x38820], R0 ;  /* 0x03882000130075a7 */ /* 0x001064000800017f */
[----:B-1----:R-:W-:Y:S05]  /*15300*/  @!P0 NANOSLEEP.SYNCS 0x989680 ;  /* 0x009896800000895d */ /* 0x002fea0003900000 */
[----:B------:R-:W1:Y:S02]  /*15310*/  @!P0 SYNCS.PHASECHK.TRANS64 P0, [R19+URZ+0x38820], R0 ;  /* 0x03882000130085a7 */ /* 0x000e64000800007f */
[----:B-1----:R-:W-:Y:S05]  /*15320*/  @!P0 BRA `(.L_x_230) ;  /* 0xfffffffc00f08947 */ /* 0x002fea000383ffff */
[----:B------:R-:W-:Y:S05]  /*15330*/  BRA `(.L_x_311) ;  /* 0xffffffc000b47947 */ /* 0x000fea000383ffff */
.L_x_236:
[----:B---3--:R3:W4:Y:S02]  /*15340*/  SYNCS.PHASECHK.TRANS64.TRYWAIT P0, [R4+URZ+0x38880], R3 ;  /* 0x03888003040075a7 */ /* 0x008724000800017f */
[----:B----4-:R-:W-:Y:S05]  /*15350*/  @!P0 NANOSLEEP.SYNCS 0x989680 ;  /* 0x009896800000895d */ /* 0x010fea0003900000 */
[----:B------:R-:W4:Y:S02]  /*15360*/  @!P0 SYNCS.PHASECHK.TRANS64 P0, [R4+URZ+0x38880], R3 ;  /* 0x03888003040085a7 */ /* 0x000f24000800007f */
[----:B----4-:R-:W-:Y:S05]  /*15370*/  @!P0 BRA `(.L_x_236) ;  /* 0xfffffffc00f08947 */ /* 0x010fea000383ffff */
[----:B------:R-:W-:Y:S05]  /*15380*/  BRA `(.L_x_312) ;  /* 0xffffffc4006c7947 */ /* 0x000fea000383ffff */
.L_x_242:
[----:B-1----:R1:W2:Y:S02]  /*15390*/  SYNCS.PHASECHK.TRANS64.TRYWAIT P0, [R4+URZ+0x38840], R3 ;  /* 0x03884003040075a7 */ /* 0x0022a4000800017f */
[----:B--2---:R-:W-:Y:S05]  /*153a0*/  @!P0 NANOSLEEP.SYNCS 0x989680 ;  /* 0x009896800000895d */ /* 0x004fea0003900000 */
[----:B------:R-:W2:Y:S02]  /*153b0*/  @!P0 SYNCS.PHASECHK.TRANS64 P0, [R4+URZ+0x38840], R3 ;  /* 0x03884003040085a7 */ /* 0x000ea4000800007f */
[----:B--2---:R-:W-:Y:S05]  /*153c0*/  @!P0 BRA `(.L_x_242) ;  /* 0xfffffffc00f08947 */ /* 0x004fea000383ffff */
[----:B------:R-:W-:Y:S05]  /*153d0*/  BRA `(.L_x_313) ;  /* 0xffffffc800287947 */ /* 0x000fea000383ffff */
.L_x_249:
[----:B---3--:R3:W4:Y:S02]  /*153e0*/  SYNCS.PHASECHK.TRANS64.TRYWAIT P0, [R20+URZ+0x38870], R2 ;  /* 0x03887002140075a7 */ /* 0x008724000800017f */
[----:B----4-:R-:W-:Y:S05]  /*153f0*/  @!P0 NANOSLEEP.SYNCS 0x989680 ;  /* 0x009896800000895d */ /* 0x010fea0003900000 */
[----:B------:R-:W4:Y:S02]  /*15400*/  @!P0 SYNCS.PHASECHK.TRANS64 P0, [R20+URZ+0x38870], R2 ;  /* 0x03887002140085a7 */ /* 0x000f24000800007f */
[----:B----4-:R-:W-:Y:S05]  /*15410*/  @!P0 BRA `(.L_x_249) ;  /* 0xfffffffc00f08947 */ /* 0x010fea000383ffff */
[----:B------:R-:W-:Y:S05]  /*15420*/  BRA `(.L_x_314) ;  /* 0xffffffcc00007947 */ /* 0x000fea000383ffff */
.L_x_251:
[----:B----4-:R4:W0:Y:S02]  /*15430*/  SYNCS.PHASECHK.TRANS64.TRYWAIT P0, [R20+URZ+0x38860], R0 ;  /* 0x03886000140075a7 */ /* 0x010824000800017f */
[----:B0-----:R-:W-:Y:S05]  /*15440*/  @!P0 NANOSLEEP.SYNCS 0x989680 ;  /* 0x009896800000895d */ /* 0x001fea0003900000 */
[----:B------:R-:W0:Y:S02]  /*15450*/  @!P0 SYNCS.PHASECHK.TRANS64 P0, [R20+URZ+0x38860], R0 ;  /* 0x03886000140085a7 */ /* 0x000e24000800007f */
[----:B0-----:R-:W-:Y:S05]  /*15460*/  @!P0 BRA `(.L_x_251) ;  /* 0xfffffffc00f08947 */ /* 0x001fea000383ffff */
[----:B------:R-:W-:Y:S05]  /*15470*/  BRA `(.L_x_315) ;  /* 0xffffffcc00087947 */ /* 0x000fea000383ffff */
.L_x_258:
[----:B0-----:R0:W1:Y:S02]  /*15480*/  SYNCS.PHASECHK.TRANS64.TRYWAIT P1, [R17+URZ+0x38870], R0 ;  /* 0x03887000110075a7 */ /* 0x001064000802017f */
[----:B-1----:R-:W-:Y:S05]  /*15490*/  @!P1 NANOSLEEP.SYNCS 0x989680 ;  /* 0x009896800000995d */ /* 0x002fea0003900000 */
[----:B------:R-:W1:Y:S02]  /*154a0*/  @!P1 SYNCS.PHASECHK.TRANS64 P1, [R17+URZ+0x38870], R0 ;  /* 0x03887000110095a7 */ /* 0x000e64000802007f */
[----:B-1----:R-:W-:Y:S05]  /*154b0*/  @!P1 BRA `(.L_x_258) ;  /* 0xfffffffc00f09947 */ /* 0x002fea000383ffff */
[----:B------:R-:W-:Y:S05]  /*154c0*/  BRA `(.L_x_316) ;  /* 0xffffffd400a47947 */ /* 0x000fea000383ffff */
.L_x_260:
[----:B0-----:R0:W1:Y:S02]  /*154d0*/  SYNCS.PHASECHK.TRANS64.TRYWAIT P1, [R17+URZ+0x38860], R0 ;  /* 0x03886000110075a7 */ /* 0x001064000802017f */
[----:B-1----:R-:W-:Y:S05]  /*154e0*/  @!P1 NANOSLEEP.SYNCS 0x989680 ;  /* 0x009896800000995d */ /* 0x002fea0003900000 */
[----:B------:R-:W1:Y:S02]  /*154f0*/  @!P1 SYNCS.PHASECHK.TRANS64 P1, [R17+URZ+0x38860], R0 ;  /* 0x03886000110095a7 */ /* 0x000e64000802007f */
[----:B-1----:R-:W-:Y:S05]  /*15500*/  @!P1 BRA `(.L_x_260) ;  /* 0xfffffffc00f09947 */ /* 0x002fea000383ffff */
[----:B------:R-:W-:Y:S05]  /*15510*/  BRA `(.L_x_317) ;  /* 0xffffffd400ac7947 */ /* 0x000fea000383ffff */
.L_x_271:
[----:B0-----:R0:W1:Y:S02]  /*15520*/  SYNCS.PHASECHK.TRANS64.TRYWAIT P0, [R0+URZ+0x38820], R3 ;  /* 0x03882003000075a7 */ /* 0x001064000800017f */
[----:B-1----:R-:W-:Y:S05]  /*15530*/  @!P0 NANOSLEEP.SYNCS 0x989680 ;  /* 0x009896800000895d */ /* 0x002fea0003900000 */
[----:B------:R-:W1:Y:S02]  /*15540*/  @!P0 SYNCS.PHASECHK.TRANS64 P0, [R0+URZ+0x38820], R3 ;  /* 0x03882003000085a7 */ /* 0x000e64000800007f */
[----:B-1----:R-:W-:Y:S05]  /*15550*/  @!P0 BRA `(.L_x_271) ;  /* 0xfffffffc00f08947 */ /* 0x002fea000383ffff */
[----:B------:R-:W-:Y:S05]  /*15560*/  BRA `(.L_x_318) ;  /* 0xffffffec00107947 */ /* 0x000fea000383ffff */
.L_x_272:
[----:B------:R-:W1:Y:S01]  /*15570*/  S2R R2, SR_TID.X ;  /* 0x0000000000027919 */ /* 0x000e620000002100 */
[----:B------:R-:W-:Y:S01]  /*15580*/  BSSY B0, `(.L_x_319) ;  /* 0x000000a000007945 */ /* 0x000fe20003800000 */
[----:B------:R-:W-:Y:S02]  /*15590*/  IMAD.MOV.U32 R12, RZ, RZ, RZ ;  /* 0x000000ffff0c7224 */ /* 0x000fe400078e00ff */
[----:B------:R-:W-:Y:S02]  /*155a0*/  IMAD.MOV.U32 R11, RZ, RZ, 0x1f ;  /* 0x0000001fff0b7424 */ /* 0x000fe400078e00ff */
[----:B------:R-:W-:Y:S01]  /*155b0*/  IMAD.MOV.U32 R15, RZ, RZ, -0x1 ;  /* 0xffffffffff0f7424 */ /* 0x000fe200078e00ff */
[----:B-1----:R-:W-:-:S04]  /*155c0*/  SHF.R.U32.HI R2, RZ, 0x5, R2 ;  /* 0x00000005ff027819 */ /* 0x002fc80000011602 */
[----:B------:R-:W-:-:S05]  /*155d0*/  LOP3.LUT R2, R2, 0x3, RZ, 0xc0, !PT ;  /* 0x0000000302027812 */ /* 0x000fca00078ec0ff */
[----:B------:R-:W-:-:S07]  /*155e0*/  IMAD.MOV.U32 R13, RZ, RZ, R2 ;  /* 0x000000ffff0d7224 */ /* 0x000fce00078e0002 */
[----:B0-----:R-:W-:Y:S05]  /*155f0*/  WARPSYNC.COLLECTIVE R15, `(.L_x_320) ;  /* 0x000000000f087348 */ /* 0x001fea0003c00000 */
[----:B------:R1:W2:Y:S02]  /*15600*/  SHFL.IDX P6, R14, R13, R12, R11 ;  /* 0x0000000c0d0e7389 */ /* 0x0002a400000c000b */
[----:B012---:R-:W-:Y:S01]  /*15610*/  ENDCOLLECTIVE ;  /* 0x000000000000791b */ /* 0x007fe20003800000 */
.L_x_320:
[----:B------:R-:W-:Y:S05]  /*15620*/  BSYNC B0 ;  /* 0x0000000000007941 */ /* 0x000fea0003800000 */
.L_x_319:
[----:B------:R-:W-:Y:S05]  /*15630*/  BRA `(.L_x_321) ;  /* 0xffffffe800f87947 */ /* 0x000fea000383ffff */
.L_x_275:
[----:B------:R-:W-:Y:S01]  /*15640*/  BSSY B1, `(.L_x_322) ;  /* 0x0000006000017945 */ /* 0x000fe20003800000 */
[----:B------:R-:W-:-:S07]  /*15650*/  IMAD.MOV.U32 R15, RZ, RZ, -0x1 ;  /* 0xffffffffff0f7424 */ /* 0x000fce00078e00ff */
[----:B01----:R-:W-:Y:S05]  /*15660*/  WARPSYNC.COLLECTIVE R15, `(.L_x_323) ;  /* 0x000000000f0c7348 */ /* 0x003fea0003c00000 */
[----:B------:R-:W-:Y:S02]  /*15670*/  ELECT P6, UR62, PT ;  /* 0x00000000003e782f */ /* 0x000fe400038c0000 */
[----:B------:R-:W-:Y:S01]  /*15680*/  MOV R14, UR62 ;  /* 0x0000003e000e7c02 */ /* 0x000fe20008000f00 */
[----:B01----:R-:W-:Y:S10]  /*15690*/  ENDCOLLECTIVE ;  /* 0x000000000000791b */ /* 0x003ff40003800000 */
.L_x_323:
[----:B------:R-:W-:Y:S05]  /*156a0*/  BSYNC B1 ;  /* 0x0000000000017941 */ /* 0x000fea0003800000 */
.L_x_322:
[----:B------:R-:W-:Y:S05]  /*156b0*/  BRA `(.L_x_324) ;  /* 0xffffffe800f07947 */ /* 0x000fea000383ffff */
.L_x_277:
[----:B0-----:R0:W1:Y:S02]  /*156c0*/  SYNCS.PHASECHK.TRANS64.TRYWAIT P1, [R6+URZ], R5 ;  /* 0x00000005060075a7 */ /* 0x001064000802017f */
[----:B-1----:R-:W-:Y:S05]  /*156d0*/  @!P1 NANOSLEEP.SYNCS 0x989680 ;  /* 0x009896800000995d */ /* 0x002fea0003900000 */
[----:B------:R-:W1:Y:S02]  /*156e0*/  @!P1 SYNCS.PHASECHK.TRANS64 P1, [R6+URZ], R5 ;  /* 0x00000005060095a7 */ /* 0x000e64000802007f */
[----:B-1----:R-:W-:Y:S05]  /*156f0*/  @!P1 BRA `(.L_x_277) ;  /* 0xfffffffc00f09947 */ /* 0x002fea000383ffff */
[----:B------:R-:W-:Y:S05]  /*15700*/  BRA `(.L_x_325) ;  /* 0xffffffec002c7947 */ /* 0x000fea000383ffff */
.L_x_278:
[----:B-1----:R1:W2:Y:S02]  /*15710*/  SYNCS.PHASECHK.TRANS64.TRYWAIT P1, [R7+URZ], R2 ;  /* 0x00000002070075a7 */ /* 0x0022a4000802017f */
[----:B--2---:R-:W-:Y:S05]  /*15720*/  @!P1 NANOSLEEP.SYNCS 0x989680 ;  /* 0x009896800000995d */ /* 0x004fea0003900000 */
[----:B------:R-:W2:Y:S02]  /*15730*/  @!P1 SYNCS.PHASECHK.TRANS64 P1, [R7+URZ], R2 ;  /* 0x00000002070095a7 */ /* 0x000ea4000802007f */
[----:B--2---:R-:W-:Y:S05]  /*15740*/  @!P1 BRA `(.L_x_278) ;  /* 0xfffffffc00f09947 */ /* 0x004fea000383ffff */
[----:B------:R-:W-:Y:S05]  /*15750*/  BRA `(.L_x_326) ;  /* 0xffffffec00207947 */ /* 0x000fea000383ffff */
.L_x_280:
[----:B--2---:R2:W3:Y:S02]  /*15760*/  SYNCS.PHASECHK.TRANS64.TRYWAIT P1, [R4+URZ+0x38860], R5 ;  /* 0x03886005040075a7 */ /* 0x0044e4000802017f */
[----:B---3--:R-:W-:Y:S05]  /*15770*/  @!P1 NANOSLEEP.SYNCS 0x989680 ;  /* 0x009896800000995d */ /* 0x008fea0003900000 */
[----:B------:R-:W3:Y:S02]  /*15780*/  @!P1 SYNCS.PHASECHK.TRANS64 P1, [R4+URZ+0x38860], R5 ;  /* 0x03886005040095a7 */ /* 0x000ee4000802007f */
[----:B---3--:R-:W-:Y:S05]  /*15790*/  @!P1 BRA `(.L_x_280) ;  /* 0xfffffffc00f09947 */ /* 0x008fea000383ffff */
[----:B------:R-:W-:Y:S05]  /*157a0*/  BRA `(.L_x_327) ;  /* 0xffffffec00247947 */ /* 0x000fea000383ffff */
.L_x_282:
[----:B---3--:R3:W4:Y:S02]  /*157b0*/  SYNCS.PHASECHK.TRANS64.TRYWAIT P1, [R3+URZ+0x38860], R2 ;  /* 0x03886002030075a7 */ /* 0x008724000802017f */
[----:B----4-:R-:W-:Y:S05]  /*157c0*/  @!P1 NANOSLEEP.SYNCS 0x989680 ;  /* 0x009896800000995d */ /* 0x010fea0003900000 */
[----:B------:R-:W4:Y:S02]  /*157d0*/  @!P1 SYNCS.PHASECHK.TRANS64 P1, [R3+URZ+0x38860], R2 ;  /* 0x03886002030095a7 */ /* 0x000f24000802007f */
[----:B----4-:R-:W-:Y:S05]  /*157e0*/  @!P1 BRA `(.L_x_282) ;  /* 0xfffffffc00f09947 */ /* 0x010fea000383ffff */
[----:B------:R-:W-:Y:S05]  /*157f0*/  BRA `(.L_x_328) ;  /* 0xffffffec00247947 */ /* 0x000fea000383ffff */
.L_x_284:
[----:B----4-:R4:W0:Y:S02]  /*15800*/  SYNCS.PHASECHK.TRANS64.TRYWAIT P0, [R4+URZ+0x38880], R5 ;  /* 0x03888005040075a7 */ /* 0x010824000800017f */
[----:B0-----:R-:W-:Y:S05]  /*15810*/  @!P0 NANOSLEEP.SYNCS 0x989680 ;  /* 0x009896800000895d */ /* 0x001fea0003900000 */
[----:B------:R-:W0:Y:S02]  /*15820*/  @!P0 SYNCS.PHASECHK.TRANS64 P0, [R4+URZ+0x38880], R5 ;  /* 0x03888005040085a7 */ /* 0x000e24000800007f */
[----:B0-----:R-:W-:Y:S05]  /*15830*/  @!P0 BRA `(.L_x_284) ;  /* 0xfffffffc00f08947 */ /* 0x001fea000383ffff */
[----:B------:R-:W-:Y:S05]  /*15840*/  BRA `(.L_x_285) ;  /* 0xffffffec00207947 */ /* 0x000fea000383ffff */
.L_x_329:
        /* <DEDUP_REMOVED lines=11> */
.L_x_3135:


//--------------------- .text._ZN7cutlass13device_kernelIN5flash11enable_sm90INS1_16FlashAttnFwdSm90INS1_25CollectiveMainloopFwdSm90ILi2EN4cute5tupleIJNS5_1CILi1EEES8_S8_EEENS6_IJNS7_ILi128EEESA_NS7_ILi256EEEEEELi256ENS_12float_e4m3_tEfNS_4arch4Sm90ELb0ELb0ELb0ELb1ELb0ELb1ELb0ELb1ELb1ELb1ELb1ELb0EEENS1_21CollectiveEpilogueFwdINS6_IJSA_SB_SA_EEES9_NS_10bfloat16_tESF_Li256ELb1ELb1ELb1ELb1EEENS1_36VarlenDynamicPersistentTileSchedulerILi128ELi128ELi256ELi128ELb1ELb1ELb1ELb0ELb1ELb1EEEEEEEEEvNT_6ParamsE --------------------------
	.section	.text._ZN7cutlass13device_kernelIN5flash11enable_sm90INS1_16FlashAttnFwdSm90INS1_25CollectiveMainloopFwdSm90ILi2EN4cute5tupleIJNS5_1CILi1EEES8_S8_EEENS6_IJNS7_ILi128EEESA_NS7_ILi256EEEEEELi256ENS_12float_e4m3_tEfNS_4arch4Sm90ELb0ELb0ELb0ELb1ELb0ELb1ELb0ELb1ELb1ELb1ELb1ELb0EEENS1_21CollectiveEpilogueFwdINS6_IJSA_SB_SA_EEES9_NS_10bfloat16_tESF_Li256ELb1ELb1ELb1ELb1EEENS1_36VarlenDynamicPersistentTileSchedulerILi128ELi128ELi256ELi128ELb1ELb1ELb1ELb0ELb1ELb1EEEEEEEEEvNT_6ParamsE,"ax",@progbits
	.align	128
.text._ZN7cutlass13device_kernelIN5flash11enable_sm90INS1_16FlashAttnFwdSm90INS1_25CollectiveMainloopFwdSm90ILi2EN4cute5tupleIJNS5_1CILi1EEES8_S8_EEENS6_IJNS7_ILi128EEESA_NS7_ILi256EEEEEELi256ENS_12float_e4m3_tEfNS_4arch4Sm90ELb0ELb0ELb0ELb1ELb0ELb1ELb0ELb1ELb1ELb1ELb1ELb0EEENS1_21CollectiveEpilogueFwdINS6_IJSA_SB_SA_EEES9_NS_10bfloat16_tESF_Li256ELb1ELb1ELb1ELb1EEENS1_36VarlenDynamicPersistentTileSchedulerILi128ELi128ELi256ELi128ELb1ELb1ELb1ELb0ELb1ELb1EEEEEEEEEvNT_6ParamsE:
        .type           _ZN7cutlass13device_kernelIN5flash11enable_sm90INS1_16FlashAttnFwdSm90INS1_25CollectiveMainloopFwdSm90ILi2EN4cute5tupleIJNS5_1CILi1EEES8_S8_EEENS6_IJNS7_ILi128EEESA_NS7_ILi256EEEEEELi256ENS_12float_e4m3_tEfNS_4arch4Sm90ELb0ELb0ELb0ELb1ELb0ELb1ELb0ELb1ELb1ELb1ELb1ELb0EEENS1_21CollectiveEpilogueFwdINS6_IJSA_SB_SA_EEES9_NS_10bfloat16_tESF_Li256ELb1ELb1ELb1ELb1EEENS1_36VarlenDynamicPersistentTileSchedulerILi128ELi128ELi256ELi128ELb1ELb1ELb1ELb0ELb1ELb1EEEEEEEEEvNT_6ParamsE,@function
        .size           _ZN7cutlass13device_kernelIN5flash11enable_sm90INS1_16FlashAttnFwdSm90INS1_25CollectiveMainloopFwdSm90ILi2EN4cute5tupleIJNS5_1CILi1EEES8_S8_EEENS6_IJNS7_ILi128EEESA_NS7_ILi256EEEEEELi256ENS_12float_e4m3_tEfNS_4arch4Sm90ELb0ELb0ELb0ELb1ELb0ELb1ELb0ELb1ELb1ELb1ELb1ELb0EEENS1_21CollectiveEpilogueFwdINS6_IJSA_SB_SA_EEES9_NS_10bfloat16_tESF_Li256ELb1ELb1ELb1ELb1EEENS1_36VarlenDynamicPersistentTileSchedulerILi128ELi128ELi256ELi128ELb1ELb1ELb1ELb0ELb1ELb1EEEEEEEEEvNT_6ParamsE,(.L_x_3136 - _ZN7cutlass13device_kernelIN5flash11enable_sm90INS1_16FlashAttnFwdSm90INS1_25CollectiveMainloopFwdSm90ILi2EN4cute5tupleIJNS5_1CILi1EEES8_S8_EEENS6_IJNS7_ILi128EEESA_NS7_ILi256EEEEEELi256ENS_12float_e4m3_tEfNS_4arch4Sm90ELb0ELb0ELb0ELb1ELb0ELb1ELb0ELb1ELb1ELb1ELb1ELb0EEENS1_21CollectiveEpilogueFwdINS6_IJSA_SB_SA_EEES9_NS_10bfloat16_tESF_Li256ELb1ELb1ELb1ELb1EEENS1_36VarlenDynamicPersistentTileSchedulerILi128ELi128ELi256ELi128ELb1ELb1ELb1ELb0ELb1ELb1EEEEEEEEEvNT_6ParamsE)
        .other          _ZN7cutlass13device_kernelIN5flash11enable_sm90INS1_16FlashAttnFwdSm90INS1_25CollectiveMainloopFwdSm90ILi2EN4cute5tupleIJNS5_1CILi1EEES8_S8_EEENS6_IJNS7_ILi128EEESA_NS7_ILi256EEEEEELi256ENS_12float_e4m3_tEfNS_4arch4Sm90ELb0ELb0ELb0ELb1ELb0ELb1ELb0ELb1ELb1ELb1ELb1ELb0EEENS1_21CollectiveEpilogueFwdINS6_IJSA_SB_SA_EEES9_NS_10bfloat16_tESF_Li256ELb1ELb1ELb1ELb1EEENS1_36VarlenDynamicPersistentTileSchedulerILi128ELi128ELi256ELi128ELb1ELb1ELb1ELb0ELb1ELb1EEEEEEEEEvNT_6ParamsE,@"STO_CUDA_ENTRY STV_DEFAULT"
_ZN7cutlass13device_kernelIN5flash11enable_sm90INS1_16FlashAttnFwdSm90INS1_25CollectiveMainloopFwdSm90ILi2EN4cute5tupleIJNS5_1CILi1EEES8_S8_EEENS6_IJNS7_ILi128EEESA_NS7_ILi256EEEEEELi256ENS_12float_e4m3_tEfNS_4arch4Sm90ELb0ELb0ELb0ELb1ELb0ELb1ELb0ELb1ELb1ELb1ELb1ELb0EEENS1_21CollectiveEpilogueFwdINS6_IJSA_SB_SA_EEES9_NS_10bfloat16_tESF_Li256ELb1ELb1ELb1ELb1EEENS1_36VarlenDynamicPersistentTileSchedulerILi128ELi128ELi256ELi128ELb1ELb1ELb1ELb0ELb1ELb1EEEEEEEEEvNT_6ParamsE:
        /* <DEDUP_REMOVED lines=13> */
[----:B------:R-:W-:Y:S02]  /*00d0*/  UIADD3 UR10, UP2, UR4, 0x570, URZ ;  /* 0x00000570040a7890 */ /* 0x000fe4000ff5e03f */
[----:B------:R-:W-:Y:S02]  /*00e0*/  UIADD3 UR4, UP3, UR4, 0x670, URZ ;  /* 0x0000067004047890 */ /* 0x000fe4000ff7e03f */
[----:B------:R-:W-:-:S02]  /*00f0*/  UIADD3.X UR7, URZ, UR5, URZ, UP0, !UPT ;  /* 0x000000053f077290 */ /* 0x000fc400087fe43f */
[----:B------:R-:W-:Y:S02]  /*0100*/  UIADD3.X UR9, URZ, UR5, URZ, UP1, !UPT ;  /* 0x000000053f097290 */ /* 0x000fe40008ffe43f */
[----:B------:R-:W-:Y:S02]  /*0110*/  UIADD3.X UR11, URZ, UR5, URZ, UP2, !UPT ;  /* 0x000000053f0b7290 */ /* 0x000fe400097fe43f */
[----:B------:R-:W-:-:S03]  /*0120*/  UIADD3.X UR5, URZ, UR5, URZ, UP3, !UPT ;  /* 0x000000053f057290 */ /* 0x000fc60009ffe43f */
[----:B------:R0:W-:Y:S02]  /*0130*/  UTMACCTL.PF [UR6] ;  /* 0x00000000060079b9 */ /* 0x0001e40008040000 */
[----:B------:R0:W-:Y:S02]  /*0140*/  UTMACCTL.PF [UR8] ;  /* 0x00000000080079b9 */ /* 0x0001e40008040000 */
[----:B------:R0:W-:Y:S02]  /*0150*/  UTMACCTL.PF [UR10] ;  /* 0x000000000a0079b9 */ /* 0x0001e40008040000 */
[----:B------:R0:W-:Y:S02]  /*0160*/  UTMACCTL.PF [UR4] ;  /* 0x00000000040079b9 */ /* 0x0001e40008040000 */
[----:B0-----:R-:W-:Y:S01]  /*0170*/  NOP ;  /* 0x0000000000007918 */ /* 0x001fe20000000000 */
.L_x_331:
[----:B------:R-:W-:Y:S05]  /*0180*/  BSYNC B0 ;  /* 0x0000000000007941 */ /* 0x000fea0003800000 */
.L_x_330:
        /* <DEDUP_REMOVED lines=41> */
.L_x_332:
        /* <DEDUP_REMOVED lines=22> */
.L_x_333:
        /* <DEDUP_REMOVED lines=18> */
.L_x_334:
        /* <DEDUP_REMOVED lines=22> */
.L_x_335:
        /* <DEDUP_REMOVED lines=22> */
.L_x_336:
[----:B------:R-:W-:Y:S01]  /*0960*/  PLOP3.LUT P0, PT, PT, PT, UP0, 0x80, 0x0 ;  /* 0x000000000000781c */ /* 0x000fe20003f0f008 */
[----:B------:R-:W-:Y:S01]  /*0970*/  UMOV UR37, 0x1 ;  /* 0x0000000100257882 */ /* 0x000fe20000000000 */
[----:B------:R-:W-:Y:S01]  /*0980*/  NOP ;  /* 0x0000000000007918 */ /* 0x000fe20000000000 */
[----:B------:R-:W-:Y:S01]  /*0990*/  USEL UR37, UR37, 0x2, !UP0 ;  /* 0x0000000225257887 */ /* 0x000fe2000c000000 */
[----:B------:R-:W-:Y:S01]  /*09a0*/  BSSY B8, `(.L_x_337) ;  /* 0x0002991000087945 */ /* 0x000fe20003800000 */
[----:B------:R-:W-:Y:S01]  /*09b0*/  ULDC.64 UR42, c[0x0][0x208] ;  /* 0x00008200002a7ab9 */ /* 0x000fe20000000a00 */
[----:B012-4-:R-:W-:Y:S07]  /*09c0*/  BAR.SYNC.DEFER_BLOCKING 0x0 ;  /* 0x0000000000007b1d */ /* 0x017fee0000010000 */
[----:B------:R-:W-:Y:S05]  /*09d0*/  @!P0 BRA `(.L_x_338) ;  /* 0x0000022000008947 */ /* 0x000fea0003800000 */
.L_x_339:
[----:B------:R-:W-:-:S08]  /*09e0*/  NOP ;  /* 0x0000000000007918 */ /* 0x000fd00000000000 */
[----:B------:R-:W0:Y:S02]  /*09f0*/  USETMAXREG.TRY_ALLOC.CTAPOOL UP0, 0xf0 ;  /* 0x000000f0000079c8 */ /* 0x000e240008000600 */
[----:B0-----:R-:W-:-:S13]  /*0a00*/  PLOP3.LUT P0, PT, PT, PT, UP0, 0x80, 0x0 ;  /* 0x000000000000781c */ /* 0x001fda0003f0f008 */
[----:B------:R-:W-:Y:S05]  /*0a10*/  @!P0 BRA `(.L_x_339) ;  /* 0xfffffffc00f08947 */ /* 0x000fea000383ffff */
[----:B------:R-:W2:Y:S01]  /*0a20*/  LDL.LU R0, [R1+0x10] ;  /* 0x0000100001007983 */ /* 0x000ea20000300800 */
[----:B------:R-:W0:Y:S01]  /*0a30*/  S2R R2, SR_TID.X ;  /* 0x0000000000027919 */ /* 0x000e220000002100 */
[----:B------:R-:W1:Y:S01]  /*0a40*/  S2UR UR36, SR_CgaCtaId ;  /* 0x00000000002479c3 */ /* 0x000e620000008800 */
[----:B------:R-:W-:Y:S01]  /*0a50*/  UMOV UR4, 0x400 ;  /* 0x0000040000047882 */ /* 0x000fe20000000000 */
[----:B0-----:R-:W-:-:S06]  /*0a60*/  SHF.R.U32.HI R2, RZ, 0x7, R2 ;  /* 0x00000007ff027819 */ /* 0x001fcc0000011602 */
[----:B------:R-:W-:Y:S06]  /*0a70*/  BAR.ARV 0x8, 0x180 ;  /* 0x0206000000007b1d */ /* 0x000fec0000002000 */
[----:B------:R-:W-:-:S13]  /*0a80*/  ISETP.NE.AND P0, PT, R2, 0x1, PT ;  /* 0x000000010200780c */ /* 0x000fda0003f05270 */
[----:B------:R-:W-:Y:S08]  /*0a90*/  @!P0 BAR.ARV 0x9, 0x100 ;  /* 0x0244000000008b1d */ /* 0x000ff00000002000 */
[----:B------:R-:W-:Y:S01]  /*0aa0*/  BAR.SYNC.DEFER_BLOCKING 0x5, 0x180 ;  /* 0x0146000000007b1d */ /* 0x000fe20000010000 */
[----:B-1----:R-:W-:-:S06]  /*0ab0*/  ULEA UR4, UR36, UR4, 0x18 ;  /* 0x0000000424047291 */ /* 0x002fcc000f8ec03f */
[----:B------:R-:W-:Y:S01]  /*0ac0*/  IMAD.U32 R22, RZ, RZ, UR4 ;  /* 0x00000004ff167e24 */ /* 0x000fe2000f8e00ff */
[----:B------:R-:W-:-:S04]  /*0ad0*/  ULDC UR4, c[0x0][0xc3c] ;  /* 0x00030f0000047ab9 */ /* 0x000fc80000000800 */
[----:B------:R-:W0:Y:S01]  /*0ae0*/  LDS.128 R28, [R22+0x388d0] ;  /* 0x0388d000161c7984 */ /* 0x000e220000000c00 */
[----:B------:R-:W-:Y:S06]  /*0af0*/  BAR.ARV 0x4, 0x180 ;  /* 0x0106000000007b1d */ /* 0x000fec0000002000 */
[----:B--2---:R-:W-:-:S04]  /*0b00*/  LOP3.LUT R0, R0, 0xffffffef, RZ, 0xc0, !PT ;  /* 0xffffffef00007812 */ /* 0x004fc800078ec0ff */
[----:B------:R-:W-:-:S05]  /*0b10*/  @P0 LOP3.LUT R0, R0, 0x10, RZ, 0xfc, !PT ;  /* 0x0000001000000812 */ /* 0x000fca00078efcff */
[----:B------:R1:W-:Y:S01]  /*0b20*/  STL [R1+0x10], R0 ;  /* 0x0000100001007387 */ /* 0x0003e20000100800 */
[----:B0-----:R-:W-:-:S13]  /*0b30*/  ISETP.GE.AND P0, PT, R31, UR4, PT ;  /* 0x000000041f007c0c */ /* 0x001fda000bf06270 */
[----:B-1----:R-:W-:Y:S05]  /*0b40*/  @P0 BRA `(.L_x_340) ;  /* 0x0000029400d80947 */ /* 0x002fea0003800000 */
[----:B------:R-:W0:Y:S01]  /*0b50*/  S2R R0, SR_TID.X ;  /* 0x0000000000007919 */ /* 0x000e220000002100 */
[----:B------:R-:W-:Y:S01]  /*0b60*/  IMAD.MOV.U32 R232, RZ, RZ, RZ ;  /* 0x000000ffffe87224 */ /* 0x000fe200078e00ff */
[----:B------:R-:W-:Y:S01]  /*0b70*/  CS2R R234, SRZ ;  /* 0x0000000000ea7805 */ /* 0x000fe2000001ff00 */
[----:B------:R-:W-:Y:S01]  /*0b80*/  IMAD.MOV.U32 R152, RZ, RZ, RZ ;  /* 0x000000ffff987224 */ /* 0x000fe200078e00ff */
[----:B------:R-:W-:Y:S01]  /*0b90*/  ULOP3.LUT UR46, UR37, 0x1, URZ, 0xfc, !UPT ;  /* 0x00000001252e7892 */ /* 0x000fe2000f8efc3f */
[----:B------:R-:W-:Y:S01]  /*0ba0*/  UMOV UR39, URZ ;  /* 0x0000003f00277c82 */ /* 0x000fe20008000000 */
[----:B0-----:R-:W-:-:S05]  /*0bb0*/  VIADD R0, R0, 0xffffff80 ;  /* 0xffffff8000007836 */ /* 0x001fca0000000000 */
[----:B------:R-:W-:-:S04]  /*0bc0*/  SHF.R.S32.HI R3, RZ, 0x1f, R0 ;  /* 0x0000001fff037819 */ /* 0x000fc80000011400 */
[CC--:B------:R-:W-:Y:S02]  /*0bd0*/  LEA.HI R2, R3.reuse, R0.reuse, RZ, 0x7 ;  /* 0x0000000003027211 */ /* 0x0c0fe400078f38ff */
[CC--:B------:R-:W-:Y:S02]  /*0be0*/  LEA.HI R4, R3.reuse, R0.reuse, RZ, 0x4 ;  /* 0x0000000003047211 */ /* 0x0c0fe400078f20ff */
[----:B------:R-:W-:Y:S02]  /*0bf0*/  LOP3.LUT R5, R2, 0xffffff80, RZ, 0xc0, !PT ;  /* 0xffffff8002057812 */ /* 0x000fe400078ec0ff */
[----:B------:R-:W-:Y:S02]  /*0c00*/  SHF.R.S32.HI R7, RZ, 0x4, R4 ;  /* 0x00000004ff077819 */ /* 0x000fe40000011404 */
[CC--:B------:R-:W-:Y:S01]  /*0c10*/  LEA.HI R23, R3.reuse, R0.reuse, RZ, 0x3 ;  /* 0x0000000003177211 */ /* 0x0c0fe200078f18ff */
[----:B------:R-:W-:Y:S01]  /*0c20*/  IMAD.IADD R14, R0, 0x1, -R5 ;  /* 0x00000001000e7824 */ /* 0x000fe200078e0a05 */
[----:B------:R-:W-:-:S04]  /*0c30*/  LEA.HI R5, R3, R0, RZ, 0x5 ;  /* 0x0000000003057211 */ /* 0x000fc800078f28ff */
[----:B------:R-:W-:Y:S01]  /*0c40*/  SHF.R.S32.HI R8, RZ, 0x1f, R14 ;  /* 0x0000001fff087819 */ /* 0x000fe2000001140e */
[----:B------:R-:W-:Y:S01]  /*0c50*/  IMAD.SHL.U32 R6, R5, 0x20, RZ ;  /* 0x0000002005067824 */ /* 0x000fe200078e00ff */
[----:B------:R-:W-:Y:S01]  /*0c60*/  LOP3.LUT R5, R4, 0x3fffff0, RZ, 0xc0, !PT ;  /* 0x03fffff004057812 */ /* 0x000fe200078ec0ff */
[----:B------:R-:W-:Y:S01]  /*0c70*/  STL [R1+0x110], R14 ;  /* 0x0001100e01007387 */ /* 0x000fe20000100800 */
[----:B------:R-:W-:Y:S02]  /*0c80*/  LEA.HI R10, R8, R14, RZ, 0x2 ;  /* 0x0000000e080a7211 */ /* 0x000fe400078f10ff */
[----:B------:R-:W-:Y:S02]  /*0c90*/  LOP3.LUT R6, R6, 0xfffffc00, RZ, 0xc0, !PT ;  /* 0xfffffc0006067812 */ /* 0x000fe400078ec0ff */
[----:B------:R-:W-:Y:S02]  /*0ca0*/  IADD3 R5, R0, -R5, RZ ;  /* 0x8000000500057210 */ /* 0x000fe40007ffe0ff */
[----:B------:R-:W-:-:S02]  /*0cb0*/  LEA.HI R4, R4, R7, RZ, 0x1 ;  /* 0x0000000704047211 */ /* 0x000fc400078f08ff */
[----:B------:R-:W-:Y:S01]  /*0cc0*/  SHF.R.S32.HI R11, RZ, 0x2, R10 ;  /* 0x00000002ff0b7819 */ /* 0x000fe2000001140a */
[----:B------:R-:W-:Y:S01]  /*0cd0*/  IMAD R9, R5, 0x40, R6 ;  /* 0x0000004005097824 */ /* 0x000fe200078e0206 */
[----:B------:R-:W-:Y:S02]  /*0ce0*/  SHF.R.S32.HI R5, RZ, 0x7, R2 ;  /* 0x00000007ff057819 */ /* 0x000fe40000011402 */
[----:B------:R-:W-:Y:S02]  /*0cf0*/  SHF.R.S32.HI R12, RZ, 0x1f, R10 ;  /* 0x0000001fff0c7819 */ /* 0x000fe4000001140a */
[----:B------:R-:W-:Y:S02]  /*0d00*/  LEA.HI R2, R2, R5, RZ, 0x1 ;  /* 0x0000000502027211 */ /* 0x000fe400078f08ff */
[----:B------:R-:W-:Y:S02]  /*0d10*/  LOP3.LUT R4, R4, 0x1ffffffe, RZ, 0xc0, !PT ;  /* 0x1ffffffe04047812 */ /* 0x000fe400078ec0ff */
[----:B------:R-:W-:-:S02]  /*0d20*/  LOP3.LUT R2, R2, 0x3fffffe, RZ, 0xc0, !PT ;  /* 0x03fffffe02027812 */ /* 0x000fc400078ec0ff */
[----:B------:R-:W-:Y:S01]  /*0d30*/  LEA.HI R6, R3, R0, RZ, 0x2 ;  /* 0x0000000003067211 */ /* 0x000fe200078f10ff */
[----:B------:R-:W-:Y:S01]  /*0d40*/  IMAD.IADD R4, R7, 0x1, -R4 ;  /* 0x0000000107047824 */ /* 0x000fe200078e0a04 */
[----:B------:R-:W-:Y:S02]  /*0d50*/  LEA.HI R12, R12, R11, RZ, 0x3 ;  /* 0x0000000b0c0c7211 */ /* 0x000fe400078f18ff */
[----:B------:R-:W-:Y:S02]  /*0d60*/  IADD3 R2, R5, -R2, RZ ;  /* 0x8000000205027210 */ /* 0x000fe40007ffe0ff */
[----:B------:R-:W-:Y:S02]  /*0d70*/  LOP3.LUT R7, R6, 0xfffffffc, RZ, 0xc0, !PT ;  /* 0xfffffffc06077812 */ /* 0x000fe400078ec0ff */
[----:B------:R-:W-:Y:S02]  /*0d80*/  LOP3.LUT R5, R23, 0xfffffff8, RZ, 0xc0, !PT ;  /* 0xfffffff817057812 */ /* 0x000fe400078ec0ff */
[----:B------:R-:W-:Y:S01]  /*0d90*/  LOP3.LUT R12, R12, 0xfffffff8, RZ, 0xc0, !PT ;  /* 0xfffffff80c0c7812 */ /* 0x000fe200078ec0ff */
[----:B------:R-:W-:Y:S01]  /*0da0*/  IMAD.IADD R7, R0, 0x1, -R7 ;  /* 0x0000000100077824 */ /* 0x000fe200078e0a07 */
[----:B------:R-:W-:Y:S01]  /*0db0*/  LEA.HI R8, R8, R14, RZ, 0x5 ;  /* 0x0000000e08087211 */ /* 0x000fe200078f28ff */
[----:B------:R-:W-:Y:S01]  /*0dc0*/  IMAD.IADD R5, R0, 0x1, -R5 ;  /* 0x0000000100057824 */ /* 0x000fe200078e0a05 */
[----:B------:R-:W-:Y:S01]  /*0dd0*/  LEA.HI R3, R3, R0, RZ, 0x6 ;  /* 0x0000000003037211 */ /* 0x000fe200078f30ff */
[----:B------:R-:W-:Y:S01]  /*0de0*/  IMAD R0, R4, 0x8, R9 ;  /* 0x0000000804007824 */ /* 0x000fe200078e0209 */
[----:B------:R-:W-:Y:S01]  /*0df0*/  SHF.R.S32.HI R8, RZ, 0x5, R8 ;  /* 0x00000005ff087819 */ /* 0x000fe20000011408 */
[----:B------:R-:W-:Y:S01]  /*0e00*/  IMAD.IADD R11, R11, 0x1, -R12 ;  /* 0x000000010b0b7824 */ /* 0x000fe200078e0a0c */
[----:B------:R-:W-:Y:S01]  /*0e10*/  SHF.R.S32.HI R23, RZ, 0x3, R23 ;  /* 0x00000003ff177819 */ /* 0x000fe20000011417 */
[----:B------:R-:W-:Y:S01]  /*0e20*/  IMAD.SHL.U32 R3, R3, 0x10, RZ ;  /* 0x0000001003037824 */ /* 0x000fe200078e00ff */
[----:B------:R-:W-:Y:S01]  /*0e30*/  LEA.HI R6, R7, R7, RZ, 0x1 ;  /* 0x0000000707067211 */ /* 0x000fe200078f08ff */
[----:B------:R-:W-:Y:S01]  /*0e40*/  IMAD R11, R8, 0x10, R11 ;  /* 0x00000010080b7824 */ /* 0x000fe200078e020b */
[----:B------:R0:W-:Y:S01]  /*0e50*/  STL [R1+0x1a4], R0 ;  /* 0x0001a40001007387 */ /* 0x0001e20000100800 */
[C---:B------:R-:W-:Y:S01]  /*0e60*/  IADD3 R12, R23.reuse, 0x40, RZ ;  /* 0x00000040170c7810 */ /* 0x040fe20007ffe0ff */
[C---:B------:R-:W-:Y:S01]  /*0e70*/  VIADD R20, R23.reuse, 0x20 ;  /* 0x0000002017147836 */ /* 0x040fe20000000000 */
[----:B------:R-:W-:Y:S01]  /*0e80*/  LOP3.LUT R6, R6, 0x1ffffffe, RZ, 0xc0, !PT ;  /* 0x1ffffffe06067812 */ /* 0x000fe200078ec0ff */
[----:B------:R-:W-:Y:S01]  /*0e90*/  VIADD R8, R23, 0x60 ;  /* 0x0000006017087836 */ /* 0x000fe20000000000 */
[----:B------:R-:W-:Y:S01]  /*0ea0*/  LEA R11, R2, R11, 0x6 ;  /* 0x0000000b020b7211 */ /* 0x000fe200078e30ff */
[----:B------:R-:W-:Y:S01]  /*0eb0*/  IMAD.SHL.U32 R16, R5, 0x10, RZ ;  /* 0x0000001005107824 */ /* 0x000fe200078e00ff */
[----:B------:R-:W-:Y:S01]  /*0ec0*/  LOP3.LUT R13, R3, 0xfffffc00, RZ, 0xc0, !PT ;  /* 0xfffffc00030d7812 */ /* 0x000fe200078ec0ff */
[----:B------:R-:W-:Y:S01]  /*0ed0*/  IMAD.SHL.U32 R3, R12, 0x80, RZ ;  /* 0x000000800c037824 */ /* 0x000fe200078e00ff */
[----:B------:R-:W-:Y:S01]  /*0ee0*/  SHF.R.S32.HI R2, RZ, 0x1f, R23 ;  /* 0x0000001fff027819 */ /* 0x000fe20000011417 */
[----:B0-----:R-:W-:Y:S01]  /*0ef0*/  IMAD.SHL.U32 R0, R23, 0x80, RZ ;  /* 0x0000008017007824 */ /* 0x001fe200078e00ff */
[----:B------:R-:W-:Y:S01]  /*0f00*/  SHF.R.S32.HI R4, RZ, 0x1f, R12 ;  /* 0x0000001fff047819 */ /* 0x000fe2000001140c */
[----:B------:R-:W-:Y:S01]  /*0f10*/  IMAD.IADD R6, R7, 0x1, -R6 ;  /* 0x0000000107067824 */ /* 0x000fe200078e0a06 */
[----:B------:R-:W-:Y:S01]  /*0f20*/  SHF.R.S32.HI R2, RZ, 0x1f, R20 ;  /* 0x0000001fff027819 */ /* 0x000fe20000011414 */
[----:B------:R-:W-:Y:S01]  /*0f30*/  IMAD.SHL.U32 R18, R5, 0x8, RZ ;  /* 0x0000000805127824 */ /* 0x000fe200078e00ff */
[----:B------:R-:W-:Y:S01]  /*0f40*/  LOP3.LUT R15, R0, 0x380, RZ, 0xc0, !PT ;  /* 0x00000380000f7812 */ /* 0x000fe200078ec0ff */
[----:B------:R-:W-:Y:S01]  /*0f50*/  STL [R1+0x19c], R11 ;  /* 0x00019c0b01007387 */ /* 0x000fe20000100800 */
[----:B------:R-:W-:Y:S01]  /*0f60*/  SHF.L.U32 R0, R20, 0x7, RZ ;  /* 0x0000000714007819 */ /* 0x000fe200000006ff */
[----:B------:R-:W-:Y:S01]  /*0f70*/  IMAD.SHL.U32 R5, R8, 0x80, RZ ;  /* 0x0000008008057824 */ /* 0x000fe200078e00ff */
[----:B------:R-:W-:Y:S01]  /*0f80*/  SHF.R.S32.HI R7, RZ, 0x1f, R8 ;  /* 0x0000001fff077819 */ /* 0x000fe20000011408 */
[----:B------:R0:W-:Y:S01]  /*0f90*/  STL [R1+0x60], R13 ;  /* 0x0000600d01007387 */ /* 0x0001e20000100800 */
[----:B------:R-:W-:Y:S01]  /*0fa0*/  LEA.HI R4, R4, R12, RZ, 0x3 ;  /* 0x0000000c04047211 */ /* 0x000fe200078f18ff */
[----:B------:R-:W-:Y:S01]  /*0fb0*/  VIADD R233, R18, 0x40 ;  /* 0x0000004012e97836 */ /* 0x000fe20000000000 */
[----:B------:R-:W-:Y:S01]  /*0fc0*/  LEA.HI R2, R2, R20, RZ, 0x3 ;  /* 0x0000001402027211 */ /* 0x000fe200078f18ff */
[----:B------:R-:W-:Y:S01]  /*0fd0*/  VIADD R20, R18, 0x80 ;  /* 0x0000008012147836 */ /* 0x000fe20000000000 */
[----:B------:R-:W-:Y:S01]  /*0fe0*/  LOP3.LUT R12, R0, 0x380, RZ, 0xc0, !PT ;  /* 0x00000380000c7812 */ /* 0x000fe200078ec0ff */
[----:B------:R-:W-:Y:S01]  /*0ff0*/  IMAD.SHL.U32 R4, R4, 0x80, RZ ;  /* 0x0000008004047824 */ /* 0x000fe200078e00ff */
[----:B------:R-:W-:Y:S01]  /*1000*/  LOP3.LUT R9, R3, 0x380, RZ, 0xc0, !PT ;  /* 0x0000038003097812 */ /* 0x000fe200078ec0ff */
[----:B------:R-:W-:Y:S01]  /*1010*/  IMAD.SHL.U32 R2, R2, 0x80, RZ ;  /* 0x0000008002027824 */ /* 0x000fe200078e00ff */
[----:B------:R-:W-:Y:S01]  /*1020*/  LOP3.LUT R0, R15, 0x70, R16, 0xf8, !PT ;  /* 0x000000700f007812 */ /* 0x000fe200078ef810 */
[----:B------:R1:W-:Y:S01]  /*1030*/  STL [R1+0x44], R20 ;  /* 0x0000441401007387 */ /* 0x0003e20000100800 */
[----:B------:R-:W-:-:S02]  /*1040*/  SHF.R.U32.HI R3, RZ, 0x3, R15 ;  /* 0x00000003ff037819 */ /* 0x000fc4000001160f */
[----:B------:R-:W-:Y:S02]  /*1050*/  LEA.HI R7, R7, R8, RZ, 0x3 ;  /* 0x0000000807077211 */ /* 0x000fe400078f18ff */
[----:B------:R-:W-:Y:S02]  /*1060*/  IADD3 R15, R18, 0xc0, RZ ;  /* 0x000000c0120f7810 */ /* 0x000fe40007ffe0ff */
[----:B0-----:R-:W-:Y:S01]  /*1070*/  LOP3.LUT R13, R13, R0, R3, 0xf6, !PT ;  /* 0x000000000d0d7212 */ /* 0x001fe200078ef603 */
[----:B------:R-:W-:Y:S01]  /*1080*/  IMAD.SHL.U32 R7, R7, 0x80, RZ ;  /* 0x0000008007077824 */ /* 0x000fe200078e00ff */
[----:B------:R-:W-:Y:S01]  /*1090*/  LOP3.LUT R8, R5, 0x380, RZ, 0xc0, !PT ;  /* 0x0000038005087812 */ /* 0x000fe200078ec0ff */
[----:B------:R0:W-:Y:S01]  /*10a0*/  STL [R1+0x4c], R15 ;  /* 0x00004c0f01007387 */ /* 0x0001e20000100800 */
[----:B-1----:R-:W-:Y:S02]  /*10b0*/  SHF.R.S32.HI R20, RZ, 0x1f, R20 ;  /* 0x0000001fff147819 */ /* 0x002fe40000011414 */
[----:B------:R-:W-:Y:S01]  /*10c0*/  LOP3.LUT R2, R2, 0xfffffc00, RZ, 0xc0, !PT ;  /* 0xfffffc0002027812 */ /* 0x000fe200078ec0ff */
[----:B------:R1:W-:Y:S01]  /*10d0*/  STL [R1+0x68], R13 ;  /* 0x0000680d01007387 */ /* 0x0003e20000100800 */
[----:B------:R-:W-:-:S02]  /*10e0*/  LOP3.LUT R10, R10, 0x7ffffffc, RZ, 0xc0, !PT ;  /* 0x7ffffffc0a0a7812 */ /* 0x000fc400078ec0ff */
[----:B------:R-:W-:Y:S01]  /*10f0*/  SHF.R.U32.HI R3, RZ, 0x3, R12 ;  /* 0x00000003ff037819 */ /* 0x000fe2000001160c */
[----:B------:R-:W-:Y:S01]  /*1100*/  STL [R1+0x88], R20 ;  /* 0x0000881401007387 */ /* 0x000fe20000100800 */
[----:B------:R-:W-:Y:S01]  /*1110*/  LOP3.LUT R0, R12, 0x70, R16, 0xf8, !PT ;  /* 0x000000700c007812 */ /* 0x000fe200078ef810 */
[----:B------:R-:W-:Y:S01]  /*1120*/  IMAD.IADD R10, R14, 0x1, -R10 ;  /* 0x000000010e0a7824 */ /* 0x000fe200078e0a0a */
[----:B0-----:R-:W-:Y:S02]  /*1130*/  SHF.R.S32.HI R15, RZ, 0x1f, R15 ;  /* 0x0000001fff0f7819 */ /* 0x001fe4000001140f */
[----:B------:R-:W-:Y:S02]  /*1140*/  LOP3.LUT R4, R4, 0xfffffc00, RZ, 0xc0, !PT ;  /* 0xfffffc0004047812 */ /* 0x000fe400078ec0ff */
[----:B-1----:R-:W-:Y:S01]  /*1150*/  IADD3 R13, R22, R13, RZ ;  /* 0x0000000d160d7210 */ /* 0x002fe20007ffe0ff */
[----:B------:R-:W-:Y:S01]  /*1160*/  STL [R1+0x84], R15 ;  /* 0x0000840f01007387 */ /* 0x000fe20000100800 */
[----:B------:R-:W-:-:S02]  /*1170*/  SHF.R.U32.HI R12, RZ, 0x3, R9 ;  /* 0x00000003ff0c7819 */ /* 0x000fc40000011609 */
[----:B------:R-:W-:Y:S01]  /*1180*/  LOP3.LUT R5, R9, 0x70, R16, 0xf8, !PT ;  /* 0x0000007009057812 */ /* 0x000fe200078ef810 */
[----:B------:R-:W-:Y:S01]  /*1190*/  STL [R1+0x5c], R2 ;  /* 0x00005c0201007387 */ /* 0x000fe20000100800 */
[----:B------:R-:W-:Y:S02]  /*11a0*/  LOP3.LUT R7, R7, 0xfffffc00, RZ, 0xc0, !PT ;  /* 0xfffffc0007077812 */ /* 0x000fe400078ec0ff */
[----:B------:R-:W-:Y:S01]  /*11b0*/  SHF.R.U32.HI R9, RZ, 0x3, R8 ;  /* 0x00000003ff097819 */ /* 0x000fe20000011608 */
[----:B------:R-:W-:Y:S01]  /*11c0*/  STL [R1+0x64], R13 ;  /* 0x0000640d01007387 */ /* 0x000fe20000100800 */
[----:B------:R-:W-:Y:S02]  /*11d0*/  LOP3.LUT R8, R8, 0x70, R16, 0xf8, !PT ;  /* 0x0000007008087812 */ /* 0x000fe400078ef810 */
[----:B------:R-:W-:Y:S01]  /*11e0*/  LOP3.LUT R3, R2, R0, R3, 0xf6, !PT ;  /* 0x0000000002037212 */ /* 0x000fe200078ef603 */
[----:B------:R0:W-:Y:S01]  /*11f0*/  STL [R1+0x58], R4 ;  /* 0x0000580401007387 */ /* 0x0001e20000100800 */
[----:B------:R-:W-:Y:S01]  /*1200*/  LOP3.LUT R5, R4, R5, R12, 0xf6, !PT ;  /* 0x0000000504057212 */ /* 0x000fe200078ef60c */
[----:B------:R-:W-:Y:S01]  /*1210*/  IMAD.SHL.U32 R0, R10, 0x2, RZ ;  /* 0x000000020a007824 */ /* 0x000fe200078e00ff */
[----:B------:R-:W-:Y:S01]  /*1220*/  SHF.R.S32.HI R17, RZ, 0x1f, R16 ;  /* 0x0000001fff117819 */ /* 0x000fe20000011410 */
[----:B------:R1:W-:Y:S01]  /*1230*/  STL [R1+0x54], R7 ;  /* 0x0000540701007387 */ /* 0x0003e20000100800 */
[----:B------:R-:W-:Y:S01]  /*1240*/  SHF.R.S32.HI R19, RZ, 0x1f, R18 ;  /* 0x0000001fff137819 */ /* 0x000fe20000011412 */
[C---:B------:R-:W-:Y:S01]  /*1250*/  VIADD R42, R0.reuse, 0x10 ;  /* 0x00000010002a7836 */ /* 0x040fe20000000000 */
[C---:B------:R-:W-:Y:S01]  /*1260*/  IADD3 R43, R0.reuse, 0x8, RZ ;  /* 0x00000008002b7810 */ /* 0x040fe20007ffe0ff */
[C---:B------:R-:W-:Y:S01]  /*1270*/  VIADD R41, R0.reuse, 0x18 ;  /* 0x0000001800297836 */ /* 0x040fe20000000000 */
[----:B------:R-:W-:Y:S01]  /*1280*/  IADD3 R38, R0, 0x30, RZ ;  /* 0x0000003000267810 */ /* 0x000fe20007ffe0ff */
[----:B0-----:R-:W-:Y:S01]  /*1290*/  IMAD.IADD R4, R22, 0x1, R3 ;  /* 0x0000000116047824 */ /* 0x001fe200078e0203 */
[----:B------:R-:W-:Y:S01]  /*12a0*/  IADD3 R33, R0, 0x58, RZ ;  /* 0x0000005800217810 */ /* 0x000fe20007ffe0ff */
[----:B------:R-:W-:Y:S01]  /*12b0*/  IMAD.IADD R3, R22, 0x1, R5 ;  /* 0x0000000116037824 */ /* 0x000fe200078e0205 */
[C---:B------:R-:W-:Y:S01]  /*12c0*/  IADD3 R25, R0.reuse, 0x80, RZ ;  /* 0x0000008000197810 */ /* 0x040fe20007ffe0ff */
[C---:B------:R-:W-:Y:S01]  /*12d0*/  VIADD R40, R0.reuse, 0x20 ;  /* 0x0000002000287836 */ /* 0x040fe20000000000 */
[----:B-1----:R-:W-:Y:S01]  /*12e0*/  LOP3.LUT R7, R7, R8, R9, 0xf6, !PT ;  /* 0x0000000807077212 */ /* 0x002fe200078ef609 */
[----:B------:R-:W-:Y:S01]  /*12f0*/  STL [R1+0x198], R4 ;  /* 0x0001980401007387 */ /* 0x000fe20000100800 */
[C---:B------:R-:W-:Y:S01]  /*1300*/  VIADD R39, R0.reuse, 0x28 ;  /* 0x0000002800277836 */ /* 0x040fe20000000000 */
[C---:B------:R-:W-:Y:S01]  /*1310*/  IADD3 R14, R0.reuse, 0xa8, RZ ;  /* 0x000000a8000e7810 */ /* 0x040fe20007ffe0ff */
[----:B------:R-:W-:Y:S01]  /*1320*/  VIADD R37, R0, 0x38 ;  /* 0x0000003800257836 */ /* 0x000fe20000000000 */
[----:B------:R-:W-:Y:S01]  /*1330*/  STL [R1+0x90], R0 ;  /* 0x0000900001007387 */ /* 0x000fe20000100800 */
[----:B------:R-:W-:Y:S01]  /*1340*/  IMAD.IADD R2, R22, 0x1, R7 ;  /* 0x0000000116027824 */ /* 0x000fe200078e0207 */
[C---:B------:R-:W-:Y:S01]  /*1350*/  IADD3 R8, R0.reuse, 0xd0, RZ ;  /* 0x000000d000087810 */ /* 0x040fe20007ffe0ff */
[C---:B------:R-:W-:Y:S01]  /*1360*/  VIADD R36, R0.reuse, 0x40 ;  /* 0x0000004000247836 */ /* 0x040fe20000000000 */
[----:B------:R-:W-:Y:S01]  /*1370*/  STL [R1+0x194], R3 ;  /* 0x0001940301007387 */ /* 0x000fe20000100800 */
[C---:B------:R-:W-:Y:S01]  /*1380*/  VIADD R35, R0.reuse, 0x48 ;  /* 0x0000004800237836 */ /* 0x040fe20000000000 */
[----:B------:R-:W-:Y:S01]  /*1390*/  SHF.R.S32.HI R7, RZ, 0x1f, R43 ;  /* 0x0000001fff077819 */ /* 0x000fe2000001142b */
[C---:B------:R-:W-:Y:S01]  /*13a0*/  VIADD R34, R0.reuse, 0x50 ;  /* 0x0000005000227836 */ /* 0x040fe20000000000 */
[----:B------:R-:W-:Y:S01]  /*13b0*/  STL [R1+0x190], R2 ;  /* 0x0001900201007387 */ /* 0x000fe20000100800 */
[----:B------:R-:W-:-:S02]  /*13c0*/  VIADD R32, R0, 0x60 ;  /* 0x0000006000207836 */ /* 0x000fc40000000000 */
[C---:B------:R-:W-:Y:S01]  /*13d0*/  VIADD R28, R0.reuse, 0x68 ;  /* 0x00000068001c7836 */ /* 0x040fe20000000000 */
[----:B------:R-:W-:Y:S01]  /*13e0*/  STL [R1+0x10c], R43 ;  /* 0x00010c2b01007387 */ /* 0x000fe20000100800 */
[C---:B------:R-:W-:Y:S02]  /*13f0*/  VIADD R27, R0.reuse, 0x70 ;  /* 0x00000070001b7836 */ /* 0x040fe40000000000 */
[C---:B------:R-:W-:Y:S01]  /*1400*/  VIADD R26, R0.reuse, 0x78 ;  /* 0x00000078001a7836 */ /* 0x040fe20000000000 */
[----:B------:R0:W-:Y:S01]  /*1410*/  STL [R1+0x108], R42 ;  /* 0x0001082a01007387 */ /* 0x0001e20000100800 */
[C---:B------:R-:W-:Y:S02]  /*1420*/  VIADD R24, R0.reuse, 0x88 ;  /* 0x0000008800187836 */ /* 0x040fe40000000000 */
[C---:B------:R-:W-:Y:S01]  /*1430*/  VIADD R21, R0.reuse, 0x90 ;  /* 0x0000009000157836 */ /* 0x040fe20000000000 */
[----:B------:R-:W-:Y:S01]  /*1440*/  STL [R1+0x104], R41 ;  /* 0x0001042901007387 */ /* 0x000fe20000100800 */
[----:B------:R-:W-:-:S02]  /*1450*/  VIADD R20, R0, 0x98 ;  /* 0x0000009800147836 */ /* 0x000fc40000000000 */
[C---:B------:R-:W-:Y:S01]  /*1460*/  VIADD R15, R0.reuse, 0xa0 ;  /* 0x000000a0000f7836 */ /* 0x040fe20000000000 */
[----:B------:R1:W-:Y:S01]  /*1470*/  STL [R1+0x100], R40 ;  /* 0x0001002801007387 */ /* 0x0003e20000100800 */
[C---:B------:R-:W-:Y:S01]  /*1480*/  VIADD R13, R0.reuse, 0xb0 ;  /* 0x000000b0000d7836 */ /* 0x040fe20000000000 */
[----:B0-----:R-:W-:Y:S01]  /*1490*/  SHF.R.S32.HI R42, RZ, 0x1f, R42 ;  /* 0x0000001fff2a7819 */ /* 0x001fe2000001142a */
[C---:B------:R-:W-:Y:S01]  /*14a0*/  VIADD R12, R0.reuse, 0xb8 ;  /* 0x000000b8000c7836 */ /* 0x040fe20000000000 */
[----:B------:R0:W-:Y:S01]  /*14b0*/  STL [R1+0xfc], R39 ;  /* 0x0000fc2701007387 */ /* 0x0001e20000100800 */
[C---:B------:R-:W-:Y:S02]  /*14c0*/  VIADD R10, R0.reuse, 0xc0 ;  /* 0x000000c0000a7836 */ /* 0x040fe40000000000 */
[C---:B------:R-:W-:Y:S01]  /*14d0*/  VIADD R9, R0.reuse, 0xc8 ;  /* 0x000000c800097836 */ /* 0x040fe20000000000 */
[----:B------:R-:W-:Y:S01]  /*14e0*/  STL [R1+0xf8], R38 ;  /* 0x0000f82601007387 */ /* 0x000fe20000100800 */
[C---:B------:R-:W-:Y:S01]  /*14f0*/  VIADD R5, R0.reuse, 0xd8 ;  /* 0x000000d800057836 */ /* 0x040fe20000000000 */
[----:B-1----:R-:W-:Y:S01]  /*1500*/  SHF.R.S32.HI R40, RZ, 0x1f, R40 ;  /* 0x0000001fff287819 */ /* 0x002fe20000011428 */
[C---:B------:R-:W-:Y:S01]  /*1510*/  VIADD R4, R0.reuse, 0xe0 ;  /* 0x000000e000047836 */ /* 0x040fe20000000000 */
[----:B------:R1:W-:Y:S01]  /*1520*/  STL [R1+0xf4], R37 ;  /* 0x0000f42501007387 */ /* 0x0003e20000100800 */
[C---:B------:R-:W-:Y:S01]  /*1530*/  VIADD R3, R0.reuse, 0xe8 ;  /* 0x000000e800037836 */ /* 0x040fe20000000000 */
[----:B0-----:R-:W-:Y:S01]  /*1540*/  SHF.R.S32.HI R39, RZ, 0x1f, R39 ;  /* 0x0000001fff277819 */ /* 0x001fe20000011427 */
[C---:B------:R-:W-:Y:S01]  /*1550*/  VIADD R2, R0.reuse, 0xf0 ;  /* 0x000000f000027836 */ /* 0x040fe20000000000 */
[----:B------:R0:W-:Y:S01]  /*1560*/  STL [R1+0xf0], R36 ;  /* 0x0000f02401007387 */ /* 0x0001e20000100800 */
[----:B------:R-:W-:-:S03]  /*1570*/  IADD3 R0, R0, 0xf8, RZ ;  /* 0x000000f800007810 */ /* 0x000fc60007ffe0ff */
[----:B------:R-:W-:Y:S01]  /*1580*/  STL [R1+0xec], R35 ;  /* 0x0000ec2301007387 */ /* 0x000fe20000100800 */
[----:B-1----:R-:W-:-:S03]  /*1590*/  SHF.R.S32.HI R37, RZ, 0x1f, R37 ;  /* 0x0000001fff257819 */ /* 0x002fc60000011425 */
[----:B------:R1:W-:Y:S01]  /*15a0*/  STL [R1+0xe8], R34 ;  /* 0x0000e82201007387 */ /* 0x0003e20000100800 */
[----:B0-----:R-:W-:-:S03]  /*15b0*/  SHF.R.S32.HI R36, RZ, 0x1f, R36 ;  /* 0x0000001fff247819 */ /* 0x001fc60000011424 */
[----:B------:R0:W-:Y:S04]  /*15c0*/  STL [R1+0xe4], R33 ;  /* 0x0000e42101007387 */ /* 0x0001e80000100800 */
        /* <DEDUP_REMOVED lines=27> */
[----:B------:R-:W-:Y:S01]  /*1780*/  STL [R1+0xa0], R4 ;  /* 0x0000a00401007387 */ /* 0x000fe20000100800 */
[----:B0-----:R-:W-:-:S03]  /*1790*/  SHF.R.S32.HI R8, RZ, 0x1f, R8 ;  /* 0x0000001fff087819 */ /* 0x001fc60000011408 */
[----:B------:R-:W-:Y:S04]  /*17a0*/  STL [R1+0x9c], R3 ;  /* 0x00009c0301007387 */ /* 0x000fe80000100800 */
[----:B------:R0:W-:Y:S04]  /*17b0*/  STL [R1+0x18c], R7 ;  /* 0x00018c0701007387 */ /* 0x0001e80000100800 */
[----:B------:R-:W-:Y:S04]  /*17c0*/  STL [R1+0x98], R2 ;  /* 0x0000980201007387 */ /* 0x000fe80000100800 */
[----:B------:R-:W-:Y:S01]  /*17d0*/  STL [R1+0x188], R42 ;  /* 0x0001882a01007387 */ /* 0x000fe20000100800 */
[----:B0-----:R-:W-:-:S03]  /*17e0*/  SHF.R.S32.HI R7, RZ, 0x1f, R41 ;  /* 0x0000001fff077819 */ /* 0x001fc60000011429 */
[----:B------:R-:W-:Y:S04]  /*17f0*/  STL [R1+0x94], R0 ;  /* 0x0000940001007387 */ /* 0x000fe80000100800 */
[----:B------:R0:W-:Y:S04]  /*1800*/  STL [R1+0x184], R7 ;  /* 0x0001840701007387 */ /* 0x0001e80000100800 */
[----:B------:R-:W-:Y:S04]  /*1810*/  STL [R1+0x180], R40 ;  /* 0x0001802801007387 */ /* 0x000fe80000100800 */
[----:B------:R-:W-:Y:S01]  /*1820*/  STL [R1+0x17c], R39 ;  /* 0x00017c2701007387 */ /* 0x000fe20000100800 */
[----:B0-----:R-:W-:-:S05]  /*1830*/  SHF.R.S32.HI R7, RZ, 0x1f, R38 ;  /* 0x0000001fff077819 */ /* 0x001fca0000011426 */
        /* <DEDUP_REMOVED lines=25> */
[----:B------:R1:W-:Y:S04]  /*19d0*/  STL [R1+0x12c], R9 ;  /* 0x00012c0901007387 */ /* 0x0003e80000100800 */
[----:B------:R1:W-:Y:S01]  /*19e0*/  STL [R1+0x128], R8 ;  /* 0x0001280801007387 */ /* 0x0003e20000100800 */
[----:B0-----:R-:W-:Y:S02]  /*19f0*/  SHF.R.S32.HI R7, RZ, 0x1f, R5 ;  /* 0x0000001fff077819 */ /* 0x001fe40000011405 */
[----:B------:R-:W-:-:S02]  /*1a00*/  SHF.R.S32.HI R5, RZ, 0x1f, R4 ;  /* 0x0000001fff057819 */ /* 0x000fc40000011404 */
[----:B------:R-:W-:Y:S01]  /*1a10*/  SHF.R.S32.HI R4, RZ, 0x1f, R3 ;  /* 0x0000001fff047819 */ /* 0x000fe20000011403 */
[----:B------:R1:W-:Y:S01]  /*1a20*/  STL [R1+0x124], R7 ;  /* 0x0001240701007387 */ /* 0x0003e20000100800 */
[----:B------:R-:W-:Y:S02]  /*1a30*/  SHF.R.S32.HI R3, RZ, 0x1f, R2 ;  /* 0x0000001fff037819 */ /* 0x000fe40000011402 */
[----:B------:R-:W-:Y:S01]  /*1a40*/  SHF.R.S32.HI R2, RZ, 0x1f, R0 ;  /* 0x0000001fff027819 */ /* 0x000fe20000011400 */
[----:B------:R-:W-:Y:S01]  /*1a50*/  IMAD R0, R6, 0x8, R11 ;  /* 0x0000000806007824 */ /* 0x000fe200078e020b */
[----:B------:R1:W-:Y:S04]  /*1a60*/  STL [R1+0x120], R5 ;  /* 0x0001200501007387 */ /* 0x0003e80000100800 */
[----:B------:R1:W-:Y:S04]  /*1a70*/  STL [R1+0x11c], R4 ;  /* 0x00011c0401007387 */ /* 0x0003e80000100800 */
[----:B------:R1:W-:Y:S04]  /*1a80*/  STL [R1+0x118], R3 ;  /* 0x0001180301007387 */ /* 0x0003e80000100800 */
[----:B------:R1:W-:Y:S04]  /*1a90*/  STL [R1+0x114], R2 ;  /* 0x0001140201007387 */ /* 0x0003e80000100800 */
[----:B------:R1:W-:Y:S02]  /*1aa0*/  STL [R1+0x1a0], R0 ;  /* 0x0001a00001007387 */ /* 0x0003e40000100800 */
.L_x_536:
[----:B01-3--:R-:W0:Y:S02]  /*1ab0*/  LDC.64 R2, c[0x0][0xc88] ;  /* 0x00032200ff027b82 */ /* 0x00be240000000a00 */
[----:B0-----:R-:W-:-:S05]  /*1ac0*/  IMAD.WIDE R2, R31, 0x4, R2 ;  /* 0x000000041f027825 */ /* 0x001fca00078e0202 */
[----:B--2--5:R-:W2:Y:S01]  /*1ad0*/  LDG.E R32, desc[UR42][R2.64] ;  /* 0x0000002a02207981 */ /* 0x024ea2000c1e1900 */
[----:B------:R-:W-:Y:S05]  /*1ae0*/  YIELD ;  /* 0x0000000000007946 */ /* 0x000fea0003800000 */
[----:B------:R-:W-:Y:S01]  /*1af0*/  ULDC.64 UR4, c[0x0][0xa28] ;  /* 0x00028a0000047ab9 */ /* 0x000fe20000000a00 */
[----:B------:R-:W-:Y:S01]  /*1b00*/  ULDC.64 UR8, c[0x0][0xa18] ;  /* 0x0002860000087ab9 */ /* 0x000fe20000000a00 */
[----:B------:R-:W-:Y:S01]  /*1b10*/  ISETP.NE.U32.AND P1, PT, RZ, UR4, PT ;  /* 0x00000004ff007c0c */ /* 0x000fe2000bf25070 */
[----:B------:R-:W-:Y:S01]  /*1b20*/  ULDC.64 UR6, c[0x0][0xa08] ;  /* 0x0002820000067ab9 */ /* 0x000fe20000000a00 */
[----:B------:R-:W-:Y:S01]  /*1b30*/  IMAD.MOV.U32 R10, RZ, RZ, RZ ;  /* 0x000000ffff0a7224 */ /* 0x000fe200078e00ff */
[----:B------:R-:W-:Y:S01]  /*1b40*/  ISETP.NE.U32.AND P0, PT, RZ, UR6, PT ;  /* 0x00000006ff007c0c */ /* 0x000fe2000bf05070 */
[----:B------:R-:W-:Y:S01]  /*1b50*/  IMAD.MOV.U32 R28, RZ, RZ, RZ ;  /* 0x000000ffff1c7224 */ /* 0x000fe200078e00ff */
[----:B------:R-:W-:-:S02]  /*1b60*/  ISETP.NE.AND.EX P1, PT, RZ, UR5, PT, P1 ;  /* 0x00000005ff007c0c */ /* 0x000fc4000bf25310 */
[----:B------:R-:W-:Y:S02]  /*1b70*/  ISETP.NE.AND.EX P0, PT, RZ, UR7, PT, P0 ;  /* 0x00000007ff007c0c */ /* 0x000fe4000bf05300 */
[----:B--2---:R-:W-:Y:S01]  /*1b80*/  SHF.R.S32.HI R0, RZ, 0x1f, R32 ;  /* 0x0000001fff007819 */ /* 0x004fe20000011420 */
[----:B------:R-:W-:-:S08]  /*1b90*/  IMAD.SHL.U32 R34, R32, 0x4, RZ ;  /* 0x0000000420227824 */ /* 0x000fd000078e00ff */
[C---:B------:R-:W-:Y:S01]  /*1ba0*/  @P1 LEA R6, P2, R32.reuse, UR4, 0x2 ;  /* 0x0000000420061c11 */ /* 0x040fe2000f8410ff */
[----:B------:R0:W-:Y:S01]  /*1bb0*/  STL [R1+0x6c], R32 ;  /* 0x00006c2001007387 */ /* 0x0001e20000100800 */
[C-C-:B------:R-:W-:Y:S02]  /*1bc0*/  SHF.L.U64.HI R33, R32.reuse, 0x2, R0.reuse ;  /* 0x0000000220217819 */ /* 0x140fe40000010200 */
[----:B------:R-:W-:Y:S01]  /*1bd0*/  @P1 LEA.HI.X R7, R32, UR5, R0, 0x2, P2 ;  /* 0x0000000520071c11 */ /* 0x000fe200090f1400 */
[----:B------:R-:W-:Y:S01]  /*1be0*/  ULDC UR4, c[0x0][0x288] ;  /* 0x0000a20000047ab9 */ /* 0x000fe20000000800 */
[----:B------:R-:W-:Y:S01]  /*1bf0*/  ISETP.NE.U32.AND P2, PT, RZ, UR8, PT ;  /* 0x00000008ff007c0c */ /* 0x000fe2000bf45070 */
[----:B------:R0:W-:Y:S01]  /*1c00*/  STL [R1+0x7c], R0 ;  /* 0x00007c0001007387 */ /* 0x0001e20000100800 */
[C---:B------:R-:W-:Y:S02]  /*1c10*/  IADD3 R4, P3, R34.reuse, UR6, RZ ;  /* 0x0000000622047c10 */ /* 0x040fe4000ff7e0ff */
[----:B------:R-:W-:Y:S01]  /*1c20*/  ISETP.NE.AND.EX P2, PT, RZ, UR9, PT, P2 ;  /* 0x00000009ff007c0c */ /* 0x000fe2000bf45320 */
[----:B------:R0:W5:Y:S01]  /*1c30*/  @P1 LDG.E R10, desc[UR42][R6.64] ;  /* 0x0000002a060a1981 */ /* 0x000162000c1e1900 */
[----:B------:R-:W-:Y:S01]  /*1c40*/  MOV R119, UR4 ;  /* 0x0000000400777c02 */ /* 0x000fe20008000f00 */
[----:B------:R-:W-:Y:S01]  /*1c50*/  ULDC.64 UR4, c[0x0][0x418] ;  /* 0x0001060000047ab9 */ /* 0x000fe20000000a00 */
[C---:B------:R-:W-:Y:S01]  /*1c60*/  IADD3.X R5, R33.reuse, UR7, RZ, P3, !PT ;  /* 0x0000000721057c10 */ /* 0x040fe20009ffe4ff */
[----:B------:R0:W-:Y:S04]  /*1c70*/  STL [R1+0x74], R34 ;  /* 0x0000742201007387 */ /* 0x0001e80000100800 */
[----:B------:R0:W5:Y:S04]  /*1c80*/  @P0 LDG.E R28, desc[UR42][R4.64] ;  /* 0x0000002a041c0981 */ /* 0x000168000c1e1900 */
[----:B------:R-:W-:Y:S01]  /*1c90*/  @P2 IADD3 R8, P1, R34, UR8, RZ ;  /* 0x0000000822082c10 */ /* 0x000fe2000ff3e0ff */
[----:B------:R-:W-:Y:S01]  /*1ca0*/  UISETP.NE.U32.AND UP0, UPT, UR4, URZ, UPT ;  /* 0x0000003f0400728c */ /* 0x000fe2000bf05070 */
[----:B------:R0:W-:Y:S02]  /*1cb0*/  STL [R1+0x78], R33 ;  /* 0x0000782101007387 */ /* 0x0001e40000100800 */
[----:B------:R-:W-:Y:S01]  /*1cc0*/  @P2 IADD3.X R9, R33, UR9, RZ, P1, !PT ;  /* 0x0000000921092c10 */ /* 0x000fe20008ffe4ff */
[----:B------:R-:W-:-:S04]  /*1cd0*/  ULDC UR4, c[0x0][0x424] ;  /* 0x0001090000047ab9 */ /* 0x000fc80000000800 */
[----:B------:R0:W5:Y:S01]  /*1ce0*/  @P2 LDG.E R119, desc[UR42][R8.64] ;  /* 0x0000002a08772981 */ /* 0x000162000c1e1900 */
[----:B------:R-:W-:-:S03]  /*1cf0*/  UISETP.NE.AND.EX UP0, UPT, UR5, URZ, UPT, UP0 ;  /* 0x0000003f0500728c */ /* 0x000fc6000bf05300 */
[----:B------:R-:W-:Y:S01]  /*1d00*/  ULDC UR5, c[0x0][0x2f0] ;  /* 0x0000bc0000057ab9 */ /* 0x000fe20000000800 */
[----:B------:R-:W-:-:S04]  /*1d10*/  USEL UR4, UR4, 0x1, UP0 ;  /* 0x0000000104047887 */ /* 0x000fc80008000000 */
[----:B------:R-:W-:-:S03]  /*1d20*/  UIMAD UR4, UR4, UR5, URZ ;  /* 0x00000005040472a4 */ /* 0x000fc6000f8e023f */
[----:B------:R-:W-:Y:S02]  /*1d30*/  ULDC UR5, c[0x0][0x348] ;  /* 0x0000d20000057ab9 */ /* 0x000fe40000000800 */
[----:B------:R-:W-:Y:S02]  /*1d40*/  IMAD.U32 R2, RZ, RZ, UR5 ;  /* 0x00000005ff027e24 */ /* 0x000fe4000f8e00ff */
[----:B------:R-:W-:Y:S01]  /*1d50*/  IMAD.U32 R27, RZ, RZ, UR4 ;  /* 0x00000004ff1b7e24 */ /* 0x000fe2000f8e00ff */
[----:B0---4-:R-:W-:Y:S06]  /*1d60*/  @P2 BRA `(.L_x_341) ;  /* 0x0000000000242947 */ /* 0x011fec0003800000 */
[----:B------:R-:W-:Y:S02]  /*1d70*/  ULDC.64 UR4, c[0x0][0xa00] ;  /* 0x0002800000047ab9 */ /* 0x000fe40000000a00 */
[----:B------:R-:W-:-:S04]  /*1d80*/  ISETP.NE.U32.AND P1, PT, RZ, UR4, PT ;  /* 0x00000004ff007c0c */ /* 0x000fc8000bf25070 */
[----:B------:R-:W-:-:S13]  /*1d90*/  ISETP.NE.AND.EX P1, PT, RZ, UR5, PT, P1 ;  /* 0x00000005ff007c0c */ /* 0x000fda000bf25310 */
[----:B------:R-:W-:Y:S05]  /*1da0*/  @!P1 BRA `(.L_x_341) ;  /* 0x0000000000149947 */ /* 0x000fea0003800000 */
[----:B------:R-:W0:Y:S02]  /*1db0*/  LDC.64 R6, c[0x0][0xa00] ;  /* 0x00028000ff067b82 */ /* 0x000e240000000a00 */
[----:B0-----:R-:W-:-:S05]  /*1dc0*/  IMAD.WIDE R6, R32, 0x4, R6 ;  /* 0x0000000420067825 */ /* 0x001fca00078e0206 */
[----:B-----5:R-:W2:Y:S04]  /*1dd0*/  LDG.E R119, desc[UR42][R6.64] ;  /* 0x0000002a06777981 */ /* 0x020ea8000c1e1900 */
[----:B------:R-:W2:Y:S02]  /*1de0*/  LDG.E R0, desc[UR42][R6.64+0x4] ;  /* 0x0000042a06007981 */ /* 0x000ea4000c1e1900 */
[----:B--2---:R-:W-:-:S07]  /*1df0*/  IMAD.IADD R119, R0, 0x1, -R119 ;  /* 0x0000000100777824 */ /* 0x004fce00078e0a77 */
.L_x_341:
[C---:B------:R-:W-:Y:S01]  /*1e00*/  LOP3.LUT R31, R30.reuse, 0xffff, RZ, 0xc0, !PT ;  /* 0x0000ffff1e1f7812 */ /* 0x040fe200078ec0ff */
[----:B------:R-:W-:Y:S01]  /*1e10*/  ULDC.64 UR4, c[0x0][0xa20] ;  /* 0x0002880000047ab9 */ /* 0x000fe20000000a00 */
[----:B------:R0:W-:Y:S01]  /*1e20*/  STL [R1+0x80], R29 ;  /* 0x0000801d01007387 */ /* 0x0001e20000100800 */
[----:B------:R-:W-:Y:S02]  /*1e30*/  ISETP.NE.U32.AND P1, PT, RZ, UR4, PT ;  /* 0x00000004ff007c0c */ /* 0x000fe4000bf25070 */
[C---:B------:R-:W-:Y:S01]  /*1e40*/  LOP3.LUT R3, R30.reuse, 0xff000000, RZ, 0xc0, !PT ;  /* 0xff0000001e037812 */ /* 0x040fe200078ec0ff */
[----:B------:R0:W-:Y:S01]  /*1e50*/  STL [R1+0x50], R31 ;  /* 0x0000501f01007387 */ /* 0x0001e20000100800 */
[----:B------:R-:W-:Y:S02]  /*1e60*/  ISETP.NE.AND.EX P1, PT, RZ, UR5, PT, P1 ;  /* 0x00000005ff007c0c */ /* 0x000fe4000bf25310 */
[----:B------:R-:W-:Y:S02]  /*1e70*/  LOP3.LUT R0, R30, 0xff0000, RZ, 0xc0, !PT ;  /* 0x00ff00001e007812 */ /* 0x000fe400078ec0ff */
[----:B------:R-:W-:-:S04]  /*1e80*/  SHF.R.U32.HI R3, RZ, 0x8, R3 ;  /* 0x00000008ff037819 */ /* 0x000fc80000011603 */
[----:B------:R-:W-:-:S05]  /*1e90*/  LEA.HI R8, R0, R3, RZ, 0x10 ;  /* 0x0000000300087211 */ /* 0x000fca00078f80ff */
[----:B0-----:R-:W-:Y:S05]  /*1ea0*/  @!P1 BRA `(.L_x_342) ;  /* 0x0000000000109947 */ /* 0x001fea0003800000 */
[----:B------:R-:W-:-:S04]  /*1eb0*/  IADD3 R4, P0, R34, UR4, RZ ;  /* 0x0000000422047c10 */ /* 0x000fc8000ff1e0ff */
[----:B------:R-:W-:-:S05]  /*1ec0*/  IADD3.X R5, R33, UR5, RZ, P0, !PT ;  /* 0x0000000521057c10 */ /* 0x000fca00087fe4ff */
[----:B------:R0:W5:Y:S01]  /*1ed0*/  LDG.E R27, desc[UR42][R4.64] ;  /* 0x0000002a041b7981 */ /* 0x000162000c1e1900 */
[----:B------:R-:W-:Y:S05]  /*1ee0*/  BRA `(.L_x_343) ;  /* 0x0000000000107947 */ /* 0x000fea0003800000 */
.L_x_342:
[----:B------:R-:W-:Y:S05]  /*1ef0*/  @!P0 BRA `(.L_x_343) ;  /* 0x00000000000c8947 */ /* 0x000fea0003800000 */
[----:B------:R-:W2:Y:S04]  /*1f00*/  LDG.E R0, desc[UR42][R4.64] ;  /* 0x0000002a04007981 */ /* 0x000ea8000c1e1900 */
[----:B------:R-:W2:Y:S02]  /*1f10*/  LDG.E R27, desc[UR42][R4.64+0x4] ;  /* 0x0000042a041b7981 */ /* 0x000ea4000c1e1900 */
[----:B--2---:R-:W-:-:S07]  /*1f20*/  IMAD.IADD R27, R27, 0x1, -R0 ;  /* 0x000000011b1b7824 */ /* 0x004fce00078e0a00 */
.L_x_343:
[----:B------:R-:W-:Y:S01]  /*1f30*/  ULDC.64 UR4, c[0x0][0xa10] ;  /* 0x0002840000047ab9 */ /* 0x000fe20000000a00 */
[----:B------:R-:W2:Y:S01]  /*1f40*/  LDL.LU R30, [R1+0x10] ;  /* 0x00001000011e7983 */ /* 0x000ea20000300800 */
[----:B------:R-:W-:-:S04]  /*1f50*/  ISETP.NE.U32.AND P0, PT, RZ, UR4, PT ;  /* 0x00000004ff007c0c */ /* 0x000fc8000bf05070 */
[----:B------:R-:W-:Y:S01]  /*1f60*/  ISETP.NE.AND.EX P0, PT, RZ, UR5, PT, P0 ;  /* 0x00000005ff007c0c */ /* 0x000fe2000bf05300 */
[----:B------:R-:W-:Y:S02]  /*1f70*/  ULDC.64 UR4, c[0x0][0xa30] ;  /* 0x00028c0000047ab9 */ /* 0x000fe40000000a00 */
[----:B------:R-:W-:-:S10]  /*1f80*/  ISETP.NE.U32.AND P1, PT, RZ, UR4, PT ;  /* 0x00000004ff007c0c */ /* 0x000fd4000bf25070 */
[----:B------:R-:W1:Y:S02]  /*1f90*/  @P0 LDC.64 R6, c[0x0][0xa10] ;  /* 0x00028400ff060b82 */ /* 0x000e640000000a00 */
[----:B-1----:R-:W-:-:S05]  /*1fa0*/  @P0 IMAD.WIDE R6, R32, 0x4, R6 ;  /* 0x0000000420060825 */ /* 0x002fca00078e0206 */
[----:B------:R-:W3:Y:S04]  /*1fb0*/  @P0 LDG.E R0, desc[UR42][R6.64] ;  /* 0x0000002a06000981 */ /* 0x000ee8000c1e1900 */
[----:B------:R1:W3:Y:S01]  /*1fc0*/  @P0 LDG.E R3, desc[UR42][R6.64+0x4] ;  /* 0x0000042a06030981 */ /* 0x0002e2000c1e1900 */
[----:B------:R-:W-:Y:S02]  /*1fd0*/  ISETP.NE.AND.EX P1, PT, RZ, UR5, PT, P1 ;  /* 0x00000005ff007c0c */ /* 0x000fe4000bf25310 */
[----:B-----5:R-:W-:-:S11]  /*1fe0*/  MOV R24, R27 ;  /* 0x0000001b00187202 */ /* 0x020fd60000000f00 */
[----:B0-----:R-:W-:-:S04]  /*1ff0*/  @P1 IADD3 R4, P2, R34, UR4, RZ ;  /* 0x0000000422041c10 */ /* 0x001fc8000ff5e0ff */
[----:B------:R-:W-:-:S05]  /*2000*/  @P1 IADD3.X R5, R33, UR5, RZ, P2, !PT ;  /* 0x0000000521051c10 */ /* 0x000fca00097fe4ff */
[----:B------:R0:W5:Y:S01]  /*2010*/  @P1 LDG.E R24, desc[UR42][R4.64] ;  /* 0x0000002a04181981 */ /* 0x000162000c1e1900 */
[----:B------:R-:W-:Y:S01]  /*2020*/  IMAD.IADD R9, R27, 0x1, -R10 ;  /* 0x000000011b097824 */ /* 0x000fe200078e0a0a */
[----:B------:R-:W-:Y:S01]  /*2030*/  LOP3.LUT R12, R8, 0xff, RZ, 0xc0, !PT ;  /* 0x000000ff080c7812 */ /* 0x000fe200078ec0ff */
[----:B------:R-:W-:Y:S01]  /*2040*/  BSSY B0, `(.L_x_344) ;  /* 0x000002d000007945 */ /* 0x000fe20003800000 */
[----:B------:R-:W-:Y:S02]  /*2050*/  SHF.R.U32.HI R11, RZ, 0x10, R8 ;  /* 0x00000010ff0b7819 */ /* 0x000fe40000011608 */
[----:B-1----:R-:W-:Y:S01]  /*2060*/  MOV R7, RZ ;  /* 0x000000ff00077202 */ /* 0x002fe20000000f00 */
[----:B------:R0:W-:Y:S04]  /*2070*/  STL [R1+0x8c], R12 ;  /* 0x00008c0c01007387 */ /* 0x0001e80000100800 */
[----:B------:R0:W-:Y:S01]  /*2080*/  STL [R1+0x70], R11 ;  /* 0x0000700b01007387 */ /* 0x0001e20000100800 */
[----:B--2---:R-:W-:Y:S01]  /*2090*/  LOP3.LUT R30, R30, 0xfffffff7, RZ, 0xc0, !PT ;  /* 0xfffffff71e1e7812 */ /* 0x004fe200078ec0ff */
[----:B---3--:R-:W-:-:S04]  /*20a0*/  @P0 IMAD.IADD R2, R3, 0x1, -R0 ;  /* 0x0000000103020824 */ /* 0x008fc800078e0a00 */
[----:B------:R-:W-:-:S04]  /*20b0*/  IMAD.IADD R127, R9, 0x1, R2 ;  /* 0x00000001097f7824 */ /* 0x000fc800078e0202 */
[C---:B------:R-:W-:Y:S01]  /*20c0*/  VIADD R0, R127.reuse, 0x7f ;  /* 0x0000007f7f007836 */ /* 0x040fe20000000000 */
[----:B------:R-:W-:-:S04]  /*20d0*/  ISETP.GE.AND P3, PT, R127, 0x1, PT ;  /* 0x000000017f00780c */ /* 0x000fc80003f66270 */
[----:B------:R-:W-:-:S04]  /*20e0*/  SHF.R.S32.HI R3, RZ, 0x1f, R0 ;  /* 0x0000001fff037819 */ /* 0x000fc80000011400 */
[----:B------:R-:W-:-:S04]  /*20f0*/  LEA.HI R3, R3, R0, RZ, 0x7 ;  /* 0x0000000003037211 */ /* 0x000fc800078f38ff */
[----:B------:R-:W-:Y:S02]  /*2100*/  SHF.R.S32.HI R118, RZ, 0x7, R3 ;  /* 0x00000007ff767819 */ /* 0x000fe40000011403 */
[----:B------:R-:W-:-:S05]  /*2110*/  @P3 LOP3.LUT R30, R30, 0x8, RZ, 0xfc, !PT ;  /* 0x000000081e1e3812 */ /* 0x000fca00078efcff */
[----:B------:R0:W-:Y:S01]  /*2120*/  STL [R1+0x10], R30 ;  /* 0x0000101e01007387 */ /* 0x0001e20000100800 */
[----:B------:R-:W-:Y:S05]  /*2130*/  @!P3 BRA `(.L_x_345) ;  /* 0x000000000074b947 */ /* 0x000fea0003800000 */
[----:B------:R-:W-:Y:S01]  /*2140*/  ISETP.NE.AND P0, PT, R11, RZ, PT ;  /* 0x000000ff0b00720c */ /* 0x000fe20003f05270 */
[----:B------:R-:W-:-:S03]  /*2150*/  ULDC UR4, c[0x0][0x9f0] ;  /* 0x00027c0000047ab9 */ /* 0x000fc60000000800 */
[----:B0-----:R-:W-:-:S04]  /*2160*/  SEL R11, R11, UR4, P0 ;  /* 0x000000040b0b7c07 */ /* 0x001fc80008000000 */
[-C--:B------:R-:W-:Y:S02]  /*2170*/  IABS R6, R11.reuse ;  /* 0x0000000b00067213 */ /* 0x080fe40000000000 */
[----:B------:R-:W-:Y:S02]  /*2180*/  IADD3 R0, R118, -0x1, R11 ;  /* 0xffffffff76007810 */ /* 0x000fe40007ffe00b */
[----:B------:R-:W0:Y:S01]  /*2190*/  I2F.RP R3, R6 ;  /* 0x0000000600037306 */ /* 0x000e220000209400 */
[-C--:B------:R-:W-:Y:S02]  /*21a0*/  IABS R10, R11.reuse ;  /* 0x0000000b000a7213 */ /* 0x080fe40000000000 */
[----:B------:R-:W-:Y:S02]  /*21b0*/  IABS R8, R0 ;  /* 0x0000000000087213 */ /* 0x000fe40000000000 */
[----:B------:R-:W-:-:S04]  /*21c0*/  LOP3.LUT R0, R0, R11, RZ, 0x3c, !PT ;  /* 0x0000000b00007212 */ /* 0x000fc800078e3cff */
[----:B------:R-:W-:Y:S01]  /*21d0*/  ISETP.GE.AND P2, PT, R0, RZ, PT ;  /* 0x000000ff0000720c */ /* 0x000fe20003f46270 */
[----:B0-----:R-:W0:Y:S02]  /*21e0*/  MUFU.RCP R3, R3 ;  /* 0x0000000300037308 */ /* 0x001e240000001000 */
[----:B0-----:R-:W-:Y:S02]  /*21f0*/  VIADD R4, R3, 0xffffffe ;  /* 0x0ffffffe03047836 */ /* 0x001fe40000000000 */
[----:B------:R-:W-:-:S04]  /*2200*/  IMAD.MOV R3, RZ, RZ, -R10 ;  /* 0x000000ffff037224 */ /* 0x000fc800078e0a0a */
[----:B------:R0:W1:Y:S02]  /*2210*/  F2I.FTZ.U32.TRUNC.NTZ R5, R4 ;  /* 0x0000000400057305 */ /* 0x000064000021f000 */
[----:B0-----:R-:W-:Y:S02]  /*2220*/  IMAD.MOV.U32 R4, RZ, RZ, RZ ;  /* 0x000000ffff047224 */ /* 0x001fe400078e00ff */
[----:B-1----:R-:W-:-:S04]  /*2230*/  IMAD.MOV R7, RZ, RZ, -R5 ;  /* 0x000000ffff077224 */ /* 0x002fc800078e0a05 */
[----:B------:R-:W-:-:S04]  /*2240*/  IMAD R7, R7, R6, RZ ;  /* 0x0000000607077224 */ /* 0x000fc800078e02ff */
[----:B------:R-:W-:-:S06]  /*2250*/  IMAD.HI.U32 R5, R5, R7, R4 ;  /* 0x0000000705057227 */ /* 0x000fcc00078e0004 */
[----:B------:R-:W-:-:S04]  /*2260*/  IMAD.HI.U32 R5, R5, R8, RZ ;  /* 0x0000000805057227 */ /* 0x000fc800078e00ff */
[----:B------:R-:W-:-:S05]  /*2270*/  IMAD R3, R5, R3, R8 ;  /* 0x0000000305037224 */ /* 0x000fca00078e0208 */
[----:B------:R-:W-:-:S13]  /*2280*/  ISETP.GT.U32.AND P1, PT, R6, R3, PT ;  /* 0x000000030600720c */ /* 0x000fda0003f24070 */
[-C--:B------:R-:W-:Y:S01]  /*2290*/  @!P1 IADD3 R3, R3, -R6.reuse, RZ ;  /* 0x8000000603039210 */ /* 0x080fe20007ffe0ff */
[----:B------:R-:W-:Y:S01]  /*22a0*/  @!P1 VIADD R5, R5, 0x1 ;  /* 0x0000000105059836 */ /* 0x000fe20000000000 */
[----:B------:R-:W-:Y:S02]  /*22b0*/  ISETP.NE.AND P1, PT, R11, RZ, PT ;  /* 0x000000ff0b00720c */ /* 0x000fe40003f25270 */
[----:B------:R-:W-:-:S13]  /*22c0*/  ISETP.GE.U32.AND P0, PT, R3, R6, PT ;  /* 0x000000060300720c */ /* 0x000fda0003f06070 */
[----:B------:R-:W-:-:S04]  /*22d0*/  @P0 VIADD R5, R5, 0x1 ;  /* 0x0000000105050836 */ /* 0x000fc80000000000 */
[----:B------:R-:W-:Y:S01]  /*22e0*/  @!P2 IMAD.MOV R5, RZ, RZ, -R5 ;  /* 0x000000ffff05a224 */ /* 0x000fe200078e0a05 */
[----:B------:R-:W-:-:S05]  /*22f0*/  @!P1 LOP3.LUT R5, RZ, R11, RZ, 0x33, !PT ;  /* 0x0000000bff059212 */ /* 0x000fca00078e33ff */
[----:B------:R-:W-:-:S07]  /*2300*/  IMAD.MOV.U32 R7, RZ, RZ, R5 ;  /* 0x000000ffff077224 */ /* 0x000fce00078e0005 */
.L_x_345:
[----:B------:R-:W-:Y:S05]  /*2310*/  BSYNC B0 ;  /* 0x0000000000007941 */ /* 0x000fea0003800000 */
.L_x_344:
[----:B------:R-:W-:-:S05]  /*2320*/  IMAD R0, R12, R7, RZ ;  /* 0x000000070c007224 */ /* 0x000fca00078e02ff */
[C---:B------:R-:W-:Y:S02]  /*2330*/  VIADDMNMX R7, R0.reuse, R7, R118, PT ;  /* 0x0000000700077246 */ /* 0x040fe40003800176 */
[----:B------:R-:W-:-:S03]  /*2340*/  LEA R0, R0, -R9, 0x7 ;  /* 0x8000000900007211 */ /* 0x000fc600078e38ff */
[----:B------:R-:W-:Y:S01]  /*2350*/  IMAD R7, R7, 0x80, -R9 ;  /* 0x0000008007077824 */ /* 0x000fe200078e0a09 */
[----:B------:R-:W-:-:S04]  /*2360*/  VIMNMX R0, RZ, R0, !PT ;  /* 0x00000000ff007248 */ /* 0x000fc80007fe0100 */
[----:B------:R-:W-:Y:S02]  /*2370*/  VIMNMX R7, R7, R2, PT ;  /* 0x0000000207077248 */ /* 0x000fe40003fe0100 */
[----:B------:R-:W-:Y:S02]  /*2380*/  SHF.R.U32.HI R25, RZ, 0x7, R0 ;  /* 0x00000007ff197819 */ /* 0x000fe40000011600 */
[----:B------:R-:W-:-:S03]  /*2390*/  ISETP.GT.AND P0, PT, R7, R0, PT ;  /* 0x000000000700720c */ /* 0x000fc60003f04270 */
[----:B------:R-:W-:-:S10]  /*23a0*/  IMAD.MOV.U32 R26, RZ, RZ, R25 ;  /* 0x000000ffff1a7224 */ /* 0x000fd400078e0019 */
[----:B------:R-:W-:-:S05]  /*23b0*/  @P0 VIADD R3, R7, 0x7f ;  /* 0x0000007f07030836 */ /* 0x000fca0000000000 */
[----:B------:R-:W-:-:S04]  /*23c0*/  @P0 SHF.R.S32.HI R0, RZ, 0x1f, R3 ;  /* 0x0000001fff000819 */ /* 0x000fc80000011403 */
[----:B------:R-:W-:-:S04]  /*23d0*/  @P0 LEA.HI R0, R0, R3, RZ, 0x7 ;  /* 0x0000000300000211 */ /* 0x000fc800078f38ff */
[----:B------:R-:W-:Y:S02]  /*23e0*/  @P0 SHF.R.S32.HI R26, RZ, 0x7, R0 ;  /* 0x00000007ff1a0819 */ /* 0x000fe40000011400 */
[----:B------:R-:W-:Y:S02]  /*23f0*/  PLOP3.LUT P0, PT, PT, PT, PT, 0x80, 0x0 ;  /* 0x000000000000781c */ /* 0x000fe40003f0f070 */
[----:B------:R-:W-:-:S13]  /*2400*/  ISETP.GT.AND P1, PT, R26, R25, PT ;  /* 0x000000191a00720c */ /* 0x000fda0003f24270 */
[----:B------:R-:W-:Y:S05]  /*2410*/  @!P1 BRA `(.L_x_346) ;  /* 0x000000a800a09947 */ /* 0x000fea0003800000 */
[----:B------:R-:W-:Y:S01]  /*2420*/  VIADD R0, R22, 0x28400 ;  /* 0x0002840016007836 */ /* 0x000fe20000000000 */
[----:B------:R-:W-:Y:S04]  /*2430*/  BSSY B6, `(.L_x_347) ;  /* 0x0000013000067945 */ /* 0x000fe80003800000 */
[----:B------:R-:W-:-:S13]  /*2440*/  LOP3.LUT P0, RZ, R0, 0x3ff, RZ, 0xc0, !PT ;  /* 0x000003ff00ff7812 */ /* 0x000fda000780c0ff */
[----:B------:R-:W-:Y:S05]  /*2450*/  @!P0 BRA `(.L_x_348) ;  /* 0x0000000000408947 */ /* 0x000fea0003800000 */
[----:B------:R-:W-:Y:S01]  /*2460*/  MOV R14, 0x0 ;  /* 0x00000000000e7802 */ /* 0x000fe20000000f00 */
[----:B------:R-:W-:Y:S01]  /*2470*/  ULDC.64 UR4, c[0x4][0xc0] ;  /* 0x0100300000047ab9 */ /* 0x000fe20000000a00 */
[----:B------:R-:W-:Y:S01]  /*2480*/  ULDC.64 UR6, c[0x4][0x20] ;  /* 0x0100080000067ab9 */ /* 0x000fe20000000a00 */
[----:B0-----:R-:W-:Y:S01]  /*2490*/  MOV R4, UR4 ;  /* 0x0000000400047c02 */ /* 0x001fe20008000f00 */
[----:B------:R-:W-:Y:S01]  /*24a0*/  IMAD.U32 R5, RZ, RZ, UR5 ;  /* 0x00000005ff057e24 */ /* 0x000fe2000f8e00ff */
[----:B------:R-:W-:Y:S01]  /*24b0*/  ULDC.64 UR4, c[0x4][0xc8] ;  /* 0x0100320000047ab9 */ /* 0x000fe20000000a00 */
[----:B------:R-:W0:Y:S01]  /*24c0*/  LDC.64 R14, c[0x4][R14] ;  /* 0x010000000e0e7b82 */ /* 0x000e220000000a00 */
[----:B------:R-:W-:Y:S01]  /*24d0*/  IMAD.U32 R6, RZ, RZ, UR4 ;  /* 0x00000004ff067e24 */ /* 0x000fe2000f8e00ff */
[----:B------:R-:W-:Y:S01]  /*24e0*/  MOV R11, UR7 ;  /* 0x00000007000b7c02 */ /* 0x000fe20008000f00 */
[----:B------:R-:W-:Y:S02]  /*24f0*/  IMAD.U32 R7, RZ, RZ, UR5 ;  /* 0x00000005ff077e24 */ /* 0x000fe4000f8e00ff */
[----:B------:R-:W-:-:S02]  /*2500*/  IMAD.U32 R10, RZ, RZ, UR6 ;  /* 0x00000006ff0a7e24 */ /* 0x000fc4000f8e00ff */
[----:B------:R-:W-:Y:S02]  /*2510*/  IMAD.MOV.U32 R8, RZ, RZ, 0x70 ;  /* 0x00000070ff087424 */ /* 0x000fe400078e00ff */
[----:B------:R-:W-:Y:S02]  /*2520*/  IMAD.MOV.U32 R12, RZ, RZ, 0x1 ;  /* 0x00000001ff0c7424 */ /* 0x000fe400078e00ff */
[----:B------:R-:W-:-:S07]  /*2530*/  IMAD.MOV.U32 R13, RZ, RZ, RZ ;  /* 0x000000ffff0d7224 */ /* 0x000fce00078e00ff */
[----:B------:R-:W-:-:S07]  /*2540*/  LEPC R20, `(.L_x_348) ;  /* 0x000000001014794e */ /* 0x000fce0000000000 */
[----:B0----5:R-:W-:Y:S05]  /*2550*/  CALL.ABS.NOINC R14 ;  /* 0x000000000e007343 */ /* 0x021fea0003c00000 */
.L_x_348:
[----:B------:R-:W-:Y:S05]  /*2560*/  BSYNC B6 ;  /* 0x0000000000067941 */ /* 0x000fea0003800000 */
.L_x_347:
        /* <DEDUP_REMOVED lines=20> */
.L_x_350:
[----:B------:R-:W-:Y:S05]  /*26b0*/  BSYNC B6 ;  /* 0x0000000000067941 */ /* 0x000fea0003800000 */
.L_x_349:
[----:B------:R-:W-:Y:S01]  /*26c0*/  ULDC.64 UR4, c[0x0][0x9f8] ;  /* 0x00027e0000047ab9 */ /* 0x000fe20000000a00 */
[----:B------:R-:W-:Y:S01]  /*26d0*/  IMAD.MOV.U32 R0, RZ, RZ, R32 ;  /* 0x000000ffff007224 */ /* 0x000fe200078e0020 */
[----:B------:R-:W-:Y:S01]  /*26e0*/  ISETP.NE.U32.AND P0, PT, RZ, UR4, PT ;  /* 0x00000004ff007c0c */ /* 0x000fe2000bf05070 */
[----:B------:R-:W1:Y:S01]  /*26f0*/  LDC R35, c[0x0][0x3f4] ;  /* 0x0000fd00ff237b82 */ /* 0x000e620000000800 */
[----:B------:R-:W-:Y:S02]  /*2700*/  MOV R20, R30 ;  /* 0x0000001e00147202 */ /* 0x000fe40000000f00 */
[----:B------:R-:W-:Y:S01]  /*2710*/  ISETP.NE.AND.EX P0, PT, RZ, UR5, PT, P0 ;  /* 0x00000005ff007c0c */ /* 0x000fe2000bf05300 */
[----:B------:R-:W2:Y:S04]  /*2720*/  S2R R21, SR_TID.X ;  /* 0x0000000000157919 */ /* 0x000ea80000002100 */
[----:B------:R-:W3:Y:S08]  /*2730*/  LDC.64 R104, c[0x0][0x300] ;  /* 0x0000c000ff687b82 */ /* 0x000ef00000000a00 */
[----:B0-----:R-:W-:Y:S01]  /*2740*/  @P0 IADD3 R4, P1, R34, UR4, RZ ;  /* 0x0000000422040c10 */ /* 0x001fe2000ff3e0ff */
[----:B------:R-:W-:Y:S01]  /*2750*/  IMAD.IADD R88, R28, 0x1, R27 ;  /* 0x000000011c587824 */ /* 0x000fe200078e021b */
[----:B------:R-:W0:Y:S02]  /*2760*/  LDC.64 R12, c[0x0][0x3f8] ;  /* 0x0000fe00ff0c7b82 */ /* 0x000e240000000a00 */
[----:B------:R-:W-:Y:S01]  /*2770*/  @P0 IADD3.X R5, R33, UR5, RZ, P1, !PT ;  /* 0x0000000521050c10 */ /* 0x000fe20008ffe4ff */
[----:B------:R-:W-:-:S04]  /*2780*/  ULDC.64 UR4, c[0x0][0xa08] ;  /* 0x0002820000047ab9 */ /* 0x000fc80000000a00 */
[----:B------:R4:W4:Y:S01]  /*2790*/  @P0 LDG.E R0, desc[UR42][R4.64] ;  /* 0x0000002a04000981 */ /* 0x000922000c1e1900 */
[----:B-1----:R-:W-:Y:S02]  /*27a0*/  ISETP.GE.AND P2, PT, R16, R35, PT ;  /* 0x000000231000720c */ /* 0x002fe40003f46270 */
[----:B------:R-:W-:Y:S02]  /*27b0*/  LOP3.LUT R20, R20, 0xfffffffd, RZ, 0xc0, !PT ;  /* 0xfffffffd14147812 */ /* 0x000fe400078ec0ff */
[----:B------:R-:W-:Y:S02]  /*27c0*/  SHF.R.S32.HI R37, RZ, 0x1f, R88 ;  /* 0x0000001fff257819 */ /* 0x000fe40000011458 */
[----:B------:R-:W-:Y:S02]  /*27d0*/  ISETP.NE.U32.AND P0, PT, RZ, UR4, PT ;  /* 0x00000004ff007c0c */ /* 0x000fe4000bf05070 */
[----:B------:R-:W-:Y:S01]  /*27e0*/  SHF.R.S32.HI R36, RZ, 0x1f, R23 ;  /* 0x0000001fff247819 */ /* 0x000fe20000011417 */
[-C--:B---3--:R-:W-:Y:S01]  /*27f0*/  IMAD R6, R37, R104.reuse, RZ ;  /* 0x0000006825067224 */ /* 0x088fe200078e02ff */
[----:B--2---:R-:W-:Y:S01]  /*2800*/  SHF.R.U32.HI R32, RZ, 0x7, R21 ;  /* 0x00000007ff207819 */ /* 0x004fe20000011615 */
[----:B----4-:R-:W-:Y:S01]  /*2810*/  IMAD.WIDE.U32 R4, R88, R104, RZ ;  /* 0x0000006858047225 */ /* 0x010fe200078e00ff */
[----:B------:R-:W-:Y:S01]  /*2820*/  ISETP.NE.AND.EX P0, PT, RZ, UR5, PT, P0 ;  /* 0x00000005ff007c0c */ /* 0x000fe2000bf05300 */
[----:B------:R-:W-:Y:S01]  /*2830*/  ULDC.64 UR4, c[0x0][0x308] ;  /* 0x0000c20000047ab9 */ /* 0x000fe20000000a00 */
[----:B------:R-:W-:Y:S01]  /*2840*/  @P2 LOP3.LUT R20, R20, 0x2, RZ, 0xfc, !PT ;  /* 0x0000000214142812 */ /* 0x000fe200078efcff */
[----:B------:R-:W-:Y:S01]  /*2850*/  IMAD R3, R88, R105, R6 ;  /* 0x0000006958037224 */ /* 0x000fe200078e0206 */
[----:B------:R-:W-:Y:S01]  /*2860*/  ISETP.NE.AND P6, PT, R32, 0x1, PT ;  /* 0x000000012000780c */ /* 0x000fe20003fc5270 */
[----:B------:R-:W1:Y:S01]  /*2870*/  LDC.64 R6, c[0x0][0x408] ;  /* 0x00010200ff067b82 */ /* 0x000e620000000a00 */
[----:B------:R-:W-:Y:S01]  /*2880*/  VIADD R27, R23, 0x20 ;  /* 0x00000020171b7836 */ /* 0x000fe20000000000 */
[----:B------:R2:W-:Y:S01]  /*2890*/  STL [R1+0x10], R20 ;  /* 0x0000101401007387 */ /* 0x0005e20000100800 */
[----:B------:R-:W-:-:S02]  /*28a0*/  IMAD.IADD R5, R5, 0x1, R3 ;  /* 0x0000000105057824 */ /* 0x000fc400078e0203 */
[----:B------:R-:W-:Y:S01]  /*28b0*/  IMAD.SHL.U32 R28, R23, 0x80, RZ ;  /* 0x00000080171c7824 */ /* 0x000fe200078e00ff */
[----:B------:R-:W3:Y:S01]  /*28c0*/  LDL R15, [R1+0x5c] ;  /* 0x00005c00010f7983 */ /* 0x000ee20000100800 */
[----:B------:R-:W-:-:S03]  /*28d0*/  IMAD.WIDE.U32 R4, R31, UR4, R4 ;  /* 0x000000041f047c25 */ /* 0x000fc6000f8e0004 */
[----:B------:R-:W4:Y:S01]  /*28e0*/  LDL R14, [R1+0x58] ;  /* 0x00005800010e7983 */ /* 0x000f220000100800 */
[----:B------:R-:W-:Y:S01]  /*28f0*/  IMAD R103, R31, UR5, R5 ;  /* 0x000000051f677c24 */ /* 0x000fe2000f8e0205 */
[----:B------:R-:W-:Y:S01]  /*2900*/  ULDC.64 UR4, c[0x0][0x310] ;  /* 0x0000c40000047ab9 */ /* 0x000fe20000000a00 */
[----:B------:R-:W-:Y:S01]  /*2910*/  IMAD.MOV.U32 R102, RZ, RZ, R4 ;  /* 0x000000ffff667224 */ /* 0x000fe200078e0004 */
[----:B--2---:R-:W2:Y:S01]  /*2920*/  LDL R20, [R1+0x60] ;  /* 0x0000600001147983 */ /* 0x004ea20000100800 */
[----:B0-----:R-:W-:-:S03]  /*2930*/  IMAD.WIDE.U32 R96, R23, R12, R16 ;  /* 0x0000000c17607225 */ /* 0x001fc600078e0010 */
[----:B------:R-:W4:Y:S01]  /*2940*/  LDL R11, [R1+0x54] ;  /* 0x00005400010b7983 */ /* 0x000f220000100800 */
[----:B------:R-:W-:Y:S01]  /*2950*/  VIADD R21, R23, 0x40 ;  /* 0x0000004017157836 */ /* 0x000fe20000000000 */
[----:B------:R-:W-:Y:S01]  /*2960*/  SHF.L.U32 R27, R27, 0x7, RZ ;  /* 0x000000071b1b7819 */ /* 0x000fe200000006ff */
[----:B------:R-:W-:-:S04]  /*2970*/  IMAD.WIDE.U32 R98, R23, R12, R18 ;  /* 0x0000000c17627225 */ /* 0x000fc800078e0012 */
[----:B------:R-:W-:Y:S01]  /*2980*/  IMAD.SHL.U32 R21, R21, 0x80, RZ ;  /* 0x0000008015157824 */ /* 0x000fe200078e00ff */
[----:B------:R-:W-:Y:S02]  /*2990*/  LOP3.LUT R28, R28, 0x380, RZ, 0xc0, !PT ;  /* 0x000003801c1c7812 */ /* 0x000fe400078ec0ff */
[----:B------:R-:W-:Y:S02]  /*29a0*/  LOP3.LUT R27, R27, 0x380, RZ, 0xc0, !PT ;  /* 0x000003801b1b7812 */ /* 0x000fe400078ec0ff */
[----:B------:R-:W-:Y:S01]  /*29b0*/  LOP3.LUT R21, R21, 0x380, RZ, 0xc0, !PT ;  /* 0x0000038015157812 */ /* 0x000fe200078ec0ff */
[C---:B------:R-:W-:Y:S01]  /*29c0*/  IMAD.SHL.U32 R30, R23.reuse, 0x80, RZ ;  /* 0x00000080171e7824 */ /* 0x040fe200078e00ff */
[----:B------:R-:W-:-:S04]  /*29d0*/  IADD3 R8, R23, 0x60, RZ ;  /* 0x0000006017087810 */ /* 0x000fc80007ffe0ff */
[----:B------:R-:W-:Y:S01]  /*29e0*/  LOP3.LUT R30, R30, 0x380, RZ, 0xc0, !PT ;  /* 0x000003801e1e7812 */ /* 0x000fe200078ec0ff */
[----:B------:R-:W-:Y:S01]  /*29f0*/  IMAD.SHL.U32 R8, R8, 0x80, RZ ;  /* 0x0000008008087824 */ /* 0x000fe200078e00ff */
[----:B------:R-:W-:Y:S02]  /*2a00*/  SHF.L.U64.HI R91, R104, 0x5, R105 ;  /* 0x00000005685b7819 */ /* 0x000fe40000010269 */
[----:B------:R-:W-:Y:S02]  /*2a10*/  SHF.R.U32.HI R30, RZ, 0x3, R30 ;  /* 0x00000003ff1e7819 */ /* 0x000fe4000001161e */
[----:B------:R-:W-:Y:S01]  /*2a20*/  LOP3.LUT R8, R8, 0x380, RZ, 0xc0, !PT ;  /* 0x0000038008087812 */ /* 0x000fe200078ec0ff */
[----:B------:R-:W-:Y:S01]  /*2a30*/  IMAD.SHL.U32 R90, R104, 0x20, RZ ;  /* 0x00000020685a7824 */ /* 0x000fe200078e00ff */
[----:B------:R-:W-:-:S03]  /*2a40*/  IADD3 R33, R23, 0x20, RZ ;  /* 0x0000002017217810 */ /* 0x000fc60007ffe0ff */
[----:B------:R-:W-:Y:S01]  /*2a50*/  IMAD.WIDE.U32 R128, R23, R104, R90 ;  /* 0x0000006817807225 */ /* 0x000fe200078e005a */
[----:B------:R-:W-:-:S03]  /*2a60*/  SHF.R.S32.HI R117, RZ, 0x1f, R33 ;  /* 0x0000001fff757819 */ /* 0x000fc60000011421 */
[----:B-1----:R-:W-:-:S04]  /*2a70*/  IMAD.WIDE.U32 R94, R23, R6, R18 ;  /* 0x00000006175e7225 */ /* 0x002fc800078e0012 */
[----:B------:R-:W-:-:S04]  /*2a80*/  IMAD.WIDE.U32 R92, R23, R6, R16 ;  /* 0x00000006175c7225 */ /* 0x000fc800078e0010 */
[C---:B------:R-:W-:Y:S02]  /*2a90*/  VIADD R33, R23.reuse, 0x60 ;  /* 0x0000006017217836 */ /* 0x040fe40000000000 */
[C---:B------:R-:W-:Y:S02]  /*2aa0*/  VIADD R34, R23.reuse, 0x40 ;  /* 0x0000004017227836 */ /* 0x040fe40000000000 */
[----:B------:R-:W-:Y:S01]  /*2ab0*/  IMAD.WIDE.U32 R46, R23, R104, R16 ;  /* 0x00000068172e7225 */ /* 0x000fe200078e0010 */
[----:B------:R-:W-:Y:S02]  /*2ac0*/  SHF.R.S32.HI R114, RZ, 0x1f, R33 ;  /* 0x0000001fff727819 */ /* 0x000fe40000011421 */
[----:B------:R-:W-:Y:S02]  /*2ad0*/  SHF.R.S32.HI R115, RZ, 0x1f, R34 ;  /* 0x0000001fff737819 */ /* 0x000fe40000011422 */
[----:B------:R-:W-:Y:S02]  /*2ae0*/  IADD3 R124, R32, 0x8, RZ ;  /* 0x00000008207c7810 */ /* 0x000fe40007ffe0ff */
[C---:B------:R-:W-:Y:S01]  /*2af0*/  SHF.L.U64.HI R32, R104.reuse, 0x6, R105 ;  /* 0x0000000668207819 */ /* 0x040fe20000010269 */
[----:B------:R-:W-:Y:S01]  /*2b00*/  IMAD.SHL.U32 R125, R104, 0x80, RZ ;  /* 0x00000080687d7824 */ /* 0x000fe200078e00ff */
[----:B------:R-:W-:-:S02]  /*2b10*/  SHF.R.S32.HI R3, RZ, 0x1f, R0 ;  /* 0x0000001fff037819 */ /* 0x000fc40000011400 */
[----:B------:R-:W-:Y:S01]  /*2b20*/  SEL R100, R0, RZ, !P0 ;  /* 0x000000ff00647207 */ /* 0x000fe20004000000 */
[----:B------:R-:W-:Y:S01]  /*2b30*/  IMAD R0, R36, R12, RZ ;  /* 0x0000000c24007224 */ /* 0x000fe200078e02ff */
[----:B------:R-:W-:-:S03]  /*2b40*/  SEL R3, R3, RZ, !P0 ;  /* 0x000000ff03037207 */ /* 0x000fc60004000000 */
[----:B------:R-:W-:-:S04]  /*2b50*/  IMAD.WIDE.U32 R102, R100, UR4, R102 ;  /* 0x0000000464667c25 */ /* 0x000fc8000f8e0066 */
[----:B------:R-:W-:-:S04]  /*2b60*/  IMAD R43, R3, UR4, RZ ;  /* 0x00000004032b7c24 */ /* 0x000fc8000f8e02ff */
[----:B------:R-:W-:Y:S01]  /*2b70*/  IMAD R43, R100, UR5, R43 ;  /* 0x00000005642b7c24 */ /* 0x000fe2000f8e022b */
[----:B------:R-:W-:Y:S05]  /*2b80*/  @!P6 WARPSYNC.ALL ;  /* 0x000000000000e948 */ /* 0x000fea0003800000 */
[----:B------:R-:W-:Y:S02]  /*2b90*/  ULDC.64 UR4, c[0x0][0x330] ;  /* 0x0000cc0000047ab9 */ /* 0x000fe40000000a00 */
[----:B------:R-:W-:-:S04]  /*2ba0*/  IMAD.WIDE.U32 R4, R31, UR4, R16 ;  /* 0x000000041f047c25 */ /* 0x000fc8000f8e0010 */
[----:B------:R-:W-:Y:S01]  /*2bb0*/  IMAD R5, R31, UR5, R5 ;  /* 0x000000051f057c24 */ /* 0x000fe2000f8e0205 */
[----:B------:R-:W-:Y:S02]  /*2bc0*/  ULDC.64 UR4, c[0x0][0x338] ;  /* 0x0000ce0000047ab9 */ /* 0x000fe40000000a00 */
[----:B------:R-:W-:Y:S01]  /*2bd0*/  IMAD R111, R3, UR4, RZ ;  /* 0x00000004036f7c24 */ /* 0x000fe2000f8e02ff */
[----:B------:R-:W-:-:S03]  /*2be0*/  SEL R3, R35, RZ, P2 ;  /* 0x000000ff23037207 */ /* 0x000fc60001000000 */
[C---:B------:R-:W-:Y:S02]  /*2bf0*/  IMAD R111, R100.reuse, UR5, R111 ;  /* 0x00000005646f7c24 */ /* 0x040fe4000f8e026f */
[----:B------:R-:W-:Y:S01]  /*2c00*/  IMAD.WIDE.U32 R100, R100, UR4, R4 ;  /* 0x0000000464647c25 */ /* 0x000fe2000f8e0004 */
[----:B------:R-:W-:Y:S03]  /*2c10*/  @!P6 BAR.SYNC.DEFER_BLOCKING 0x9, 0x100 ;  /* 0x024400000000eb1d */ /* 0x000fe60000010000 */
[C---:B------:R-:W-:Y:S02]  /*2c20*/  IMAD R5, R23.reuse, R13, R0 ;  /* 0x0000000d17057224 */ /* 0x040fe400078e0200 */
[----:B------:R-:W-:Y:S01]  /*2c30*/  IMAD R0, R36, R6, RZ ;  /* 0x0000000624007224 */ /* 0x000fe200078e02ff */
[----:B------:R-:W-:Y:S01]  /*2c40*/  IADD3 R88, P0, R23, R88, RZ ;  /* 0x0000005817587210 */ /* 0x000fe20007f1e0ff */
[----:B------:R-:W-:Y:S01]  /*2c50*/  IMAD.IADD R3, R16, 0x1, R3 ;  /* 0x0000000110037824 */ /* 0x000fe200078e0203 */
[----:B------:R-:W-:Y:S01]  /*2c60*/  IADD3 R42, R103, R43, RZ ;  /* 0x0000002b672a7210 */ /* 0x000fe20007ffe0ff */
[----:B------:R-:W-:Y:S01]  /*2c70*/  IMAD R9, R23, R7, R0 ;  /* 0x0000000717097224 */ /* 0x000fe200078e0200 */
[----:B------:R-:W-:-:S02]  /*2c80*/  ULDC UR4, c[0x0][0x2f4] ;  /* 0x0000bd0000047ab9 */ /* 0x000fc40000000800 */
[----:B------:R-:W-:-:S04]  /*2c90*/  SHF.R.S32.HI R0, RZ, 0x1f, R3 ;  /* 0x0000001fff007819 */ /* 0x000fc80000011403 */
[CC--:B------:R-:W-:Y:S01]  /*2ca0*/  LEA.HI R108, R0.reuse, R3.reuse, RZ, 0x4 ;  /* 0x00000003006c7211 */ /* 0x0c0fe200078f20ff */
[----:B------:R-:W-:Y:S01]  /*2cb0*/  IMAD.IADD R99, R99, 0x1, R5 ;  /* 0x0000000163637824 */ /* 0x000fe200078e0205 */
[----:B------:R-:W-:Y:S02]  /*2cc0*/  LEA.HI R4, R0, R3, RZ, 0x7 ;  /* 0x0000000300047211 */ /* 0x000fe400078f38ff */
[----:B------:R-:W-:Y:S02]  /*2cd0*/  IADD3 R97, R5, R97, RZ ;  /* 0x0000006105617210 */ /* 0x000fe40007ffe0ff */
[--C-:B------:R-:W-:Y:S01]  /*2ce0*/  LOP3.LUT R0, R28, 0x70, R108.reuse, 0xf8, !PT ;  /* 0x000000701c007812 */ /* 0x100fe200078ef86c */
[----:B------:R-:W-:Y:S01]  /*2cf0*/  VIADD R28, R23, 0x20 ;  /* 0x00000020171c7836 */ /* 0x000fe20000000000 */
[--C-:B------:R-:W-:Y:S01]  /*2d00*/  LOP3.LUT R3, R27, 0x70, R108.reuse, 0xf8, !PT ;  /* 0x000000701b037812 */ /* 0x100fe200078ef86c */
[----:B------:R-:W-:Y:S01]  /*2d10*/  VIADD R27, R23, 0x40 ;  /* 0x00000040171b7836 */ /* 0x000fe20000000000 */
[----:B------:R-:W-:Y:S01]  /*2d20*/  LOP3.LUT R5, R21, 0x70, R108, 0xf8, !PT ;  /* 0x0000007015057812 */ /* 0x000fe200078ef86c */
[----:B------:R-:W-:-:S02]  /*2d30*/  VIADD R21, R23, 0x60 ;  /* 0x0000006017157836 */ /* 0x000fc40000000000 */
[----:B------:R-:W-:Y:S01]  /*2d40*/  IMAD.SHL.U32 R28, R28, 0x80, RZ ;  /* 0x000000801c1c7824 */ /* 0x000fe200078e00ff */
[----:B------:R-:W-:Y:S01]  /*2d50*/  SHF.L.U32 R27, R27, 0x7, RZ ;  /* 0x000000071b1b7819 */ /* 0x000fe200000006ff */
[----:B------:R-:W-:-:S03]  /*2d60*/  IMAD.SHL.U32 R21, R21, 0x80, RZ ;  /* 0x0000008015157824 */ /* 0x000fc600078e00ff */
[----:B------:R-:W-:Y:S02]  /*2d70*/  LOP3.LUT R27, R27, 0x380, RZ, 0xc0, !PT ;  /* 0x000003801b1b7812 */ /* 0x000fe400078ec0ff */
[----:B------:R-:W-:Y:S02]  /*2d80*/  LOP3.LUT R28, R28, 0x380, RZ, 0xc0, !PT ;  /* 0x000003801c1c7812 */ /* 0x000fe400078ec0ff */
[----:B------:R-:W-:Y:S01]  /*2d90*/  LOP3.LUT R21, R21, 0x380, RZ, 0xc0, !PT ;  /* 0x0000038015157812 */ /* 0x000fe200078ec0ff */
[----:B------:R-:W-:Y:S01]  /*2da0*/  IMAD.SHL.U32 R4, R4, 0x80, RZ ;  /* 0x0000008004047824 */ /* 0x000fe200078e00ff */
[----:B------:R-:W-:Y:S02]  /*2db0*/  SHF.R.U32.HI R28, RZ, 0x3, R28 ;  /* 0x00000003ff1c7819 */ /* 0x000fe4000001161c */
[----:B------:R-:W-:Y:S02]  /*2dc0*/  SHF.R.U32.HI R27, RZ, 0x3, R27 ;  /* 0x00000003ff1b7819 */ /* 0x000fe4000001161b */
[----:B------:R-:W-:-:S02]  /*2dd0*/  LOP3.LUT R8, R8, 0x70, R108, 0xf8, !PT ;  /* 0x0000007008087812 */ /* 0x000fc400078ef86c */
[----:B------:R-:W-:Y:S02]  /*2de0*/  SHF.R.U32.HI R21, RZ, 0x3, R21 ;  /* 0x00000003ff157819 */ /* 0x000fe40000011615 */
[----:B------:R-:W-:Y:S01]  /*2df0*/  LOP3.LUT R31, R0, R30, RZ, 0x3c, !PT ;  /* 0x0000001e001f7212 */ /* 0x000fe200078e3cff */
[----:B------:R-:W-:Y:S01]  /*2e00*/  IMAD R0, R36, R104, RZ ;  /* 0x0000006824007224 */ /* 0x000fe200078e02ff */
[----:B------:R-:W-:Y:S02]  /*2e10*/  LOP3.LUT R4, R4, 0xffffc000, RZ, 0xc0, !PT ;  /* 0xffffc00004047812 */ /* 0x000fe400078ec0ff */
[----:B------:R-:W-:Y:S02]  /*2e20*/  LOP3.LUT R3, R3, R28, RZ, 0x3c, !PT ;  /* 0x0000001c03037212 */ /* 0x000fe400078e3cff */
[----:B------:R-:W-:Y:S01]  /*2e30*/  LOP3.LUT R5, R5, R27, RZ, 0x3c, !PT ;  /* 0x0000001b05057212 */ /* 0x000fe200078e3cff */
[----:B------:R-:W-:Y:S01]  /*2e40*/  IMAD R41, R23, R105, R0 ;  /* 0x0000006917297224 */ /* 0x000fe200078e0200 */
[----:B------:R-:W-:-:S02]  /*2e50*/  LOP3.LUT R27, R8, R21, RZ, 0x3c, !PT ;  /* 0x00000015081b7212 */ /* 0x000fc400078e3cff */
[-C--:B---3--:R-:W-:Y:S02]  /*2e60*/  IADD3 R30, R3, R4.reuse, R15 ;  /* 0x00000004031e7210 */ /* 0x088fe40007ffe00f */
[-C--:B--2---:R-:W-:Y:S02]  /*2e70*/  IADD3 R31, R31, R4.reuse, R20 ;  /* 0x000000041f1f7210 */ /* 0x084fe40007ffe014 */
[-C--:B----4-:R-:W-:Y:S02]  /*2e80*/  IADD3 R28, R5, R4.reuse, R14 ;  /* 0x00000004051c7210 */ /* 0x090fe40007ffe00e */
[----:B------:R-:W-:Y:S01]  /*2e90*/  IADD3 R27, R27, R4, R11 ;  /* 0x000000041b1b7210 */ /* 0x000fe20007ffe00b */
[----:B------:R-:W-:Y:S01]  /*2ea0*/  IMAD.IADD R4, R41, 0x1, R129 ;  /* 0x0000000129047824 */ /* 0x000fe200078e0281 */
[----:B------:R-:W-:Y:S01]  /*2eb0*/  IADD3 R3, P1, R90, R128, RZ ;  /* 0x000000805a037210 */ /* 0x000fe20007f3e0ff */
[----:B------:R-:W-:Y:S02]  /*2ec0*/  IMAD.IADD R95, R95, 0x1, R9 ;  /* 0x000000015f5f7824 */ /* 0x000fe400078e0209 */
[----:B------:R-:W-:Y:S01]  /*2ed0*/  IMAD.IADD R93, R9, 0x1, R93 ;  /* 0x00000001095d7824 */ /* 0x000fe200078e025d */
[----:B-----5:R-:W-:Y:S01]  /*2ee0*/  SHF.R.S32.HI R9, RZ, 0x1f, R24 ;  /* 0x0000001fff097819 */ /* 0x020fe20000011418 */
[----:B------:R-:W-:Y:S01]  /*2ef0*/  IMAD.X R33, R4, 0x1, R91, P1 ;  /* 0x0000000104217824 */ /* 0x000fe200008e065b */
[----:B------:R-:W-:-:S02]  /*2f00*/  IADD3 R34, P1, R3, R90, RZ ;  /* 0x0000005a03227210 */ /* 0x000fc40007f3e0ff */
[----:B------:R-:W-:Y:S01]  /*2f10*/  IADD3.X R89, R36, R37, RZ, P0, !PT ;  /* 0x0000002524597210 */ /* 0x000fe200007fe4ff */
[C---:B------:R-:W-:Y:S01]  /*2f20*/  IMAD R10, R9.reuse, R12, RZ ;  /* 0x0000000c090a7224 */ /* 0x040fe200078e02ff */
[C---:B------:R-:W-:Y:S01]  /*2f30*/  IADD3 R40, P0, R102.reuse, R46, RZ ;  /* 0x0000002e66287210 */ /* 0x040fe20007f1e0ff */
[----:B------:R-:W-:Y:S02]  /*2f40*/  IMAD R9, R9, R6, RZ ;  /* 0x0000000609097224 */ /* 0x000fe400078e02ff */
[----:B------:R-:W-:Y:S02]  /*2f50*/  IMAD.IADD R36, R47, 0x1, R41 ;  /* 0x000000012f247824 */ /* 0x000fe400078e0229 */
[----:B------:R-:W-:Y:S01]  /*2f60*/  IMAD.X R37, R33, 0x1, R91, P1 ;  /* 0x0000000121257824 */ /* 0x000fe200008e065b */
[----:B------:R-:W-:Y:S01]  /*2f70*/  IADD3 R43, P1, R102, 0x80, RZ ;  /* 0x00000080662b7810 */ /* 0x000fe20007f3e0ff */
[----:B------:R-:W-:Y:S01]  /*2f80*/  IMAD R39, R24, R13, R10 ;  /* 0x0000000d18277224 */ /* 0x000fe200078e020a */
[----:B------:R-:W-:Y:S01]  /*2f90*/  LOP3.LUT R41, R108, 0xfffffff0, RZ, 0xc0, !PT ;  /* 0xfffffff06c297812 */ /* 0x000fe200078ec0ff */
[----:B------:R-:W-:Y:S01]  /*2fa0*/  IMAD.WIDE.U32 R98, R24, R12, R98 ;  /* 0x0000000c18627225 */ /* 0x000fe200078e0062 */
[----:B------:R-:W-:-:S03]  /*2fb0*/  IADD3 R44, P2, R40, 0x80, RZ ;  /* 0x00000080282c7810 */ /* 0x000fc60007f5e0ff */
[C---:B------:R-:W-:Y:S02]  /*2fc0*/  IMAD R107, R24.reuse, R7, R9 ;  /* 0x00000007186b7224 */ /* 0x040fe400078e0209 */
[----:B------:R-:W-:Y:S01]  /*2fd0*/  IMAD.WIDE.U32 R94, R24, R6, R94 ;  /* 0x00000006185e7225 */ /* 0x000fe200078e005e */
[----:B------:R-:W-:-:S03]  /*2fe0*/  SHF.L.U64.HI R21, R12, 0x5, R13 ;  /* 0x000000050c157819 */ /* 0x000fc6000001020d */
[----:B------:R-:W-:Y:S02]  /*2ff0*/  VIADD R5, R16, 0x80 ;  /* 0x0000008010057836 */ /* 0x000fe40000000000 */
[----:B------:R-:W-:Y:S02]  /*3000*/  IMAD.X R45, R36, 0x1, R42, P0 ;  /* 0x00000001242d7824 */ /* 0x000fe400000e062a */
[----:B------:R-:W-:Y:S01]  /*3010*/  IMAD.WIDE.U32 R96, R24, R12, R96 ;  /* 0x0000000c18607225 */ /* 0x000fe200078e0060 */
[----:B------:R-:W-:-:S03]  /*3020*/  SHF.L.U64.HI R20, R12, 0x6, R13 ;  /* 0x000000060c147819 */ /* 0x000fc6000001020d */
[----:B------:R-:W-:Y:S01]  /*3030*/  IMAD.WIDE.U32 R92, R24, R6, R92 ;  /* 0x00000006185c7225 */ /* 0x000fe200078e005c */
[----:B------:R-:W-:Y:S02]  /*3040*/  SHF.L.U64.HI R15, R12, 0x7, R13 ;  /* 0x000000070c0f7819 */ /* 0x000fe4000001020d */
[--C-:B------:R-:W-:Y:S01]  /*3050*/  SHF.L.U64.HI R11, R6, 0x5, R7.reuse ;  /* 0x00000005060b7819 */ /* 0x100fe20000010207 */
[----:B------:R-:W-:Y:S01]  /*3060*/  IMAD.SHL.U32 R14, R12, 0x20, RZ ;  /* 0x000000200c0e7824 */ /* 0x000fe200078e00ff */
[C-C-:B------:R-:W-:Y:S01]  /*3070*/  SHF.L.U64.HI R10, R6.reuse, 0x6, R7.reuse ;  /* 0x00000006060a7819 */ /* 0x140fe20000010207 */
[C---:B------:R-:W-:Y:S01]  /*3080*/  IMAD.SHL.U32 R8, R6.reuse, 0x20, RZ ;  /* 0x0000002006087824 */ /* 0x040fe200078e00ff */
[C---:B------:R-:W-:Y:S01]  /*3090*/  SHF.L.U64.HI R9, R6.reuse, 0x7, R7 ;  /* 0x0000000706097819 */ /* 0x040fe20000010207 */
[----:B------:R-:W-:Y:S01]  /*30a0*/  IMAD.SHL.U32 R7, R6, 0x40, RZ ;  /* 0x0000004006077824 */ /* 0x000fe200078e00ff */
[----:B------:R-:W-:Y:S01]  /*30b0*/  SHF.L.U64.HI R0, R104, 0x7, R105 ;  /* 0x0000000768007819 */ /* 0x000fe20000010269 */
[----:B------:R-:W-:Y:S01]  /*30c0*/  IMAD.IADD R38, R99, 0x1, R39 ;  /* 0x0000000163267824 */ /* 0x000fe200078e0227 */
[----:B------:R-:W-:Y:S01]  /*30d0*/  SHF.L.U32 R13, R12, 0x6, RZ ;  /* 0x000000060c0d7819 */ /* 0x000fe200000006ff */
[----:B------:R-:W-:Y:S01]  /*30e0*/  IMAD.X R105, RZ, RZ, R42, P1 ;  /* 0x000000ffff697224 */ /* 0x000fe200008e062a */
[----:B------:R-:W-:Y:S01]  /*30f0*/  ISETP.GE.AND P0, PT, R16, UR4, PT ;  /* 0x0000000410007c0c */ /* 0x000fe2000bf06270 */
[----:B------:R-:W-:Y:S01]  /*3100*/  IMAD.IADD R106, R95, 0x1, R107 ;  /* 0x000000015f6a7824 */ /* 0x000fe200078e026b */
[----:B------:R-:W-:Y:S01]  /*3110*/  ISETP.GE.AND P1, PT, R5, UR4, PT ;  /* 0x0000000405007c0c */ /* 0x000fe2000bf26270 */
[----:B------:R-:W-:Y:S01]  /*3120*/  IMAD.SHL.U32 R12, R12, 0x80, RZ ;  /* 0x000000800c0c7824 */ /* 0x000fe200078e00ff */
[----:B------:R-:W-:Y:S01]  /*3130*/  SHF.R.S32.HI R108, RZ, 0x4, R108 ;  /* 0x00000004ff6c7819 */ /* 0x000fe2000001146c */
[----:B------:R-:W-:Y:S01]  /*3140*/  IMAD.SHL.U32 R6, R6, 0x80, RZ ;  /* 0x0000008006067824 */ /* 0x000fe200078e00ff */
[----:B------:R-:W-:Y:S01]  /*3150*/  SHF.R.S32.HI R109, RZ, 0x1f, R41 ;  /* 0x0000001fff6d7819 */ /* 0x000fe20000011429 */
[----:B------:R-:W-:Y:S01]  /*3160*/  IMAD.SHL.U32 R35, R35, 0x2, RZ ;  /* 0x0000000223237824 */ /* 0x000fe200078e00ff */
[----:B------:R-:W-:Y:S01]  /*3170*/  IADD3.X R110, RZ, R45, RZ, P2, !PT ;  /* 0x0000002dff6e7210 */ /* 0x000fe200017fe4ff */
[----:B------:R-:W-:-:S02]  /*3180*/  IMAD.IADD R39, R39, 0x1, R97 ;  /* 0x0000000127277824 */ /* 0x000fc400078e0261 */
[----:B------:R-:W-:Y:S02]  /*3190*/  IMAD.IADD R107, R107, 0x1, R93 ;  /* 0x000000016b6b7824 */ /* 0x000fe400078e025d */
[----:B------:R-:W-:-:S07]  /*31a0*/  IMAD.IADD R111, R101, 0x1, R111 ;  /* 0x00000001656f7824 */ /* 0x000fce00078e026f */
.L_x_434:
[----:B------:R-:W2:Y:S01]  /*31b0*/  LDL R48, [R1+0x68] ;  /* 0x0000680001307983 */ /* 0x000ea20000100800 */
[----:B------:R-:W0:Y:S03]  /*31c0*/  LDC R84, c[0x0][0x3f4] ;  /* 0x0000fd00ff547b82 */ /* 0x000e260000000800 */
[----:B------:R-:W3:Y:S01]  /*31d0*/  LDL.LU R58, [R1+0x10] ;  /* 0x00001000013a7983 */ /* 0x000ee20000300800 */
[----:B------:R-:W-:Y:S01]  /*31e0*/  VIADD R26, R26, 0xffffffff ;  /* 0xffffffff1a1a7836 */ /* 0x000fe20000000000 */
[----:B------:R-:W-:Y:S05]  /*31f0*/  YIELD ;  /* 0x0000000000007946 */ /* 0x000fea0003800000 */
[----:B------:R-:W-:Y:S01]  /*3200*/  ISETP.GT.AND P3, PT, R26, R25, PT ;  /* 0x000000191a00720c */ /* 0x000fe20003f64270 */
[----:B------:R-:W-:Y:S01]  /*3210*/  BSSY B0, `(.L_x_351) ;  /* 0x000094a000007945 */ /* 0x000fe20003800000 */
[----:B0-----:R-:W-:Y:S01]  /*3220*/  ISETP.GE.AND P2, PT, R84, 0x1, PT ;  /* 0x000000015400780c */ /* 0x001fe20003f46270 */
[----:B--2---:R-:W-:Y:S01]  /*3230*/  IMAD R113, R232, 0x8000, R48 ;  /* 0x00008000e8717824 */ /* 0x004fe200078e0230 */
[----:B---3--:R-:W-:-:S03]  /*3240*/  LOP3.LUT R58, R58, 0xfffffffb, RZ, 0xc0, !PT ;  /* 0xfffffffb3a3a7812 */ /* 0x008fc600078ec0ff */
[----:B------:R-:W-:-:S06]  /*3250*/  IMAD.IADD R113, R22, 0x1, R113 ;  /* 0x0000000116717824 */ /* 0x000fcc00078e0271 */
[----:B------:R-:W-:-:S05]  /*3260*/  @P3 LOP3.LUT R58, R58, 0x4, RZ, 0xfc, !PT ;  /* 0x000000043a3a3812 */ /* 0x000fca00078efcff */
[----:B------:R0:W-:Y:S01]  /*3270*/  STL [R1+0x10], R58 ;  /* 0x0000103a01007387 */ /* 0x0001e20000100800 */
[----:B------:R-:W-:Y:S05]  /*3280*/  @!P2 BRA `(.L_x_352) ;  /* 0x0000008c00b8a947 */ /* 0x000fea0003800000 */
[----:B------:R-:W-:Y:S01]  /*3290*/  ULDC.U8 UR4, c[0x0][0x410] ;  /* 0x0001040000047ab9 */ /* 0x000fe20000000000 */
[----:B------:R-:W-:Y:S01]  /*32a0*/  SHF.R.S32.HI R49, RZ, 0x1f, R26 ;  /* 0x0000001fff317819 */ /* 0x000fe2000001141a */
[-C--:B------:R-:W-:Y:S01]  /*32b0*/  IMAD R48, R0, R26.reuse, RZ ;  /* 0x0000001a00307224 */ /* 0x080fe200078e02ff */
[----:B------:R-:W-:Y:S01]  /*32c0*/  ISETP.NE.AND P2, PT, RZ, UR4, PT ;  /* 0x00000004ff007c0c */ /* 0x000fe2000bf45270 */
[-C--:B------:R-:W-:Y:S02]  /*32d0*/  IMAD R50, R15, R26.reuse, RZ ;  /* 0x0000001a0f327224 */ /* 0x080fe400078e02ff */
[----:B------:R-:W-:Y:S02]  /*32e0*/  IMAD R51, R9, R26, RZ ;  /* 0x0000001a09337224 */ /* 0x000fe400078e02ff */
[C---:B------:R-:W-:Y:S02]  /*32f0*/  IMAD R85, R49.reuse, R125, R48 ;  /* 0x0000007d31557224 */ /* 0x040fe400078e0230 */
[----:B------:R-:W-:-:S02]  /*3300*/  IMAD R87, R49, R12, R50 ;  /* 0x0000000c31577224 */ /* 0x000fc400078e0232 */
[----:B------:R-:W-:Y:S02]  /*3310*/  IMAD R53, R49, R6, R51 ;  /* 0x0000000631357224 */ /* 0x000fe400078e0233 */
[----:B------:R-:W-:Y:S02]  /*3320*/  IMAD R116, R26, -0x80, R2 ;  /* 0xffffff801a747824 */ /* 0x000fe400078e0202 */
[----:B------:R-:W-:-:S03]  /*3330*/  IMAD.WIDE.U32 R120, R125, R26, RZ ;  /* 0x0000001a7d787225 */ /* 0x000fc600078e00ff */
[----:B------:R-:W-:Y:S01]  /*3340*/  VIMNMX R116, R116, 0x80, PT ;  /* 0x0000008074747848 */ /* 0x000fe20003fe0100 */
[----:B------:R-:W-:Y:S01]  /*3350*/  IMAD.WIDE.U32 R48, R12, R26, RZ ;  /* 0x0000001a0c307225 */ /* 0x000fe200078e00ff */
[----:B------:R-:W-:-:S03]  /*3360*/  IADD3 R85, R121, R85, RZ ;  /* 0x0000005579557210 */ /* 0x000fc60007ffe0ff */
[----:B------:R-:W-:-:S04]  /*3370*/  IMAD.WIDE.U32 R50, R6, R26, RZ ;  /* 0x0000001a06327225 */ /* 0x000fc800078e00ff */
[----:B------:R-:W-:Y:S02]  /*3380*/  IMAD.IADD R87, R49, 0x1, R87 ;  /* 0x0000000131577824 */ /* 0x000fe400078e0257 */
[----:B------:R-:W-:Y:S01]  /*3390*/  IMAD.IADD R86, R51, 0x1, R53 ;  /* 0x0000000133567824 */ /* 0x000fe200078e0235 */
[----:B------:R-:W-:Y:S06]  /*33a0*/  @!P2 BRA `(.L_x_353) ;  /* 0x00000044003ca947 */ /* 0x000fec0003800000 */
[----:B------:R-:W-:Y:S01]  /*33b0*/  ISETP.GE.AND P2, PT, R23, R116, PT ;  /* 0x000000741700720c */ /* 0x000fe20003f46270 */
[----:B------:R-:W-:Y:S01]  /*33c0*/  BSSY B1, `(.L_x_354) ;  /* 0x000001e000017945 */ /* 0x000fe20003800000 */
        /* <DEDUP_REMOVED lines=11> */
[----:B------:R-:W-:Y:S01]  /*3480*/  CS2R R82, SRZ ;  /* 0x0000000000527805 */ /* 0x000fe2000001ff00 */
[----:B------:R-:W-:Y:S06]  /*3490*/  @P2 BRA `(.L_x_355) ;  /* 0x0000000000402947 */ /* 0x000fec0003800000 */
[----:B------:R-:W-:Y:S01]  /*34a0*/  ULDC.64 UR4, c[0x0][0x3e8] ;  /* 0x0000fa0000047ab9 */ /* 0x000fe20000000a00 */
[----:B------:R-:W-:Y:S02]  /*34b0*/  CS2R R80, SRZ ;  /* 0x0000000000507805 */ /* 0x000fe4000001ff00 */
[----:B------:R-:W-:Y:S02]  /*34c0*/  IADD3 R56, P3, P4, R98, UR4, R48 ;  /* 0x0000000462387c10 */ /* 0x000fe4000fc7e030 */
[----:B------:R-:W-:Y:S02]  /*34d0*/  CS2R R82, SRZ ;  /* 0x0000000000527805 */ /* 0x000fe4000001ff00 */
[----:B------:R-:W-:Y:S01]  /*34e0*/  IADD3.X R57, R38, UR5, R87, P3, P4 ;  /* 0x0000000526397c10 */ /* 0x000fe20009fe8457 */
[----:B------:R-:W-:Y:S02]  /*34f0*/  ULDC.64 UR4, c[0x0][0x400] ;  /* 0x0001000000047ab9 */ /* 0x000fe40000000a00 */
[----:B------:R-:W-:-:S04]  /*3500*/  IADD3 R54, P3, P4, R94, UR4, R50 ;  /* 0x000000045e367c10 */ /* 0x000fc8000fc7e032 */
[----:B------:R-:W-:Y:S02]  /*3510*/  IADD3.X R55, R106, UR5, R86, P3, P4 ;  /* 0x000000056a377c10 */ /* 0x000fe40009fe8456 */
[----:B------:R-:W-:Y:S02]  /*3520*/  ISETP.GE.AND P3, PT, R18, R84, PT ;  /* 0x000000541200720c */ /* 0x000fe40003f66270 */
[----:B------:R-:W-:Y:S02]  /*3530*/  CS2R R76, SRZ ;  /* 0x00000000004c7805 */ /* 0x000fe4000001ff00 */
[----:B------:R-:W-:-:S09]  /*3540*/  CS2R R78, SRZ ;  /* 0x00000000004e7805 */ /* 0x000fd2000001ff00 */
[----:B------:R1:W5:Y:S04]  /*3550*/  @!P3 LDG.E.64 R80, desc[UR42][R56.64] ;  /* 0x0000002a3850b981 */ /* 0x000368000c1e1b00 */
[----:B------:R1:W5:Y:S01]  /*3560*/  @!P3 LDG.E.64 R82, desc[UR42][R54.64] ;  /* 0x0000002a3652b981 */ /* 0x000362000c1e1b00 */
[----:B------:R-:W-:-:S13]  /*3570*/  ISETP.GE.AND P3, PT, R233, R84, PT ;  /* 0x00000054e900720c */ /* 0x000fda0003f66270 */
[----:B------:R1:W5:Y:S04]  /*3580*/  @!P3 LDG.E.64 R76, desc[UR42][R56.64+0x40] ;  /* 0x0000402a384cb981 */ /* 0x000368000c1e1b00 */
[----:B------:R1:W5:Y:S02]  /*3590*/  @!P3 LDG.E.64 R78, desc[UR42][R54.64+0x40] ;  /* 0x0000402a364eb981 */ /* 0x000364000c1e1b00 */
.L_x_355:
[----:B------:R-:W-:Y:S05]  /*35a0*/  BSYNC B1 ;  /* 0x0000000000017941 */ /* 0x000fea0003800000 */
.L_x_354:
[----:B-1----:R-:W-:Y:S01]  /*35b0*/  VIADD R54, R23, 0x20 ;  /* 0x0000002017367836 */ /* 0x002fe20000000000 */
[----:B------:R-:W-:Y:S04]  /*35c0*/  BSSY B1, `(.L_x_356) ;  /* 0x0000017000017945 */ /* 0x000fe80003800000 */
[----:B------:R-:W-:-:S13]  /*35d0*/  ISETP.GE.AND P3, PT, R54, R116, PT ;  /* 0x000000743600720c */ /* 0x000fda0003f66270 */
[----:B------:R-:W-:Y:S05]  /*35e0*/  @P3 BRA `(.L_x_357) ;  /* 0x0000000000503947 */ /* 0x000fea0003800000 */
[----:B------:R-:W-:Y:S01]  /*35f0*/  IADD3 R56, P4, P5, R98, R48, R14 ;  /* 0x0000003062387210 */ /* 0x000fe20007d9e00e */
[----:B------:R-:W-:Y:S01]  /*3600*/  ULDC.64 UR4, c[0x0][0x3e8] ;  /* 0x0000fa0000047ab9 */ /* 0x000fe20000000a00 */
[----:B------:R-:W-:Y:S02]  /*3610*/  CS2R R72, SRZ ;  /* 0x0000000000487805 */ /* 0x000fe4000001ff00 */
[----:B------:R-:W-:Y:S02]  /*3620*/  CS2R R74, SRZ ;  /* 0x00000000004a7805 */ /* 0x000fe4000001ff00 */
[----:B------:R-:W-:Y:S02]  /*3630*/  IADD3.X R57, R38, R87, R21, P4, P5 ;  /* 0x0000005726397210 */ /* 0x000fe400027ea415 */
[----:B------:R-:W-:-:S04]  /*3640*/  IADD3 R54, P4, P5, R94, R50, R8 ;  /* 0x000000325e367210 */ /* 0x000fc80007d9e008 */
[----:B------:R-:W-:Y:S02]  /*3650*/  IADD3.X R55, R106, R86, R11, P4, P5 ;  /* 0x000000566a377210 */ /* 0x000fe400027ea40b */
[----:B------:R-:W-:-:S04]  /*3660*/  IADD3 R56, P4, R56, UR4, RZ ;  /* 0x0000000438387c10 */ /* 0x000fc8000ff9e0ff */
[----:B------:R-:W-:Y:S01]  /*3670*/  IADD3.X R57, R57, UR5, RZ, P4, !PT ;  /* 0x0000000539397c10 */ /* 0x000fe2000a7fe4ff */
[----:B------:R-:W-:Y:S02]  /*3680*/  ULDC.64 UR4, c[0x0][0x400] ;  /* 0x0001000000047ab9 */ /* 0x000fe40000000a00 */
[----:B------:R-:W-:-:S04]  /*3690*/  IADD3 R54, P4, R54, UR4, RZ ;  /* 0x0000000436367c10 */ /* 0x000fc8000ff9e0ff */
[----:B------:R-:W-:Y:S02]  /*36a0*/  IADD3.X R55, R55, UR5, RZ, P4, !PT ;  /* 0x0000000537377c10 */ /* 0x000fe4000a7fe4ff */
        /* <DEDUP_REMOVED lines=8> */
.L_x_357:
[----:B------:R-:W-:Y:S05]  /*3730*/  BSYNC B1 ;  /* 0x0000000000017941 */ /* 0x000fea0003800000 */
.L_x_356:
[----:B-1----:R-:W-:Y:S01]  /*3740*/  VIADD R55, R23, 0x40 ;  /* 0x0000004017377836 */ /* 0x002fe20000000000 */
[----:B------:R-:W-:Y:S01]  /*3750*/  MOV R54, R58 ;  /* 0x0000003a00367202 */ /* 0x000fe20000000f00 */
[----:B------:R-:W-:Y:S01]  /*3760*/  BSSY B1, `(.L_x_358) ;  /* 0x000001b000017945 */ /* 0x000fe20003800000 */
[----:B------:R-:W-:Y:S02]  /*3770*/  CS2R R66, SRZ ;  /* 0x0000000000427805 */ /* 0x000fe4000001ff00 */
[----:B------:R-:W-:Y:S02]  /*3780*/  ISETP.GE.AND P4, PT, R55, R116, PT ;  /* 0x000000743700720c */ /* 0x000fe40003f86270 */
[----:B------:R-:W-:-:S11]  /*3790*/  LOP3.LUT R54, R54, 0xfffffffe, RZ, 0xc0, !PT ;  /* 0xfffffffe36367812 */ /* 0x000fd600078ec0ff */
[----:B------:R-:W-:-:S05]  /*37a0*/  @P4 LOP3.LUT R54, R54, 0x1, RZ, 0xfc, !PT ;  /* 0x0000000136364812 */ /* 0x000fca00078efcff */
[----:B------:R1:W-:Y:S01]  /*37b0*/  STL [R1+0x10], R54 ;  /* 0x0000103601007387 */ /* 0x0003e20000100800 */
[----:B------:R-:W-:Y:S05]  /*37c0*/  @P4 BRA `(.L_x_359) ;  /* 0x0000000000504947 */ /* 0x000fea0003800000 */
[----:B------:R-:W-:Y:S01]  /*37d0*/  IADD3 R56, P4, P5, R98, R13, R48 ;  /* 0x0000000d62387210 */ /* 0x000fe20007d9e030 */
[----:B------:R-:W-:Y:S01]  /*37e0*/  ULDC.64 UR4, c[0x0][0x3e8] ;  /* 0x0000fa0000047ab9 */ /* 0x000fe20000000a00 */
[----:B------:R-:W-:Y:S02]  /*37f0*/  CS2R R64, SRZ ;  /* 0x0000000000407805 */ /* 0x000fe4000001ff00 */
[----:B------:R-:W-:Y:S02]  /*3800*/  CS2R R66, SRZ ;  /* 0x0000000000427805 */ /* 0x000fe4000001ff00 */
[----:B------:R-:W-:Y:S02]  /*3810*/  IADD3.X R57, R38, R20, R87, P4, P5 ;  /* 0x0000001426397210 */ /* 0x000fe400027ea457 */
[----:B-1----:R-:W-:-:S04]  /*3820*/  IADD3 R54, P4, P5, R94, R7, R50 ;  /* 0x000000075e367210 */ /* 0x002fc80007d9e032 */
        /* <DEDUP_REMOVED lines=14> */
.L_x_359:
[----:B------:R-:W-:Y:S05]  /*3910*/  BSYNC B1 ;  /* 0x0000000000017941 */ /* 0x000fea0003800000 */
.L_x_358:
[----:B------:R-:W-:Y:S01]  /*3920*/  VIADD R112, R23, 0x60 ;  /* 0x0000006017707836 */ /* 0x000fe20000000000 */
[----:B------:R-:W-:Y:S01]  /*3930*/  BSSY B1, `(.L_x_360) ;  /* 0x0000020000017945 */ /* 0x000fe20003800000 */
[----:B--2---:R-:W-:Y:S02]  /*3940*/  CS2R R56, SRZ ;  /* 0x0000000000387805 */ /* 0x004fe4000001ff00 */
[----:B-1----:R-:W-:Y:S02]  /*3950*/  CS2R R54, SRZ ;  /* 0x0000000000367805 */ /* 0x002fe4000001ff00 */
[----:B0-----:R-:W-:Y:S02]  /*3960*/  CS2R R58, SRZ ;  /* 0x00000000003a7805 */ /* 0x001fe4000001ff00 */
[----:B------:R-:W-:-:S13]  /*3970*/  ISETP.GE.AND P4, PT, R112, R116, PT ;  /* 0x000000747000720c */ /* 0x000fda0003f86270 */
[----:B------:R-:W-:Y:S05]  /*3980*/  @P4 BRA `(.L_x_361) ;  /* 0x0000000000684947 */ /* 0x000fea0003800000 */
[----:B------:R-:W0:Y:S01]  /*3990*/  LDC.64 R52, c[0x0][0x3f8] ;  /* 0x0000fe00ff347b82 */ /* 0x000e220000000a00 */
[----:B------:R-:W-:Y:S01]  /*39a0*/  IMAD.MOV.U32 R49, RZ, RZ, R87 ;  /* 0x000000ffff317224 */ /* 0x000fe200078e0057 */
[----:B------:R-:W-:Y:S01]  /*39b0*/  ULDC.64 UR4, c[0x0][0x3e8] ;  /* 0x0000fa0000047ab9 */ /* 0x000fe20000000a00 */
[----:B------:R-:W-:Y:S01]  /*39c0*/  IMAD.MOV.U32 R51, RZ, RZ, R86 ;  /* 0x000000ffff337224 */ /* 0x000fe200078e0056 */
[----:B------:R-:W-:Y:S02]  /*39d0*/  CS2R R56, SRZ ;  /* 0x0000000000387805 */ /* 0x000fe4000001ff00 */
[----:B------:R-:W-:Y:S01]  /*39e0*/  CS2R R58, SRZ ;  /* 0x00000000003a7805 */ /* 0x000fe2000001ff00 */
[----:B0-----:R-:W-:Y:S02]  /*39f0*/  IMAD R53, R53, 0x60, RZ ;  /* 0x0000006035357824 */ /* 0x001fe400078e02ff */
[----:B------:R-:W-:-:S04]  /*3a00*/  IMAD.WIDE.U32 R48, R52, 0x60, R48 ;  /* 0x0000006034307825 */ /* 0x000fc800078e0030 */
[----:B------:R-:W-:Y:S01]  /*3a10*/  IMAD.IADD R49, R49, 0x1, R53 ;  /* 0x0000000131317824 */ /* 0x000fe200078e0235 */
[----:B------:R-:W-:Y:S01]  /*3a20*/  IADD3 R48, P5, P6, R98, UR4, R48 ;  /* 0x0000000462307c10 */ /* 0x000fe2000febe030 */
[----:B------:R-:W0:Y:S03]  /*3a30*/  LDC.64 R52, c[0x0][0x408] ;  /* 0x00010200ff347b82 */ /* 0x000e260000000a00 */
[----:B------:R-:W-:Y:S01]  /*3a40*/  IADD3.X R49, R38, UR5, R49, P5, P6 ;  /* 0x0000000526317c10 */ /* 0x000fe2000afec431 */
[----:B------:R-:W-:Y:S01]  /*3a50*/  ULDC.64 UR4, c[0x0][0x400] ;  /* 0x0001000000047ab9 */ /* 0x000fe20000000a00 */
[----:B0-----:R-:W-:-:S04]  /*3a60*/  IMAD.WIDE.U32 R50, R52, 0x60, R50 ;  /* 0x0000006034327825 */ /* 0x001fc800078e0032 */
[----:B------:R-:W-:Y:S01]  /*3a70*/  IMAD R53, R53, 0x60, RZ ;  /* 0x0000006035357824 */ /* 0x000fe200078e02ff */
[----:B------:R-:W-:-:S04]  /*3a80*/  IADD3 R50, P5, P6, R94, UR4, R50 ;  /* 0x000000045e327c10 */ /* 0x000fc8000febe032 */
[----:B------:R-:W-:-:S04]  /*3a90*/  IADD3 R51, R51, R53, RZ ;  /* 0x0000003533337210 */ /* 0x000fc80007ffe0ff */
        /* <DEDUP_REMOVED lines=9> */
.L_x_361:
[----:B------:R-:W-:Y:S05]  /*3b30*/  BSYNC B1 ;  /* 0x0000000000017941 */ /* 0x000fea0003800000 */
.L_x_360:
[----:B------:R-:W-:Y:S01]  /*3b40*/  UISETP.NE.AND UP0, UPT, UR46, 0x3, UPT ;  /* 0x000000032e00788c */ /* 0x000fe2000bf05270 */
[----:B-----5:R-:W-:Y:S01]  /*3b50*/  IMAD.MOV.U32 R139, RZ, RZ, R76 ;  /* 0x000000ffff8b7224 */ /* 0x020fe200078e004c */
[----:B------:R-:W-:Y:S01]  /*3b60*/  MOV R134, R68 ;  /* 0x0000004400867202 */ /* 0x000fe20000000f00 */
[----:B------:R-:W-:Y:S01]  /*3b70*/  IMAD.MOV.U32 R142, RZ, RZ, R80 ;  /* 0x000000ffff8e7224 */ /* 0x000fe200078e0050 */
[----:B------:R-:W-:Y:S01]  /*3b80*/  MOV R132, R64 ;  /* 0x0000004000847202 */ /* 0x000fe20000000f00 */
[----:B------:R-:W-:Y:S01]  /*3b90*/  IMAD.MOV.U32 R140, RZ, RZ, R78 ;  /* 0x000000ffff8c7224 */ /* 0x000fe200078e004e */
[----:B------:R-:W-:Y:S01]  /*3ba0*/  PLOP3.LUT P5, PT, PT, PT, UP0, 0x80, 0x0 ;  /* 0x000000000000781c */ /* 0x000fe20003faf008 */
[----:B------:R-:W-:Y:S01]  /*3bb0*/  IMAD.MOV.U32 R143, RZ, RZ, R82 ;  /* 0x000000ffff8f7224 */ /* 0x000fe200078e0052 */
[----:B------:R-:W-:Y:S01]  /*3bc0*/  MOV R87, R54 ;  /* 0x0000003600577202 */ /* 0x000fe20000000f00 */
[----:B------:R-:W-:Y:S02]  /*3bd0*/  IMAD.MOV.U32 R136, RZ, RZ, R72 ;  /* 0x000000ffff887224 */ /* 0x000fe400078e0048 */
[----:B------:R-:W-:-:S02]  /*3be0*/  IMAD.MOV.U32 R135, RZ, RZ, R70 ;  /* 0x000000ffff877224 */ /* 0x000fc400078e0046 */
[----:B------:R-:W-:Y:S02]  /*3bf0*/  IMAD.MOV.U32 R137, RZ, RZ, R74 ;  /* 0x000000ffff897224 */ /* 0x000fe400078e004a */
[----:B------:R-:W-:Y:S02]  /*3c00*/  IMAD.MOV.U32 R130, RZ, RZ, R60 ;  /* 0x000000ffff827224 */ /* 0x000fe400078e003c */
[----:B------:R-:W-:Y:S02]  /*3c10*/  IMAD.MOV.U32 R131, RZ, RZ, R62 ;  /* 0x000000ffff837224 */ /* 0x000fe400078e003e */
[----:B------:R-:W-:Y:S02]  /*3c20*/  IMAD.MOV.U32 R133, RZ, RZ, R66 ;  /* 0x000000ffff857224 */ /* 0x000fe400078e0042 */
[----:B------:R-:W-:Y:S02]  /*3c30*/  IMAD.MOV.U32 R86, RZ, RZ, R52 ;  /* 0x000000ffff567224 */ /* 0x000fe400078e0034 */
[----:B------:R-:W-:-:S02]  /*3c40*/  IMAD.MOV.U32 R122, RZ, RZ, R56 ;  /* 0x000000ffff7a7224 */ /* 0x000fc400078e0038 */
[----:B------:R-:W-:Y:S01]  /*3c50*/  IMAD.MOV.U32 R123, RZ, RZ, R58 ;  /* 0x000000ffff7b7224 */ /* 0x000fe200078e003a */
[----:B------:R-:W-:Y:S06]  /*3c60*/  @!P5 BRA `(.L_x_362) ;  /* 0x000000000004d947 */ /* 0x000fec0003800000 */
[----:B------:R-:W-:Y:S01]  /*3c70*/  BPT.TRAP 0x1 ;  /* 0x000000040000795c */ /* 0x000fe20000300000 */
.L_x_362:
[----:B------:R-:W-:Y:S01]  /*3c80*/  IMAD R112, R232, 0x8, R22 ;  /* 0x00000008e8707824 */ /* 0x000fe200078e0216 */
[----:B------:R-:W-:Y:S01]  /*3c90*/  SHF.L.U32 R126, R234, 0x1f, RZ ;  /* 0x0000001fea7e7819 */ /* 0x000fe200000006ff */
[----:B------:R-:W-:Y:S03]  /*3ca0*/  BSSY B1, `(.L_x_363) ;  /* 0x0000003000017945 */ /* 0x000fe60003800000 */
[----:B------:R-:W1:Y:S02]  /*3cb0*/  SYNCS.PHASECHK.TRANS64.TRYWAIT P6, [R112+URZ+0x38890], R126 ;  /* 0x0388907e700075a7 */ /* 0x000e6400080c017f */
[----:B-1----:R-:W-:Y:S05]  /*3cc0*/  @!P6 BRA `(.L_x_364) ;  /* 0x000002640080e947 */ /* 0x002fea0003800000 */
.L_x_671:
[----:B------:R-:W-:Y:S05]  /*3cd0*/  BSYNC B1 ;  /* 0x0000000000017941 */ /* 0x000fea0003800000 */
.L_x_363:
[----:B------:R-:W-:Y:S04]  /*3ce0*/  BSSY B1, `(.L_x_365) ;  /* 0x00000f0000017945 */ /* 0x000fe80003800000 */
[----:B------:R-:W-:Y:S05]  /*3cf0*/  @P2 BRA `(.L_x_366) ;  /* 0x0000000c00b82947 */ /* 0x000fea0003800000 */
[----:B------:R-:W-:Y:S01]  /*3d00*/  IADD3 R141, P2, R46, R120, RZ ;  /* 0x000000782e8d7210 */ /* 0x000fe20007f5e0ff */
[----:B------:R-:W-:Y:S04]  /*3d10*/  BSSY B2, `(.L_x_367) ;  /* 0x0000077000027945 */ /* 0x000fe80003800000 */
[----:B------:R-:W-:Y:S01]  /*3d20*/  IMAD.X R138, R85, 0x1, R36, P2 ;  /* 0x00000001558a7824 */ /* 0x000fe200010e0624 */
[----:B------:R-:W-:Y:S07]  /*3d30*/  @P0 BRA `(.L_x_368) ;  /* 0x0000000400d00947 */ /* 0x000fee0003800000 */
[----:B0-----:R0:W2:Y:S01]  /*3d40*/  LDS.128 R48, [R113+0x28400] ;  /* 0x0284000071307984 */ /* 0x0010a20000000c00 */
[----:B------:R-:W-:Y:S01]  /*3d50*/  ISETP.GE.AND P2, PT, R18, R84, PT ;  /* 0x000000541200720c */ /* 0x000fe20003f46270 */
[----:B------:R-:W-:-:S12]  /*3d60*/  BSSY B3, `(.L_x_369) ;  /* 0x000006d000037945 */ /* 0x000fd80003800000 */
[----:B0-----:R-:W-:Y:S05]  /*3d70*/  @P2 BRA `(.L_x_370) ;  /* 0x0000000400ac2947 */ /* 0x001fea0003800000 */
[--C-:B------:R-:W-:Y:S02]  /*3d80*/  SHF.R.U32.HI R80, RZ, 0x8, R81.reuse ;  /* 0x00000008ff507819 */ /* 0x100fe40000011651 */
[----:B------:R-:W-:Y:S02]  /*3d90*/  SHF.R.U32.HI R82, RZ, 0x10, R81 ;  /* 0x00000010ff527819 */ /* 0x000fe40000011651 */
[----:B------:R-:W-:Y:S01]  /*3da0*/  LOP3.LUT R81, R81, 0xff0000ff, RZ, 0xc0, !PT ;  /* 0xff0000ff51517812 */ /* 0x000fe200078ec0ff */
[----:B------:R-:W-:Y:S01]  /*3db0*/  IMAD.SHL.U32 R144, R80, 0x100, RZ ;  /* 0x0000010050907824 */ /* 0x000fe200078e00ff */
[----:B------:R-:W-:Y:S01]  /*3dc0*/  SHF.R.U32.HI R145, RZ, 0x8, R83 ;  /* 0x00000008ff917819 */ /* 0x000fe20000011653 */
[----:B------:R-:W-:Y:S01]  /*3dd0*/  IMAD.U32 R82, R82, 0x10000, RZ ;  /* 0x0001000052527824 */ /* 0x000fe200078e00ff */
[----:B------:R-:W-:Y:S02]  /*3de0*/  LOP3.LUT R146, R83, 0xff0000ff, RZ, 0xc0, !PT ;  /* 0xff0000ff53927812 */ /* 0x000fe400078ec0ff */
[----:B------:R-:W-:-:S02]  /*3df0*/  LOP3.LUT R81, R81, 0xff00, R144, 0xf8, !PT ;  /* 0x0000ff0051517812 */ /* 0x000fc400078ef890 */
[----:B------:R-:W-:Y:S02]  /*3e00*/  SHF.L.U32 R145, R145, 0x8, RZ ;  /* 0x0000000891917819 */ /* 0x000fe400000006ff */
[----:B------:R-:W-:Y:S02]  /*3e10*/  LOP3.LUT R81, R81, 0xff0000, R82, 0xf8, !PT ;  /* 0x00ff000051517812 */ /* 0x000fe400078ef852 */
[----:B------:R-:W-:Y:S02]  /*3e20*/  F2FP.F16.E4M3.UNPACK_B R82, R143.H1 ;  /* 0x0000008fff52723e */ /* 0x000fe400030006ff */
[----:B--2---:R-:W-:Y:S02]  /*3e30*/  F2FP.F16.E4M3.UNPACK_B R144, R49 ;  /* 0x00000031ff90723e */ /* 0x004fe400020006ff */
[----:B------:R-:W-:Y:S01]  /*3e40*/  SHF.R.U32.HI R80, RZ, 0x10, R83 ;  /* 0x00000010ff507819 */ /* 0x000fe20000011653 */
[----:B------:R-:W-:Y:S01]  /*3e50*/  HADD2.F32 R148, -RZ, R82.H0_H0 ;  /* 0x20000052ff947230 */ /* 0x000fe20000004100 */
[----:B------:R-:W-:Y:S01]  /*3e60*/  LOP3.LUT R146, R146, 0xff00, R145, 0xf8, !PT ;  /* 0x0000ff0092927812 */ /* 0x000fe200078ef891 */
[--C-:B------:R-:W-:Y:S01]  /*3e70*/  HADD2.F32 R83, -RZ, R144.reuse.H1_H1 ;  /* 0x30000090ff537230 */ /* 0x100fe20000004100 */
[----:B------:R-:W-:Y:S01]  /*3e80*/  F2FP.F16.E4M3.UNPACK_B R145, R142.H1 ;  /* 0x0000008eff91723e */ /* 0x000fe200030006ff */
[----:B------:R-:W-:Y:S01]  /*3e90*/  HADD2.F32 R144, -RZ, R144.H0_H0 ;  /* 0x20000090ff907230 */ /* 0x000fe20000004100 */
[----:B------:R-:W-:-:S02]  /*3ea0*/  F2FP.F16.E4M3.UNPACK_B R143, R143 ;  /* 0x0000008fff8f723e */ /* 0x000fc400020006ff */
[CC--:B------:R-:W-:Y:S01]  /*3eb0*/  FMUL.FTZ R149, R83.reuse, R148.reuse ;  /* 0x0000009453957220 */ /* 0x0c0fe20000410000 */
[--C-:B------:R-:W-:Y:S02]  /*3ec0*/  HADD2.F32 R147, -RZ, R145.reuse.H0_H0 ;  /* 0x20000091ff937230 */ /* 0x100fe40000004100 */
[C---:B------:R-:W-:Y:S01]  /*3ed0*/  FMUL.FTZ R148, R144.reuse, R148 ;  /* 0x0000009490947220 */ /* 0x040fe20000410000 */
[----:B------:R-:W-:Y:S01]  /*3ee0*/  HADD2.F32 R145, -RZ, R145.H1_H1 ;  /* 0x30000091ff917230 */ /* 0x000fe20000004100 */
[----:B------:R-:W-:Y:S02]  /*3ef0*/  F2FP.F16.E4M3.UNPACK_B R142, R142 ;  /* 0x0000008eff8e723e */ /* 0x000fe400020006ff */
[----:B------:R-:W-:Y:S01]  /*3f00*/  FFMA.FTZ R83, R83, R147, R148 ;  /* 0x0000009353537223 */ /* 0x000fe20000010094 */
[----:B------:R-:W-:Y:S01]  /*3f10*/  F2FP.F16.E4M3.UNPACK_B R148, R49.H1 ;  /* 0x00000031ff94723e */ /* 0x000fe200030006ff */
[----:B------:R-:W-:Y:S01]  /*3f20*/  FFMA.FTZ R144, R144, R147, -R149 ;  /* 0x0000009390907223 */ /* 0x000fe20000010895 */
[----:B------:R-:W-:-:S03]  /*3f30*/  HADD2.F32 R147, -RZ, R82.H1_H1 ;  /* 0x30000052ff937230 */ /* 0x000fc60000004100 */
[--C-:B------:R-:W-:Y:S02]  /*3f40*/  HADD2.F32 R49, -RZ, R148.reuse.H1_H1 ;  /* 0x30000094ff317230 */ /* 0x100fe40000004100 */
[----:B------:R-:W-:-:S03]  /*3f50*/  HADD2.F32 R82, -RZ, R148.H0_H0 ;  /* 0x20000094ff527230 */ /* 0x000fc60000004100 */
[CC--:B------:R-:W-:Y:S02]  /*3f60*/  FMUL.FTZ R148, R49.reuse, R147.reuse ;  /* 0x0000009331947220 */ /* 0x0c0fe40000410000 */
[C---:B------:R-:W-:Y:S02]  /*3f70*/  FMUL.FTZ R147, R82.reuse, R147 ;  /* 0x0000009352937220 */ /* 0x040fe40000410000 */
[-C--:B------:R-:W-:Y:S02]  /*3f80*/  FFMA.FTZ R82, R82, R145.reuse, -R148 ;  /* 0x0000009152527223 */ /* 0x080fe40000010894 */
[----:B------:R-:W-:Y:S01]  /*3f90*/  FFMA.FTZ R145, R49, R145, R147 ;  /* 0x0000009131917223 */ /* 0x000fe20000010093 */
[----:B------:R-:W-:Y:S02]  /*3fa0*/  IMAD.U32 R49, R80, 0x10000, RZ ;  /* 0x0001000050317824 */ /* 0x000fe400078e00ff */
[----:B------:R-:W-:Y:S01]  /*3fb0*/  IMAD.MOV.U32 R80, RZ, RZ, R51 ;  /* 0x000000ffff507224 */ /* 0x000fe200078e0033 */
[----:B------:R-:W-:-:S02]  /*3fc0*/  F2FP.F16.E4M3.UNPACK_B R51, R81.H1 ;  /* 0x00000051ff33723e */ /* 0x000fc400030006ff */
[----:B------:R-:W-:Y:S02]  /*3fd0*/  LOP3.LUT R49, R146, 0xff0000, R49, 0xf8, !PT ;  /* 0x00ff000092317812 */ /* 0x000fe400078ef831 */
[-C--:B------:R-:W-:Y:S01]  /*3fe0*/  F2FP.F16.E4M3.UNPACK_B R149, R80.reuse ;  /* 0x00000050ff95723e */ /* 0x080fe200020006ff */
[--C-:B------:R-:W-:Y:S01]  /*3ff0*/  HADD2.F32 R148, -RZ, R51.reuse.H0_H0 ;  /* 0x20000033ff947230 */ /* 0x100fe20000004100 */
[-C--:B------:R-:W-:Y:S01]  /*4000*/  F2FP.F16.E4M3.UNPACK_B R146, R49.reuse.H1 ;  /* 0x00000031ff92723e */ /* 0x080fe200030006ff */
[----:B------:R-:W-:Y:S01]  /*4010*/  HADD2.F32 R51, -RZ, R51.H1_H1 ;  /* 0x30000033ff337230 */ /* 0x000fe20000004100 */
[----:B------:R-:W-:Y:S01]  /*4020*/  F2FP.F16.E4M3.UNPACK_B R80, R80.H1 ;  /* 0x00000050ff50723e */ /* 0x000fe200030006ff */
[--C-:B------:R-:W-:Y:S01]  /*4030*/  HADD2.F32 R147, -RZ, R149.reuse.H1_H1 ;  /* 0x30000095ff937230 */ /* 0x100fe20000004100 */
[----:B------:R-:W-:Y:S01]  /*4040*/  F2FP.SATFINITE.E4M3.F32.PACK_AB_MERGE_C R82, R145, R82, RZ ;  /* 0x000000529152723e */ /* 0x000fe200048070ff */
[--C-:B------:R-:W-:Y:S01]  /*4050*/  HADD2.F32 R150, -RZ, R146.reuse.H0_H0 ;  /* 0x20000092ff967230 */ /* 0x100fe20000004100 */
[----:B------:R-:W-:Y:S01]  /*4060*/  F2FP.F16.E4M3.UNPACK_B R49, R49 ;  /* 0x00000031ff31723e */ /* 0x000fe200020006ff */
[----:B------:R-:W-:Y:S01]  /*4070*/  HADD2.F32 R149, -RZ, R149.H0_H0 ;  /* 0x20000095ff957230 */ /* 0x000fe20000004100 */
[----:B------:R-:W-:Y:S01]  /*4080*/  F2FP.SATFINITE.E4M3.F32.PACK_AB_MERGE_C R83, R83, R144, R82 ;  /* 0x000000905353723e */ /* 0x000fe20004807052 */
[----:B------:R-:W-:-:S02]  /*4090*/  HADD2.F32 R146, -RZ, R146.H1_H1 ;  /* 0x30000092ff927230 */ /* 0x000fc40000004100 */
[----:B------:R-:W-:Y:S01]  /*40a0*/  FMUL.FTZ R151, R147, R150 ;  /* 0x0000009693977220 */ /* 0x000fe20000410000 */
[----:B------:R-:W-:Y:S02]  /*40b0*/  F2FP.F16.E4M3.UNPACK_B R82, R50 ;  /* 0x00000032ff52723e */ /* 0x000fe400020006ff */
[----:B------:R-:W-:Y:S01]  /*40c0*/  F2FP.F16.E4M3.UNPACK_B R81, R81 ;  /* 0x00000051ff51723e */ /* 0x000fe200020006ff */
[C---:B------:R-:W-:Y:S01]  /*40d0*/  FFMA.FTZ R151, R149.reuse, R148, -R151 ;  /* 0x0000009495977223 */ /* 0x040fe20000010897 */
[----:B------:R-:W-:Y:S01]  /*40e0*/  FMUL.FTZ R149, R149, R150 ;  /* 0x0000009695957220 */ /* 0x000fe20000410000 */
[----:B------:R-:W-:Y:S02]  /*40f0*/  F2FP.F16.E4M3.UNPACK_B R50, R50.H1 ;  /* 0x00000032ff32723e */ /* 0x000fe400030006ff */
[----:B------:R-:W-:Y:S02]  /*4100*/  HADD2.F32 R144, -RZ, R81.H0_H0 ;  /* 0x20000051ff907230 */ /* 0x000fe40000004100 */
[----:B------:R-:W-:Y:S01]  /*4110*/  FFMA.FTZ R149, R147, R148, R149 ;  /* 0x0000009493957223 */ /* 0x000fe20000010095 */
[----:B------:R-:W-:-:S02]  /*4120*/  HADD2.F32 R147, -RZ, R80.H1_H1 ;  /* 0x30000050ff937230 */ /* 0x000fc40000004100 */
[----:B------:R-:W-:Y:S02]  /*4130*/  HADD2.F32 R80, -RZ, R80.H0_H0 ;  /* 0x20000050ff507230 */ /* 0x000fe40000004100 */
[----:B------:R-:W-:Y:S02]  /*4140*/  HADD2.F32 R81, -RZ, R81.H1_H1 ;  /* 0x30000051ff517230 */ /* 0x000fe40000004100 */
[----:B------:R-:W-:-:S04]  /*4150*/  FMUL.FTZ R148, R147, R146 ;  /* 0x0000009293947220 */ /* 0x000fc80000410000 */
[CC--:B------:R-:W-:Y:S01]  /*4160*/  FFMA.FTZ R148, R80.reuse, R51.reuse, -R148 ;  /* 0x0000003350947223 */ /* 0x0c0fe20000010894 */
[----:B------:R-:W-:Y:S01]  /*4170*/  FMUL.FTZ R80, R80, R146 ;  /* 0x0000009250507220 */ /* 0x000fe20000410000 */
[--C-:B------:R-:W-:Y:S02]  /*4180*/  HADD2.F32 R146, -RZ, R49.reuse.H0_H0 ;  /* 0x20000031ff927230 */ /* 0x100fe40000004100 */
[----:B------:R-:W-:Y:S02]  /*4190*/  HADD2.F32 R49, -RZ, R49.H1_H1 ;  /* 0x30000031ff317230 */ /* 0x000fe40000004100 */
[----:B------:R-:W-:Y:S01]  /*41a0*/  FFMA.FTZ R80, R147, R51, R80 ;  /* 0x0000003393507223 */ /* 0x000fe20000010050 */
[--C-:B------:R-:W-:Y:S02]  /*41b0*/  HADD2.F32 R51, -RZ, R82.reuse.H1_H1 ;  /* 0x30000052ff337230 */ /* 0x100fe40000004100 */
[----:B------:R-:W-:Y:S02]  /*41c0*/  HADD2.F32 R82, -RZ, R82.H0_H0 ;  /* 0x20000052ff527230 */ /* 0x000fe40000004100 */
[----:B------:R-:W-:-:S02]  /*41d0*/  HADD2.F32 R147, -RZ, R143.H1_H1 ;  /* 0x3000008fff937230 */ /* 0x000fc40000004100 */
[CC--:B------:R-:W-:Y:S01]  /*41e0*/  FMUL.FTZ R145, R51.reuse, R146.reuse ;  /* 0x0000009233917220 */ /* 0x0c0fe20000410000 */
[----:B------:R-:W-:Y:S02]  /*41f0*/  HADD2.F32 R143, -RZ, R143.H0_H0 ;  /* 0x2000008fff8f7230 */ /* 0x000fe40000004100 */
[----:B------:R-:W-:Y:S01]  /*4200*/  FMUL.FTZ R146, R82, R146 ;  /* 0x0000009252927220 */ /* 0x000fe20000410000 */
[----:B------:R-:W-:Y:S01]  /*4210*/  F2FP.SATFINITE.E4M3.F32.PACK_AB_MERGE_C R80, R80, R148, RZ ;  /* 0x000000945050723e */ /* 0x000fe200048070ff */
[-C--:B------:R-:W-:Y:S02]  /*4220*/  FFMA.FTZ R145, R82, R144.reuse, -R145 ;  /* 0x0000009052917223 */ /* 0x080fe40000010891 */
[----:B------:R-:W-:Y:S01]  /*4230*/  FFMA.FTZ R146, R51, R144, R146 ;  /* 0x0000009033927223 */ /* 0x000fe20000010092 */
[--C-:B------:R-:W-:Y:S01]  /*4240*/  HADD2.F32 R51, -RZ, R50.reuse.H1_H1 ;  /* 0x30000032ff337230 */ /* 0x100fe20000004100 */
[----:B------:R-:W-:Y:S01]  /*4250*/  F2FP.SATFINITE.E4M3.F32.PACK_AB_MERGE_C R80, R149, R151, R80 ;  /* 0x000000979550723e */ /* 0x000fe20004807050 */
[----:B------:R-:W-:-:S03]  /*4260*/  HADD2.F32 R50, -RZ, R50.H0_H0 ;  /* 0x20000032ff327230 */ /* 0x000fc60000004100 */
[CC--:B------:R-:W-:Y:S02]  /*4270*/  FMUL.FTZ R82, R51.reuse, R49.reuse ;  /* 0x0000003133527220 */ /* 0x0c0fe40000410000 */
[C---:B------:R-:W-:Y:S02]  /*4280*/  FMUL.FTZ R144, R50.reuse, R49 ;  /* 0x0000003132907220 */ /* 0x040fe40000410000 */
[-C--:B------:R-:W-:Y:S01]  /*4290*/  FFMA.FTZ R49, R50, R81.reuse, -R82 ;  /* 0x0000005132317223 */ /* 0x080fe20000010852 */
[----:B------:R-:W-:Y:S01]  /*42a0*/  F2FP.F16.E4M3.UNPACK_B R82, R48.H1 ;  /* 0x00000030ff52723e */ /* 0x000fe200030006ff */
[----:B------:R-:W-:Y:S01]  /*42b0*/  FFMA.FTZ R50, R51, R81, R144 ;  /* 0x0000005133327223 */ /* 0x000fe20000010090 */
[--C-:B------:R-:W-:Y:S02]  /*42c0*/  HADD2.F32 R81, -RZ, R142.reuse.H1_H1 ;  /* 0x3000008eff517230 */ /* 0x100fe40000004100 */
[----:B------:R-:W-:Y:S02]  /*42d0*/  HADD2.F32 R142, -RZ, R142.H0_H0 ;  /* 0x2000008eff8e7230 */ /* 0x000fe40000004100 */
[--C-:B------:R-:W-:Y:S01]  /*42e0*/  HADD2.F32 R51, -RZ, R82.reuse.H1_H1 ;  /* 0x30000052ff337230 */ /* 0x100fe20000004100 */
[----:B------:R-:W-:Y:S01]  /*42f0*/  F2FP.SATFINITE.E4M3.F32.PACK_AB_MERGE_C R49, R50, R49, RZ ;  /* 0x000000313231723e */ /* 0x000fe200048070ff */
[----:B------:R-:W-:-:S03]  /*4300*/  HADD2.F32 R82, -RZ, R82.H0_H0 ;  /* 0x20000052ff527230 */ /* 0x000fc60000004100 */
[C---:B------:R-:W-:Y:S01]  /*4310*/  FMUL.FTZ R144, R51.reuse, R147 ;  /* 0x0000009333907220 */ /* 0x040fe20000410000 */
[----:B------:R-:W-:Y:S01]  /*4320*/  F2FP.SATFINITE.E4M3.F32.PACK_AB_MERGE_C R145, R146, R145, R49 ;  /* 0x000000919291723e */ /* 0x000fe20004807031 */
[C---:B------:R-:W-:Y:S01]  /*4330*/  FMUL.FTZ R147, R82.reuse, R147 ;  /* 0x0000009352937220 */ /* 0x040fe20000410000 */
[----:B------:R-:W-:Y:S01]  /*4340*/  MOV R49, R83 ;  /* 0x0000005300317202 */ /* 0x000fe20000000f00 */
[-C--:B------:R-:W-:Y:S02]  /*4350*/  FFMA.FTZ R144, R82, R81.reuse, -R144 ;  /* 0x0000005152907223 */ /* 0x080fe40000010890 */
[----:B------:R-:W-:Y:S01]  /*4360*/  FFMA.FTZ R147, R51, R81, R147 ;  /* 0x0000005133937223 */ /* 0x000fe20000010093 */
[----:B------:R-:W-:Y:S01]  /*4370*/  F2FP.F16.E4M3.UNPACK_B R51, R48 ;  /* 0x00000030ff33723e */ /* 0x000fe200020006ff */
[----:B------:R-:W-:-:S03]  /*4380*/  IMAD.MOV.U32 R50, RZ, RZ, R145 ;  /* 0x000000ffff327224 */ /* 0x000fc600078e0091 */
[----:B------:R-:W-:Y:S01]  /*4390*/  F2FP.SATFINITE.E4M3.F32.PACK_AB_MERGE_C R144, R147, R144, RZ ;  /* 0x000000909390723e */ /* 0x000fe200048070ff */
[--C-:B------:R-:W-:Y:S02]  /*43a0*/  HADD2.F32 R48, -RZ, R51.reuse.H1_H1 ;  /* 0x30000033ff307230 */ /* 0x100fe40000004100 */
[----:B------:R-:W-:-:S03]  /*43b0*/  HADD2.F32 R51, -RZ, R51.H0_H0 ;  /* 0x20000033ff337230 */ /* 0x000fc60000004100 */
[CC--:B------:R-:W-:Y:S02]  /*43c0*/  FMUL.FTZ R81, R48.reuse, R143.reuse ;  /* 0x0000008f30517220 */ /* 0x0c0fe40000410000 */
[C---:B------:R-:W-:Y:S02]  /*43d0*/  FMUL.FTZ R143, R51.reuse, R143 ;  /* 0x0000008f338f7220 */ /* 0x040fe40000410000 */
[-C--:B------:R-:W-:Y:S01]  /*43e0*/  FFMA.FTZ R81, R51, R142.reuse, -R81 ;  /* 0x0000008e33517223 */ /* 0x080fe20000010851 */
[----:B------:R-:W-:Y:S02]  /*43f0*/  IMAD.MOV.U32 R51, RZ, RZ, R80 ;  /* 0x000000ffff337224 */ /* 0x000fe400078e0050 */
[----:B------:R-:W-:-:S05]  /*4400*/  FFMA.FTZ R143, R48, R142, R143 ;  /* 0x0000008e308f7223 */ /* 0x000fca000001008f */
[----:B------:R-:W-:-:S05]  /*4410*/  F2FP.SATFINITE.E4M3.F32.PACK_AB_MERGE_C R81, R143, R81, R144 ;  /* 0x000000518f51723e */ /* 0x000fca0004807090 */
[----:B------:R-:W-:-:S07]  /*4420*/  IMAD.MOV.U32 R48, RZ, RZ, R81 ;  /* 0x000000ffff307224 */ /* 0x000fce00078e0051 */
.L_x_370:
[----:B------:R-:W-:Y:S05]  /*4430*/  BSYNC B3 ;  /* 0x0000000000037941 */ /* 0x000fea0003800000 */
.L_x_369:
[----:B------:R-:W-:Y:S02]  /*4440*/  ULDC.64 UR4, c[0x0][0x2e8] ;  /* 0x0000ba0000047ab9 */ /* 0x000fe40000000a00 */
[----:B------:R-:W-:-:S04]  /*4450*/  IADD3 R80, P2, P6, R141, UR4, R102 ;  /* 0x000000048d507c10 */ /* 0x000fc8000fe5e066 */
[----:B------:R-:W-:-:S05]  /*4460*/  IADD3.X R81, R138, UR5, R42, P2, P6 ;  /* 0x000000058a517c10 */ /* 0x000fca00097ec42a */
[----:B--2---:R2:W-:Y:S04]  /*4470*/  STG.E.128 desc[UR42][R80.64], R48 ;  /* 0x0000003050007986 */ /* 0x0045e8000c101d2a */
.L_x_368:
[----:B------:R-:W-:Y:S05]  /*4480*/  BSYNC B2 ;  /* 0x0000000000027941 */ /* 0x000fea0003800000 */
.L_x_367:
[----:B------:R-:W-:Y:S05]  /*4490*/  @P1 BRA `(.L_x_366) ;  /* 0x0000000400d01947 */ /* 0x000fea0003800000 */
[----:B0-2---:R0:W2:Y:S01]  /*44a0*/  LDS.128 R48, [R113+0x2c400] ;  /* 0x02c4000071307984 */ /* 0x0050a20000000c00 */
[----:B------:R-:W-:Y:S01]  /*44b0*/  ISETP.GE.AND P2, PT, R233, R84, PT ;  /* 0x00000054e900720c */ /* 0x000fe20003f46270 */
[----:B------:R-:W-:-:S12]  /*44c0*/  BSSY B2, `(.L_x_371) ;  /* 0x000006d000027945 */ /* 0x000fd80003800000 */
[----:B0-----:R-:W-:Y:S05]  /*44d0*/  @P2 BRA `(.L_x_372) ;  /* 0x0000000400ac2947 */ /* 0x001fea0003800000 */
[--C-:B------:R-:W-:Y:S02]  /*44e0*/  SHF.R.U32.HI R80, RZ, 0x8, R77.reuse ;  /* 0x00000008ff507819 */ /* 0x100fe4000001164d */
[----:B------:R-:W-:Y:S02]  /*44f0*/  LOP3.LUT R78, R77, 0xff0000ff, RZ, 0xc0, !PT ;  /* 0xff0000ff4d4e7812 */ /* 0x000fe400078ec0ff */
[----:B------:R-:W-:Y:S01]  /*4500*/  SHF.R.U32.HI R77, RZ, 0x10, R77 ;  /* 0x00000010ff4d7819 */ /* 0x000fe2000001164d */
[----:B------:R-:W-:Y:S01]  /*4510*/  IMAD.SHL.U32 R80, R80, 0x100, RZ ;  /* 0x0000010050507824 */ /* 0x000fe200078e00ff */
[----:B------:R-:W-:Y:S02]  /*4520*/  SHF.R.U32.HI R81, RZ, 0x8, R79 ;  /* 0x00000008ff517819 */ /* 0x000fe4000001164f */
[----:B------:R-:W-:Y:S02]  /*4530*/  SHF.L.U32 R77, R77, 0x10, RZ ;  /* 0x000000104d4d7819 */ /* 0x000fe400000006ff */
[----:B------:R-:W-:Y:S01]  /*4540*/  LOP3.LUT R78, R78, 0xff00, R80, 0xf8, !PT ;  /* 0x0000ff004e4e7812 */ /* 0x000fe200078ef850 */
[----:B------:R-:W-:Y:S01]  /*4550*/  IMAD.SHL.U32 R81, R81, 0x100, RZ ;  /* 0x0000010051517824 */ /* 0x000fe200078e00ff */
[----:B------:R-:W-:-:S02]  /*4560*/  LOP3.LUT R82, R79, 0xff0000ff, RZ, 0xc0, !PT ;  /* 0xff0000ff4f527812 */ /* 0x000fc400078ec0ff */
[----:B------:R-:W-:Y:S02]  /*4570*/  LOP3.LUT R77, R78, 0xff0000, R77, 0xf8, !PT ;  /* 0x00ff00004e4d7812 */ /* 0x000fe400078ef84d */
[-C--:B------:R-:W-:Y:S02]  /*4580*/  F2FP.F16.E4M3.UNPACK_B R78, R140.reuse.H1 ;  /* 0x0000008cff4e723e */ /* 0x080fe400030006ff */
        /* <DEDUP_REMOVED lines=81> */
[----:B------:R-:W-:Y:S02]  /*4aa0*/  IMAD.MOV.U32 R49, RZ, RZ, R79 ;  /* 0x000000ffff317224 */ /* 0x000fe400078e004f */
[----:B------:R-:W-:Y:S01]  /*4ab0*/  FFMA.FTZ R80, R78, R77, -R80 ;  /* 0x0000004d4e507223 */ /* 0x000fe20000010850 */
[----:B------:R-:W-:Y:S01]  /*4ac0*/  MOV R50, R81 ;  /* 0x0000005100327202 */ /* 0x000fe20000000f00 */
[----:B------:R-:W-:Y:S01]  /*4ad0*/  FFMA.FTZ R83, R51, R77, R83 ;  /* 0x0000004d33537223 */ /* 0x000fe20000010053 */
[----:B------:R-:W-:-:S04]  /*4ae0*/  F2FP.F16.E4M3.UNPACK_B R51, R48 ;  /* 0x00000030ff33723e */ /* 0x000fc800020006ff */
        /* <DEDUP_REMOVED lines=10> */
.L_x_372:
[----:B------:R-:W-:Y:S05]  /*4b90*/  BSYNC B2 ;  /* 0x0000000000027941 */ /* 0x000fea0003800000 */
.L_x_371:
[----:B------:R-:W-:Y:S02]  /*4ba0*/  ULDC.64 UR4, c[0x0][0x2e8] ;  /* 0x0000ba0000047ab9 */ /* 0x000fe40000000a00 */
[----:B------:R-:W-:-:S04]  /*4bb0*/  IADD3 R76, P2, P6, R43, UR4, R141 ;  /* 0x000000042b4c7c10 */ /* 0x000fc8000fe5e08d */
[----:B------:R-:W-:-:S05]  /*4bc0*/  IADD3.X R77, R105, UR5, R138, P2, P6 ;  /* 0x00000005694d7c10 */ /* 0x000fca00097ec48a */
[----:B--2---:R3:W-:Y:S04]  /*4bd0*/  STG.E.128 desc[UR42][R76.64], R48 ;  /* 0x000000304c007986 */ /* 0x0047e8000c101d2a */
.L_x_366:
[----:B------:R-:W-:Y:S05]  /*4be0*/  BSYNC B1 ;  /* 0x0000000000017941 */ /* 0x000fea0003800000 */
.L_x_365:
[----:B------:R-:W-:Y:S04]  /*4bf0*/  BSSY B1, `(.L_x_373) ;  /* 0x00000ec000017945 */ /* 0x000fe80003800000 */
[----:B------:R-:W-:Y:S05]  /*4c00*/  @P3 BRA `(.L_x_374) ;  /* 0x0000000c00a83947 */ /* 0x000fea0003800000 */
[----:B---3--:R-:W-:Y:S01]  /*4c10*/  IADD3 R77, P2, P3, R128, R120, R16 ;  /* 0x00000078804d7210 */ /* 0x008fe20007b5e010 */
[----:B------:R-:W-:Y:S03]  /*4c20*/  BSSY B2, `(.L_x_375) ;  /* 0x0000076000027945 */ /* 0x000fe60003800000 */
[----:B------:R-:W-:Y:S01]  /*4c30*/  IADD3.X R76, R4, R85, R17, P2, P3 ;  /* 0x00000055044c7210 */ /* 0x000fe200017e6411 */
[----:B------:R-:W-:Y:S08]  /*4c40*/  @P0 BRA `(.L_x_376) ;  /* 0x0000000400cc0947 */ /* 0x000ff00003800000 */
        /* <DEDUP_REMOVED lines=9> */
[----:B------:R-:W-:Y:S01]  /*4ce0*/  LOP3.LUT R80, R75, 0xff0000ff, RZ, 0xc0, !PT ;  /* 0xff0000ff4b507812 */ /* 0x000fe200078ec0ff */
[----:B------:R-:W-:Y:S01]  /*4cf0*/  IMAD.U32 R73, R73, 0x10000, RZ ;  /* 0x0001000049497824 */ /* 0x000fe200078e00ff */
[----:B------:R-:W-:Y:S01]  /*4d00*/  LOP3.LUT R74, R74, 0xff00, R78, 0xf8, !PT ;  /* 0x0000ff004a4a7812 */ /* 0x000fe200078ef84e */
[----:B------:R-:W-:Y:S01]  /*4d10*/  IMAD.SHL.U32 R79, R79, 0x100, RZ ;  /* 0x000001004f4f7824 */ /* 0x000fe200078e00ff */
[----:B--2---:R-:W-:-:S02]  /*4d20*/  F2FP.F16.E4M3.UNPACK_B R78, R49 ;  /* 0x00000031ff4e723e */ /* 0x004fc400020006ff */
[----:B------:R-:W-:Y:S02]  /*4d30*/  LOP3.LUT R73, R74, 0xff0000, R73, 0xf8, !PT ;  /* 0x00ff00004a497812 */ /* 0x000fe400078ef849 */
[-C--:B------:R-:W-:Y:S02]  /*4d40*/  F2FP.F16.E4M3.UNPACK_B R74, R137.reuse.H1 ;  /* 0x00000089ff4a723e */ /* 0x080fe400030006ff */
[----:B------:R-:W-:Y:S01]  /*4d50*/  SHF.R.U32.HI R72, RZ, 0x10, R75 ;  /* 0x00000010ff487819 */ /* 0x000fe2000001164b */
[----:B------:R-:W-:Y:S01]  /*4d60*/  HADD2.F32 R75, -RZ, R78.H1_H1 ;  /* 0x3000004eff4b7230 */ /* 0x000fe20000004100 */
[----:B------:R-:W-:Y:S01]  /*4d70*/  LOP3.LUT R80, R80, 0xff00, R79, 0xf8, !PT ;  /* 0x0000ff0050507812 */ /* 0x000fe200078ef84f */
[----:B------:R-:W-:Y:S01]  /*4d80*/  HADD2.F32 R82, -RZ, R74.H0_H0 ;  /* 0x2000004aff527230 */ /* 0x000fe20000004100 */
        /* <DEDUP_REMOVED lines=18> */
[----:B------:R-:W-:Y:S01]  /*4eb0*/  SHF.L.U32 R49, R72, 0x10, RZ ;  /* 0x0000001048317819 */ /* 0x000fe200000006ff */
[----:B------:R-:W-:Y:S01]  /*4ec0*/  IMAD.MOV.U32 R72, RZ, RZ, R51 ;  /* 0x000000ffff487224 */ /* 0x000fe200078e0033 */
[----:B------:R-:W-:Y:S02]  /*4ed0*/  F2FP.F16.E4M3.UNPACK_B R51, R73.H1 ;  /* 0x00000049ff33723e */ /* 0x000fe400030006ff */
[----:B------:R-:W-:-:S02]  /*4ee0*/  LOP3.LUT R49, R80, 0xff0000, R49, 0xf8, !PT ;  /* 0x00ff000050317812 */ /* 0x000fc400078ef831 */
        /* <DEDUP_REMOVED lines=38> */
[--C-:B------:R-:W-:Y:S02]  /*5150*/  HADD2.F32 R51, -RZ, R50.reuse.H1_H1 ;  /* 0x30000032ff337230 */ /* 0x100fe40000004100 */
        /* <DEDUP_REMOVED lines=15> */
[-C--:B------:R-:W-:Y:S01]  /*5250*/  FFMA.FTZ R78, R74, R73.reuse, -R78 ;  /* 0x000000494a4e7223 */ /* 0x080fe2000001084e */
        /* <DEDUP_REMOVED lines=9> */
[----:B------:R-:W-:Y:S01]  /*52f0*/  F2FP.SATFINITE.E4M3.F32.PACK_AB_MERGE_C R51, R83, R139, R72 ;  /* 0x0000008b5333723e */ /* 0x000fe20004807048 */
[----:B------:R-:W-:-:S05]  /*5300*/  FFMA.FTZ R137, R48, R136, R137 ;  /* 0x0000008830897223 */ /* 0x000fca0000010089 */
[----:B------:R-:W-:-:S05]  /*5310*/  F2FP.SATFINITE.E4M3.F32.PACK_AB_MERGE_C R73, R137, R73, R78 ;  /* 0x000000498949723e */ /* 0x000fca000480704e */
[----:B------:R-:W-:-:S07]  /*5320*/  IMAD.MOV.U32 R48, RZ, RZ, R73 ;  /* 0x000000ffff307224 */ /* 0x000fce00078e0049 */
.L_x_378:
[----:B------:R-:W-:Y:S05]  /*5330*/  BSYNC B3 ;  /* 0x0000000000037941 */ /* 0x000fea0003800000 */
.L_x_377:
[----:B------:R-:W-:Y:S02]  /*5340*/  ULDC.64 UR4, c[0x0][0x2e8] ;  /* 0x0000ba0000047ab9 */ /* 0x000fe40000000a00 */
[----:B------:R-:W-:-:S04]  /*5350*/  IADD3 R72, P2, P3, R77, UR4, R102 ;  /* 0x000000044d487c10 */ /* 0x000fc8000fb5e066 */
[----:B------:R-:W-:-:S05]  /*5360*/  IADD3.X R73, R76, UR5, R42, P2, P3 ;  /* 0x000000054c497c10 */ /* 0x000fca00097e642a */
[----:B--2---:R3:W-:Y:S04]  /*5370*/  STG.E.128 desc[UR42][R72.64], R48 ;  /* 0x0000003048007986 */ /* 0x0047e8000c101d2a */
.L_x_376:
[----:B------:R-:W-:Y:S05]  /*5380*/  BSYNC B2 ;  /* 0x0000000000027941 */ /* 0x000fea0003800000 */
.L_x_375:
[----:B------:R-:W-:Y:S05]  /*5390*/  @P1 BRA `(.L_x_374) ;  /* 0x0000000400c41947 */ /* 0x000fea0003800000 */
[----:B0-23--:R0:W2:Y:S01]  /*53a0*/  LDS.128 R48, [R113+0x2d400] ;  /* 0x02d4000071307984 */ /* 0x00d0a20000000c00 */
[----:B------:R-:W-:Y:S01]  /*53b0*/  ISETP.GE.AND P2, PT, R233, R84, PT ;  /* 0x00000054e900720c */ /* 0x000fe20003f46270 */
[----:B------:R-:W-:-:S12]  /*53c0*/  BSSY B2, `(.L_x_379) ;  /* 0x000006a000027945 */ /* 0x000fd80003800000 */
[----:B0-----:R-:W-:Y:S05]  /*53d0*/  @P2 BRA `(.L_x_380) ;  /* 0x0000000400a02947 */ /* 0x001fea0003800000 */
[--C-:B------:R-:W-:Y:S02]  /*53e0*/  SHF.R.U32.HI R73, RZ, 0x8, R69.reuse ;  /* 0x00000008ff497819 */ /* 0x100fe40000011645 */
[----:B------:R-:W-:Y:S02]  /*53f0*/  SHF.R.U32.HI R70, RZ, 0x10, R69 ;  /* 0x00000010ff467819 */ /* 0x000fe40000011645 */
[----:B------:R-:W-:Y:S02]  /*5400*/  LOP3.LUT R72, R69, 0xff0000ff, RZ, 0xc0, !PT ;  /* 0xff0000ff45487812 */ /* 0x000fe400078ec0ff */
[--C-:B------:R-:W-:Y:S02]  /*5410*/  SHF.R.U32.HI R69, RZ, 0x8, R71.reuse ;  /* 0x00000008ff457819 */ /* 0x100fe40000011647 */
[----:B------:R-:W-:Y:S02]  /*5420*/  SHF.L.U32 R73, R73, 0x8, RZ ;  /* 0x0000000849497819 */ /* 0x000fe400000006ff */
[----:B------:R-:W-:-:S02]  /*5430*/  SHF.R.U32.HI R68, RZ, 0x10, R71 ;  /* 0x00000010ff447819 */ /* 0x000fc40000011647 */
[----:B------:R-:W-:Y:S01]  /*5440*/  LOP3.LUT R74, R71, 0xff0000ff, RZ, 0xc0, !PT ;  /* 0xff0000ff474a7812 */ /* 0x000fe200078ec0ff */
[----:B------:R-:W-:Y:S01]  /*5450*/  IMAD.SHL.U32 R71, R69, 0x100, RZ ;  /* 0x0000010045477824 */ /* 0x000fe200078e00ff */
[----:B------:R-:W-:Y:S01]  /*5460*/  LOP3.LUT R72, R72, 0xff00, R73, 0xf8, !PT ;  /* 0x0000ff0048487812 */ /* 0x000fe200078ef849 */
[----:B------:R-:W-:Y:S01]  /*5470*/  IMAD.U32 R69, R70, 0x10000, RZ ;  /* 0x0001000046457824 */ /* 0x000fe200078e00ff */
[----:B------:R-:W-:Y:S02]  /*5480*/  F2FP.F16.E4M3.UNPACK_B R70, R135.H1 ;  /* 0x00000087ff46723e */ /* 0x000fe400030006ff */
[----:B------:R-:W-:Y:S02]  /*5490*/  LOP3.LUT R74, R74, 0xff00, R71, 0xf8, !PT ;  /* 0x0000ff004a4a7812 */ /* 0x000fe400078ef847 */
[----:B------:R-:W-:Y:S01]  /*54a0*/  LOP3.LUT R69, R72, 0xff0000, R69, 0xf8, !PT ;  /* 0x00ff000048457812 */ /* 0x000fe200078ef845 */
[----:B------:R-:W-:Y:S01]  /*54b0*/  HADD2.F32 R78, -RZ, R70.H0_H0 ;  /* 0x20000046ff4e7230 */ /* 0x000fe20000004100 */
[----:B--2---:R-:W-:-:S02]  /*54c0*/  F2FP.F16.E4M3.UNPACK_B R72, R49 ;  /* 0x00000031ff48723e */ /* 0x004fc400020006ff */
[-C--:B------:R-:W-:Y:S02]  /*54d0*/  F2FP.F16.E4M3.UNPACK_B R73, R134.reuse.H1 ;  /* 0x00000086ff49723e */ /* 0x080fe400030006ff */
[----:B------:R-:W-:Y:S01]  /*54e0*/  F2FP.F16.E4M3.UNPACK_B R135, R135 ;  /* 0x00000087ff87723e */ /* 0x000fe200020006ff */
[--C-:B------:R-:W-:Y:S01]  /*54f0*/  HADD2.F32 R71, -RZ, R72.reuse.H1_H1 ;  /* 0x30000048ff477230 */ /* 0x100fe20000004100 */
[----:B------:R-:W-:Y:S01]  /*5500*/  F2FP.F16.E4M3.UNPACK_B R134, R134 ;  /* 0x00000086ff86723e */ /* 0x000fe200020006ff */
[----:B------:R-:W-:Y:S02]  /*5510*/  HADD2.F32 R72, -RZ, R72.H0_H0 ;  /* 0x20000048ff487230 */ /* 0x000fe40000004100 */
[--C-:B------:R-:W-:Y:S02]  /*5520*/  HADD2.F32 R75, -RZ, R73.reuse.H0_H0 ;  /* 0x20000049ff4b7230 */ /* 0x100fe40000004100 */
[----:B------:R-:W-:Y:S01]  /*5530*/  FMUL.FTZ R79, R71, R78 ;  /* 0x0000004e474f7220 */ /* 0x000fe20000410000 */
[----:B------:R-:W-:-:S02]  /*5540*/  HADD2.F32 R73, -RZ, R73.H1_H1 ;  /* 0x30000049ff497230 */ /* 0x000fc40000004100 */
[C---:B------:R-:W-:Y:S01]  /*5550*/  FMUL.FTZ R78, R72.reuse, R78 ;  /* 0x0000004e484e7220 */ /* 0x040fe20000410000 */
[----:B------:R-:W-:-:S03]  /*5560*/  FFMA.FTZ R72, R72, R75, -R79 ;  /* 0x0000004b48487223 */ /* 0x000fc6000001084f */
[----:B------:R-:W-:Y:S01]  /*5570*/  FFMA.FTZ R71, R71, R75, R78 ;  /* 0x0000004b47477223 */ /* 0x000fe2000001004e */
[----:B------:R-:W-:Y:S01]  /*5580*/  F2FP.F16.E4M3.UNPACK_B R78, R49.H1 ;  /* 0x00000031ff4e723e */ /* 0x000fe200030006ff */
[----:B------:R-:W-:-:S04]  /*5590*/  HADD2.F32 R75, -RZ, R70.H1_H1 ;  /* 0x30000046ff4b7230 */ /* 0x000fc80000004100 */
        /* <DEDUP_REMOVED lines=75> */
[----:B------:R-:W-:-:S07]  /*5a50*/  F2FP.SATFINITE.E4M3.F32.PACK_AB_MERGE_C R48, R48, R69, R72 ;  /* 0x000000453030723e */ /* 0x000fce0004807048 */
.L_x_380:
[----:B------:R-:W-:Y:S05]  /*5a60*/  BSYNC B2 ;  /* 0x0000000000027941 */ /* 0x000fea0003800000 */
.L_x_379:
[----:B------:R-:W-:Y:S02]  /*5a70*/  ULDC.64 UR4, c[0x0][0x2e8] ;  /* 0x0000ba0000047ab9 */ /* 0x000fe40000000a00 */
[----:B------:R-:W-:-:S04]  /*5a80*/  IADD3 R68, P2, P3, R43, UR4, R77 ;  /* 0x000000042b447c10 */ /* 0x000fc8000fb5e04d */
[----:B------:R-:W-:-:S05]  /*5a90*/  IADD3.X R69, R105, UR5, R76, P2, P3 ;  /* 0x0000000569457c10 */ /* 0x000fca00097e644c */
[----:B--2---:R4:W-:Y:S04]  /*5aa0*/  STG.E.128 desc[UR42][R68.64], R48 ;  /* 0x0000003044007986 */ /* 0x0049e8000c101d2a */
.L_x_374:
[----:B------:R-:W-:Y:S05]  /*5ab0*/  BSYNC B1 ;  /* 0x0000000000017941 */ /* 0x000fea0003800000 */
.L_x_373:
[----:B0-234-:R-:W2:Y:S01]  /*5ac0*/  LDL R48, [R1+0x10] ;  /* 0x0000100001307983 */ /* 0x01dea20000100800 */
[----:B------:R-:W-:Y:S01]  /*5ad0*/  BSSY B1, `(.L_x_381) ;  /* 0x00000ef000017945 */ /* 0x000fe20003800000 */
[----:B--2---:R-:W-:-:S13]  /*5ae0*/  LOP3.LUT P2, RZ, R48, 0x1, RZ, 0xc0, !PT ;  /* 0x0000000130ff7812 */ /* 0x004fda000784c0ff */
[----:B------:R-:W-:Y:S05]  /*5af0*/  @P2 BRA `(.L_x_382) ;  /* 0x0000000c00b02947 */ /* 0x000fea0003800000 */
[----:B------:R-:W-:Y:S01]  /*5b00*/  IADD3 R69, P2, P3, R3, R120, R16 ;  /* 0x0000007803457210 */ /* 0x000fe20007b5e010 */
[----:B------:R-:W-:Y:S03]  /*5b10*/  BSSY B2, `(.L_x_383) ;  /* 0x0000075000027945 */ /* 0x000fe60003800000 */
[----:B------:R-:W-:Y:S01]  /*5b20*/  IADD3.X R68, R33, R85, R17, P2, P3 ;  /* 0x0000005521447210 */ /* 0x000fe200017e6411 */
[----:B------:R-:W-:Y:S08]  /*5b30*/  @P0 BRA `(.L_x_384) ;  /* 0x0000000400c80947 */ /* 0x000ff00003800000 */
[----:B------:R0:W2:Y:S01]  /*5b40*/  LDS.128 R48, [R113+0x2a400] ;  /* 0x02a4000071307984 */ /* 0x0000a20000000c00 */
[----:B------:R-:W-:Y:S01]  /*5b50*/  ISETP.GE.AND P2, PT, R18, R84, PT ;  /* 0x000000541200720c */ /* 0x000fe20003f46270 */
[----:B------:R-:W-:-:S12]  /*5b60*/  BSSY B3, `(.L_x_385) ;  /* 0x000006b000037945 */ /* 0x000fd80003800000 */
[----:B0-----:R-:W-:Y:S05]  /*5b70*/  @P2 BRA `(.L_x_386) ;  /* 0x0000000400a42947 */ /* 0x001fea0003800000 */
[----:B------:R-:W-:Y:S01]  /*5b80*/  SHF.R.U32.HI R72, RZ, 0x8, R67 ;  /* 0x00000008ff487819 */ /* 0x000fe20000011643 */
[----:B--2---:R-:W-:Y:S01]  /*5b90*/  IMAD.MOV.U32 R73, RZ, RZ, R49 ;  /* 0x000000ffff497224 */ /* 0x004fe200078e0031 */
[--C-:B------:R-:W-:Y:S02]  /*5ba0*/  SHF.R.U32.HI R66, RZ, 0x10, R65.reuse ;  /* 0x00000010ff427819 */ /* 0x100fe40000011641 */
[----:B------:R-:W-:Y:S02]  /*5bb0*/  SHF.R.U32.HI R70, RZ, 0x8, R65 ;  /* 0x00000008ff467819 */ /* 0x000fe40000011641 */
[----:B------:R-:W-:Y:S02]  /*5bc0*/  LOP3.LUT R71, R65, 0xff0000ff, RZ, 0xc0, !PT ;  /* 0xff0000ff41477812 */ /* 0x000fe400078ec0ff */
[----:B------:R-:W-:Y:S01]  /*5bd0*/  SHF.R.U32.HI R65, RZ, 0x10, R67 ;  /* 0x00000010ff417819 */ /* 0x000fe20000011643 */
[----:B------:R-:W-:Y:S01]  /*5be0*/  IMAD.SHL.U32 R70, R70, 0x100, RZ ;  /* 0x0000010046467824 */ /* 0x000fe200078e00ff */
[----:B------:R-:W-:Y:S01]  /*5bf0*/  LOP3.LUT R64, R67, 0xff0000ff, RZ, 0xc0, !PT ;  /* 0xff0000ff43407812 */ /* 0x000fe200078ec0ff */
[----:B------:R-:W-:Y:S01]  /*5c00*/  IMAD.SHL.U32 R67, R72, 0x100, RZ ;  /* 0x0000010048437824 */ /* 0x000fe200078e00ff */
[----:B------:R-:W-:-:S02]  /*5c10*/  F2FP.F16.E4M3.UNPACK_B R72, R73 ;  /* 0x00000049ff48723e */ /* 0x000fc400020006ff */
[----:B------:R-:W-:Y:S02]  /*5c20*/  LOP3.LUT R70, R71, 0xff00, R70, 0xf8, !PT ;  /* 0x0000ff0047467812 */ /* 0x000fe400078ef846 */
[----:B------:R-:W-:Y:S01]  /*5c30*/  LOP3.LUT R67, R64, 0xff00, R67, 0xf8, !PT ;  /* 0x0000ff0040437812 */ /* 0x000fe200078ef843 */
[--C-:B------:R-:W-:Y:S01]  /*5c40*/  HADD2.F32 R71, -RZ, R72.reuse.H1_H1 ;  /* 0x30000048ff477230 */ /* 0x100fe20000004100 */
[----:B------:R-:W-:Y:S01]  /*5c50*/  F2FP.F16.E4M3.UNPACK_B R64, R133.H1 ;  /* 0x00000085ff40723e */ /* 0x000fe200030006ff */
[----:B------:R-:W-:Y:S01]  /*5c60*/  HADD2.F32 R75, -RZ, R72.H0_H0 ;  /* 0x20000048ff4b7230 */ /* 0x000fe20000004100 */
[-C--:B------:R-:W-:Y:S02]  /*5c70*/  F2FP.F16.E4M3.UNPACK_B R49, R132.reuse.H1 ;  /* 0x00000084ff31723e */ /* 0x080fe400030006ff */
[----:B------:R-:W-:Y:S01]  /*5c80*/  F2FP.F16.E4M3.UNPACK_B R78, R51.H1 ;  /* 0x00000033ff4e723e */ /* 0x000fe200030006ff */
[--C-:B------:R-:W-:Y:S01]  /*5c90*/  HADD2.F32 R76, -RZ, R64.reuse.H0_H0 ;  /* 0x20000040ff4c7230 */ /* 0x100fe20000004100 */
[----:B------:R-:W-:Y:S01]  /*5ca0*/  F2FP.F16.E4M3.UNPACK_B R133, R133 ;  /* 0x00000085ff85723e */ /* 0x000fe200020006ff */
[----:B------:R-:W-:Y:S01]  /*5cb0*/  HADD2.F32 R74, -RZ, R49.H0_H0 ;  /* 0x20000031ff4a7230 */ /* 0x000fe20000004100 */
[----:B------:R-:W-:Y:S01]  /*5cc0*/  F2FP.F16.E4M3.UNPACK_B R132, R132 ;  /* 0x00000084ff84723e */ /* 0x000fe200020006ff */
[----:B------:R-:W-:-:S02]  /*5cd0*/  HADD2.F32 R64, -RZ, R64.H1_H1 ;  /* 0x30000040ff407230 */ /* 0x000fc40000004100 */
[-C--:B------:R-:W-:Y:S01]  /*5ce0*/  FMUL.FTZ R72, R71, R76.reuse ;  /* 0x0000004c47487220 */ /* 0x080fe20000410000 */
[C---:B------:R-:W-:Y:S01]  /*5cf0*/  FMUL.FTZ R76, R75.reuse, R76 ;  /* 0x0000004c4b4c7220 */ /* 0x040fe20000410000 */
[----:B------:R-:W-:Y:S02]  /*5d00*/  HADD2.F32 R49, -RZ, R49.H1_H1 ;  /* 0x30000031ff317230 */ /* 0x000fe40000004100 */
[-C--:B------:R-:W-:Y:S01]  /*5d10*/  FFMA.FTZ R72, R75, R74.reuse, -R72 ;  /* 0x0000004a4b487223 */ /* 0x080fe20000010848 */
[----:B------:R-:W-:Y:S01]  /*5d20*/  FFMA.FTZ R71, R71, R74, R76 ;  /* 0x0000004a47477223 */ /* 0x000fe2000001004c */
[----:B------:R-:W-:-:S05]  /*5d30*/  F2FP.F16.E4M3.UNPACK_B R74, R73.H1 ;  /* 0x00000049ff4a723e */ /* 0x000fca00030006ff */
[--C-:B------:R-:W-:Y:S02]  /*5d40*/  HADD2.F32 R73, -RZ, R74.reuse.H1_H1 ;  /* 0x3000004aff497230 */ /* 0x100fe40000004100 */
[----:B------:R-:W-:-:S03]  /*5d50*/  HADD2.F32 R74, -RZ, R74.H0_H0 ;  /* 0x2000004aff4a7230 */ /* 0x000fc60000004100 */
[CC--:B------:R-:W-:Y:S02]  /*5d60*/  FMUL.FTZ R75, R73.reuse, R64.reuse ;  /* 0x00000040494b7220 */ /* 0x0c0fe40000410000 */
[C---:B------:R-:W-:Y:S02]  /*5d70*/  FMUL.FTZ R76, R74.reuse, R64 ;  /* 0x000000404a4c7220 */ /* 0x040fe40000410000 */
[----:B------:R-:W-:Y:S01]  /*5d80*/  FFMA.FTZ R64, R74, R49, -R75 ;  /* 0x000000314a407223 */ /* 0x000fe2000001084b */
[----:B------:R-:W-:Y:S01]  /*5d90*/  F2FP.F16.E4M3.UNPACK_B R75, R51 ;  /* 0x00000033ff4b723e */ /* 0x000fe200020006ff */
[----:B------:R-:W-:Y:S01]  /*5da0*/  FFMA.FTZ R49, R73, R49, R76 ;  /* 0x0000003149317223 */ /* 0x000fe2000001004c */
[----:B------:R-:W-:Y:S01]  /*5db0*/  IMAD.U32 R73, R66, 0x10000, RZ ;  /* 0x0001000042497824 */ /* 0x000fe200078e00ff */
[----:B------:R-:W-:-:S03]  /*5dc0*/  SHF.L.U32 R66, R65, 0x10, RZ ;  /* 0x0000001041427819 */ /* 0x000fc600000006ff */
[----:B------:R-:W-:Y:S01]  /*5dd0*/  F2FP.SATFINITE.E4M3.F32.PACK_AB_MERGE_C R49, R49, R64, RZ ;  /* 0x000000403131723e */ /* 0x000fe200048070ff */
[----:B------:R-:W-:Y:S01]  /*5de0*/  IMAD.MOV.U32 R64, RZ, RZ, R50 ;  /* 0x000000ffff407224 */ /* 0x000fe200078e0032 */
[----:B------:R-:W-:Y:S02]  /*5df0*/  LOP3.LUT R66, R67, 0xff0000, R66, 0xf8, !PT ;  /* 0x00ff000043427812 */ /* 0x000fe400078ef842 */
[----:B------:R-:W-:Y:S01]  /*5e00*/  LOP3.LUT R65, R70, 0xff0000, R73, 0xf8, !PT ;  /* 0x00ff000046417812 */ /* 0x000fe200078ef849 */
[--C-:B------:R-:W-:Y:S01]  /*5e10*/  HADD2.F32 R73, -RZ, R75.reuse.H1_H1 ;  /* 0x3000004bff497230 */ /* 0x100fe20000004100 */
[-C--:B------:R-:W-:Y:S01]  /*5e20*/  F2FP.F16.E4M3.UNPACK_B R67, R66.reuse.H1 ;  /* 0x00000042ff43723e */ /* 0x080fe200030006ff */
[----:B------:R-:W-:Y:S01]  /*5e30*/  HADD2.F32 R75, -RZ, R75.H0_H0 ;  /* 0x2000004bff4b7230 */ /* 0x000fe20000004100 */
[----:B------:R-:W-:Y:S02]  /*5e40*/  F2FP.F16.E4M3.UNPACK_B R70, R65.H1 ;  /* 0x00000041ff46723e */ /* 0x000fe400030006ff */
[----:B------:R-:W-:Y:S01]  /*5e50*/  F2FP.F16.E4M3.UNPACK_B R66, R66 ;  /* 0x00000042ff42723e */ /* 0x000fe200020006ff */
[----:B------:R-:W-:Y:S01]  /*5e60*/  HADD2.F32 R76, -RZ, R67.H0_H0 ;  /* 0x20000043ff4c7230 */ /* 0x000fe20000004100 */
[----:B------:R-:W-:Y:S01]  /*5e70*/  F2FP.SATFINITE.E4M3.F32.PACK_AB_MERGE_C R49, R71, R72, R49 ;  /* 0x000000484731723e */ /* 0x000fe20004807031 */
[----:B------:R-:W-:-:S02]  /*5e80*/  HADD2.F32 R74, -RZ, R70.H0_H0 ;  /* 0x20000046ff4a7230 */ /* 0x000fc40000004100 */
[----:B------:R-:W-:Y:S02]  /*5e90*/  HADD2.F32 R67, -RZ, R67.H1_H1 ;  /* 0x30000043ff437230 */ /* 0x000fe40000004100 */
[-C--:B------:R-:W-:Y:S01]  /*5ea0*/  FMUL.FTZ R77, R73, R76.reuse ;  /* 0x0000004c494d7220 */ /* 0x080fe20000410000 */
[C---:B------:R-:W-:Y:S01]  /*5eb0*/  FMUL.FTZ R76, R75.reuse, R76 ;  /* 0x0000004c4b4c7220 */ /* 0x040fe20000410000 */
[----:B------:R-:W-:Y:S02]  /*5ec0*/  HADD2.F32 R72, -RZ, R133.H1_H1 ;  /* 0x30000085ff487230 */ /* 0x000fe40000004100 */
[-C--:B------:R-:W-:Y:S01]  /*5ed0*/  FFMA.FTZ R77, R75, R74.reuse, -R77 ;  /* 0x0000004a4b4d7223 */ /* 0x080fe2000001084d */
[----:B------:R-:W-:Y:S01]  /*5ee0*/  FFMA.FTZ R74, R73, R74, R76 ;  /* 0x0000004a494a7223 */ /* 0x000fe2000001004c */
[--C-:B------:R-:W-:Y:S02]  /*5ef0*/  HADD2.F32 R76, -RZ, R78.reuse.H1_H1 ;  /* 0x3000004eff4c7230 */ /* 0x100fe40000004100 */
[----:B------:R-:W-:-:S02]  /*5f00*/  HADD2.F32 R78, -RZ, R78.H0_H0 ;  /* 0x2000004eff4e7230 */ /* 0x000fc40000004100 */
[----:B------:R-:W-:Y:S02]  /*5f10*/  HADD2.F32 R73, -RZ, R70.H1_H1 ;  /* 0x30000046ff497230 */ /* 0x000fe40000004100 */
[-C--:B------:R-:W-:Y:S01]  /*5f20*/  FMUL.FTZ R51, R76, R67.reuse ;  /* 0x000000434c337220 */ /* 0x080fe20000410000 */
[----:B------:R-:W-:Y:S01]  /*5f30*/  F2FP.F16.E4M3.UNPACK_B R70, R64 ;  /* 0x00000040ff46723e */ /* 0x000fe200020006ff */
[C---:B------:R-:W-:Y:S01]  /*5f40*/  FMUL.FTZ R67, R78.reuse, R67 ;  /* 0x000000434e437220 */ /* 0x040fe20000410000 */
[----:B------:R-:W-:Y:S02]  /*5f50*/  HADD2.F32 R133, -RZ, R133.H0_H0 ;  /* 0x20000085ff857230 */ /* 0x000fe40000004100 */
[-C--:B------:R-:W-:Y:S01]  /*5f60*/  FFMA.FTZ R51, R78, R73.reuse, -R51 ;  /* 0x000000494e337223 */ /* 0x080fe20000010833 */
[----:B------:R-:W-:Y:S01]  /*5f70*/  FFMA.FTZ R76, R76, R73, R67 ;  /* 0x000000494c4c7223 */ /* 0x000fe20000010043 */
[----:B------:R-:W-:Y:S01]  /*5f80*/  F2FP.F16.E4M3.UNPACK_B R67, R65 ;  /* 0x00000041ff43723e */ /* 0x000fe200020006ff */
[----:B------:R-:W-:-:S02]  /*5f90*/  HADD2.F32 R50, -RZ, R70.H1_H1 ;  /* 0x30000046ff327230 */ /* 0x000fc40000004100 */
[----:B------:R-:W-:Y:S01]  /*5fa0*/  HADD2.F32 R65, -RZ, R66.H0_H0 ;  /* 0x20000042ff417230 */ /* 0x000fe20000004100 */
[----:B------:R-:W-:Y:S01]  /*5fb0*/  F2FP.SATFINITE.E4M3.F32.PACK_AB_MERGE_C R51, R76, R51, RZ ;  /* 0x000000334c33723e */ /* 0x000fe200048070ff */
[----:B------:R-:W-:Y:S02]  /*5fc0*/  HADD2.F32 R70, -RZ, R70.H0_H0 ;  /* 0x20000046ff467230 */ /* 0x000fe40000004100 */
[--C-:B------:R-:W-:Y:S02]  /*5fd0*/  HADD2.F32 R71, -RZ, R67.reuse.H0_H0 ;  /* 0x20000043ff477230 */ /* 0x100fe40000004100 */
[-C--:B------:R-:W-:Y:S01]  /*5fe0*/  FMUL.FTZ R73, R50, R65.reuse ;  /* 0x0000004132497220 */ /* 0x080fe20000410000 */
[----:B------:R-:W-:Y:S02]  /*5ff0*/  HADD2.F32 R67, -RZ, R67.H1_H1 ;  /* 0x30000043ff437230 */ /* 0x000fe40000004100 */
[----:B------:R-:W-:Y:S01]  /*6000*/  FMUL.FTZ R75, R70, R65 ;  /* 0x00000041464b7220 */ /* 0x000fe20000410000 */
[----:B------:R-:W-:Y:S01]  /*6010*/  F2FP.SATFINITE.E4M3.F32.PACK_AB_MERGE_C R51, R74, R77, R51 ;  /* 0x0000004d4a33723e */ /* 0x000fe20004807033 */
[-C--:B------:R-:W-:Y:S01]  /*6020*/  FFMA.FTZ R65, R70, R71.reuse, -R73 ;  /* 0x0000004746417223 */ /* 0x080fe20000010849 */
[----:B------:R-:W-:Y:S01]  /*6030*/  F2FP.F16.E4M3.UNPACK_B R70, R64.H1 ;  /* 0x00000040ff46723e */ /* 0x000fe200030006ff */
[----:B------:R-:W-:Y:S01]  /*6040*/  FFMA.FTZ R50, R50, R71, R75 ;  /* 0x0000004732327223 */ /* 0x000fe2000001004b */
[----:B------:R-:W-:-:S02]  /*6050*/  HADD2.F32 R71, -RZ, R66.H1_H1 ;  /* 0x30000042ff477230 */ /* 0x000fc40000004100 */
[----:B------:R-:W-:Y:S02]  /*6060*/  IMAD.MOV.U32 R64, RZ, RZ, R48 ;  /* 0x000000ffff407224 */ /* 0x000fe400078e0030 */
[--C-:B------:R-:W-:Y:S02]  /*6070*/  HADD2.F32 R66, -RZ, R70.reuse.H1_H1 ;  /* 0x30000046ff427230 */ /* 0x100fe40000004100 */
[----:B------:R-:W-:-:S03]  /*6080*/  HADD2.F32 R70, -RZ, R70.H0_H0 ;  /* 0x20000046ff467230 */ /* 0x000fc60000004100 */
[-C--:B------:R-:W-:Y:S02]  /*6090*/  FMUL.FTZ R73, R66, R71.reuse ;  /* 0x0000004742497220 */ /* 0x080fe40000410000 */
[C---:B------:R-:W-:Y:S02]  /*60a0*/  FMUL.FTZ R71, R70.reuse, R71 ;  /* 0x0000004746477220 */ /* 0x040fe40000410000 */
[-C--:B------:R-:W-:Y:S01]  /*60b0*/  FFMA.FTZ R48, R70, R67.reuse, -R73 ;  /* 0x0000004346307223 */ /* 0x080fe20000010849 */
[----:B------:R-:W-:Y:S02]  /*60c0*/  HADD2.F32 R70, -RZ, R132.H1_H1 ;  /* 0x30000084ff467230 */ /* 0x000fe40000004100 */
[----:B------:R-:W-:Y:S01]  /*60d0*/  FFMA.FTZ R67, R66, R67, R71 ;  /* 0x0000004342437223 */ /* 0x000fe20000010047 */
[----:B------:R-:W-:-:S04]  /*60e0*/  F2FP.F16.E4M3.UNPACK_B R66, R64.H1 ;  /* 0x00000040ff42723e */ /* 0x000fc800030006ff */
[----:B------:R-:W-:Y:S01]  /*60f0*/  F2FP.SATFINITE.E4M3.F32.PACK_AB_MERGE_C R67, R67, R48, RZ ;  /* 0x000000304343723e */ /* 0x000fe200048070ff */
[--C-:B------:R-:W-:Y:S02]  /*6100*/  HADD2.F32 R71, -RZ, R66.reuse.H1_H1 ;  /* 0x30000042ff477230 */ /* 0x100fe40000004100 */
[----:B------:R-:W-:Y:S01]  /*6110*/  HADD2.F32 R66, -RZ, R66.H0_H0 ;  /* 0x20000042ff427230 */ /* 0x000fe20000004100 */
[----:B------:R-:W-:Y:S02]  /*6120*/  F2FP.SATFINITE.E4M3.F32.PACK_AB_MERGE_C R50, R50, R65, R67 ;  /* 0x000000413232723e */ /* 0x000fe40004807043 */
[-C--:B------:R-:W-:Y:S02]  /*6130*/  FMUL.FTZ R73, R71, R72.reuse ;  /* 0x0000004847497220 */ /* 0x080fe40000410000 */
[C---:B------:R-:W-:Y:S02]  /*6140*/  FMUL.FTZ R72, R66.reuse, R72 ;  /* 0x0000004842487220 */ /* 0x040fe40000410000 */
[----:B------:R-:W-:Y:S01]  /*6150*/  FFMA.FTZ R66, R66, R70, -R73 ;  /* 0x0000004642427223 */ /* 0x000fe20000010849 */
[----:B------:R-:W-:-:S02]  /*6160*/  HADD2.F32 R73, -RZ, R132.H0_H0 ;  /* 0x20000084ff497230 */ /* 0x000fc40000004100 */
[----:B------:R-:W-:Y:S01]  /*6170*/  FFMA.FTZ R71, R71, R70, R72 ;  /* 0x0000004647477223 */ /* 0x000fe20000010048 */
[----:B------:R-:W-:-:S04]  /*6180*/  F2FP.F16.E4M3.UNPACK_B R70, R64 ;  /* 0x00000040ff46723e */ /* 0x000fc800020006ff */
[----:B------:R-:W-:Y:S01]  /*6190*/  F2FP.SATFINITE.E4M3.F32.PACK_AB_MERGE_C R66, R71, R66, RZ ;  /* 0x000000424742723e */ /* 0x000fe200048070ff */
[--C-:B------:R-:W-:Y:S02]  /*61a0*/  HADD2.F32 R64, -RZ, R70.reuse.H1_H1 ;  /* 0x30000046ff407230 */ /* 0x100fe40000004100 */
[----:B------:R-:W-:-:S03]  /*61b0*/  HADD2.F32 R70, -RZ, R70.H0_H0 ;  /* 0x20000046ff467230 */ /* 0x000fc60000004100 */
[-C--:B------:R-:W-:Y:S02]  /*61c0*/  FMUL.FTZ R75, R64, R133.reuse ;  /* 0x00000085404b7220 */ /* 0x080fe40000410000 */
[C---:B------:R-:W-:Y:S02]  /*61d0*/  FMUL.FTZ R133, R70.reuse, R133 ;  /* 0x0000008546857220 */ /* 0x040fe40000410000 */
[-C--:B------:R-:W-:Y:S02]  /*61e0*/  FFMA.FTZ R75, R70, R73.reuse, -R75 ;  /* 0x00000049464b7223 */ /* 0x080fe4000001084b */
[----:B------:R-:W-:-:S05]  /*61f0*/  FFMA.FTZ R64, R64, R73, R133 ;  /* 0x0000004940407223 */ /* 0x000fca0000010085 */
[----:B------:R-:W-:-:S07]  /*6200*/  F2FP.SATFINITE.E4M3.F32.PACK_AB_MERGE_C R48, R64, R75, R66 ;  /* 0x0000004b4030723e */ /* 0x000fce0004807042 */
.L_x_386:
[----:B------:R-:W-:Y:S05]  /*6210*/  BSYNC B3 ;  /* 0x0000000000037941 */ /* 0x000fea0003800000 */
.L_x_385:
[----:B------:R-:W-:Y:S02]  /*6220*/  ULDC.64 UR4, c[0x0][0x2e8] ;  /* 0x0000ba0000047ab9 */ /* 0x000fe40000000a00 */
[----:B------:R-:W-:-:S04]  /*6230*/  IADD3 R64, P2, P3, R69, UR4, R102 ;  /* 0x0000000445407c10 */ /* 0x000fc8000fb5e066 */
[----:B------:R-:W-:-:S05]  /*6240*/  IADD3.X R65, R68, UR5, R42, P2, P3 ;  /* 0x0000000544417c10 */ /* 0x000fca00097e642a */
[----:B--2---:R0:W-:Y:S04]  /*6250*/  STG.E.128 desc[UR42][R64.64], R48 ;  /* 0x0000003040007986 */ /* 0x0041e8000c101d2a */
.L_x_384:
[----:B------:R-:W-:Y:S05]  /*6260*/  BSYNC B2 ;  /* 0x0000000000027941 */ /* 0x000fea0003800000 */
.L_x_383:
[----:B------:R-:W-:Y:S05]  /*6270*/  @P1 BRA `(.L_x_382) ;  /* 0x0000000400d01947 */ /* 0x000fea0003800000 */
[----:B0-----:R0:W2:Y:S01]  /*6280*/  LDS.128 R48, [R113+0x2e400] ;  /* 0x02e4000071307984 */ /* 0x0010a20000000c00 */
[----:B------:R-:W-:Y:S01]  /*6290*/  ISETP.GE.AND P2, PT, R233, R84, PT ;  /* 0x00000054e900720c */ /* 0x000fe20003f46270 */
[----:B------:R-:W-:-:S12]  /*62a0*/  BSSY B2, `(.L_x_387) ;  /* 0x000006d000027945 */ /* 0x000fd80003800000 */
[----:B0-----:R-:W-:Y:S05]  /*62b0*/  @P2 BRA `(.L_x_388) ;  /* 0x0000000400ac2947 */ /* 0x001fea0003800000 */
[----:B--2---:R-:W-:Y:S01]  /*62c0*/  IMAD.MOV.U32 R62, RZ, RZ, R49 ;  /* 0x000000ffff3e7224 */ /* 0x004fe200078e0031 */
[-C--:B------:R-:W-:Y:S02]  /*62d0*/  F2FP.F16.E4M3.UNPACK_B R66, R131.reuse.H1 ;  /* 0x00000083ff42723e */ /* 0x080fe400030006ff */
[----:B------:R-:W-:Y:S02]  /*62e0*/  F2FP.F16.E4M3.UNPACK_B R49, R130.H1 ;  /* 0x00000082ff31723e */ /* 0x000fe400030006ff */
[----:B------:R-:W-:Y:S01]  /*62f0*/  F2FP.F16.E4M3.UNPACK_B R60, R62 ;  /* 0x0000003eff3c723e */ /* 0x000fe200020006ff */
[----:B------:R-:W-:Y:S01]  /*6300*/  HADD2.F32 R65, -RZ, R66.H0_H0 ;  /* 0x20000042ff417230 */ /* 0x000fe20000004100 */
[----:B------:R-:W-:Y:S01]  /*6310*/  F2FP.F16.E4M3.UNPACK_B R70, R131 ;  /* 0x00000083ff46723e */ /* 0x000fe200020006ff */
[----:B------:R-:W-:Y:S02]  /*6320*/  HADD2.F32 R67, -RZ, R49.H0_H0 ;  /* 0x20000031ff437230 */ /* 0x000fe40000004100 */
[----:B------:R-:W-:-:S02]  /*6330*/  HADD2.F32 R64, -RZ, R60.H1_H1 ;  /* 0x3000003cff407230 */ /* 0x000fc40000004100 */
[----:B------:R-:W-:Y:S02]  /*6340*/  HADD2.F32 R60, -RZ, R60.H0_H0 ;  /* 0x2000003cff3c7230 */ /* 0x000fe40000004100 */
[----:B------:R-:W-:Y:S02]  /*6350*/  HADD2.F32 R49, -RZ, R49.H1_H1 ;  /* 0x30000031ff317230 */ /* 0x000fe40000004100 */
[-C--:B------:R-:W-:Y:S01]  /*6360*/  FMUL.FTZ R71, R64, R65.reuse ;  /* 0x0000004140477220 */ /* 0x080fe20000410000 */
[----:B------:R-:W-:-:S03]  /*6370*/  FMUL.FTZ R73, R60, R65 ;  /* 0x000000413c497220 */ /* 0x000fc60000410000 */
[-C--:B------:R-:W-:Y:S01]  /*6380*/  FFMA.FTZ R65, R60, R67.reuse, -R71 ;  /* 0x000000433c417223 */ /* 0x080fe20000010847 */
[----:B------:R-:W-:Y:S01]  /*6390*/  FFMA.FTZ R60, R64, R67, R73 ;  /* 0x00000043403c7223 */ /* 0x000fe20000010049 */
[----:B------:R-:W-:Y:S01]  /*63a0*/  F2FP.F16.E4M3.UNPACK_B R64, R62.H1 ;  /* 0x0000003eff40723e */ /* 0x000fe200030006ff */
[----:B------:R-:W-:Y:S02]  /*63b0*/  IMAD.MOV.U32 R62, RZ, RZ, R48 ;  /* 0x000000ffff3e7224 */ /* 0x000fe400078e0030 */
[----:B------:R-:W-:Y:S01]  /*63c0*/  HADD2.F32 R67, -RZ, R66.H1_H1 ;  /* 0x30000042ff437230 */ /* 0x000fe20000004100 */
[----:B------:R-:W-:Y:S01]  /*63d0*/  F2FP.F16.E4M3.UNPACK_B R66, R130 ;  /* 0x00000082ff42723e */ /* 0x000fe200020006ff */
[--C-:B------:R-:W-:Y:S02]  /*63e0*/  HADD2.F32 R48, -RZ, R64.reuse.H1_H1 ;  /* 0x30000040ff307230 */ /* 0x100fe40000004100 */
[----:B------:R-:W-:-:S03]  /*63f0*/  HADD2.F32 R64, -RZ, R64.H0_H0 ;  /* 0x20000040ff407230 */ /* 0x000fc60000004100 */
[-C--:B------:R-:W-:Y:S02]  /*6400*/  FMUL.FTZ R71, R48, R67.reuse ;  /* 0x0000004330477220 */ /* 0x080fe40000410000 */
[C---:B------:R-:W-:Y:S02]  /*6410*/  FMUL.FTZ R67, R64.reuse, R67 ;  /* 0x0000004340437220 */ /* 0x040fe40000410000 */
[-C--:B------:R-:W-:Y:S01]  /*6420*/  FFMA.FTZ R64, R64, R49.reuse, -R71 ;  /* 0x0000003140407223 */ /* 0x080fe20000010847 */
[----:B------:R-:W-:Y:S02]  /*6430*/  HADD2.F32 R71, -RZ, R70.H1_H1 ;  /* 0x30000046ff477230 */ /* 0x000fe40000004100 */
[----:B------:R-:W-:Y:S01]  /*6440*/  FFMA.FTZ R75, R48, R49, R67 ;  /* 0x00000031304b7223 */ /* 0x000fe20000010043 */
[-C--:B------:R-:W-:Y:S01]  /*6450*/  F2FP.F16.E4M3.UNPACK_B R48, R62.reuse.H1 ;  /* 0x0000003eff30723e */ /* 0x080fe200030006ff */
[----:B------:R-:W-:Y:S01]  /*6460*/  HADD2.F32 R67, -RZ, R66.H1_H1 ;  /* 0x30000042ff437230 */ /* 0x000fe20000004100 */
[----:B------:R-:W-:Y:S01]  /*6470*/  F2FP.F16.E4M3.UNPACK_B R62, R62 ;  /* 0x0000003eff3e723e */ /* 0x000fe200020006ff */
[----:B------:R-:W-:Y:S01]  /*6480*/  HADD2.F32 R70, -RZ, R70.H0_H0 ;  /* 0x20000046ff467230 */ /* 0x000fe20000004100 */
[----:B------:R-:W-:Y:S01]  /*6490*/  F2FP.SATFINITE.E4M3.F32.PACK_AB_MERGE_C R64, R75, R64, RZ ;  /* 0x000000404b40723e */ /* 0x000fe200048070ff */
[----:B------:R-:W-:-:S02]  /*64a0*/  HADD2.F32 R49, -RZ, R48.H1_H1 ;  /* 0x30000030ff317230 */ /* 0x000fc40000004100 */
[----:B------:R-:W-:Y:S01]  /*64b0*/  HADD2.F32 R48, -RZ, R48.H0_H0 ;  /* 0x20000030ff307230 */ /* 0x000fe20000004100 */
[----:B------:R-:W-:Y:S01]  /*64c0*/  F2FP.SATFINITE.E4M3.F32.PACK_AB_MERGE_C R60, R60, R65, R64 ;  /* 0x000000413c3c723e */ /* 0x000fe20004807040 */
[----:B------:R-:W-:Y:S02]  /*64d0*/  HADD2.F32 R66, -RZ, R66.H0_H0 ;  /* 0x20000042ff427230 */ /* 0x000fe40000004100 */
[-C--:B------:R-:W-:Y:S01]  /*64e0*/  FMUL.FTZ R73, R49, R71.reuse ;  /* 0x0000004731497220 */ /* 0x080fe20000410000 */
[----:B------:R-:W-:Y:S01]  /*64f0*/  LOP3.LUT R65, R63, 0xff0000ff, RZ, 0xc0, !PT ;  /* 0xff0000ff3f417812 */ /* 0x000fe200078ec0ff */
[C---:B------:R-:W-:Y:S01]  /*6500*/  FMUL.FTZ R72, R48.reuse, R71 ;  /* 0x0000004730487220 */ /* 0x040fe20000410000 */
[----:B------:R-:W-:Y:S01]  /*6510*/  LOP3.LUT R64, R61, 0xff0000ff, RZ, 0xc0, !PT ;  /* 0xff0000ff3d407812 */ /* 0x000fe200078ec0ff */
[-C--:B------:R-:W-:Y:S02]  /*6520*/  FFMA.FTZ R48, R48, R67.reuse, -R73 ;  /* 0x0000004330307223 */ /* 0x080fe40000010849 */
[----:B------:R-:W-:Y:S01]  /*6530*/  FFMA.FTZ R49, R49, R67, R72 ;  /* 0x0000004331317223 */ /* 0x000fe20000010048 */
[----:B------:R-:W-:-:S02]  /*6540*/  HADD2.F32 R67, -RZ, R62.H1_H1 ;  /* 0x3000003eff437230 */ /* 0x000fc40000004100 */
[----:B------:R-:W-:Y:S02]  /*6550*/  HADD2.F32 R62, -RZ, R62.H0_H0 ;  /* 0x2000003eff3e7230 */ /* 0x000fe40000004100 */
[----:B------:R-:W-:Y:S01]  /*6560*/  F2FP.SATFINITE.E4M3.F32.PACK_AB_MERGE_C R48, R49, R48, RZ ;  /* 0x000000303130723e */ /* 0x000fe200048070ff */
[CC--:B------:R-:W-:Y:S01]  /*6570*/  FMUL.FTZ R71, R67.reuse, R70.reuse ;  /* 0x0000004643477220 */ /* 0x0c0fe20000410000 */
[----:B------:R-:W-:Y:S02]  /*6580*/  IMAD.MOV.U32 R49, RZ, RZ, R60 ;  /* 0x000000ffff317224 */ /* 0x000fe400078e003c */
[C---:B------:R-:W-:Y:S01]  /*6590*/  FMUL.FTZ R70, R62.reuse, R70 ;  /* 0x000000463e467220 */ /* 0x040fe20000410000 */
[-C--:B------:R-:W-:Y:S01]  /*65a0*/  FFMA.FTZ R62, R62, R66.reuse, -R71 ;  /* 0x000000423e3e7223 */ /* 0x080fe20000010847 */
[----:B------:R-:W-:Y:S02]  /*65b0*/  SHF.R.U32.HI R71, RZ, 0x8, R61 ;  /* 0x00000008ff477819 */ /* 0x000fe4000001163d */
[----:B------:R-:W-:Y:S01]  /*65c0*/  FFMA.FTZ R67, R67, R66, R70 ;  /* 0x0000004243437223 */ /* 0x000fe20000010046 */
[----:B------:R-:W-:-:S02]  /*65d0*/  SHF.R.U32.HI R66, RZ, 0x8, R63 ;  /* 0x00000008ff427819 */ /* 0x000fc4000001163f */
[----:B------:R-:W-:Y:S02]  /*65e0*/  SHF.R.U32.HI R63, RZ, 0x10, R63 ;  /* 0x00000010ff3f7819 */ /* 0x000fe4000001163f */
[----:B------:R-:W-:Y:S01]  /*65f0*/  SHF.R.U32.HI R70, RZ, 0x10, R61 ;  /* 0x00000010ff467819 */ /* 0x000fe2000001163d */
[----:B------:R-:W-:Y:S01]  /*6600*/  IMAD.SHL.U32 R66, R66, 0x100, RZ ;  /* 0x0000010042427824 */ /* 0x000fe200078e00ff */
[----:B------:R-:W-:Y:S02]  /*6610*/  SHF.L.U32 R61, R71, 0x8, RZ ;  /* 0x00000008473d7819 */ /* 0x000fe400000006ff */
[----:B------:R-:W-:Y:S02]  /*6620*/  F2FP.SATFINITE.E4M3.F32.PACK_AB_MERGE_C R48, R67, R62, R48 ;  /* 0x0000003e4330723e */ /* 0x000fe40004807030 */
[----:B------:R-:W-:Y:S01]  /*6630*/  LOP3.LUT R65, R65, 0xff00, R66, 0xf8, !PT ;  /* 0x0000ff0041417812 */ /* 0x000fe200078ef842 */
[----:B------:R-:W-:Y:S01]  /*6640*/  IMAD.U32 R66, R63, 0x10000, RZ ;  /* 0x000100003f427824 */ /* 0x000fe200078e00ff */
[----:B------:R-:W-:Y:S01]  /*6650*/  LOP3.LUT R61, R64, 0xff00, R61, 0xf8, !PT ;  /* 0x0000ff00403d7812 */ /* 0x000fe200078ef83d */
[----:B------:R-:W-:-:S02]  /*6660*/  IMAD.MOV.U32 R63, RZ, RZ, R51 ;  /* 0x000000ffff3f7224 */ /* 0x000fc400078e0033 */
[----:B------:R-:W-:Y:S01]  /*6670*/  IMAD.U32 R64, R70, 0x10000, RZ ;  /* 0x0001000046407824 */ /* 0x000fe200078e00ff */
[----:B------:R-:W-:Y:S02]  /*6680*/  LOP3.LUT R65, R65, 0xff0000, R66, 0xf8, !PT ;  /* 0x00ff000041417812 */ /* 0x000fe400078ef842 */
[----:B------:R-:W-:Y:S02]  /*6690*/  F2FP.F16.E4M3.UNPACK_B R51, R63 ;  /* 0x0000003fff33723e */ /* 0x000fe400020006ff */
[----:B------:R-:W-:Y:S02]  /*66a0*/  LOP3.LUT R61, R61, 0xff0000, R64, 0xf8, !PT ;  /* 0x00ff00003d3d7812 */ /* 0x000fe400078ef840 */
[----:B------:R-:W-:Y:S01]  /*66b0*/  F2FP.F16.E4M3.UNPACK_B R71, R65.H1 ;  /* 0x00000041ff47723e */ /* 0x000fe200030006ff */
[--C-:B------:R-:W-:Y:S01]  /*66c0*/  HADD2.F32 R64, -RZ, R51.reuse.H1_H1 ;  /* 0x30000033ff407230 */ /* 0x100fe20000004100 */
[----:B------:R-:W-:Y:S01]  /*66d0*/  F2FP.F16.E4M3.UNPACK_B R66, R61.H1 ;  /* 0x0000003dff42723e */ /* 0x000fe200030006ff */
[----:B------:R-:W-:-:S02]  /*66e0*/  HADD2.F32 R51, -RZ, R51.H0_H0 ;  /* 0x20000033ff337230 */ /* 0x000fc40000004100 */
[----:B------:R-:W-:Y:S02]  /*66f0*/  HADD2.F32 R72, -RZ, R71.H0_H0 ;  /* 0x20000047ff487230 */ /* 0x000fe40000004100 */
[--C-:B------:R-:W-:Y:S02]  /*6700*/  HADD2.F32 R70, -RZ, R66.reuse.H0_H0 ;  /* 0x20000042ff467230 */ /* 0x100fe40000004100 */
[----:B------:R-:W-:Y:S02]  /*6710*/  HADD2.F32 R66, -RZ, R66.H1_H1 ;  /* 0x30000042ff427230 */ /* 0x000fe40000004100 */
[-C--:B------:R-:W-:Y:S01]  /*6720*/  FMUL.FTZ R74, R64, R72.reuse ;  /* 0x00000048404a7220 */ /* 0x080fe20000410000 */
[----:B------:R-:W-:-:S03]  /*6730*/  FMUL.FTZ R73, R51, R72 ;  /* 0x0000004833497220 */ /* 0x000fc60000410000 */
[-C--:B------:R-:W-:Y:S01]  /*6740*/  FFMA.FTZ R51, R51, R70.reuse, -R74 ;  /* 0x0000004633337223 */ /* 0x080fe2000001084a */
[----:B------:R-:W-:Y:S01]  /*6750*/  FFMA.FTZ R64, R64, R70, R73 ;  /* 0x0000004640407223 */ /* 0x000fe20000010049 */
[----:B------:R-:W-:Y:S02]  /*6760*/  F2FP.F16.E4M3.UNPACK_B R70, R63.H1 ;  /* 0x0000003fff46723e */ /* 0x000fe400030006ff */
[----:B------:R-:W-:Y:S01]  /*6770*/  MOV R63, R50 ;  /* 0x00000032003f7202 */ /* 0x000fe20000000f00 */
[----:B------:R-:W-:Y:S02]  /*6780*/  HADD2.F32 R50, -RZ, R71.H1_H1 ;  /* 0x30000047ff327230 */ /* 0x000fe40000004100 */
[--C-:B------:R-:W-:Y:S02]  /*6790*/  HADD2.F32 R71, -RZ, R70.reuse.H1_H1 ;  /* 0x30000046ff477230 */ /* 0x100fe40000004100 */
[----:B------:R-:W-:-:S03]  /*67a0*/  HADD2.F32 R70, -RZ, R70.H0_H0 ;  /* 0x20000046ff467230 */ /* 0x000fc60000004100 */
[CC--:B------:R-:W-:Y:S02]  /*67b0*/  FMUL.FTZ R73, R71.reuse, R50.reuse ;  /* 0x0000003247497220 */ /* 0x0c0fe40000410000 */
[C---:B------:R-:W-:Y:S02]  /*67c0*/  FMUL.FTZ R72, R70.reuse, R50 ;  /* 0x0000003246487220 */ /* 0x040fe40000410000 */
[-C--:B------:R-:W-:Y:S01]  /*67d0*/  FFMA.FTZ R50, R70, R66.reuse, -R73 ;  /* 0x0000004246327223 */ /* 0x080fe20000010849 */
[----:B------:R-:W-:Y:S01]  /*67e0*/  F2FP.F16.E4M3.UNPACK_B R73, R65 ;  /* 0x00000041ff49723e */ /* 0x000fe200020006ff */
[----:B------:R-:W-:Y:S01]  /*67f0*/  FFMA.FTZ R71, R71, R66, R72 ;  /* 0x0000004247477223 */ /* 0x000fe20000010048 */
[----:B------:R-:W-:Y:S02]  /*6800*/  F2FP.F16.E4M3.UNPACK_B R65, R63.H1 ;  /* 0x0000003fff41723e */ /* 0x000fe400030006ff */
[----:B------:R-:W-:Y:S01]  /*6810*/  F2FP.F16.E4M3.UNPACK_B R70, R61 ;  /* 0x0000003dff46723e */ /* 0x000fe200020006ff */
[----:B------:R-:W-:Y:S01]  /*6820*/  HADD2.F32 R61, -RZ, R73.H1_H1 ;  /* 0x30000049ff3d7230 */ /* 0x000fe20000004100 */
[----:B------:R-:W-:Y:S01]  /*6830*/  F2FP.F16.E4M3.UNPACK_B R63, R63 ;  /* 0x0000003fff3f723e */ /* 0x000fe200020006ff */
[--C-:B------:R-:W-:Y:S01]  /*6840*/  HADD2.F32 R66, -RZ, R65.reuse.H1_H1 ;  /* 0x30000041ff427230 */ /* 0x100fe20000004100 */
[----:B------:R-:W-:Y:S01]  /*6850*/  F2FP.SATFINITE.E4M3.F32.PACK_AB_MERGE_C R71, R71, R50, RZ ;  /* 0x000000324747723e */ /* 0x000fe200048070ff */
[----:B------:R-:W-:-:S02]  /*6860*/  HADD2.F32 R65, -RZ, R65.H0_H0 ;  /* 0x20000041ff417230 */ /* 0x000fc40000004100 */
[--C-:B------:R-:W-:Y:S02]  /*6870*/  HADD2.F32 R72, -RZ, R70.reuse.H1_H1 ;  /* 0x30000046ff487230 */ /* 0x100fe40000004100 */
[-C--:B------:R-:W-:Y:S01]  /*6880*/  FMUL.FTZ R74, R66, R61.reuse ;  /* 0x0000003d424a7220 */ /* 0x080fe20000410000 */
[----:B------:R-:W-:Y:S02]  /*6890*/  HADD2.F32 R70, -RZ, R70.H0_H0 ;  /* 0x20000046ff467230 */ /* 0x000fe40000004100 */
[C---:B------:R-:W-:Y:S01]  /*68a0*/  FMUL.FTZ R75, R65.reuse, R61 ;  /* 0x0000003d414b7220 */ /* 0x040fe20000410000 */
[----:B------:R-:W-:Y:S01]  /*68b0*/  F2FP.SATFINITE.E4M3.F32.PACK_AB_MERGE_C R51, R64, R51, R71 ;  /* 0x000000334033723e */ /* 0x000fe20004807047 */
[-C--:B------:R-:W-:Y:S01]  /*68c0*/  FFMA.FTZ R61, R65, R72.reuse, -R74 ;  /* 0x00000048413d7223 */ /* 0x080fe2000001084a */
[----:B------:R-:W-:Y:S02]  /*68d0*/  HADD2.F32 R65, -RZ, R63.H1_H1 ;  /* 0x3000003fff417230 */ /* 0x000fe40000004100 */
[----:B------:R-:W-:Y:S01]  /*68e0*/  FFMA.FTZ R74, R66, R72, R75 ;  /* 0x00000048424a7223 */ /* 0x000fe2000001004b */
[----:B------:R-:W-:-:S02]  /*68f0*/  HADD2.F32 R66, -RZ, R73.H0_H0 ;  /* 0x20000049ff427230 */ /* 0x000fc40000004100 */
[----:B------:R-:W-:Y:S02]  /*6900*/  HADD2.F32 R63, -RZ, R63.H0_H0 ;  /* 0x2000003fff3f7230 */ /* 0x000fe40000004100 */
[----:B------:R-:W-:Y:S01]  /*6910*/  F2FP.SATFINITE.E4M3.F32.PACK_AB_MERGE_C R61, R74, R61, RZ ;  /* 0x0000003d4a3d723e */ /* 0x000fe200048070ff */
[-C--:B------:R-:W-:Y:S02]  /*6920*/  FMUL.FTZ R72, R65, R66.reuse ;  /* 0x0000004241487220 */ /* 0x080fe40000410000 */
[C---:B------:R-:W-:Y:S02]  /*6930*/  FMUL.FTZ R66, R63.reuse, R66 ;  /* 0x000000423f427220 */ /* 0x040fe40000410000 */
[-C--:B------:R-:W-:Y:S02]  /*6940*/  FFMA.FTZ R72, R63, R70.reuse, -R72 ;  /* 0x000000463f487223 */ /* 0x080fe40000010848 */
[----:B------:R-:W-:-:S05]  /*6950*/  FFMA.FTZ R65, R65, R70, R66 ;  /* 0x0000004641417223 */ /* 0x000fca0000010042 */
[----:B------:R-:W-:-:S07]  /*6960*/  F2FP.SATFINITE.E4M3.F32.PACK_AB_MERGE_C R50, R65, R72, R61 ;  /* 0x000000484132723e */ /* 0x000fce000480703d */
.L_x_388:
[----:B------:R-:W-:Y:S05]  /*6970*/  BSYNC B2 ;  /* 0x0000000000027941 */ /* 0x000fea0003800000 */
.L_x_387:
[----:B------:R-:W-:Y:S02]  /*6980*/  ULDC.64 UR4, c[0x0][0x2e8] ;  /* 0x0000ba0000047ab9 */ /* 0x000fe40000000a00 */
[----:B------:R-:W-:-:S04]  /*6990*/  IADD3 R60, P2, P3, R43, UR4, R69 ;  /* 0x000000042b3c7c10 */ /* 0x000fc8000fb5e045 */
[----:B------:R-:W-:-:S05]  /*69a0*/  IADD3.X R61, R105, UR5, R68, P2, P3 ;  /* 0x00000005693d7c10 */ /* 0x000fca00097e6444 */
[----:B--2---:R2:W-:Y:S04]  /*69b0*/  STG.E.128 desc[UR42][R60.64], R48 ;  /* 0x000000303c007986 */ /* 0x0045e8000c101d2a */
.L_x_382:
[----:B------:R-:W-:Y:S05]  /*69c0*/  BSYNC B1 ;  /* 0x0000000000017941 */ /* 0x000fea0003800000 */
.L_x_381:
[----:B------:R-:W-:Y:S05]  /*69d0*/  @P4 BRA `(.L_x_389) ;  /* 0x0000005c00344947 */ /* 0x000fea0003800000 */
[----:B------:R-:W-:Y:S01]  /*69e0*/  IADD3 R120, P2, P3, R34, R120, R16 ;  /* 0x0000007822787210 */ /* 0x000fe20007b5e010 */
[----:B------:R-:W-:Y:S03]  /*69f0*/  BSSY B1, `(.L_x_390) ;  /* 0x0000078000017945 */ /* 0x000fe60003800000 */
[----:B------:R-:W-:Y:S01]  /*6a00*/  IADD3.X R85, R37, R85, R17, P2, P3 ;  /* 0x0000005525557210 */ /* 0x000fe200017e6411 */
[----:B------:R-:W-:Y:S08]  /*6a10*/  @P0 BRA `(.L_x_391) ;  /* 0x0000000400d40947 */ /* 0x000ff00003800000 */
[----:B0-2---:R0:W2:Y:S01]  /*6a20*/  LDS.128 R48, [R113+0x2b400] ;  /* 0x02b4000071307984 */ /* 0x0050a20000000c00 */
[----:B------:R-:W-:Y:S01]  /*6a30*/  ISETP.GE.AND P2, PT, R18, R84, PT ;  /* 0x000000541200720c */ /* 0x000fe20003f46270 */
[----:B------:R-:W-:-:S12]  /*6a40*/  BSSY B2, `(.L_x_392) ;  /* 0x000006e000027945 */ /* 0x000fd80003800000 */
[----:B0-----:R-:W-:Y:S05]  /*6a50*/  @P2 BRA `(.L_x_393) ;  /* 0x0000000400b02947 */ /* 0x001fea0003800000 */
[----:B--2---:R-:W-:Y:S01]  /*6a60*/  IMAD.MOV.U32 R60, RZ, RZ, R49 ;  /* 0x000000ffff3c7224 */ /* 0x004fe200078e0031 */
[----:B------:R-:W-:Y:S02]  /*6a70*/  F2FP.F16.E4M3.UNPACK_B R63, R123.H1 ;  /* 0x0000007bff3f723e */ /* 0x000fe400030006ff */
[----:B------:R-:W-:Y:S02]  /*6a80*/  F2FP.F16.E4M3.UNPACK_B R64, R122.H1 ;  /* 0x0000007aff40723e */ /* 0x000fe400030006ff */
[----:B------:R-:W-:Y:S01]  /*6a90*/  F2FP.F16.E4M3.UNPACK_B R49, R60 ;  /* 0x0000003cff31723e */ /* 0x000fe200020006ff */
[--C-:B------:R-:W-:Y:S01]  /*6aa0*/  HADD2.F32 R61, -RZ, R63.reuse.H0_H0 ;  /* 0x2000003fff3d7230 */ /* 0x100fe20000004100 */
[--C-:B------:R-:W-:Y:S01]  /*6ab0*/  SHF.R.U32.HI R69, RZ, 0x8, R57.reuse ;  /* 0x00000008ff457819 */ /* 0x100fe20000011639 */
[----:B------:R-:W-:Y:S01]  /*6ac0*/  HADD2.F32 R68, -RZ, R63.H1_H1 ;  /* 0x3000003fff447230 */ /* 0x000fe20000004100 */
[----:B------:R-:W-:Y:S01]  /*6ad0*/  LOP3.LUT R62, R57, 0xff0000ff, RZ, 0xc0, !PT ;  /* 0xff0000ff393e7812 */ /* 0x000fe200078ec0ff */
[--C-:B------:R-:W-:Y:S01]  /*6ae0*/  HADD2.F32 R56, -RZ, R49.reuse.H0_H0 ;  /* 0x20000031ff387230 */ /* 0x100fe20000004100 */
[----:B------:R-:W-:Y:S01]  /*6af0*/  SHF.R.U32.HI R58, RZ, 0x10, R57 ;  /* 0x00000010ff3a7819 */ /* 0x000fe20000011639 */
[----:B------:R-:W-:Y:S01]  /*6b00*/  HADD2.F32 R49, -RZ, R49.H1_H1 ;  /* 0x30000031ff317230 */ /* 0x000fe20000004100 */
[----:B------:R-:W-:Y:S01]  /*6b10*/  SHF.R.U32.HI R67, RZ, 0x8, R59 ;  /* 0x00000008ff437819 */ /* 0x000fe2000001163b */
[----:B------:R-:W-:-:S02]  /*6b20*/  HADD2.F32 R57, -RZ, R64.H0_H0 ;  /* 0x20000040ff397230 */ /* 0x000fc40000004100 */
[CC--:B------:R-:W-:Y:S01]  /*6b30*/  FMUL.FTZ R66, R56.reuse, R61.reuse ;  /* 0x0000003d38427220 */ /* 0x0c0fe20000410000 */
[----:B------:R-:W-:Y:S02]  /*6b40*/  HADD2.F32 R64, -RZ, R64.H1_H1 ;  /* 0x30000040ff407230 */ /* 0x000fe40000004100 */
[C---:B------:R-:W-:Y:S01]  /*6b50*/  FMUL.FTZ R65, R49.reuse, R61 ;  /* 0x0000003d31417220 */ /* 0x040fe20000410000 */
[----:B------:R-:W-:Y:S01]  /*6b60*/  SHF.R.U32.HI R61, RZ, 0x10, R59 ;  /* 0x00000010ff3d7819 */ /* 0x000fe2000001163b */
[----:B------:R-:W-:Y:S01]  /*6b70*/  FFMA.FTZ R49, R49, R57, R66 ;  /* 0x0000003931317223 */ /* 0x000fe20000010042 */
[----:B------:R-:W-:Y:S01]  /*6b80*/  F2FP.F16.E4M3.UNPACK_B R123, R123 ;  /* 0x0000007bff7b723e */ /* 0x000fe200020006ff */
[----:B------:R-:W-:Y:S01]  /*6b90*/  FFMA.FTZ R56, R56, R57, -R65 ;  /* 0x0000003938387223 */ /* 0x000fe20000010841 */
[----:B------:R-:W-:Y:S01]  /*6ba0*/  F2FP.F16.E4M3.UNPACK_B R57, R60.H1 ;  /* 0x0000003cff39723e */ /* 0x000fe200030006ff */
[----:B------:R-:W-:Y:S01]  /*6bb0*/  IMAD.SHL.U32 R65, R69, 0x100, RZ ;  /* 0x0000010045417824 */ /* 0x000fe200078e00ff */
[----:B------:R-:W-:Y:S01]  /*6bc0*/  LOP3.LUT R60, R59, 0xff0000ff, RZ, 0xc0, !PT ;  /* 0xff0000ff3b3c7812 */ /* 0x000fe200078ec0ff */
[----:B------:R-:W-:Y:S01]  /*6bd0*/  IMAD.MOV.U32 R59, RZ, RZ, R48 ;  /* 0x000000ffff3b7224 */ /* 0x000fe200078e0030 */
[----:B------:R-:W-:Y:S01]  /*6be0*/  F2FP.F16.E4M3.UNPACK_B R122, R122 ;  /* 0x0000007aff7a723e */ /* 0x000fe200020006ff */
[--C-:B------:R-:W-:Y:S01]  /*6bf0*/  HADD2.F32 R63, -RZ, R57.reuse.H1_H1 ;  /* 0x30000039ff3f7230 */ /* 0x100fe20000004100 */
[----:B------:R-:W-:Y:S01]  /*6c00*/  LOP3.LUT R66, R62, 0xff00, R65, 0xf8, !PT ;  /* 0x0000ff003e427812 */ /* 0x000fe200078ef841 */
[----:B------:R-:W-:Y:S01]  /*6c10*/  HADD2.F32 R57, -RZ, R57.H0_H0 ;  /* 0x20000039ff397230 */ /* 0x000fe20000004100 */
[----:B------:R-:W-:-:S02]  /*6c20*/  F2FP.F16.E4M3.UNPACK_B R62, R59.H1 ;  /* 0x0000003bff3e723e */ /* 0x000fc400030006ff */
[-C--:B------:R-:W-:Y:S01]  /*6c30*/  FMUL.FTZ R48, R63, R68.reuse ;  /* 0x000000443f307220 */ /* 0x080fe20000410000 */
[----:B------:R-:W-:Y:S01]  /*6c40*/  SHF.L.U32 R65, R67, 0x8, RZ ;  /* 0x0000000843417819 */ /* 0x000fe200000006ff */
[C---:B------:R-:W-:Y:S01]  /*6c50*/  FMUL.FTZ R68, R57.reuse, R68 ;  /* 0x0000004439447220 */ /* 0x040fe20000410000 */
[----:B------:R-:W-:Y:S02]  /*6c60*/  IMAD.U32 R67, R58, 0x10000, RZ ;  /* 0x000100003a437824 */ /* 0x000fe400078e00ff */
[-C--:B------:R-:W-:Y:S01]  /*6c70*/  FFMA.FTZ R48, R57, R64.reuse, -R48 ;  /* 0x0000004039307223 */ /* 0x080fe20000010830 */
[----:B------:R-:W-:Y:S01]  /*6c80*/  LOP3.LUT R69, R60, 0xff00, R65, 0xf8, !PT ;  /* 0x0000ff003c457812 */ /* 0x000fe200078ef841 */
[----:B------:R-:W-:Y:S01]  /*6c90*/  FFMA.FTZ R57, R63, R64, R68 ;  /* 0x000000403f397223 */ /* 0x000fe20000010044 */
[----:B------:R-:W-:Y:S01]  /*6ca0*/  HADD2.F32 R68, -RZ, R123.H1_H1 ;  /* 0x3000007bff447230 */ /* 0x000fe20000004100 */
[----:B------:R-:W-:Y:S01]  /*6cb0*/  LOP3.LUT R60, R66, 0xff0000, R67, 0xf8, !PT ;  /* 0x00ff0000423c7812 */ /* 0x000fe200078ef843 */
[----:B------:R-:W-:-:S02]  /*6cc0*/  HADD2.F32 R63, -RZ, R62.H0_H0 ;  /* 0x2000003eff3f7230 */ /* 0x000fc40000004100 */
[----:B------:R-:W-:Y:S01]  /*6cd0*/  HADD2.F32 R64, -RZ, R62.H1_H1 ;  /* 0x3000003eff407230 */ /* 0x000fe20000004100 */
[----:B------:R-:W-:Y:S01]  /*6ce0*/  F2FP.F16.E4M3.UNPACK_B R62, R59 ;  /* 0x0000003bff3e723e */ /* 0x000fe200020006ff */
[----:B------:R-:W-:Y:S02]  /*6cf0*/  HADD2.F32 R65, -RZ, R122.H1_H1 ;  /* 0x3000007aff417230 */ /* 0x000fe40000004100 */
[-C--:B------:R-:W-:Y:S01]  /*6d00*/  FMUL.FTZ R71, R63, R68.reuse ;  /* 0x000000443f477220 */ /* 0x080fe20000410000 */
[----:B------:R-:W-:Y:S02]  /*6d10*/  IMAD.U32 R66, R61, 0x10000, RZ ;  /* 0x000100003d427824 */ /* 0x000fe400078e00ff */
[C---:B------:R-:W-:Y:S01]  /*6d20*/  FMUL.FTZ R58, R64.reuse, R68 ;  /* 0x00000044403a7220 */ /* 0x040fe20000410000 */
[----:B------:R-:W-:Y:S02]  /*6d30*/  HADD2.F32 R123, -RZ, R123.H0_H0 ;  /* 0x2000007bff7b7230 */ /* 0x000fe40000004100 */
[----:B------:R-:W-:Y:S01]  /*6d40*/  FFMA.FTZ R59, R64, R65, R71 ;  /* 0x00000041403b7223 */ /* 0x000fe20000010047 */
[----:B------:R-:W-:-:S02]  /*6d50*/  HADD2.F32 R64, -RZ, R62.H1_H1 ;  /* 0x3000003eff407230 */ /* 0x000fc40000004100 */
[----:B------:R-:W-:Y:S01]  /*6d60*/  FFMA.FTZ R58, R63, R65, -R58 ;  /* 0x000000413f3a7223 */ /* 0x000fe2000001083a */
[----:B------:R-:W-:Y:S01]  /*6d70*/  HADD2.F32 R62, -RZ, R62.H0_H0 ;  /* 0x2000003eff3e7230 */ /* 0x000fe20000004100 */
[----:B------:R-:W-:Y:S01]  /*6d80*/  LOP3.LUT R63, R69, 0xff0000, R66, 0xf8, !PT ;  /* 0x00ff0000453f7812 */ /* 0x000fe200078ef842 */
[----:B------:R-:W-:Y:S02]  /*6d90*/  IMAD.MOV.U32 R65, RZ, RZ, R51 ;  /* 0x000000ffff417224 */ /* 0x000fe400078e0033 */
[-C--:B------:R-:W-:Y:S01]  /*6da0*/  FMUL.FTZ R51, R64, R123.reuse ;  /* 0x0000007b40337220 */ /* 0x080fe20000410000 */
[----:B------:R-:W-:Y:S02]  /*6db0*/  HADD2.F32 R67, -RZ, R122.H0_H0 ;  /* 0x2000007aff437230 */ /* 0x000fe40000004100 */
[C---:B------:R-:W-:Y:S01]  /*6dc0*/  FMUL.FTZ R123, R62.reuse, R123 ;  /* 0x0000007b3e7b7220 */ /* 0x040fe20000410000 */
[----:B------:R-:W-:Y:S02]  /*6dd0*/  F2FP.F16.E4M3.UNPACK_B R69, R63.H1 ;  /* 0x0000003fff45723e */ /* 0x000fe400030006ff */
[----:B------:R-:W-:Y:S01]  /*6de0*/  F2FP.F16.E4M3.UNPACK_B R61, R65 ;  /* 0x00000041ff3d723e */ /* 0x000fe200020006ff */
[-C--:B------:R-:W-:Y:S01]  /*6df0*/  FFMA.FTZ R51, R62, R67.reuse, -R51 ;  /* 0x000000433e337223 */ /* 0x080fe20000010833 */
[----:B------:R-:W-:Y:S01]  /*6e00*/  FFMA.FTZ R62, R64, R67, R123 ;  /* 0x00000043403e7223 */ /* 0x000fe2000001007b */
[----:B------:R-:W-:Y:S01]  /*6e10*/  F2FP.F16.E4M3.UNPACK_B R68, R60.H1 ;  /* 0x0000003cff44723e */ /* 0x000fe200030006ff */
[----:B------:R-:W-:Y:S01]  /*6e20*/  HADD2.F32 R66, -RZ, R69.H0_H0 ;  /* 0x20000045ff427230 */ /* 0x000fe20000004100 */
[----:B------:R-:W-:Y:S01]  /*6e30*/  F2FP.SATFINITE.E4M3.F32.PACK_AB_MERGE_C R57, R57, R48, RZ ;  /* 0x000000303939723e */ /* 0x000fe200048070ff */
[--C-:B------:R-:W-:Y:S01]  /*6e40*/  HADD2.F32 R64, -RZ, R61.reuse.H1_H1 ;  /* 0x3000003dff407230 */ /* 0x100fe20000004100 */
[----:B------:R-:W-:Y:S01]  /*6e50*/  F2FP.SATFINITE.E4M3.F32.PACK_AB_MERGE_C R58, R59, R58, RZ ;  /* 0x0000003a3b3a723e */ /* 0x000fe200048070ff */
[----:B------:R-:W-:Y:S01]  /*6e60*/  HADD2.F32 R61, -RZ, R61.H0_H0 ;  /* 0x2000003dff3d7230 */ /* 0x000fe20000004100 */
[----:B------:R-:W-:Y:S01]  /*6e70*/  F2FP.SATFINITE.E4M3.F32.PACK_AB_MERGE_C R49, R49, R56, R57 ;  /* 0x000000383131723e */ /* 0x000fe20004807039 */
[----:B------:R-:W-:-:S02]  /*6e80*/  HADD2.F32 R67, -RZ, R68.H0_H0 ;  /* 0x20000044ff437230 */ /* 0x000fc40000004100 */
[CC--:B------:R-:W-:Y:S01]  /*6e90*/  FMUL.FTZ R70, R64.reuse, R66.reuse ;  /* 0x0000004240467220 */ /* 0x0c0fe20000410000 */
[----:B------:R-:W-:Y:S02]  /*6ea0*/  HADD2.F32 R69, -RZ, R69.H1_H1 ;  /* 0x30000045ff457230 */ /* 0x000fe40000004100 */
[C---:B------:R-:W-:Y:S01]  /*6eb0*/  FMUL.FTZ R71, R61.reuse, R66 ;  /* 0x000000423d477220 */ /* 0x040fe20000410000 */
[----:B------:R-:W-:Y:S01]  /*6ec0*/  F2FP.F16.E4M3.UNPACK_B R66, R65.H1 ;  /* 0x00000041ff42723e */ /* 0x000fe200030006ff */
[-C--:B------:R-:W-:Y:S01]  /*6ed0*/  FFMA.FTZ R61, R61, R67.reuse, -R70 ;  /* 0x000000433d3d7223 */ /* 0x080fe20000010846 */
[----:B------:R-:W-:Y:S02]  /*6ee0*/  HADD2.F32 R68, -RZ, R68.H1_H1 ;  /* 0x30000044ff447230 */ /* 0x000fe40000004100 */
[----:B------:R-:W-:Y:S01]  /*6ef0*/  FFMA.FTZ R64, R64, R67, R71 ;  /* 0x0000004340407223 */ /* 0x000fe20000010047 */
[----:B------:R-:W-:Y:S01]  /*6f00*/  IMAD.MOV.U32 R65, RZ, RZ, R50 ;  /* 0x000000ffff417224 */ /* 0x000fe200078e0032 */
[----:B------:R-:W-:Y:S01]  /*6f10*/  F2FP.SATFINITE.E4M3.F32.PACK_AB_MERGE_C R51, R62, R51, R58 ;  /* 0x000000333e33723e */ /* 0x000fe2000480703a */
[----:B------:R-:W-:-:S02]  /*6f20*/  HADD2.F32 R67, -RZ, R66.H1_H1 ;  /* 0x30000042ff437230 */ /* 0x000fc40000004100 */
[----:B------:R-:W-:-:S03]  /*6f30*/  HADD2.F32 R66, -RZ, R66.H0_H0 ;  /* 0x20000042ff427230 */ /* 0x000fc60000004100 */
[CC--:B------:R-:W-:Y:S02]  /*6f40*/  FMUL.FTZ R71, R67.reuse, R69.reuse ;  /* 0x0000004543477220 */ /* 0x0c0fe40000410000 */
[C---:B------:R-:W-:Y:S01]  /*6f50*/  FMUL.FTZ R70, R66.reuse, R69 ;  /* 0x0000004542467220 */ /* 0x040fe20000410000 */
[----:B------:R-:W-:Y:S01]  /*6f60*/  F2FP.F16.E4M3.UNPACK_B R69, R63 ;  /* 0x0000003fff45723e */ /* 0x000fe200020006ff */
[-C--:B------:R-:W-:Y:S01]  /*6f70*/  FFMA.FTZ R50, R66, R68.reuse, -R71 ;  /* 0x0000004442327223 */ /* 0x080fe20000010847 */
[-C--:B------:R-:W-:Y:S01]  /*6f80*/  F2FP.F16.E4M3.UNPACK_B R66, R65.reuse.H1 ;  /* 0x00000041ff42723e */ /* 0x080fe200030006ff */
[----:B------:R-:W-:Y:S01]  /*6f90*/  FFMA.FTZ R63, R67, R68, R70 ;  /* 0x00000044433f7223 */ /* 0x000fe20000010046 */
[----:B------:R-:W-:Y:S01]  /*6fa0*/  F2FP.F16.E4M3.UNPACK_B R68, R60 ;  /* 0x0000003cff44723e */ /* 0x000fe200020006ff */
[----:B------:R-:W-:Y:S01]  /*6fb0*/  HADD2.F32 R70, -RZ, R69.H1_H1 ;  /* 0x30000045ff467230 */ /* 0x000fe20000004100 */
[----:B------:R-:W-:Y:S01]  /*6fc0*/  F2FP.F16.E4M3.UNPACK_B R65, R65 ;  /* 0x00000041ff41723e */ /* 0x000fe200020006ff */
[--C-:B------:R-:W-:Y:S01]  /*6fd0*/  HADD2.F32 R67, -RZ, R66.reuse.H1_H1 ;  /* 0x30000042ff437230 */ /* 0x100fe20000004100 */
[----:B------:R-:W-:Y:S01]  /*6fe0*/  F2FP.SATFINITE.E4M3.F32.PACK_AB_MERGE_C R63, R63, R50, RZ ;  /* 0x000000323f3f723e */ /* 0x000fe200048070ff */
[----:B------:R-:W-:-:S02]  /*6ff0*/  HADD2.F32 R66, -RZ, R66.H0_H0 ;  /* 0x20000042ff427230 */ /* 0x000fc40000004100 */
[--C-:B------:R-:W-:Y:S02]  /*7000*/  HADD2.F32 R60, -RZ, R68.reuse.H1_H1 ;  /* 0x30000044ff3c7230 */ /* 0x100fe40000004100 */
[CC--:B------:R-:W-:Y:S01]  /*7010*/  FMUL.FTZ R71, R67.reuse, R70.reuse ;  /* 0x0000004643477220 */ /* 0x0c0fe20000410000 */
[----:B------:R-:W-:Y:S02]  /*7020*/  HADD2.F32 R69, -RZ, R69.H0_H0 ;  /* 0x20000045ff457230 */ /* 0x000fe40000004100 */
[C---:B------:R-:W-:Y:S01]  /*7030*/  FMUL.FTZ R70, R66.reuse, R70 ;  /* 0x0000004642467220 */ /* 0x040fe20000410000 */
[----:B------:R-:W-:Y:S02]  /*7040*/  HADD2.F32 R68, -RZ, R68.H0_H0 ;  /* 0x20000044ff447230 */ /* 0x000fe40000004100 */
[-C--:B------:R-:W-:Y:S01]  /*7050*/  FFMA.FTZ R71, R66, R60.reuse, -R71 ;  /* 0x0000003c42477223 */ /* 0x080fe20000010847 */
[----:B------:R-:W-:Y:S01]  /*7060*/  F2FP.SATFINITE.E4M3.F32.PACK_AB_MERGE_C R61, R64, R61, R63 ;  /* 0x0000003d403d723e */ /* 0x000fe2000480703f */
[----:B------:R-:W-:Y:S01]  /*7070*/  FFMA.FTZ R70, R67, R60, R70 ;  /* 0x0000003c43467223 */ /* 0x000fe20000010046 */
[----:B------:R-:W-:-:S02]  /*7080*/  HADD2.F32 R60, -RZ, R65.H1_H1 ;  /* 0x30000041ff3c7230 */ /* 0x000fc40000004100 */
[----:B------:R-:W-:Y:S02]  /*7090*/  HADD2.F32 R65, -RZ, R65.H0_H0 ;  /* 0x20000041ff417230 */ /* 0x000fe40000004100 */
[----:B------:R-:W-:Y:S01]  /*70a0*/  F2FP.SATFINITE.E4M3.F32.PACK_AB_MERGE_C R70, R70, R71, RZ ;  /* 0x000000474646723e */ /* 0x000fe200048070ff */
[CC--:B------:R-:W-:Y:S02]  /*70b0*/  FMUL.FTZ R48, R60.reuse, R69.reuse ;  /* 0x000000453c307220 */ /* 0x0c0fe40000410000 */
[C---:B------:R-:W-:Y:S02]  /*70c0*/  FMUL.FTZ R69, R65.reuse, R69 ;  /* 0x0000004541457220 */ /* 0x040fe40000410000 */
[-C--:B------:R-:W-:Y:S02]  /*70d0*/  FFMA.FTZ R48, R65, R68.reuse, -R48 ;  /* 0x0000004441307223 */ /* 0x080fe40000010830 */
[----:B------:R-:W-:-:S05]  /*70e0*/  FFMA.FTZ R69, R60, R68, R69 ;  /* 0x000000443c457223 */ /* 0x000fca0000010045 */
[----:B------:R-:W-:Y:S02]  /*70f0*/  F2FP.SATFINITE.E4M3.F32.PACK_AB_MERGE_C R50, R69, R48, R70 ;  /* 0x000000304532723e */ /* 0x000fe40004807046 */
[----:B------:R-:W-:Y:S01]  /*7100*/  MOV R48, R51 ;  /* 0x0000003300307202 */ /* 0x000fe20000000f00 */
[----:B------:R-:W-:-:S07]  /*7110*/  IMAD.MOV.U32 R51, RZ, RZ, R61 ;  /* 0x000000ffff337224 */ /* 0x000fce00078e003d */
.L_x_393:
[----:B------:R-:W-:Y:S05]  /*7120*/  BSYNC B2 ;  /* 0x0000000000027941 */ /* 0x000fea0003800000 */
.L_x_392:
[----:B------:R-:W-:Y:S02]  /*7130*/  ULDC.64 UR4, c[0x0][0x2e8] ;  /* 0x0000ba0000047ab9 */ /* 0x000fe40000000a00 */
[----:B------:R-:W-:-:S04]  /*7140*/  IADD3 R56, P2, P3, R120, UR4, R102 ;  /* 0x0000000478387c10 */ /* 0x000fc8000fb5e066 */
[----:B------:R-:W-:-:S05]  /*7150*/  IADD3.X R57, R85, UR5, R42, P2, P3 ;  /* 0x0000000555397c10 */ /* 0x000fca00097e642a */
[----:B--2---:R3:W-:Y:S04]  /*7160*/  STG.E.128 desc[UR42][R56.64], R48 ;  /* 0x0000003038007986 */ /* 0x0047e8000c101d2a */
.L_x_391:
[----:B------:R-:W-:Y:S05]  /*7170*/  BSYNC B1 ;  /* 0x0000000000017941 */ /* 0x000fea0003800000 */
.L_x_390:
[----:B------:R-:W-:Y:S05]  /*7180*/  @P1 BRA `(.L_x_389) ;  /* 0x0000005400481947 */ /* 0x000fea0003800000 */
[----:B0-23--:R0:W2:Y:S01]  /*7190*/  LDS.128 R48, [R113+0x2f400] ;  /* 0x02f4000071307984 */ /* 0x00d0a20000000c00 */
[----:B------:R-:W-:Y:S01]  /*71a0*/  ISETP.GE.AND P2, PT, R233, R84, PT ;  /* 0x00000054e900720c */ /* 0x000fe20003f46270 */
[----:B------:R-:W-:-:S12]  /*71b0*/  BSSY B1, `(.L_x_394) ;  /* 0x0000069000017945 */ /* 0x000fd80003800000 */
[----:B0-----:R-:W-:Y:S05]  /*71c0*/  @P2 BRA `(.L_x_395) ;  /* 0x00000004009c2947 */ /* 0x001fea0003800000 */
[----:B------:R-:W-:Y:S02]  /*71d0*/  SHF.R.U32.HI R52, RZ, 0x8, R53 ;  /* 0x00000008ff347819 */ /* 0x000fe40000011635 */
[--C-:B------:R-:W-:Y:S02]  /*71e0*/  SHF.R.U32.HI R54, RZ, 0x8, R55.reuse ;  /* 0x00000008ff367819 */ /* 0x100fe40000011637 */
[----:B------:R-:W-:Y:S01]  /*71f0*/  SHF.R.U32.HI R57, RZ, 0x10, R55 ;  /* 0x00000010ff397819 */ /* 0x000fe20000011637 */
[----:B------:R-:W-:Y:S01]  /*7200*/  IMAD.SHL.U32 R52, R52, 0x100, RZ ;  /* 0x0000010034347824 */ /* 0x000fe200078e00ff */
[----:B------:R-:W-:Y:S01]  /*7210*/  LOP3.LUT R56, R55, 0xff0000ff, RZ, 0xc0, !PT ;  /* 0xff0000ff37387812 */ /* 0x000fe200078ec0ff */
[----:B------:R-:W-:Y:S01]  /*7220*/  IMAD.SHL.U32 R55, R54, 0x100, RZ ;  /* 0x0000010036377824 */ /* 0x000fe200078e00ff */
[----:B------:R-:W-:Y:S01]  /*7230*/  SHF.R.U32.HI R59, RZ, 0x10, R53 ;  /* 0x00000010ff3b7819 */ /* 0x000fe20000011635 */
[----:B--2---:R-:W-:Y:S01]  /*7240*/  IMAD.MOV.U32 R54, RZ, RZ, R48 ;  /* 0x000000ffff367224 */ /* 0x004fe200078e0030 */
[----:B------:R-:W-:-:S02]  /*7250*/  LOP3.LUT R53, R53, 0xff0000ff, RZ, 0xc0, !PT ;  /* 0xff0000ff35357812 */ /* 0x000fc400078ec0ff */
[----:B------:R-:W-:Y:S01]  /*7260*/  LOP3.LUT R58, R56, 0xff00, R55, 0xf8, !PT ;  /* 0x0000ff00383a7812 */ /* 0x000fe200078ef837 */
[----:B------:R-:W-:Y:S01]  /*7270*/  IMAD.U32 R55, R57, 0x10000, RZ ;  /* 0x0001000039377824 */ /* 0x000fe200078e00ff */
[----:B------:R-:W-:Y:S02]  /*7280*/  LOP3.LUT R53, R53, 0xff00, R52, 0xf8, !PT ;  /* 0x0000ff0035357812 */ /* 0x000fe400078ef834 */
[----:B------:R-:W-:Y:S02]  /*7290*/  SHF.L.U32 R52, R59, 0x10, RZ ;  /* 0x000000103b347819 */ /* 0x000fe400000006ff */
[----:B------:R-:W-:Y:S02]  /*72a0*/  F2FP.F16.E4M3.UNPACK_B R56, R87.H1 ;  /* 0x00000057ff38723e */ /* 0x000fe400030006ff */
[-C--:B------:R-:W-:Y:S02]  /*72b0*/  F2FP.F16.E4M3.UNPACK_B R48, R49.reuse ;  /* 0x00000031ff30723e */ /* 0x080fe400020006ff */
[----:B------:R-:W-:Y:S01]  /*72c0*/  LOP3.LUT R52, R53, 0xff0000, R52, 0xf8, !PT ;  /* 0x00ff000035347812 */ /* 0x000fe200078ef834 */
[----:B------:R-:W-:Y:S01]  /*72d0*/  HADD2.F32 R60, -RZ, R56.H0_H0 ;  /* 0x20000038ff3c7230 */ /* 0x000fe20000004100 */
[----:B------:R-:W-:Y:S01]  /*72e0*/  LOP3.LUT R53, R58, 0xff0000, R55, 0xf8, !PT ;  /* 0x00ff00003a357812 */ /* 0x000fe200078ef837 */
[--C-:B------:R-:W-:Y:S01]  /*72f0*/  HADD2.F32 R55, -RZ, R48.reuse.H1_H1 ;  /* 0x30000030ff377230 */ /* 0x100fe20000004100 */
[----:B------:R-:W-:Y:S01]  /*7300*/  F2FP.F16.E4M3.UNPACK_B R58, R86.H1 ;  /* 0x00000056ff3a723e */ /* 0x000fe200030006ff */
[----:B------:R-:W-:Y:S01]  /*7310*/  HADD2.F32 R48, -RZ, R48.H0_H0 ;  /* 0x20000030ff307230 */ /* 0x000fe20000004100 */
[----:B------:R-:W-:Y:S01]  /*7320*/  F2FP.F16.E4M3.UNPACK_B R49, R49.H1 ;  /* 0x00000031ff31723e */ /* 0x000fe200030006ff */
[----:B------:R-:W-:-:S02]  /*7330*/  HADD2.F32 R61, -RZ, R56.H1_H1 ;  /* 0x30000038ff3d7230 */ /* 0x000fc40000004100 */
[CC--:B------:R-:W-:Y:S01]  /*7340*/  FMUL.FTZ R63, R55.reuse, R60.reuse ;  /* 0x0000003c373f7220 */ /* 0x0c0fe20000410000 */
[--C-:B------:R-:W-:Y:S02]  /*7350*/  HADD2.F32 R59, -RZ, R58.reuse.H0_H0 ;  /* 0x2000003aff3b7230 */ /* 0x100fe40000004100 */
[C---:B------:R-:W-:Y:S01]  /*7360*/  FMUL.FTZ R60, R48.reuse, R60 ;  /* 0x0000003c303c7220 */ /* 0x040fe20000410000 */
[--C-:B------:R-:W-:Y:S01]  /*7370*/  HADD2.F32 R57, -RZ, R49.reuse.H1_H1 ;  /* 0x30000031ff397230 */ /* 0x100fe20000004100 */
[----:B------:R-:W-:Y:S01]  /*7380*/  F2FP.F16.E4M3.UNPACK_B R87, R87 ;  /* 0x00000057ff57723e */ /* 0x000fe200020006ff */
[----:B------:R-:W-:Y:S02]  /*7390*/  HADD2.F32 R56, -RZ, R49.H0_H0 ;  /* 0x20000031ff387230 */ /* 0x000fe40000004100 */
[-C--:B------:R-:W-:Y:S01]  /*73a0*/  FFMA.FTZ R48, R48, R59.reuse, -R63 ;  /* 0x0000003b30307223 */ /* 0x080fe2000001083f */
[----:B------:R-:W-:Y:S02]  /*73b0*/  HADD2.F32 R58, -RZ, R58.H1_H1 ;  /* 0x3000003aff3a7230 */ /* 0x000fe40000004100 */
[----:B------:R-:W-:Y:S01]  /*73c0*/  FFMA.FTZ R49, R55, R59, R60 ;  /* 0x0000003b37317223 */ /* 0x000fe2000001003c */
[-C--:B------:R-:W-:Y:S01]  /*73d0*/  FMUL.FTZ R63, R57, R61.reuse ;  /* 0x0000003d393f7220 */ /* 0x080fe20000410000 */
[----:B------:R-:W-:Y:S01]  /*73e0*/  FMUL.FTZ R62, R56, R61 ;  /* 0x0000003d383e7220 */ /* 0x000fe20000410000 */
[----:B------:R-:W-:Y:S01]  /*73f0*/  F2FP.F16.E4M3.UNPACK_B R55, R54.H1 ;  /* 0x00000036ff37723e */ /* 0x000fe200030006ff */
[----:B------:R-:W-:-:S02]  /*7400*/  HADD2.F32 R59, -RZ, R87.H1_H1 ;  /* 0x30000057ff3b7230 */ /* 0x000fc40000004100 */
[-C--:B------:R-:W-:Y:S01]  /*7410*/  FFMA.FTZ R63, R56, R58.reuse, -R63 ;  /* 0x0000003a383f7223 */ /* 0x080fe2000001083f */
[----:B------:R-:W-:Y:S01]  /*7420*/  FFMA.FTZ R64, R57, R58, R62 ;  /* 0x0000003a39407223 */ /* 0x000fe2000001003e */
[----:B------:R-:W-:Y:S01]  /*7430*/  F2FP.F16.E4M3.UNPACK_B R54, R54 ;  /* 0x00000036ff36723e */ /* 0x000fe200020006ff */
[--C-:B------:R-:W-:Y:S01]  /*7440*/  HADD2.F32 R58, -RZ, R55.reuse.H1_H1 ;  /* 0x30000037ff3a7230 */ /* 0x100fe20000004100 */
[----:B------:R-:W-:Y:S01]  /*7450*/  F2FP.F16.E4M3.UNPACK_B R86, R86 ;  /* 0x00000056ff56723e */ /* 0x000fe200020006ff */
[----:B------:R-:W-:Y:S01]  /*7460*/  HADD2.F32 R57, -RZ, R55.H0_H0 ;  /* 0x20000037ff397230 */ /* 0x000fe20000004100 */
[----:B------:R-:W-:Y:S01]  /*7470*/  F2FP.F16.E4M3.UNPACK_B R65, R53.H1 ;  /* 0x00000035ff41723e */ /* 0x000fe200030006ff */
[--C-:B------:R-:W-:Y:S02]  /*7480*/  HADD2.F32 R55, -RZ, R54.reuse.H0_H0 ;  /* 0x20000036ff377230 */ /* 0x100fe40000004100 */
[----:B------:R-:W-:Y:S01]  /*7490*/  FMUL.FTZ R62, R58, R59 ;  /* 0x0000003b3a3e7220 */ /* 0x000fe20000410000 */
[----:B------:R-:W-:-:S02]  /*74a0*/  HADD2.F32 R56, -RZ, R54.H1_H1 ;  /* 0x30000036ff387230 */ /* 0x000fc40000004100 */
[----:B------:R-:W-:Y:S01]  /*74b0*/  FMUL.FTZ R59, R57, R59 ;  /* 0x0000003b393b7220 */ /* 0x000fe20000410000 */
[----:B------:R-:W-:Y:S01]  /*74c0*/  HADD2.F32 R87, -RZ, R87.H0_H0 ;  /* 0x20000057ff577230 */ /* 0x000fe20000004100 */
[----:B------:R-:W-:Y:S01]  /*74d0*/  F2FP.F16.E4M3.UNPACK_B R61, R52 ;  /* 0x00000034ff3d723e */ /* 0x000fe200020006ff */
[--C-:B------:R-:W-:Y:S02]  /*74e0*/  HADD2.F32 R54, -RZ, R86.reuse.H1_H1 ;  /* 0x30000056ff367230 */ /* 0x100fe40000004100 */
[----:B------:R-:W-:Y:S02]  /*74f0*/  HADD2.F32 R86, -RZ, R86.H0_H0 ;  /* 0x20000056ff567230 */ /* 0x000fe40000004100 */
[-C--:B------:R-:W-:Y:S01]  /*7500*/  FMUL.FTZ R60, R56, R87.reuse ;  /* 0x00000057383c7220 */ /* 0x080fe20000410000 */
[----:B------:R-:W-:Y:S01]  /*7510*/  FMUL.FTZ R87, R55, R87 ;  /* 0x0000005737577220 */ /* 0x000fe20000410000 */
[-C--:B------:R-:W-:Y:S01]  /*7520*/  FFMA.FTZ R58, R58, R54.reuse, R59 ;  /* 0x000000363a3a7223 */ /* 0x080fe2000001003b */
[----:B------:R-:W-:Y:S01]  /*7530*/  FFMA.FTZ R57, R57, R54, -R62 ;  /* 0x0000003639397223 */ /* 0x000fe2000001083e */
[----:B------:R-:W-:Y:S01]  /*7540*/  F2FP.F16.E4M3.UNPACK_B R59, R51.H1 ;  /* 0x00000033ff3b723e */ /* 0x000fe200030006ff */
[-C--:B------:R-:W-:Y:S01]  /*7550*/  FFMA.FTZ R54, R55, R86.reuse, -R60 ;  /* 0x0000005637367223 */ /* 0x080fe2000001083c */
[----:B------:R-:W-:Y:S01]  /*7560*/  FFMA.FTZ R55, R56, R86, R87 ;  /* 0x0000005638377223 */ /* 0x000fe20000010057 */
[----:B------:R-:W-:Y:S01]  /*7570*/  F2FP.SATFINITE.E4M3.F32.PACK_AB_MERGE_C R56, R64, R63, RZ ;  /* 0x0000003f4038723e */ /* 0x000fe200048070ff */
[----:B------:R-:W-:Y:S01]  /*7580*/  HADD2.F32 R67, -RZ, R65.H1_H1 ;  /* 0x30000041ff437230 */ /* 0x000fe20000004100 */
[----:B------:R-:W-:Y:S01]  /*7590*/  F2FP.SATFINITE.E4M3.F32.PACK_AB_MERGE_C R57, R58, R57, RZ ;  /* 0x000000393a39723e */ /* 0x000fe200048070ff */
[--C-:B------:R-:W-:Y:S01]  /*75a0*/  HADD2.F32 R60, -RZ, R59.reuse.H0_H0 ;  /* 0x2000003bff3c7230 */ /* 0x100fe20000004100 */
[----:B------:R-:W-:Y:S01]  /*75b0*/  F2FP.F16.E4M3.UNPACK_B R62, R52.H1 ;  /* 0x00000034ff3e723e */ /* 0x000fe200030006ff */
[----:B------:R-:W-:Y:S01]  /*75c0*/  HADD2.F32 R59, -RZ, R59.H1_H1 ;  /* 0x3000003bff3b7230 */ /* 0x000fe20000004100 */
[----:B------:R-:W-:Y:S01]  /*75d0*/  F2FP.F16.E4M3.UNPACK_B R58, R50.H1 ;  /* 0x00000032ff3a723e */ /* 0x000fe200030006ff */
[----:B------:R-:W-:Y:S01]  /*75e0*/  HADD2.F32 R65, -RZ, R65.H0_H0 ;  /* 0x20000041ff417230 */ /* 0x000fe20000004100 */
[----:B------:R-:W-:Y:S01]  /*75f0*/  F2FP.F16.E4M3.UNPACK_B R64, R53 ;  /* 0x00000035ff40723e */ /* 0x000fe200020006ff */
[----:B------:R-:W-:-:S02]  /*7600*/  HADD2.F32 R63, -RZ, R62.H1_H1 ;  /* 0x3000003eff3f7230 */ /* 0x000fc40000004100 */
[-C--:B------:R-:W-:Y:S01]  /*7610*/  FMUL.FTZ R69, R59, R67.reuse ;  /* 0x000000433b457220 */ /* 0x080fe20000410000 */
[----:B------:R-:W-:Y:S02]  /*7620*/  HADD2.F32 R53, -RZ, R58.H1_H1 ;  /* 0x3000003aff357230 */ /* 0x000fe40000004100 */
[C---:B------:R-:W-:Y:S01]  /*7630*/  FMUL.FTZ R68, R60.reuse, R67 ;  /* 0x000000433c447220 */ /* 0x040fe20000410000 */
[----:B------:R-:W-:Y:S02]  /*7640*/  HADD2.F32 R66, -RZ, R64.H1_H1 ;  /* 0x30000040ff427230 */ /* 0x000fe40000004100 */
[----:B------:R-:W-:Y:S01]  /*7650*/  FFMA.FTZ R52, R60, R63, -R69 ;  /* 0x0000003f3c347223 */ /* 0x000fe20000010845 */
[----:B------:R-:W-:Y:S01]  /*7660*/  HADD2.F32 R58, -RZ, R58.H0_H0 ;  /* 0x2000003aff3a7230 */ /* 0x000fe20000004100 */
[----:B------:R-:W-:Y:S01]  /*7670*/  F2FP.F16.E4M3.UNPACK_B R51, R51 ;  /* 0x00000033ff33723e */ /* 0x000fe200020006ff */
[----:B------:R-:W-:Y:S02]  /*7680*/  HADD2.F32 R60, -RZ, R61.H1_H1 ;  /* 0x3000003dff3c7230 */ /* 0x000fe40000004100 */
[----:B------:R-:W-:Y:S01]  /*7690*/  FMUL.FTZ R67, R53, R66 ;  /* 0x0000004235437220 */ /* 0x000fe20000410000 */
[----:B------:R-:W-:Y:S01]  /*76a0*/  F2FP.F16.E4M3.UNPACK_B R50, R50 ;  /* 0x00000032ff32723e */ /* 0x000fe200020006ff */
[----:B------:R-:W-:Y:S01]  /*76b0*/  FMUL.FTZ R66, R58, R66 ;  /* 0x000000423a427220 */ /* 0x000fe20000410000 */
[----:B------:R-:W-:-:S02]  /*76c0*/  HADD2.F32 R64, -RZ, R64.H0_H0 ;  /* 0x20000040ff407230 */ /* 0x000fc40000004100 */
[-C--:B------:R-:W-:Y:S01]  /*76d0*/  FFMA.FTZ R67, R58, R60.reuse, -R67 ;  /* 0x0000003c3a437223 */ /* 0x080fe20000010843 */
[--C-:B------:R-:W-:Y:S02]  /*76e0*/  HADD2.F32 R58, -RZ, R51.reuse.H1_H1 ;  /* 0x30000033ff3a7230 */ /* 0x100fe40000004100 */
[----:B------:R-:W-:Y:S01]  /*76f0*/  FFMA.FTZ R66, R53, R60, R66 ;  /* 0x0000003c35427223 */ /* 0x000fe20000010042 */
[----:B------:R-:W-:Y:S02]  /*7700*/  HADD2.F32 R53, -RZ, R51.H0_H0 ;  /* 0x20000033ff357230 */ /* 0x000fe40000004100 */
[----:B------:R-:W-:Y:S01]  /*7710*/  FFMA.FTZ R63, R59, R63, R68 ;  /* 0x0000003f3b3f7223 */ /* 0x000fe20000010044 */
[--C-:B------:R-:W-:Y:S02]  /*7720*/  HADD2.F32 R51, -RZ, R50.reuse.H0_H0 ;  /* 0x20000032ff337230 */ /* 0x100fe40000004100 */
[----:B------:R-:W-:Y:S01]  /*7730*/  FMUL.FTZ R68, R58, R65 ;  /* 0x000000413a447220 */ /* 0x000fe20000410000 */
[----:B------:R-:W-:-:S02]  /*7740*/  HADD2.F32 R50, -RZ, R50.H1_H1 ;  /* 0x30000032ff327230 */ /* 0x000fc40000004100 */
[----:B------:R-:W-:Y:S01]  /*7750*/  FMUL.FTZ R65, R53, R65 ;  /* 0x0000004135417220 */ /* 0x000fe20000410000 */
[----:B------:R-:W-:Y:S02]  /*7760*/  HADD2.F32 R62, -RZ, R62.H0_H0 ;  /* 0x2000003eff3e7230 */ /* 0x000fe40000004100 */
[-C--:B------:R-:W-:Y:S01]  /*7770*/  FMUL.FTZ R59, R51, R64.reuse ;  /* 0x00000040333b7220 */ /* 0x080fe20000410000 */
[----:B------:R-:W-:Y:S02]  /*7780*/  HADD2.F32 R61, -RZ, R61.H0_H0 ;  /* 0x2000003dff3d7230 */ /* 0x000fe40000004100 */
[----:B------:R-:W-:Y:S01]  /*7790*/  FMUL.FTZ R60, R50, R64 ;  /* 0x00000040323c7220 */ /* 0x000fe20000410000 */
[----:B------:R-:W-:Y:S01]  /*77a0*/  F2FP.SATFINITE.E4M3.F32.PACK_AB_MERGE_C R66, R66, R67, RZ ;  /* 0x000000434242723e */ /* 0x000fe200048070ff */
[-C--:B------:R-:W-:Y:S01]  /*77b0*/  FFMA.FTZ R68, R53, R62.reuse, -R68 ;  /* 0x0000003e35447223 */ /* 0x080fe20000010844 */
[----:B------:R-:W-:Y:S01]  /*77c0*/  FFMA.FTZ R65, R58, R62, R65 ;  /* 0x0000003e3a417223 */ /* 0x000fe20000010041 */
[-C--:B------:R-:W-:Y:S01]  /*77d0*/  FFMA.FTZ R60, R51, R61.reuse, -R60 ;  /* 0x0000003d333c7223 */ /* 0x080fe2000001083c */
[----:B------:R-:W-:Y:S01]  /*77e0*/  FFMA.FTZ R59, R50, R61, R59 ;  /* 0x0000003d323b7223 */ /* 0x000fe2000001003b */
[----:B------:R-:W-:-:S02]  /*77f0*/  F2FP.SATFINITE.E4M3.F32.PACK_AB_MERGE_C R52, R63, R52, RZ ;  /* 0x000000343f34723e */ /* 0x000fc400048070ff */
[----:B------:R-:W-:Y:S02]  /*7800*/  F2FP.SATFINITE.E4M3.F32.PACK_AB_MERGE_C R49, R49, R48, R56 ;  /* 0x000000303131723e */ /* 0x000fe40004807038 */
[----:B------:R-:W-:Y:S02]  /*7810*/  F2FP.SATFINITE.E4M3.F32.PACK_AB_MERGE_C R48, R55, R54, R57 ;  /* 0x000000363730723e */ /* 0x000fe40004807039 */
[----:B------:R-:W-:Y:S02]  /*7820*/  F2FP.SATFINITE.E4M3.F32.PACK_AB_MERGE_C R50, R59, R60, R66 ;  /* 0x0000003c3b32723e */ /* 0x000fe40004807042 */
[----:B------:R-:W-:-:S07]  /*7830*/  F2FP.SATFINITE.E4M3.F32.PACK_AB_MERGE_C R51, R65, R68, R52 ;  /* 0x000000444133723e */ /* 0x000fce0004807034 */
.L_x_395:
[----:B------:R-:W-:Y:S05]  /*7840*/  BSYNC B1 ;  /* 0x0000000000017941 */ /* 0x000fea0003800000 */
.L_x_394:
[----:B------:R-:W-:Y:S02]  /*7850*/  ULDC.64 UR4, c[0x0][0x2e8] ;  /* 0x0000ba0000047ab9 */ /* 0x000fe40000000a00 */
[----:B------:R-:W-:-:S04]  /*7860*/  IADD3 R52, P2, P3, R43, UR4, R120 ;  /* 0x000000042b347c10 */ /* 0x000fc8000fb5e078 */
[----:B------:R-:W-:-:S05]  /*7870*/  IADD3.X R53, R105, UR5, R85, P2, P3 ;  /* 0x0000000569357c10 */ /* 0x000fca00097e6455 */
[----:B--2---:R4:W-:Y:S01]  /*7880*/  STG.E.128 desc[UR42][R52.64], R48 ;  /* 0x0000003034007986 */ /* 0x0049e2000c101d2a */
[----:B------:R-:W-:Y:S05]  /*7890*/  BRA `(.L_x_389) ;  /* 0x0000004c00847947 */ /* 0x000fea0003800000 */
.L_x_353:
[C---:B------:R-:W-:Y:S01]  /*78a0*/  ISETP.GE.AND P5, PT, R23.reuse, R116, PT ;  /* 0x000000741700720c */ /* 0x040fe20003fa6270 */
[C---:B------:R-:W-:Y:S01]  /*78b0*/  VIADD R52, R23.reuse, 0x60 ;  /* 0x0000006017347836 */ /* 0x040fe20000000000 */
[----:B------:R-:W-:Y:S01]  /*78c0*/  P2R R60, PR, RZ, 0x1 ;  /* 0x00000001ff3c7803 */ /* 0x000fe20000000000 */
[----:B------:R-:W-:Y:S01]  /*78d0*/  VIADD R61, R23, 0x20 ;  /* 0x00000020173d7836 */ /* 0x000fe20000000000 */
[----:B------:R-:W-:-:S13]  /*78e0*/  ISETP.GE.OR P5, PT, R16, R84, P5 ;  /* 0x000000541000720c */ /* 0x000fda0002fa6670 */
[----:B------:R-:W1:Y:S08]  /*78f0*/  @!P5 LDC.64 R56, c[0x0][0x3e8] ;  /* 0x0000fa00ff38db82 */ /* 0x000e700000000a00 */
[----:B0-----:R-:W0:Y:S01]  /*7900*/  @!P5 LDC.64 R58, c[0x0][0x400] ;  /* 0x00010000ff3adb82 */ /* 0x001e220000000a00 */
[----:B-1----:R-:W-:-:S04]  /*7910*/  @!P5 IADD3 R56, P2, P3, R96, R56, R48 ;  /* 0x000000386038d210 */ /* 0x002fc80007b5e030 */
[----:B------:R-:W-:Y:S02]  /*7920*/  @!P5 IADD3.X R57, R39, R57, R87, P2, P3 ;  /* 0x000000392739d210 */ /* 0x000fe400017e6457 */
[----:B------:R-:W-:-:S04]  /*7930*/  ISETP.GE.AND P2, PT, R52, R116, PT ;  /* 0x000000743400720c */ /* 0x000fc80003f46270 */
[----:B------:R-:W-:-:S13]  /*7940*/  ISETP.GE.OR P2, PT, R16, R84, P2 ;  /* 0x000000541000720c */ /* 0x000fda0001746670 */
[----:B------:R-:W1:Y:S01]  /*7950*/  @!P2 LDC.64 R52, c[0x0][0x3f8] ;  /* 0x0000fe00ff34ab82 */ /* 0x000e620000000a00 */
[----:B------:R-:W-:Y:S01]  /*7960*/  @!P2 IMAD.MOV.U32 R49, RZ, RZ, R87 ;  /* 0x000000ffff31a224 */ /* 0x000fe200078e0057 */
[----:B------:R-:W-:-:S06]  /*7970*/  @!P2 MOV R51, R86 ;  /* 0x000000560033a202 */ /* 0x000fcc0000000f00 */
[----:B------:R-:W2:Y:S08]  /*7980*/  @!P2 LDC.64 R80, c[0x0][0x3e8] ;  /* 0x0000fa00ff50ab82 */ /* 0x000eb00000000a00 */
[----:B------:R-:W3:Y:S01]  /*7990*/  @!P2 LDC.64 R82, c[0x0][0x400] ;  /* 0x00010000ff52ab82 */ /* 0x000ee20000000a00 */
[----:B-1----:R-:W-:-:S04]  /*79a0*/  @!P2 IMAD.WIDE.U32 R54, R52, 0x60, R48 ;  /* 0x000000603436a825 */ /* 0x002fc800078e0030 */
[----:B------:R-:W-:-:S04]  /*79b0*/  @!P2 IMAD R53, R53, 0x60, RZ ;  /* 0x000000603535a824 */ /* 0x000fc800078e02ff */
[----:B------:R-:W-:Y:S01]  /*79c0*/  @!P2 IMAD.IADD R52, R55, 0x1, R53 ;  /* 0x000000013734a824 */ /* 0x000fe200078e0235 */
[----:B--2---:R-:W-:-:S04]  /*79d0*/  @!P2 IADD3 R80, P3, P4, R96, R80, R54 ;  /* 0x000000506050a210 */ /* 0x004fc80007c7e036 */
[----:B------:R-:W-:Y:S02]  /*79e0*/  @!P2 IADD3.X R81, R39, R81, R52, P3, P4 ;  /* 0x000000512751a210 */ /* 0x000fe40001fe8434 */
[----:B------:R-:W1:Y:S02]  /*79f0*/  @!P2 LDC.64 R52, c[0x0][0x408] ;  /* 0x00010200ff34ab82 */ /* 0x000e640000000a00 */
[----:B-1----:R-:W-:-:S04]  /*7a00*/  @!P2 IMAD.WIDE.U32 R54, R52, 0x60, R50 ;  /* 0x000000603436a825 */ /* 0x002fc800078e0032 */
[----:B------:R-:W-:Y:S01]  /*7a10*/  @!P2 IMAD R53, R53, 0x60, RZ ;  /* 0x000000603535a824 */ /* 0x000fe200078e02ff */
[----:B---3--:R-:W-:-:S03]  /*7a20*/  @!P2 IADD3 R82, P3, P4, R92, R82, R54 ;  /* 0x000000525c52a210 */ /* 0x008fc60007c7e036 */
[----:B------:R-:W-:-:S05]  /*7a30*/  @!P2 IMAD.IADD R52, R55, 0x1, R53 ;  /* 0x000000013734a824 */ /* 0x000fca00078e0235 */
[----:B------:R-:W-:Y:S02]  /*7a40*/  @!P2 IADD3.X R83, R107, R83, R52, P3, P4 ;  /* 0x000000536b53a210 */ /* 0x000fe40001fe8434 */
[----:B0-----:R-:W-:-:S04]  /*7a50*/  @!P5 IADD3 R58, P3, P4, R92, R58, R50 ;  /* 0x0000003a5c3ad210 */ /* 0x001fc80007c7e032 */
[----:B------:R-:W-:Y:S02]  /*7a60*/  @!P5 IADD3.X R59, R107, R59, R86, P3, P4 ;  /* 0x0000003b6b3bd210 */ /* 0x000fe40001fe8456 */
[----:B------:R-:W-:Y:S01]  /*7a70*/  ISETP.GE.AND P4, PT, R61, R116, PT ;  /* 0x000000743d00720c */ /* 0x000fe20003f86270 */
[----:B------:R-:W-:-:S03]  /*7a80*/  VIADD R61, R23, 0x40 ;  /* 0x00000040173d7836 */ /* 0x000fc60000000000 */
[----:B------:R-:W-:-:S13]  /*7a90*/  ISETP.GE.OR P4, PT, R16, R84, P4 ;  /* 0x000000541000720c */ /* 0x000fda0002786670 */
[----:B------:R-:W-:Y:S01]  /*7aa0*/  @!P4 IADD3 R55, P3, P6, R96, R48, R14 ;  /* 0x000000306037c210 */ /* 0x000fe20007e7e00e */
[----:B------:R-:W0:Y:S03]  /*7ab0*/  @!P4 LDC.64 R64, c[0x0][0x3e8] ;  /* 0x0000fa00ff40cb82 */ /* 0x000e260000000a00 */
[----:B------:R-:W-:Y:S02]  /*7ac0*/  @!P4 IADD3.X R54, R39, R87, R21, P3, P6 ;  /* 0x000000572736c210 */ /* 0x000fe40001fec415 */
[----:B------:R-:W-:-:S03]  /*7ad0*/  ISETP.GE.AND P3, PT, R61, R116, PT ;  /* 0x000000743d00720c */ /* 0x000fc60003f66270 */
[----:B------:R-:W1:Y:S01]  /*7ae0*/  @!P4 LDC.64 R66, c[0x0][0x400] ;  /* 0x00010000ff42cb82 */ /* 0x000e620000000a00 */
[----:B------:R-:W-:-:S13]  /*7af0*/  ISETP.GE.OR P3, PT, R16, R84, P3 ;  /* 0x000000541000720c */ /* 0x000fda0001f66670 */
[----:B------:R-:W-:Y:S01]  /*7b00*/  @!P3 IADD3 R49, P0, P6, R96, R13, R48 ;  /* 0x0000000d6031b210 */ /* 0x000fe20007e1e030 */
[----:B------:R-:W2:Y:S03]  /*7b10*/  @!P3 LDC.64 R72, c[0x0][0x3e8] ;  /* 0x0000fa00ff48bb82 */ /* 0x000ea60000000a00 */
[----:B------:R-:W-:Y:S02]  /*7b20*/  @!P3 IADD3.X R48, R39, R20, R87, P0, P6 ;  /* 0x000000142730b210 */ /* 0x000fe400007ec457 */
[----:B------:R-:W-:-:S03]  /*7b30*/  @!P4 IADD3 R53, P0, P6, R92, R50, R8 ;  /* 0x000000325c35c210 */ /* 0x000fc60007e1e008 */
[----:B------:R-:W3:Y:S01]  /*7b40*/  @!P3 LDC.64 R74, c[0x0][0x400] ;  /* 0x00010000ff4abb82 */ /* 0x000ee20000000a00 */
[----:B------:R-:W-:Y:S02]  /*7b50*/  @!P4 IADD3.X R52, R107, R86, R11, P0, P6 ;  /* 0x000000566b34c210 */ /* 0x000fe400007ec40b */
[----:B------:R-:W-:-:S04]  /*7b60*/  @!P3 IADD3 R51, P0, P6, R92, R7, R50 ;  /* 0x000000075c33b210 */ /* 0x000fc80007e1e032 */
[----:B------:R-:W-:Y:S02]  /*7b70*/  @!P3 IADD3.X R86, R107, R10, R86, P0, P6 ;  /* 0x0000000a6b56b210 */ /* 0x000fe400007ec456 */
[----:B0-----:R-:W-:Y:S02]  /*7b80*/  @!P4 IADD3 R64, P6, R55, R64, RZ ;  /* 0x000000403740c210 */ /* 0x001fe40007fde0ff */
[----:B------:R-:W-:Y:S02]  /*7b90*/  CS2R R62, SRZ ;  /* 0x00000000003e7805 */ /* 0x000fe4000001ff00 */
[----:B------:R-:W-:Y:S01]  /*7ba0*/  ISETP.NE.AND P0, PT, R60, RZ, PT ;  /* 0x000000ff3c00720c */ /* 0x000fe20003f05270 */
[----:B------:R-:W-:Y:S01]  /*7bb0*/  @!P4 IMAD.X R65, R54, 0x1, R65, P6 ;  /* 0x000000013641c824 */ /* 0x000fe200030e0641 */
[----:B-1----:R-:W-:Y:S02]  /*7bc0*/  @!P4 IADD3 R66, P6, R53, R66, RZ ;  /* 0x000000423542c210 */ /* 0x002fe40007fde0ff */
[----:B------:R-:W-:-:S02]  /*7bd0*/  CS2R R54, SRZ ;  /* 0x0000000000367805 */ /* 0x000fc4000001ff00 */
[----:B------:R-:W-:Y:S02]  /*7be0*/  @!P4 IADD3.X R67, R52, R67, RZ, P6, !PT ;  /* 0x000000433443c210 */ /* 0x000fe400037fe4ff */
[----:B------:R-:W-:Y:S02]  /*7bf0*/  CS2R R52, SRZ ;  /* 0x0000000000347805 */ /* 0x000fe4000001ff00 */
[----:B--2---:R-:W-:-:S05]  /*7c00*/  @!P3 IADD3 R72, P6, R49, R72, RZ ;  /* 0x000000483148b210 */ /* 0x004fca0007fde0ff */
[----:B------:R-:W-:Y:S01]  /*7c10*/  @!P3 IMAD.X R73, R48, 0x1, R73, P6 ;  /* 0x000000013049b824 */ /* 0x000fe200030e0649 */
[----:B---3--:R-:W-:Y:S02]  /*7c20*/  @!P3 IADD3 R74, P6, R51, R74, RZ ;  /* 0x0000004a334ab210 */ /* 0x008fe40007fde0ff */
[----:B------:R-:W-:Y:S02]  /*7c30*/  CS2R R48, SRZ ;  /* 0x0000000000307805 */ /* 0x000fe4000001ff00 */
[----:B------:R-:W-:Y:S01]  /*7c40*/  CS2R R50, SRZ ;  /* 0x0000000000327805 */ /* 0x000fe2000001ff00 */
[----:B------:R0:W2:Y:S01]  /*7c50*/  @!P5 LDG.E.128 R52, desc[UR42][R58.64] ;  /* 0x0000002a3a34d981 */ /* 0x0000a2000c1e1d00 */
[----:B------:R-:W-:Y:S02]  /*7c60*/  CS2R R60, SRZ ;  /* 0x00000000003c7805 */ /* 0x000fe4000001ff00 */
[----:B------:R-:W-:Y:S02]  /*7c70*/  CS2R R68, SRZ ;  /* 0x0000000000447805 */ /* 0x000fe4000001ff00 */
[----:B------:R-:W-:Y:S01]  /*7c80*/  CS2R R70, SRZ ;  /* 0x0000000000467805 */ /* 0x000fe2000001ff00 */
[----:B------:R-:W-:Y:S01]  /*7c90*/  @!P3 IMAD.X R75, R86, 0x1, R75, P6 ;  /* 0x00000001564bb824 */ /* 0x000fe200030e064b */
[----:B------:R1:W3:Y:S04]  /*7ca0*/  @!P5 LDG.E.128 R48, desc[UR42][R56.64] ;  /* 0x0000002a3830d981 */ /* 0x0002e8000c1e1d00 */
[----:B------:R4:W5:Y:S01]  /*7cb0*/  @!P4 LDG.E.128 R60, desc[UR42][R66.64] ;  /* 0x0000002a423cc981 */ /* 0x000962000c1e1d00 */
[----:B0-----:R-:W-:-:S02]  /*7cc0*/  CS2R R58, SRZ ;  /* 0x00000000003a7805 */ /* 0x001fc4000001ff00 */
[----:B------:R-:W-:Y:S02]  /*7cd0*/  CS2R R76, SRZ ;  /* 0x00000000004c7805 */ /* 0x000fe4000001ff00 */
[----:B------:R-:W-:Y:S01]  /*7ce0*/  CS2R R78, SRZ ;  /* 0x00000000004e7805 */ /* 0x000fe2000001ff00 */
[----:B------:R0:W5:Y:S01]  /*7cf0*/  @!P3 LDG.E.128 R68, desc[UR42][R74.64] ;  /* 0x0000002a4a44b981 */ /* 0x000162000c1e1d00 */
[----:B-1----:R-:W-:-:S04]  /*7d00*/  CS2R R56, SRZ ;  /* 0x0000000000387805 */ /* 0x002fc8000001ff00 */
[----:B------:R-:W5:Y:S01]  /*7d10*/  @!P2 LDG.E.128 R76, desc[UR42][R82.64] ;  /* 0x0000002a524ca981 */ /* 0x000f62000c1e1d00 */
[----:B----4-:R-:W-:-:S03]  /*7d20*/  CS2R R66, SRZ ;  /* 0x0000000000427805 */ /* 0x010fc6000001ff00 */
[----:B------:R1:W4:Y:S01]  /*7d30*/  @!P4 LDG.E.128 R56, desc[UR42][R64.64] ;  /* 0x0000002a4038c981 */ /* 0x000322000c1e1d00 */
[----:B0-----:R-:W-:Y:S02]  /*7d40*/  CS2R R74, SRZ ;  /* 0x00000000004a7805 */ /* 0x001fe4000001ff00 */
[----:B-1----:R-:W-:-:S06]  /*7d50*/  CS2R R64, SRZ ;  /* 0x0000000000407805 */ /* 0x002fcc000001ff00 */
[----:B------:R0:W4:Y:S02]  /*7d60*/  @!P3 LDG.E.128 R64, desc[UR42][R72.64] ;  /* 0x0000002a4840b981 */ /* 0x000124000c1e1d00 */
[----:B0-----:R-:W-:-:S06]  /*7d70*/  CS2R R72, SRZ ;  /* 0x0000000000487805 */ /* 0x001fcc000001ff00 */
[----:B------:R-:W4:Y:S01]  /*7d80*/  @!P2 LDG.E.128 R72, desc[UR42][R80.64] ;  /* 0x0000002a5048a981 */ /* 0x000f22000c1e1d00 */
[----:B------:R-:W-:-:S06]  /*7d90*/  UISETP.NE.AND UP0, UPT, UR46, 0x3, UPT ;  /* 0x000000032e00788c */ /* 0x000fcc000bf05270 */
[----:B------:R-:W-:Y:S02]  /*7da0*/  PLOP3.LUT P5, PT, PT, PT, UP0, 0x80, 0x0 ;  /* 0x000000000000781c */ /* 0x000fe40003faf008 */
[----:B------:R-:W-:Y:S02]  /*7db0*/  ISETP.GE.AND P2, PT, R16, R84, PT ;  /* 0x000000541000720c */ /* 0x000fe40003f46270 */
[----:B--2---:R-:W-:Y:S01]  /*7dc0*/  MOV R145, R52 ;  /* 0x0000003400917202 */ /* 0x004fe20000000f00 */
[----:B------:R-:W-:Y:S02]  /*7dd0*/  IMAD.MOV.U32 R146, RZ, RZ, R54 ;  /* 0x000000ffff927224 */ /* 0x000fe400078e0036 */
[----:B---3--:R-:W-:Y:S02]  /*7de0*/  IMAD.MOV.U32 R144, RZ, RZ, R48 ;  /* 0x000000ffff907224 */ /* 0x008fe400078e0030 */
[----:B------:R-:W-:Y:S02]  /*7df0*/  IMAD.MOV.U32 R147, RZ, RZ, R50 ;  /* 0x000000ffff937224 */ /* 0x000fe400078e0032 */
[----:B-----5:R-:W-:Y:S01]  /*7e00*/  IMAD.MOV.U32 R142, RZ, RZ, R60 ;  /* 0x000000ffff8e7224 */ /* 0x020fe200078e003c */
[----:B------:R-:W-:Y:S01]  /*7e10*/  MOV R143, R62 ;  /* 0x0000003e008f7202 */ /* 0x000fe20000000f00 */
[----:B------:R-:W-:-:S02]  /*7e20*/  IMAD.MOV.U32 R138, RZ, RZ, R68 ;  /* 0x000000ffff8a7224 */ /* 0x000fc400078e0044 */
[----:B------:R-:W-:Y:S02]  /*7e30*/  IMAD.MOV.U32 R139, RZ, RZ, R70 ;  /* 0x000000ffff8b7224 */ /* 0x000fe400078e0046 */
[----:B------:R-:W-:Y:S02]  /*7e40*/  IMAD.MOV.U32 R132, RZ, RZ, R76 ;  /* 0x000000ffff847224 */ /* 0x000fe400078e004c */
[----:B------:R-:W-:Y:S02]  /*7e50*/  IMAD.MOV.U32 R133, RZ, RZ, R78 ;  /* 0x000000ffff857224 */ /* 0x000fe400078e004e */
[----:B----4-:R-:W-:Y:S02]  /*7e60*/  IMAD.MOV.U32 R140, RZ, RZ, R56 ;  /* 0x000000ffff8c7224 */ /* 0x010fe400078e0038 */
[----:B------:R-:W-:Y:S02]  /*7e70*/  IMAD.MOV.U32 R141, RZ, RZ, R58 ;  /* 0x000000ffff8d7224 */ /* 0x000fe400078e003a */
[----:B------:R-:W-:-:S02]  /*7e80*/  IMAD.MOV.U32 R136, RZ, RZ, R64 ;  /* 0x000000ffff887224 */ /* 0x000fc400078e0040 */
[----:B------:R-:W-:Y:S01]  /*7e90*/  IMAD.MOV.U32 R137, RZ, RZ, R66 ;  /* 0x000000ffff897224 */ /* 0x000fe200078e0042 */
[----:B------:R-:W-:Y:S01]  /*7ea0*/  MOV R130, R72 ;  /* 0x0000004800827202 */ /* 0x000fe20000000f00 */
[----:B------:R-:W-:Y:S01]  /*7eb0*/  IMAD.MOV.U32 R131, RZ, RZ, R74 ;  /* 0x000000ffff837224 */ /* 0x000fe200078e004a */
[----:B------:R-:W-:Y:S06]  /*7ec0*/  @!P5 BRA `(.L_x_396) ;  /* 0x000000000004d947 */ /* 0x000fec0003800000 */
[----:B------:R-:W-:Y:S01]  /*7ed0*/  BPT.TRAP 0x1 ;  /* 0x000000040000795c */ /* 0x000fe20000300000 */
.L_x_396:
[----:B------:R-:W-:Y:S01]  /*7ee0*/  LEA R112, R232, R22, 0x3 ;  /* 0x00000016e8707211 */ /* 0x000fe200078e18ff */
[----:B------:R-:W0:Y:S01]  /*7ef0*/  LDC R134, c[0x0][0x2f4] ;  /* 0x0000bd00ff867b82 */ /* 0x000e220000000800 */
[----:B------:R-:W-:Y:S01]  /*7f00*/  SHF.L.U32 R126, R234, 0x1f, RZ ;  /* 0x0000001fea7e7819 */ /* 0x000fe200000006ff */
[----:B------:R-:W-:Y:S01]  /*7f10*/  BSSY B1, `(.L_x_397) ;  /* 0x0000004000017945 */ /* 0x000fe20003800000 */
[----:B------:R-:W-:Y:S02]  /*7f20*/  IMAD.MOV.U32 R121, RZ, RZ, R85 ;  /* 0x000000ffff797224 */ /* 0x000fe400078e0055 */
[----:B------:R-:W1:Y:S02]  /*7f30*/  SYNCS.PHASECHK.TRANS64.TRYWAIT P3, [R112+URZ+0x38890], R126 ;  /* 0x0388907e700075a7 */ /* 0x000e64000806017f */
[----:B-1----:R-:W-:Y:S05]  /*7f40*/  @!P3 BRA `(.L_x_398) ;  /* 0x0000022000f4b947 */ /* 0x002fea0003800000 */
.L_x_672:
[----:B------:R-:W-:Y:S05]  /*7f50*/  BSYNC B1 ;  /* 0x0000000000017941 */ /* 0x000fea0003800000 */
.L_x_397:
[----:B------:R-:W2:Y:S01]  /*7f60*/  LDC.64 R122, c[0x0][0x300] ;  /* 0x0000c000ff7a7b82 */ /* 0x000ea20000000a00 */
[----:B------:R-:W-:Y:S01]  /*7f70*/  ISETP.GE.OR P3, PT, R23, R116, P0 ;  /* 0x000000741700720c */ /* 0x000fe20000766670 */
[----:B------:R-:W-:Y:S01]  /*7f80*/  BSSY B1, `(.L_x_399) ;  /* 0x0000107000017945 */ /* 0x000fe20003800000 */
[----:B0-----:R-:W-:-:S11]  /*7f90*/  IMAD.IADD R135, R134, 0x1, -R35 ;  /* 0x0000000186877824 */ /* 0x001fd600078e0a23 */
[----:B------:R-:W-:Y:S05]  /*7fa0*/  @P3 BRA `(.L_x_400) ;  /* 0x0000001000103947 */ /* 0x000fea0003800000 */
[----:B------:R-:W3:Y:S04]  /*7fb0*/  LDL R80, [R1+0x10] ;  /* 0x0000100001507983 */ /* 0x000ee80000100800 */
[----:B------:R-:W4:Y:S01]  /*7fc0*/  LDL R82, [R1+0x60] ;  /* 0x0000600001527983 */ /* 0x000f220000100800 */
[C---:B------:R-:W-:Y:S01]  /*7fd0*/  IMAD.SHL.U32 R83, R23.reuse, 0x80, RZ ;  /* 0x0000008017537824 */ /* 0x040fe200078e00ff */
[----:B------:R-:W-:Y:S01]  /*7fe0*/  BSSY B2, `(.L_x_401) ;  /* 0x00000ee000027945 */ /* 0x000fe20003800000 */
[----:B------:R-:W-:-:S03]  /*7ff0*/  IMAD.SHL.U32 R84, R23, 0x80, RZ ;  /* 0x0000008017547824 */ /* 0x000fc600078e00ff */
[----:B------:R-:W-:Y:S02]  /*8000*/  LOP3.LUT R83, R83, 0x380, RZ, 0xc0, !PT ;  /* 0x0000038053537812 */ /* 0x000fe400078ec0ff */
[----:B------:R-:W-:Y:S02]  /*8010*/  LOP3.LUT R84, R84, 0x380, RZ, 0xc0, !PT ;  /* 0x0000038054547812 */ /* 0x000fe400078ec0ff */
[----:B------:R-:W-:Y:S02]  /*8020*/  SHF.R.U32.HI R83, RZ, 0x3, R83 ;  /* 0x00000003ff537819 */ /* 0x000fe40000011653 */
[----:B---3--:R-:W-:-:S04]  /*8030*/  LOP3.LUT P4, RZ, R80, 0x2, RZ, 0xc0, !PT ;  /* 0x0000000250ff7812 */ /* 0x008fc8000788c0ff */
[----:B------:R-:W-:-:S04]  /*8040*/  SEL R80, R35, R135, !P4 ;  /* 0x0000008723507207 */ /* 0x000fc80006000000 */
[----:B------:R-:W-:-:S04]  /*8050*/  SHF.R.S32.HI R81, RZ, 0x1f, R80 ;  /* 0x0000001fff517819 */ /* 0x000fc80000011450 */
[----:B------:R-:W-:-:S04]  /*8060*/  LEA.HI R81, R81, R80, RZ, 0x5 ;  /* 0x0000005051517211 */ /* 0x000fc800078f28ff */
[----:B------:R-:W-:-:S04]  /*8070*/  LEA.HI.SX32 R148, R81, R108, 0x1b ;  /* 0x0000006c51947211 */ /* 0x000fc800078fdaff */
[----:B------:R-:W-:-:S04]  /*8080*/  SHF.R.S32.HI R80, RZ, 0x1f, R148 ;  /* 0x0000001fff507819 */ /* 0x000fc80000011494 */
[----:B------:R-:W-:Y:S01]  /*8090*/  LEA.HI R80, R80, R148, RZ, 0x3 ;  /* 0x0000009450507211 */ /* 0x000fe200078f18ff */
[----:B------:R-:W-:-:S03]  /*80a0*/  IMAD.SHL.U32 R148, R148, 0x10, RZ ;  /* 0x0000001094947824 */ /* 0x000fc600078e00ff */
[----:B------:R-:W-:Y:S02]  /*80b0*/  SHF.L.U32 R80, R80, 0xb, RZ ;  /* 0x0000000b50507819 */ /* 0x000fe400000006ff */
[----:B------:R-:W-:Y:S02]  /*80c0*/  LOP3.LUT R81, R84, 0x70, R148, 0xf8, !PT ;  /* 0x0000007054517812 */ /* 0x000fe400078ef894 */
[----:B------:R-:W-:Y:S02]  /*80d0*/  LOP3.LUT R80, R80, 0xffffc000, RZ, 0xc0, !PT ;  /* 0xffffc00050507812 */ /* 0x000fe400078ec0ff */
[----:B------:R-:W-:-:S04]  /*80e0*/  LOP3.LUT R81, R81, R83, RZ, 0x3c, !PT ;  /* 0x0000005351517212 */ /* 0x000fc800078e3cff */
[----:B----4-:R-:W-:-:S05]  /*80f0*/  IADD3 R80, R81, R80, R82 ;  /* 0x0000005051507210 */ /* 0x010fca0007ffe052 */
[C---:B------:R-:W-:Y:S02]  /*8100*/  IMAD R84, R232.reuse, 0x8000, R80 ;  /* 0x00008000e8547824 */ /* 0x040fe400078e0250 */
[----:B------:R-:W-:Y:S02]  /*8110*/  IMAD R80, R232, 0x8000, R31 ;  /* 0x00008000e8507824 */ /* 0x000fe400078e021f */
[C---:B------:R-:W-:Y:S02]  /*8120*/  IMAD.IADD R84, R22.reuse, 0x1, R84 ;  /* 0x0000000116547824 */ /* 0x040fe400078e0254 */
[----:B------:R-:W-:-:S04]  /*8130*/  IMAD.IADD R80, R22, 0x1, R80 ;  /* 0x0000000116507824 */ /* 0x000fc800078e0250 */
[----:B------:R-:W0:Y:S04]  /*8140*/  LDS.128 R84, [R84+0x28400] ;  /* 0x0284000054547984 */ /* 0x000e280000000c00 */
[----:B------:R-:W3:Y:S01]  /*8150*/  LDS.128 R80, [R80+0x28400] ;  /* 0x0284000050507984 */ /* 0x000ee20000000c00 */
[----:B------:R-:W-:Y:S05]  /*8160*/  @P2 BRA `(.L_x_402) ;  /* 0x0000000c00542947 */ /* 0x000fea0003800000 */
[----:B------:R-:W-:Y:S02]  /*8170*/  SHF.R.U32.HI R153, RZ, 0x8, R53 ;  /* 0x00000008ff997819 */ /* 0x000fe40000011635 */
[----:B------:R-:W-:Y:S02]  /*8180*/  SHF.R.U32.HI R50, RZ, 0x8, R49 ;  /* 0x00000008ff327819 */ /* 0x000fe40000011631 */
[----:B------:R-:W-:Y:S01]  /*8190*/  SHF.R.U32.HI R150, RZ, 0x8, R51 ;  /* 0x00000008ff967819 */ /* 0x000fe20000011633 */
[----:B------:R-:W-:Y:S01]  /*81a0*/  IMAD.SHL.U32 R153, R153, 0x100, RZ ;  /* 0x0000010099997824 */ /* 0x000fe200078e00ff */
[----:B------:R-:W-:Y:S02]  /*81b0*/  SHF.R.U32.HI R52, RZ, 0x10, R49 ;  /* 0x00000010ff347819 */ /* 0x000fe40000011631 */
[----:B------:R-:W-:Y:S02]  /*81c0*/  LOP3.LUT R151, R53, 0xff0000ff, RZ, 0xc0, !PT ;  /* 0xff0000ff35977812 */ /* 0x000fe400078ec0ff */
[----:B------:R-:W-:Y:S01]  /*81d0*/  LOP3.LUT R48, R49, 0xff0000ff, RZ, 0xc0, !PT ;  /* 0xff0000ff31307812 */ /* 0x000fe200078ec0ff */
[----:B------:R-:W-:Y:S01]  /*81e0*/  IMAD.U32 R52, R52, 0x10000, RZ ;  /* 0x0001000034347824 */ /* 0x000fe200078e00ff */
[----:B------:R-:W-:-:S02]  /*81f0*/  SHF.R.U32.HI R53, RZ, 0x10, R53 ;  /* 0x00000010ff357819 */ /* 0x000fc40000011635 */
[----:B------:R-:W-:Y:S02]  /*8200*/  LOP3.LUT R149, R51, 0xff0000ff, RZ, 0xc0, !PT ;  /* 0xff0000ff33957812 */ /* 0x000fe400078ec0ff */
[----:B------:R-:W-:Y:S01]  /*8210*/  SHF.R.U32.HI R49, RZ, 0x10, R51 ;  /* 0x00000010ff317819 */ /* 0x000fe20000011633 */
[----:B------:R-:W-:Y:S01]  /*8220*/  IMAD.U32 R53, R53, 0x10000, RZ ;  /* 0x0001000035357824 */ /* 0x000fe200078e00ff */
[----:B------:R-:W-:Y:S02]  /*8230*/  SHF.L.U32 R154, R50, 0x8, RZ ;  /* 0x00000008329a7819 */ /* 0x000fe400000006ff */
[--C-:B------:R-:W-:Y:S01]  /*8240*/  SHF.R.U32.HI R50, RZ, 0x8, R55.reuse ;  /* 0x00000008ff327819 */ /* 0x100fe20000011637 */
[----:B------:R-:W-:Y:S01]  /*8250*/  IMAD.U32 R49, R49, 0x10000, RZ ;  /* 0x0001000031317824 */ /* 0x000fe200078e00ff */
[----:B------:R-:W-:Y:S02]  /*8260*/  LOP3.LUT R51, R55, 0xff0000ff, RZ, 0xc0, !PT ;  /* 0xff0000ff37337812 */ /* 0x000fe400078ec0ff */
[----:B------:R-:W-:Y:S01]  /*8270*/  SHF.R.U32.HI R54, RZ, 0x10, R55 ;  /* 0x00000010ff367819 */ /* 0x000fe20000011637 */
[----:B------:R-:W-:Y:S01]  /*8280*/  IMAD.SHL.U32 R55, R150, 0x100, RZ ;  /* 0x0000010096377824 */ /* 0x000fe200078e00ff */
[----:B------:R-:W-:-:S02]  /*8290*/  LOP3.LUT R48, R48, 0xff00, R154, 0xf8, !PT ;  /* 0x0000ff0030307812 */ /* 0x000fc400078ef89a */
[----:B------:R-:W-:Y:S01]  /*82a0*/  LOP3.LUT R151, R151, 0xff00, R153, 0xf8, !PT ;  /* 0x0000ff0097977812 */ /* 0x000fe200078ef899 */
[----:B------:R-:W-:Y:S01]  /*82b0*/  IMAD.U32 R54, R54, 0x10000, RZ ;  /* 0x0001000036367824 */ /* 0x000fe200078e00ff */
[----:B------:R-:W-:Y:S02]  /*82c0*/  LOP3.LUT R55, R149, 0xff00, R55, 0xf8, !PT ;  /* 0x0000ff0095377812 */ /* 0x000fe400078ef837 */
[----:B------:R-:W-:Y:S02]  /*82d0*/  LOP3.LUT R149, R48, 0xff0000, R52, 0xf8, !PT ;  /* 0x00ff000030957812 */ /* 0x000fe400078ef834 */
[----:B------:R-:W-:Y:S02]  /*82e0*/  LOP3.LUT R48, R151, 0xff0000, R53, 0xf8, !PT ;  /* 0x00ff000097307812 */ /* 0x000fe400078ef835 */
[----:B0-----:R-:W-:Y:S02]  /*82f0*/  F2FP.F16.E4M3.UNPACK_B R150, R85 ;  /* 0x00000055ff96723e */ /* 0x001fe400020006ff */
[----:B------:R-:W-:-:S02]  /*8300*/  F2FP.F16.E4M3.UNPACK_B R153, R48 ;  /* 0x00000030ff99723e */ /* 0x000fc400020006ff */
[----:B---3--:R-:W-:Y:S01]  /*8310*/  F2FP.F16.E4M3.UNPACK_B R52, R81 ;  /* 0x00000051ff34723e */ /* 0x008fe200020006ff */
[----:B------:R-:W-:Y:S01]  /*8320*/  HADD2.F32 R53, -RZ, R150.H0_H0 ;  /* 0x20000096ff357230 */ /* 0x000fe20000004100 */
[----:B------:R-:W-:Y:S01]  /*8330*/  F2FP.F16.E4M3.UNPACK_B R154, R149 ;  /* 0x00000095ff9a723e */ /* 0x000fe200020006ff */
[--C-:B------:R-:W-:Y:S01]  /*8340*/  HADD2.F32 R156, -RZ, R153.reuse.H0_H0 ;  /* 0x20000099ff9c7230 */ /* 0x100fe20000004100 */
[----:B------:R-:W-:Y:S01]  /*8350*/  F2FP.F16.E4M3.UNPACK_B R85, R85.H1 ;  /* 0x00000055ff55723e */ /* 0x000fe200030006ff */
[----:B------:R-:W-:Y:S01]  /*8360*/  HADD2.F32 R151, -RZ, R52.H0_H0 ;  /* 0x20000034ff977230 */ /* 0x000fe20000004100 */
[----:B------:R-:W-:Y:S01]  /*8370*/  F2FP.F16.E4M3.UNPACK_B R149, R149.H1 ;  /* 0x00000095ff95723e */ /* 0x000fe200030006ff */
[----:B------:R-:W-:Y:S02]  /*8380*/  HADD2.F32 R155, -RZ, R154.H0_H0 ;  /* 0x2000009aff9b7230 */ /* 0x000fe40000004100 */
[----:B------:R-:W-:Y:S01]  /*8390*/  FMUL.FTZ R157, R53, R156 ;  /* 0x0000009c359d7220 */ /* 0x000fe20000410000 */
[----:B------:R-:W-:-:S02]  /*83a0*/  HADD2.F32 R153, -RZ, R153.H1_H1 ;  /* 0x30000099ff997230 */ /* 0x000fc40000004100 */
[C---:B------:R-:W-:Y:S01]  /*83b0*/  FMUL.FTZ R156, R151.reuse, R156 ;  /* 0x0000009c979c7220 */ /* 0x040fe20000410000 */
[----:B------:R-:W-:Y:S02]  /*83c0*/  HADD2.F32 R52, -RZ, R52.H1_H1 ;  /* 0x30000034ff347230 */ /* 0x000fe40000004100 */
[-C--:B------:R-:W-:Y:S01]  /*83d0*/  FFMA.FTZ R151, R151, R155.reuse, -R157 ;  /* 0x0000009b97977223 */ /* 0x080fe2000001089d */
[----:B------:R-:W-:Y:S02]  /*83e0*/  HADD2.F32 R154, -RZ, R154.H1_H1 ;  /* 0x3000009aff9a7230 */ /* 0x000fe40000004100 */
[----:B------:R-:W-:Y:S01]  /*83f0*/  FFMA.FTZ R53, R53, R155, R156 ;  /* 0x0000009b35357223 */ /* 0x000fe2000001009c */
[----:B------:R-:W-:Y:S01]  /*8400*/  HADD2.F32 R155, -RZ, R150.H1_H1 ;  /* 0x30000096ff9b7230 */ /* 0x000fe20000004100 */
[----:B------:R-:W-:-:S04]  /*8410*/  SHF.L.U32 R50, R50, 0x8, RZ ;  /* 0x0000000832327819 */ /* 0x000fc800000006ff */
[-C--:B------:R-:W-:Y:S01]  /*8420*/  FMUL.FTZ R150, R155, R153.reuse ;  /* 0x000000999b967220 */ /* 0x080fe20000410000 */
[C---:B------:R-:W-:Y:S01]  /*8430*/  FMUL.FTZ R153, R52.reuse, R153 ;  /* 0x0000009934997220 */ /* 0x040fe20000410000 */
[----:B------:R-:W-:Y:S01]  /*8440*/  LOP3.LUT R51, R51, 0xff00, R50, 0xf8, !PT ;  /* 0x0000ff0033337812 */ /* 0x000fe200078ef832 */
[----:B------:R-:W-:Y:S02]  /*8450*/  IMAD.MOV.U32 R50, RZ, RZ, R87 ;  /* 0x000000ffff327224 */ /* 0x000fe400078e0057 */
[-C--:B------:R-:W-:Y:S01]  /*8460*/  FFMA.FTZ R150, R52, R154.reuse, -R150 ;  /* 0x0000009a34967223 */ /* 0x080fe20000010896 */
[----:B------:R-:W-:Y:S01]  /*8470*/  FFMA.FTZ R52, R155, R154, R153 ;  /* 0x0000009a9b347223 */ /* 0x000fe20000010099 */
[----:B------:R-:W-:Y:S01]  /*8480*/  F2FP.F16.E4M3.UNPACK_B R153, R48.H1 ;  /* 0x00000030ff99723e */ /* 0x000fe200030006ff */
[----:B------:R-:W-:Y:S01]  /*8490*/  HADD2.F32 R48, -RZ, R85.H0_H0 ;  /* 0x20000055ff307230 */ /* 0x000fe20000004100 */
[----:B------:R-:W-:Y:S01]  /*84a0*/  F2FP.F16.E4M3.UNPACK_B R154, R81.H1 ;  /* 0x00000051ff9a723e */ /* 0x000fe200030006ff */
[----:B------:R-:W-:-:S02]  /*84b0*/  HADD2.F32 R155, -RZ, R149.H0_H0 ;  /* 0x20000095ff9b7230 */ /* 0x000fc40000004100 */
[----:B------:R-:W-:Y:S02]  /*84c0*/  HADD2.F32 R156, -RZ, R153.H0_H0 ;  /* 0x20000099ff9c7230 */ /* 0x000fe40000004100 */
[--C-:B------:R-:W-:Y:S02]  /*84d0*/  HADD2.F32 R81, -RZ, R154.reuse.H0_H0 ;  /* 0x2000009aff517230 */ /* 0x100fe40000004100 */
[----:B------:R-:W-:Y:S02]  /*84e0*/  HADD2.F32 R85, -RZ, R85.H1_H1 ;  /* 0x30000055ff557230 */ /* 0x000fe40000004100 */
[-C--:B------:R-:W-:Y:S01]  /*84f0*/  FMUL.FTZ R157, R48, R156.reuse ;  /* 0x0000009c309d7220 */ /* 0x080fe20000410000 */
[----:B------:R-:W-:Y:S02]  /*8500*/  HADD2.F32 R153, -RZ, R153.H1_H1 ;  /* 0x30000099ff997230 */ /* 0x000fe40000004100 */
[----:B------:R-:W-:Y:S01]  /*8510*/  FMUL.FTZ R156, R81, R156 ;  /* 0x0000009c519c7220 */ /* 0x000fe20000410000 */
[----:B------:R-:W-:-:S02]  /*8520*/  HADD2.F32 R154, -RZ, R154.H1_H1 ;  /* 0x3000009aff9a7230 */ /* 0x000fc40000004100 */
[-C--:B------:R-:W-:Y:S01]  /*8530*/  FFMA.FTZ R81, R81, R155.reuse, -R157 ;  /* 0x0000009b51517223 */ /* 0x080fe2000001089d */
[----:B------:R-:W-:Y:S02]  /*8540*/  HADD2.F32 R149, -RZ, R149.H1_H1 ;  /* 0x30000095ff957230 */ /* 0x000fe40000004100 */
[----:B------:R-:W-:Y:S01]  /*8550*/  FFMA.FTZ R48, R48, R155, R156 ;  /* 0x0000009b30307223 */ /* 0x000fe2000001009c */
[-C--:B------:R-:W-:Y:S01]  /*8560*/  FMUL.FTZ R155, R85, R153.reuse ;  /* 0x00000099559b7220 */ /* 0x080fe20000410000 */
[----:B------:R-:W-:-:S03]  /*8570*/  FMUL.FTZ R156, R154, R153 ;  /* 0x000000999a9c7220 */ /* 0x000fc60000410000 */
[-C--:B------:R-:W-:Y:S01]  /*8580*/  FFMA.FTZ R153, R154, R149.reuse, -R155 ;  /* 0x000000959a997223 */ /* 0x080fe2000001089b */
[----:B------:R-:W-:Y:S01]  /*8590*/  FFMA.FTZ R149, R85, R149, R156 ;  /* 0x0000009555957223 */ /* 0x000fe2000001009c */
[----:B------:R-:W-:Y:S02]  /*85a0*/  LOP3.LUT R85, R55, 0xff0000, R49, 0xf8, !PT ;  /* 0x00ff000037557812 */ /* 0x000fe400078ef831 */
[----:B------:R-:W-:Y:S02]  /*85b0*/  LOP3.LUT R49, R51, 0xff0000, R54, 0xf8, !PT ;  /* 0x00ff000033317812 */ /* 0x000fe400078ef836 */
[-C--:B------:R-:W-:Y:S02]  /*85c0*/  F2FP.F16.E4M3.UNPACK_B R51, R50.reuse ;  /* 0x00000032ff33723e */ /* 0x080fe400020006ff */
[----:B------:R-:W-:Y:S02]  /*85d0*/  F2FP.F16.E4M3.UNPACK_B R87, R49 ;  /* 0x00000031ff57723e */ /* 0x000fe400020006ff */
[----:B------:R-:W-:Y:S01]  /*85e0*/  F2FP.F16.E4M3.UNPACK_B R54, R83 ;  /* 0x00000053ff36723e */ /* 0x000fe200020006ff */
[----:B------:R-:W-:Y:S01]  /*85f0*/  HADD2.F32 R155, -RZ, R51.H0_H0 ;  /* 0x20000033ff9b7230 */ /* 0x000fe20000004100 */
[----:B------:R-:W-:Y:S01]  /*8600*/  F2FP.F16.E4M3.UNPACK_B R154, R85 ;  /* 0x00000055ff9a723e */ /* 0x000fe200020006ff */
[----:B------:R-:W-:Y:S01]  /*8610*/  HADD2.F32 R55, -RZ, R87.H0_H0 ;  /* 0x20000057ff377230 */ /* 0x000fe20000004100 */
[----:B------:R-:W-:Y:S01]  /*8620*/  F2FP.F16.E4M3.UNPACK_B R50, R50.H1 ;  /* 0x00000032ff32723e */ /* 0x000fe200030006ff */
[----:B------:R-:W-:Y:S01]  /*8630*/  HADD2.F32 R157, -RZ, R54.H0_H0 ;  /* 0x20000036ff9d7230 */ /* 0x000fe20000004100 */
[----:B------:R-:W-:Y:S01]  /*8640*/  F2FP.F16.E4M3.UNPACK_B R49, R49.H1 ;  /* 0x00000031ff31723e */ /* 0x000fe200030006ff */
[----:B------:R-:W-:-:S02]  /*8650*/  HADD2.F32 R156, -RZ, R154.H0_H0 ;  /* 0x2000009aff9c7230 */ /* 0x000fc40000004100 */
[-C--:B------:R-:W-:Y:S01]  /*8660*/  FMUL.FTZ R158, R155, R55.reuse ;  /* 0x000000379b9e7220 */ /* 0x080fe20000410000 */
[----:B------:R-:W-:Y:S02]  /*8670*/  HADD2.F32 R51, -RZ, R51.H1_H1 ;  /* 0x30000033ff337230 */ /* 0x000fe40000004100 */
[C---:B------:R-:W-:Y:S01]  /*8680*/  FMUL.FTZ R55, R157.reuse, R55 ;  /* 0x000000379d377220 */ /* 0x040fe20000410000 */
[----:B------:R-:W-:Y:S02]  /*8690*/  HADD2.F32 R87, -RZ, R87.H1_H1 ;  /* 0x30000057ff577230 */ /* 0x000fe40000004100 */
[-C--:B------:R-:W-:Y:S01]  /*86a0*/  FFMA.FTZ R158, R157, R156.reuse, -R158 ;  /* 0x0000009c9d9e7223 */ /* 0x080fe2000001089e */
[----:B------:R-:W-:Y:S02]  /*86b0*/  HADD2.F32 R154, -RZ, R154.H1_H1 ;  /* 0x3000009aff9a7230 */ /* 0x000fe40000004100 */
[----:B------:R-:W-:Y:S01]  /*86c0*/  FFMA.FTZ R155, R155, R156, R55 ;  /* 0x0000009c9b9b7223 */ /* 0x000fe20000010037 */
[----:B------:R-:W-:-:S02]  /*86d0*/  HADD2.F32 R55, -RZ, R54.H1_H1 ;  /* 0x30000036ff377230 */ /* 0x000fc40000004100 */
[----:B------:R-:W-:Y:S01]  /*86e0*/  FMUL.FTZ R54, R51, R87 ;  /* 0x0000005733367220 */ /* 0x000fe20000410000 */
[----:B------:R-:W-:Y:S01]  /*86f0*/  F2FP.F16.E4M3.UNPACK_B R85, R85.H1 ;  /* 0x00000055ff55723e */ /* 0x000fe200030006ff */
[----:B------:R-:W-:Y:S01]  /*8700*/  HADD2.F32 R156, -RZ, R49.H0_H0 ;  /* 0x20000031ff9c7230 */ /* 0x000fe20000004100 */
[----:B------:R-:W-:Y:S01]  /*8710*/  F2FP.SATFINITE.E4M3.F32.PACK_AB_MERGE_C R81, R153, R81, RZ ;  /* 0x000000519951723e */ /* 0x000fe200048070ff */
[CC--:B------:R-:W-:Y:S01]  /*8720*/  FFMA.FTZ R54, R55.reuse, R154.reuse, -R54 ;  /* 0x0000009a37367223 */ /* 0x0c0fe20000010836 */
[----:B------:R-:W-:Y:S01]  /*8730*/  FMUL.FTZ R55, R55, R87 ;  /* 0x0000005737377220 */ /* 0x000fe20000410000 */
[----:B------:R-:W-:Y:S01]  /*8740*/  HADD2.F32 R87, -RZ, R85.H0_H0 ;  /* 0x20000055ff577230 */ /* 0x000fe20000004100 */
[----:B------:R-:W-:Y:S01]  /*8750*/  F2FP.SATFINITE.E4M3.F32.PACK_AB_MERGE_C R150, R150, R151, R81 ;  /* 0x000000979696723e */ /* 0x000fe20004807051 */
[----:B------:R-:W-:Y:S02]  /*8760*/  HADD2.F32 R49, -RZ, R49.H1_H1 ;  /* 0x30000031ff317230 */ /* 0x000fe40000004100 */
[----:B------:R-:W-:Y:S01]  /*8770*/  FFMA.FTZ R51, R51, R154, R55 ;  /* 0x0000009a33337223 */ /* 0x000fe20000010037 */
[----:B------:R-:W-:Y:S01]  /*8780*/  F2FP.F16.E4M3.UNPACK_B R55, R83.H1 ;  /* 0x00000053ff37723e */ /* 0x000fe200030006ff */
[--C-:B------:R-:W-:Y:S01]  /*8790*/  HADD2.F32 R83, -RZ, R50.reuse.H0_H0 ;  /* 0x20000032ff537230 */ /* 0x100fe20000004100 */
[----:B------:R-:W-:Y:S01]  /*87a0*/  F2FP.F16.E4M3.UNPACK_B R81, R84.H1 ;  /* 0x00000054ff51723e */ /* 0x000fe200030006ff */
[----:B------:R-:W-:Y:S01]  /*87b0*/  HADD2.F32 R50, -RZ, R50.H1_H1 ;  /* 0x30000032ff327230 */ /* 0x000fe20000004100 */
[----:B------:R-:W-:Y:S01]  /*87c0*/  F2FP.SATFINITE.E4M3.F32.PACK_AB_MERGE_C R48, R149, R48, RZ ;  /* 0x000000309530723e */ /* 0x000fe200048070ff */
[----:B------:R-:W-:-:S02]  /*87d0*/  HADD2.F32 R154, -RZ, R55.H0_H0 ;  /* 0x20000037ff9a7230 */ /* 0x000fc40000004100 */
[----:B------:R-:W-:Y:S01]  /*87e0*/  FMUL.FTZ R157, R83, R156 ;  /* 0x0000009c539d7220 */ /* 0x000fe20000410000 */
[----:B------:R-:W-:Y:S01]  /*87f0*/  HADD2.F32 R55, -RZ, R55.H1_H1 ;  /* 0x30000037ff377230 */ /* 0x000fe20000004100 */
[----:B------:R-:W-:Y:S01]  /*8800*/  F2FP.F16.E4M3.UNPACK_B R84, R84 ;  /* 0x00000054ff54723e */ /* 0x000fe200020006ff */
[----:B------:R-:W-:Y:S02]  /*8810*/  HADD2.F32 R85, -RZ, R85.H1_H1 ;  /* 0x30000055ff557230 */ /* 0x000fe40000004100 */
[C---:B------:R-:W-:Y:S01]  /*8820*/  FFMA.FTZ R157, R154.reuse, R87, -R157 ;  /* 0x000000579a9d7223 */ /* 0x040fe2000001089d */
[----:B------:R-:W-:Y:S01]  /*8830*/  FMUL.FTZ R154, R154, R156 ;  /* 0x0000009c9a9a7220 */ /* 0x000fe20000410000 */
[----:B------:R-:W-:-:S03]  /*8840*/  F2FP.SATFINITE.E4M3.F32.PACK_AB_MERGE_C R48, R52, R53, R48 ;  /* 0x000000353430723e */ /* 0x000fc60004807030 */
[----:B------:R-:W-:Y:S01]  /*8850*/  FFMA.FTZ R154, R83, R87, R154 ;  /* 0x00000057539a7223 */ /* 0x000fe2000001009a */
[CC--:B------:R-:W-:Y:S01]  /*8860*/  FMUL.FTZ R83, R50.reuse, R49.reuse ;  /* 0x0000003132537220 */ /* 0x0c0fe20000410000 */
[C---:B------:R-:W-:Y:S01]  /*8870*/  FMUL.FTZ R49, R55.reuse, R49 ;  /* 0x0000003137317220 */ /* 0x040fe20000410000 */
[-C--:B------:R-:W-:Y:S02]  /*8880*/  F2FP.F16.E4M3.UNPACK_B R87, R144.reuse.H1 ;  /* 0x00000090ff57723e */ /* 0x080fe400030006ff */
[-C--:B------:R-:W-:Y:S01]  /*8890*/  FFMA.FTZ R83, R55, R85.reuse, -R83 ;  /* 0x0000005537537223 */ /* 0x080fe20000010853 */
[----:B------:R-:W-:Y:S01]  /*88a0*/  FFMA.FTZ R50, R50, R85, R49 ;  /* 0x0000005532327223 */ /* 0x000fe20000010031 */
[----:B------:R-:W-:Y:S01]  /*88b0*/  IMAD.MOV.U32 R49, RZ, RZ, R80 ;  /* 0x000000ffff317224 */ /* 0x000fe200078e0050 */
[-C--:B------:R-:W-:Y:S01]  /*88c0*/  F2FP.F16.E4M3.UNPACK_B R55, R145.reuse.H1 ;  /* 0x00000091ff37723e */ /* 0x080fe200030006ff */
[----:B------:R-:W-:Y:S01]  /*88d0*/  HADD2.F32 R85, -RZ, R81.H0_H0 ;  /* 0x20000051ff557230 */ /* 0x000fe20000004100 */
[----:B------:R-:W-:Y:S01]  /*88e0*/  F2FP.F16.E4M3.UNPACK_B R145, R145 ;  /* 0x00000091ff91723e */ /* 0x000fe200020006ff */
[----:B------:R-:W-:Y:S01]  /*88f0*/  HADD2.F32 R151, -RZ, R87.H0_H0 ;  /* 0x20000057ff977230 */ /* 0x000fe20000004100 */
[-C--:B------:R-:W-:Y:S01]  /*8900*/  F2FP.F16.E4M3.UNPACK_B R80, R49.reuse.H1 ;  /* 0x00000031ff50723e */ /* 0x080fe200030006ff */
[--C-:B------:R-:W-:Y:S01]  /*8910*/  HADD2.F32 R156, -RZ, R55.reuse.H0_H0 ;  /* 0x20000037ff9c7230 */ /* 0x100fe20000004100 */
[----:B------:R-:W-:Y:S01]  /*8920*/  F2FP.F16.E4M3.UNPACK_B R49, R49 ;  /* 0x00000031ff31723e */ /* 0x000fe200020006ff */
[----:B------:R-:W-:Y:S01]  /*8930*/  HADD2.F32 R55, -RZ, R55.H1_H1 ;  /* 0x30000037ff377230 */ /* 0x000fe20000004100 */
[----:B------:R-:W-:Y:S01]  /*8940*/  F2FP.F16.E4M3.UNPACK_B R144, R144 ;  /* 0x00000090ff90723e */ /* 0x000fe200020006ff */
[----:B------:R-:W-:-:S02]  /*8950*/  HADD2.F32 R149, -RZ, R80.H0_H0 ;  /* 0x20000050ff957230 */ /* 0x000fc40000004100 */
[-C--:B------:R-:W-:Y:S01]  /*8960*/  FMUL.FTZ R153, R85, R156.reuse ;  /* 0x0000009c55997220 */ /* 0x080fe20000410000 */
[----:B------:R-:W-:Y:S01]  /*8970*/  HADD2.F32 R81, -RZ, R81.H1_H1 ;  /* 0x30000051ff517230 */ /* 0x000fe20000004100 */
[----:B------:R-:W-:Y:S01]  /*8980*/  F2FP.SATFINITE.E4M3.F32.PACK_AB_MERGE_C R83, R83, R157, RZ ;  /* 0x0000009d5353723e */ /* 0x000fe200048070ff */
[----:B------:R-:W-:Y:S02]  /*8990*/  HADD2.F32 R80, -RZ, R80.H1_H1 ;  /* 0x30000050ff507230 */ /* 0x000fe40000004100 */
[C---:B------:R-:W-:Y:S01]  /*89a0*/  FMUL.FTZ R156, R149.reuse, R156 ;  /* 0x0000009c959c7220 */ /* 0x040fe20000410000 */
[----:B------:R-:W-:Y:S02]  /*89b0*/  HADD2.F32 R87, -RZ, R87.H1_H1 ;  /* 0x30000057ff577230 */ /* 0x000fe40000004100 */
[-C--:B------:R-:W-:Y:S01]  /*89c0*/  FFMA.FTZ R153, R149, R151.reuse, -R153 ;  /* 0x0000009795997223 */ /* 0x080fe20000010899 */
[----:B------:R-:W-:Y:S01]  /*89d0*/  F2FP.SATFINITE.E4M3.F32.PACK_AB_MERGE_C R50, R50, R154, RZ ;  /* 0x0000009a3232723e */ /* 0x000fe200048070ff */
[----:B------:R-:W-:Y:S01]  /*89e0*/  FFMA.FTZ R156, R85, R151, R156 ;  /* 0x00000097559c7223 */ /* 0x000fe2000001009c */
[-C--:B------:R-:W-:Y:S01]  /*89f0*/  FMUL.FTZ R85, R81, R55.reuse ;  /* 0x0000003751557220 */ /* 0x080fe20000410000 */
[C---:B------:R-:W-:Y:S01]  /*8a00*/  FMUL.FTZ R55, R80.reuse, R55 ;  /* 0x0000003750377220 */ /* 0x040fe20000410000 */
[----:B------:R-:W-:Y:S01]  /*8a10*/  HADD2.F32 R151, -RZ, R145.H0_H0 ;  /* 0x20000091ff977230 */ /* 0x000fe20000004100 */
[----:B------:R-:W-:Y:S01]  /*8a20*/  F2FP.SATFINITE.E4M3.F32.PACK_AB_MERGE_C R50, R51, R155, R50 ;  /* 0x0000009b3332723e */ /* 0x000fe20004807032 */
[-C--:B------:R-:W-:Y:S01]  /*8a30*/  FFMA.FTZ R80, R80, R87.reuse, -R85 ;  /* 0x0000005750507223 */ /* 0x080fe20000010855 */
[----:B------:R-:W-:Y:S01]  /*8a40*/  FFMA.FTZ R55, R81, R87, R55 ;  /* 0x0000005751377223 */ /* 0x000fe20000010037 */
[----:B------:R-:W-:Y:S01]  /*8a50*/  HADD2.F32 R81, -RZ, R84.H0_H0 ;  /* 0x20000054ff517230 */ /* 0x000fe20000004100 */
[----:B------:R-:W-:Y:S01]  /*8a60*/  F2FP.SATFINITE.E4M3.F32.PACK_AB_MERGE_C R83, R54, R158, R83 ;  /* 0x0000009e3653723e */ /* 0x000fe20004807053 */
[----:B------:R-:W-:Y:S01]  /*8a70*/  HADD2.F32 R87, -RZ, R49.H0_H0 ;  /* 0x20000031ff577230 */ /* 0x000fe20000004100 */
[----:B------:R-:W-:Y:S01]  /*8a80*/  F2FP.SATFINITE.E4M3.F32.PACK_AB_MERGE_C R80, R80, R153, RZ ;  /* 0x000000995050723e */ /* 0x000fe200048070ff */
        /* <DEDUP_REMOVED lines=9> */
[C---:B------:R-:W-:Y:S01]  /*8b20*/  FMUL.FTZ R81, R84.reuse, R145 ;  /* 0x0000009154517220 */ /* 0x040fe20000410000 */
[----:B------:R-:W-:Y:S01]  /*8b30*/  F2FP.F16.E4M3.UNPACK_B R87, R147.H1 ;  /* 0x00000093ff57723e */ /* 0x000fe200030006ff */
[C---:B------:R-:W-:Y:S01]  /*8b40*/  FMUL.FTZ R145, R49.reuse, R145 ;  /* 0x0000009131917220 */ /* 0x040fe20000410000 */
[----:B------:R-:W-:Y:S01]  /*8b50*/  F2FP.F16.E4M3.UNPACK_B R147, R147 ;  /* 0x00000093ff93723e */ /* 0x000fe200020006ff */
[----:B------:R-:W-:Y:S01]  /*8b60*/  FFMA.FTZ R81, R49, R144, -R81 ;  /* 0x0000009031517223 */ /* 0x000fe20000010851 */
[----:B------:R-:W-:Y:S01]  /*8b70*/  F2FP.SATFINITE.E4M3.F32.PACK_AB_MERGE_C R55, R55, R156, RZ ;  /* 0x0000009c3737723e */ /* 0x000fe200048070ff */
[----:B------:R-:W-:Y:S01]  /*8b80*/  FFMA.FTZ R49, R84, R144, R145 ;  /* 0x0000009054317223 */ /* 0x000fe20000010091 */
[----:B------:R-:W-:Y:S01]  /*8b90*/  F2FP.F16.E4M3.UNPACK_B R84, R86.H1 ;  /* 0x00000056ff54723e */ /* 0x000fe200030006ff */
[--C-:B------:R-:W-:Y:S01]  /*8ba0*/  HADD2.F32 R145, -RZ, R87.reuse.H0_H0 ;  /* 0x20000057ff917230 */ /* 0x100fe20000004100 */
[----:B------:R-:W-:Y:S01]  /*8bb0*/  F2FP.SATFINITE.E4M3.F32.PACK_AB_MERGE_C R149, R81, R149, R80 ;  /* 0x000000955195723e */ /* 0x000fe20004807050 */
[----:B------:R-:W-:Y:S01]  /*8bc0*/  HADD2.F32 R87, -RZ, R87.H1_H1 ;  /* 0x30000057ff577230 */ /* 0x000fe20000004100 */
[----:B------:R-:W-:Y:S01]  /*8bd0*/  F2FP.F16.E4M3.UNPACK_B R80, R146.H1 ;  /* 0x00000092ff50723e */ /* 0x000fe200030006ff */
[--C-:B------:R-:W-:Y:S01]  /*8be0*/  HADD2.F32 R85, -RZ, R84.reuse.H0_H0 ;  /* 0x20000054ff557230 */ /* 0x100fe20000004100 */
[----:B------:R-:W-:Y:S01]  /*8bf0*/  F2FP.F16.E4M3.UNPACK_B R81, R82.H1 ;  /* 0x00000052ff51723e */ /* 0x000fe200030006ff */
[----:B------:R-:W-:Y:S01]  /*8c00*/  HADD2.F32 R84, -RZ, R84.H1_H1 ;  /* 0x30000054ff547230 */ /* 0x000fe20000004100 */
[----:B------:R-:W-:Y:S01]  /*8c10*/  F2FP.F16.E4M3.UNPACK_B R146, R146 ;  /* 0x00000092ff92723e */ /* 0x000fe200020006ff */
[--C-:B------:R-:W-:Y:S01]  /*8c20*/  HADD2.F32 R157, -RZ, R80.reuse.H0_H0 ;  /* 0x20000050ff9d7230 */ /* 0x100fe20000004100 */
[----:B------:R-:W-:Y:S01]  /*8c30*/  F2FP.F16.E4M3.UNPACK_B R86, R86 ;  /* 0x00000056ff56723e */ /* 0x000fe200020006ff */
[----:B------:R-:W-:Y:S01]  /*8c40*/  HADD2.F32 R144, -RZ, R81.H0_H0 ;  /* 0x20000051ff907230 */ /* 0x000fe20000004100 */
[----:B------:R-:W-:Y:S01]  /*8c50*/  F2FP.F16.E4M3.UNPACK_B R82, R82 ;  /* 0x00000052ff52723e */ /* 0x000fe200020006ff */
[----:B------:R-:W-:-:S02]  /*8c60*/  HADD2.F32 R80, -RZ, R80.H1_H1 ;  /* 0x30000050ff507230 */ /* 0x000fc40000004100 */
[-C--:B------:R-:W-:Y:S01]  /*8c70*/  FMUL.FTZ R153, R85, R157.reuse ;  /* 0x0000009d55997220 */ /* 0x080fe20000410000 */
[----:B------:R-:W-:Y:S02]  /*8c80*/  HADD2.F32 R81, -RZ, R81.H1_H1 ;  /* 0x30000051ff517230 */ /* 0x000fe40000004100 */
[C---:B------:R-:W-:Y:S01]  /*8c90*/  FMUL.FTZ R157, R144.reuse, R157 ;  /* 0x0000009d909d7220 */ /* 0x040fe20000410000 */
[----:B------:R-:W-:Y:S01]  /*8ca0*/  F2FP.SATFINITE.E4M3.F32.PACK_AB_MERGE_C R49, R49, R151, R55 ;  /* 0x000000973131723e */ /* 0x000fe20004807037 */
[-C--:B------:R-:W-:Y:S02]  /*8cb0*/  FFMA.FTZ R153, R144, R145.reuse, -R153 ;  /* 0x0000009190997223 */ /* 0x080fe40000010899 */
[----:B------:R-:W-:Y:S01]  /*8cc0*/  FFMA.FTZ R157, R85, R145, R157 ;  /* 0x00000091559d7223 */ /* 0x000fe2000001009d */
[-C--:B------:R-:W-:Y:S01]  /*8cd0*/  FMUL.FTZ R85, R84, R80.reuse ;  /* 0x0000005054557220 */ /* 0x080fe20000410000 */
[----:B------:R-:W-:Y:S01]  /*8ce0*/  FMUL.FTZ R80, R81, R80 ;  /* 0x0000005051507220 */ /* 0x000fe20000410000 */
[----:B------:R-:W-:-:S02]  /*8cf0*/  HADD2.F32 R145, -RZ, R146.H0_H0 ;  /* 0x20000092ff917230 */ /* 0x000fc40000004100 */
[-C--:B------:R-:W-:Y:S01]  /*8d00*/  FFMA.FTZ R81, R81, R87.reuse, -R85 ;  /* 0x0000005751517223 */ /* 0x080fe20000010855 */
[----:B------:R-:W-:Y:S01]  /*8d10*/  FFMA.FTZ R80, R84, R87, R80 ;  /* 0x0000005754507223 */ /* 0x000fe20000010050 */
[----:B------:R-:W-:Y:S02]  /*8d20*/  HADD2.F32 R84, -RZ, R86.H0_H0 ;  /* 0x20000056ff547230 */ /* 0x000fe40000004100 */
[----:B------:R-:W-:Y:S01]  /*8d30*/  HADD2.F32 R87, -RZ, R82.H0_H0 ;  /* 0x20000052ff577230 */ /* 0x000fe20000004100 */
[----:B------:R-:W-:Y:S01]  /*8d40*/  F2FP.SATFINITE.E4M3.F32.PACK_AB_MERGE_C R81, R81, R153, RZ ;  /* 0x000000995151723e */ /* 0x000fe200048070ff */
[----:B------:R-:W-:Y:S02]  /*8d50*/  HADD2.F32 R85, -RZ, R147.H0_H0 ;  /* 0x20000093ff557230 */ /* 0x000fe40000004100 */
[-C--:B------:R-:W-:Y:S01]  /*8d60*/  FMUL.FTZ R144, R84, R145.reuse ;  /* 0x0000009154907220 */ /* 0x080fe20000410000 */
[----:B------:R-:W-:Y:S02]  /*8d70*/  HADD2.F32 R146, -RZ, R146.H1_H1 ;  /* 0x30000092ff927230 */ /* 0x000fe40000004100 */
[----:B------:R-:W-:Y:S01]  /*8d80*/  FMUL.FTZ R145, R87, R145 ;  /* 0x0000009157917220 */ /* 0x000fe20000410000 */
[----:B------:R-:W-:-:S02]  /*8d90*/  HADD2.F32 R86, -RZ, R86.H1_H1 ;  /* 0x30000056ff567230 */ /* 0x000fc40000004100 */
[-C--:B------:R-:W-:Y:S01]  /*8da0*/  FFMA.FTZ R144, R87, R85.reuse, -R144 ;  /* 0x0000005557907223 */ /* 0x080fe20000010890 */
[----:B------:R-:W-:Y:S02]  /*8db0*/  HADD2.F32 R82, -RZ, R82.H1_H1 ;  /* 0x30000052ff527230 */ /* 0x000fe40000004100 */
[----:B------:R-:W-:Y:S01]  /*8dc0*/  FFMA.FTZ R145, R84, R85, R145 ;  /* 0x0000005554917223 */ /* 0x000fe20000010091 */
[----:B------:R-:W-:Y:S02]  /*8dd0*/  HADD2.F32 R147, -RZ, R147.H1_H1 ;  /* 0x30000093ff937230 */ /* 0x000fe40000004100 */
[-C--:B------:R-:W-:Y:S01]  /*8de0*/  FMUL.FTZ R84, R86, R146.reuse ;  /* 0x0000009256547220 */ /* 0x080fe20000410000 */
[----:B------:R-:W-:Y:S01]  /*8df0*/  F2FP.SATFINITE.E4M3.F32.PACK_AB_MERGE_C R80, R80, R157, RZ ;  /* 0x0000009d5050723e */ /* 0x000fe200048070ff */
[C---:B------:R-:W-:Y:S01]  /*8e00*/  FMUL.FTZ R146, R82.reuse, R146 ;  /* 0x0000009252927220 */ /* 0x040fe20000410000 */
[----:B------:R-:W-:Y:S02]  /*8e10*/  IMAD.MOV.U32 R85, RZ, RZ, R48 ;  /* 0x000000ffff557224 */ /* 0x000fe400078e0030 */
[----:B------:R-:W-:Y:S01]  /*8e20*/  FFMA.FTZ R84, R82, R147, -R84 ;  /* 0x0000009352547223 */ /* 0x000fe20000010854 */
[----:B------:R-:W-:-:S02]  /*8e30*/  IMAD.MOV.U32 R87, RZ, RZ, R50 ;  /* 0x000000ffff577224 */ /* 0x000fc400078e0032 */
[----:B------:R-:W-:Y:S02]  /*8e40*/  FFMA.FTZ R146, R86, R147, R146 ;  /* 0x0000009356927223 */ /* 0x000fe40000010092 */
[----:B------:R-:W-:Y:S01]  /*8e50*/  F2FP.SATFINITE.E4M3.F32.PACK_AB_MERGE_C R144, R84, R144, R81 ;  /* 0x000000905490723e */ /* 0x000fe20004807051 */
[----:B------:R-:W-:Y:S02]  /*8e60*/  IMAD.MOV.U32 R81, RZ, RZ, R150 ;  /* 0x000000ffff517224 */ /* 0x000fe400078e0096 */
[----:B------:R-:W-:Y:S01]  /*8e70*/  F2FP.SATFINITE.E4M3.F32.PACK_AB_MERGE_C R145, R146, R145, R80 ;  /* 0x000000919291723e */ /* 0x000fe20004807050 */
[----:B------:R-:W-:Y:S01]  /*8e80*/  IMAD.MOV.U32 R84, RZ, RZ, R49 ;  /* 0x000000ffff547224 */ /* 0x000fe200078e0031 */
[----:B------:R-:W-:Y:S01]  /*8e90*/  MOV R80, R149 ;  /* 0x0000009500507202 */ /* 0x000fe20000000f00 */
[----:B------:R-:W-:Y:S01]  /*8ea0*/  IMAD.MOV.U32 R82, RZ, RZ, R144 ;  /* 0x000000ffff527224 */ /* 0x000fe200078e0090 */
[----:B------:R-:W-:-:S07]  /*8eb0*/  MOV R86, R145 ;  /* 0x0000009100567202 */ /* 0x000fce0000000f00 */
.L_x_402:
[----:B------:R-:W-:Y:S05]  /*8ec0*/  BSYNC B2 ;  /* 0x0000000000027941 */ /* 0x000fea0003800000 */
.L_x_401:
[----:B------:R-:W-:Y:S01]  /*8ed0*/  SHF.R.S32.HI R48, RZ, 0x1f, R23 ;  /* 0x0000001fff307819 */ /* 0x000fe20000011417 */
[----:B------:R-:W-:Y:S01]  /*8ee0*/  ULDC.64 UR4, c[0x0][0x2e8] ;  /* 0x0000ba0000047ab9 */ /* 0x000fe20000000a00 */
[----:B------:R-:W-:-:S03]  /*8ef0*/  ISETP.GE.AND P3, PT, R148, R134, PT ;  /* 0x000000869400720c */ /* 0x000fc60003f66270 */
[-C--:B--2---:R-:W-:Y:S02]  /*8f00*/  IMAD R50, R48, R122.reuse, RZ ;  /* 0x0000007a30327224 */ /* 0x084fe400078e02ff */
[----:B------:R-:W-:-:S04]  /*8f10*/  IMAD.WIDE.U32 R48, R23, R122, R120 ;  /* 0x0000007a17307225 */ /* 0x000fc800078e0078 */
[----:B------:R-:W-:-:S04]  /*8f20*/  IMAD R50, R23, R123, R50 ;  /* 0x0000007b17327224 */ /* 0x000fc800078e0232 */
[----:B------:R-:W-:Y:S01]  /*8f30*/  IMAD.IADD R49, R50, 0x1, R49 ;  /* 0x0000000132317824 */ /* 0x000fe200078e0231 */
[--C-:B------:R-:W-:Y:S02]  /*8f40*/  @!P3 SHF.R.S32.HI R51, RZ, 0x1f, R148.reuse ;  /* 0x0000001fff33b819 */ /* 0x100fe40000011494 */
[----:B------:R-:W-:-:S04]  /*8f50*/  @!P3 IADD3 R50, P4, P6, R102, R48, R148 ;  /* 0x000000306632b210 */ /* 0x000fc80007e9e094 */
[----:B------:R-:W-:Y:S02]  /*8f60*/  @!P3 IADD3.X R51, R42, R49, R51, P4, P6 ;  /* 0x000000312a33b210 */ /* 0x000fe400027ec433 */
[----:B------:R-:W-:-:S04]  /*8f70*/  IADD3 R48, P4, P6, R102, R48, R41 ;  /* 0x0000003066307210 */ /* 0x000fc80007e9e029 */
[----:B------:R-:W-:Y:S02]  /*8f80*/  IADD3.X R49, R42, R49, R109, P4, P6 ;  /* 0x000000312a317210 */ /* 0x000fe400027ec46d */
[----:B------:R-:W-:-:S04]  /*8f90*/  IADD3 R48, P4, R48, UR4, RZ ;  /* 0x0000000430307c10 */ /* 0x000fc8000ff9e0ff */
[----:B------:R-:W-:Y:S02]  /*8fa0*/  IADD3.X R49, R49, UR5, RZ, P4, !PT ;  /* 0x0000000531317c10 */ /* 0x000fe4000a7fe4ff */
[----:B------:R-:W-:-:S03]  /*8fb0*/  @!P3 IADD3 R50, P4, R50, UR4, RZ ;  /* 0x000000043232bc10 */ /* 0x000fc6000ff9e0ff */
[----:B---3--:R3:W-:Y:S01]  /*8fc0*/  STG.E.128 desc[UR42][R48.64], R80 ;  /* 0x0000005030007986 */ /* 0x0087e2000c101d2a */
[----:B------:R-:W-:-:S05]  /*8fd0*/  @!P3 IADD3.X R51, R51, UR5, RZ, P4, !PT ;  /* 0x000000053333bc10 */ /* 0x000fca000a7fe4ff */
[----:B0-----:R3:W-:Y:S04]  /*8fe0*/  @!P3 STG.E.128 desc[UR42][R50.64], R84 ;  /* 0x000000543200b986 */ /* 0x0017e8000c101d2a */
.L_x_400:
[----:B------:R-:W-:Y:S05]  /*8ff0*/  BSYNC B1 ;  /* 0x0000000000017941 */ /* 0x000fea0003800000 */
.L_x_399:
[----:B------:R-:W-:Y:S01]  /*9000*/  VIADD R146, R23, 0x20 ;  /* 0x0000002017927836 */ /* 0x000fe20000000000 */
[----:B------:R-:W-:Y:S04]  /*9010*/  BSSY B1, `(.L_x_403) ;  /* 0x0000108000017945 */ /* 0x000fe80003800000 */
[----:B------:R-:W-:-:S13]  /*9020*/  ISETP.GE.OR P3, PT, R146, R116, P0 ;  /* 0x000000749200720c */ /* 0x000fda0000766670 */
[----:B------:R-:W-:Y:S05]  /*9030*/  @P3 BRA `(.L_x_404) ;  /* 0x0000001000143947 */ /* 0x000fea0003800000 */
[----:B---3--:R-:W3:Y:S04]  /*9040*/  LDL R48, [R1+0x10] ;  /* 0x0000100001307983 */ /* 0x008ee80000100800 */
[----:B------:R-:W4:Y:S01]  /*9050*/  LDL R50, [R1+0x5c] ;  /* 0x00005c0001327983 */ /* 0x000f220000100800 */
[C---:B------:R-:W-:Y:S01]  /*9060*/  VIADD R51, R23.reuse, 0x20 ;  /* 0x0000002017337836 */ /* 0x040fe20000000000 */
[----:B------:R-:W-:Y:S01]  /*9070*/  BSSY B2, `(.L_x_405) ;  /* 0x00000f0000027945 */ /* 0x000fe20003800000 */
[----:B------:R-:W-:-:S03]  /*9080*/  VIADD R52, R23, 0x20 ;  /* 0x0000002017347836 */ /* 0x000fc60000000000 */
[----:B------:R-:W-:Y:S01]  /*9090*/  SHF.L.U32 R51, R51, 0x7, RZ ;  /* 0x0000000733337819 */ /* 0x000fe200000006ff */
        /* <DEDUP_REMOVED lines=11> */
[----:B------:R-:W-:-:S04]  /*9150*/  IMAD.SHL.U32 R80, R80, 0x10, RZ ;  /* 0x0000001050507824 */ /* 0x000fc800078e00ff */
[----:B------:R-:W-:Y:S01]  /*9160*/  IMAD.SHL.U32 R48, R48, 0x800, RZ ;  /* 0x0000080030307824 */ /* 0x000fe200078e00ff */
[----:B------:R-:W-:-:S04]  /*9170*/  LOP3.LUT R49, R52, 0x70, R80, 0xf8, !PT ;  /* 0x0000007034317812 */ /* 0x000fc800078ef850 */
[----:B------:R-:W-:Y:S02]  /*9180*/  LOP3.LUT R49, R49, R51, RZ, 0x3c, !PT ;  /* 0x0000003331317212 */ /* 0x000fe400078e3cff */
[----:B------:R-:W-:-:S04]  /*9190*/  LOP3.LUT R48, R48, 0xffffc000, RZ, 0xc0, !PT ;  /* 0xffffc00030307812 */ /* 0x000fc800078ec0ff */
[----:B----4-:R-:W-:-:S04]  /*91a0*/  IADD3 R48, R49, R48, R50 ;  /* 0x0000003031307210 */ /* 0x010fc80007ffe032 */
[C---:B------:R-:W-:Y:S01]  /*91b0*/  LEA R52, R232.reuse, R48, 0xf ;  /* 0x00000030e8347211 */ /* 0x040fe200078e78ff */
[----:B------:R-:W-:-:S04]  /*91c0*/  IMAD R48, R232, 0x8000, R30 ;  /* 0x00008000e8307824 */ /* 0x000fc800078e021e */
        /* <DEDUP_REMOVED lines=10> */
[----:B------:R-:W-:Y:S01]  /*9270*/  LOP3.LUT R84, R59, 0xff0000ff, RZ, 0xc0, !PT ;  /* 0xff0000ff3b547812 */ /* 0x000fe200078ec0ff */
[----:B------:R-:W-:Y:S01]  /*9280*/  IMAD.U32 R81, R81, 0x10000, RZ ;  /* 0x0001000051517824 */ /* 0x000fe200078e00ff */
[----:B------:R-:W-:Y:S01]  /*9290*/  SHF.L.U32 R60, R60, 0x8, RZ ;  /* 0x000000083c3c7819 */ /* 0x000fe200000006ff */
[----:B------:R-:W-:Y:S01]  /*92a0*/  IMAD.SHL.U32 R62, R62, 0x100, RZ ;  /* 0x000001003e3e7824 */ /* 0x000fe200078e00ff */
[----:B------:R-:W-:-:S02]  /*92b0*/  LOP3.LUT R83, R61, 0xff0000ff, RZ, 0xc0, !PT ;  /* 0xff0000ff3d537812 */ /* 0x000fc400078ec0ff */
[----:B------:R-:W-:Y:S02]  /*92c0*/  SHF.R.U32.HI R58, RZ, 0x10, R57 ;  /* 0x00000010ff3a7819 */ /* 0x000fe40000011639 */
[----:B------:R-:W-:Y:S02]  /*92d0*/  LOP3.LUT R84, R84, 0xff00, R60, 0xf8, !PT ;  /* 0x0000ff0054547812 */ /* 0x000fe400078ef83c */
[----:B------:R-:W-:Y:S01]  /*92e0*/  LOP3.LUT R60, R83, 0xff00, R82, 0xf8, !PT ;  /* 0x0000ff00533c7812 */ /* 0x000fe200078ef852 */
[----:B------:R-:W-:Y:S01]  /*92f0*/  IMAD.U32 R58, R58, 0x10000, RZ ;  /* 0x000100003a3a7824 */ /* 0x000fe200078e00ff */
[----:B------:R-:W-:Y:S02]  /*9300*/  LOP3.LUT R57, R57, 0xff0000ff, RZ, 0xc0, !PT ;  /* 0xff0000ff39397812 */ /* 0x000fe400078ec0ff */
[----:B------:R-:W-:Y:S02]  /*9310*/  LOP3.LUT R60, R60, 0xff0000, R81, 0xf8, !PT ;  /* 0x00ff00003c3c7812 */ /* 0x000fe400078ef851 */
[----:B------:R-:W-:-:S02]  /*9320*/  LOP3.LUT R62, R57, 0xff00, R62, 0xf8, !PT ;  /* 0x0000ff00393e7812 */ /* 0x000fc400078ef83e */
[----:B---3--:R-:W-:Y:S02]  /*9330*/  F2FP.F16.E4M3.UNPACK_B R81, R53 ;  /* 0x00000035ff51723e */ /* 0x008fe400020006ff */
[----:B------:R-:W-:Y:S02]  /*9340*/  F2FP.F16.E4M3.UNPACK_B R83, R60 ;  /* 0x0000003cff53723e */ /* 0x000fe400020006ff */
[----:B------:R-:W-:Y:S01]  /*9350*/  LOP3.LUT R62, R62, 0xff0000, R58, 0xf8, !PT ;  /* 0x00ff00003e3e7812 */ /* 0x000fe200078ef83a */
[----:B------:R-:W-:Y:S01]  /*9360*/  HADD2.F32 R58, -RZ, R81.H0_H0 ;  /* 0x20000051ff3a7230 */ /* 0x000fe20000004100 */
[----:B0-----:R-:W-:Y:S01]  /*9370*/  F2FP.F16.E4M3.UNPACK_B R57, R49 ;  /* 0x00000031ff39723e */ /* 0x001fe200020006ff */
[--C-:B------:R-:W-:Y:S01]  /*9380*/  HADD2.F32 R87, -RZ, R83.reuse.H0_H0 ;  /* 0x20000053ff577230 */ /* 0x100fe20000004100 */
[----:B------:R-:W-:Y:S01]  /*9390*/  F2FP.F16.E4M3.UNPACK_B R85, R62 ;  /* 0x0000003eff55723e */ /* 0x000fe200020006ff */
[----:B------:R-:W-:Y:S01]  /*93a0*/  HADD2.F32 R83, -RZ, R83.H1_H1 ;  /* 0x30000053ff537230 */ /* 0x000fe20000004100 */
[----:B------:R-:W-:Y:S01]  /*93b0*/  F2FP.F16.E4M3.UNPACK_B R53, R53.H1 ;  /* 0x00000035ff35723e */ /* 0x000fe200030006ff */
[----:B------:R-:W-:-:S02]  /*93c0*/  HADD2.F32 R82, -RZ, R57.H0_H0 ;  /* 0x20000039ff527230 */ /* 0x000fc40000004100 */
[-C--:B------:R-:W-:Y:S01]  /*93d0*/  FMUL.FTZ R144, R58, R87.reuse ;  /* 0x000000573a907220 */ /* 0x080fe20000410000 */
[----:B------:R-:W-:Y:S01]  /*93e0*/  HADD2.F32 R86, -RZ, R85.H0_H0 ;  /* 0x20000055ff567230 */ /* 0x000fe20000004100 */
[----:B------:R-:W-:Y:S01]  /*93f0*/  F2FP.F16.E4M3.UNPACK_B R62, R62.H1 ;  /* 0x0000003eff3e723e */ /* 0x000fe200030006ff */
[----:B------:R-:W-:Y:S02]  /*9400*/  HADD2.F32 R57, -RZ, R57.H1_H1 ;  /* 0x30000039ff397230 */ /* 0x000fe40000004100 */
[C---:B------:R-:W-:Y:S01]  /*9410*/  FMUL.FTZ R87, R82.reuse, R87 ;  /* 0x0000005752577220 */ /* 0x040fe20000410000 */
[----:B------:R-:W-:Y:S02]  /*9420*/  HADD2.F32 R85, -RZ, R85.H1_H1 ;  /* 0x30000055ff557230 */ /* 0x000fe40000004100 */
[-C--:B------:R-:W-:Y:S01]  /*9430*/  FFMA.FTZ R82, R82, R86.reuse, -R144 ;  /* 0x0000005652527223 */ /* 0x080fe20000010890 */
[----:B------:R-:W-:Y:S01]  /*9440*/  SHF.R.U32.HI R61, RZ, 0x8, R63 ;  /* 0x00000008ff3d7819 */ /* 0x000fe2000001163f */
[----:B------:R-:W-:Y:S01]  /*9450*/  FFMA.FTZ R58, R58, R86, R87 ;  /* 0x000000563a3a7223 */ /* 0x000fe20000010057 */
[----:B------:R-:W-:Y:S01]  /*9460*/  HADD2.F32 R86, -RZ, R81.H1_H1 ;  /* 0x30000051ff567230 */ /* 0x000fe20000004100 */
[----:B------:R-:W-:-:S02]  /*9470*/  SHF.R.U32.HI R56, RZ, 0x10, R59 ;  /* 0x00000010ff387819 */ /* 0x000fc4000001163b */
[----:B------:R-:W-:Y:S02]  /*9480*/  SHF.R.U32.HI R59, RZ, 0x10, R63 ;  /* 0x00000010ff3b7819 */ /* 0x000fe4000001163f */
[CC--:B------:R-:W-:Y:S01]  /*9490*/  FMUL.FTZ R81, R86.reuse, R83.reuse ;  /* 0x0000005356517220 */ /* 0x0c0fe20000410000 */
[----:B------:R-:W-:Y:S01]  /*94a0*/  FMUL.FTZ R83, R57, R83 ;  /* 0x0000005339537220 */ /* 0x000fe20000410000 */
[----:B------:R-:W-:Y:S01]  /*94b0*/  LOP3.LUT R63, R63, 0xff0000ff, RZ, 0xc0, !PT ;  /* 0xff0000ff3f3f7812 */ /* 0x000fe200078ec0ff */
[----:B------:R-:W-:Y:S02]  /*94c0*/  IMAD.U32 R59, R59, 0x10000, RZ ;  /* 0x000100003b3b7824 */ /* 0x000fe400078e00ff */
[-C--:B------:R-:W-:Y:S01]  /*94d0*/  FFMA.FTZ R81, R57, R85.reuse, -R81 ;  /* 0x0000005539517223 */ /* 0x080fe20000010851 */
[----:B------:R-:W-:Y:S01]  /*94e0*/  FFMA.FTZ R57, R86, R85, R83 ;  /* 0x0000005556397223 */ /* 0x000fe20000010053 */
[----:B------:R-:W-:Y:S01]  /*94f0*/  F2FP.F16.E4M3.UNPACK_B R83, R60.H1 ;  /* 0x0000003cff53723e */ /* 0x000fe200030006ff */
[----:B------:R-:W-:Y:S01]  /*9500*/  HADD2.F32 R86, -RZ, R62.H0_H0 ;  /* 0x2000003eff567230 */ /* 0x000fe20000004100 */
[----:B------:R-:W-:Y:S01]  /*9510*/  F2FP.F16.E4M3.UNPACK_B R85, R49.H1 ;  /* 0x00000031ff55723e */ /* 0x000fe200030006ff */
[----:B------:R-:W-:Y:S01]  /*9520*/  HADD2.F32 R49, -RZ, R53.H0_H0 ;  /* 0x20000035ff317230 */ /* 0x000fe20000004100 */
[----:B------:R-:W-:Y:S01]  /*9530*/  SHF.L.U32 R56, R56, 0x10, RZ ;  /* 0x0000001038387819 */ /* 0x000fe200000006ff */
[----:B------:R-:W-:-:S02]  /*9540*/  HADD2.F32 R87, -RZ, R83.H0_H0 ;  /* 0x20000053ff577230 */ /* 0x000fc40000004100 */
[----:B------:R-:W-:Y:S02]  /*9550*/  HADD2.F32 R60, -RZ, R85.H0_H0 ;  /* 0x20000055ff3c7230 */ /* 0x000fe40000004100 */
[----:B------:R-:W-:Y:S02]  /*9560*/  HADD2.F32 R53, -RZ, R53.H1_H1 ;  /* 0x30000035ff357230 */ /* 0x000fe40000004100 */
[-C--:B------:R-:W-:Y:S01]  /*9570*/  FMUL.FTZ R144, R49, R87.reuse ;  /* 0x0000005731907220 */ /* 0x080fe20000410000 */
[----:B------:R-:W-:Y:S02]  /*9580*/  HADD2.F32 R83, -RZ, R83.H1_H1 ;  /* 0x30000053ff537230 */ /* 0x000fe40000004100 */
[C---:B------:R-:W-:Y:S01]  /*9590*/  FMUL.FTZ R87, R60.reuse, R87 ;  /* 0x000000573c577220 */ /* 0x040fe20000410000 */
[----:B------:R-:W-:Y:S02]  /*95a0*/  HADD2.F32 R85, -RZ, R85.H1_H1 ;  /* 0x30000055ff557230 */ /* 0x000fe40000004100 */
[----:B------:R-:W-:Y:S01]  /*95b0*/  FFMA.FTZ R60, R60, R86, -R144 ;  /* 0x000000563c3c7223 */ /* 0x000fe20000010890 */
[----:B------:R-:W-:-:S02]  /*95c0*/  HADD2.F32 R62, -RZ, R62.H1_H1 ;  /* 0x3000003eff3e7230 */ /* 0x000fc40000004100 */
[----:B------:R-:W-:Y:S01]  /*95d0*/  FFMA.FTZ R49, R49, R86, R87 ;  /* 0x0000005631317223 */ /* 0x000fe20000010057 */
[-C--:B------:R-:W-:Y:S01]  /*95e0*/  FMUL.FTZ R86, R53, R83.reuse ;  /* 0x0000005335567220 */ /* 0x080fe20000410000 */
[----:B------:R-:W-:-:S03]  /*95f0*/  FMUL.FTZ R87, R85, R83 ;  /* 0x0000005355577220 */ /* 0x000fc60000410000 */
[-C--:B------:R-:W-:Y:S01]  /*9600*/  FFMA.FTZ R83, R85, R62.reuse, -R86 ;  /* 0x0000003e55537223 */ /* 0x080fe20000010856 */
[----:B------:R-:W-:Y:S01]  /*9610*/  FFMA.FTZ R62, R53, R62, R87 ;  /* 0x0000003e353e7223 */ /* 0x000fe20000010057 */
[----:B------:R-:W-:Y:S01]  /*9620*/  IMAD.SHL.U32 R53, R61, 0x100, RZ ;  /* 0x000001003d357824 */ /* 0x000fe200078e00ff */
[----:B------:R-:W-:Y:S02]  /*9630*/  LOP3.LUT R61, R84, 0xff0000, R56, 0xf8, !PT ;  /* 0x00ff0000543d7812 */ /* 0x000fe400078ef838 */
[----:B------:R-:W-:Y:S02]  /*9640*/  F2FP.F16.E4M3.UNPACK_B R56, R55 ;  /* 0x00000037ff38723e */ /* 0x000fe400020006ff */
[----:B------:R-:W-:Y:S01]  /*9650*/  LOP3.LUT R53, R63, 0xff00, R53, 0xf8, !PT ;  /* 0x0000ff003f357812 */ /* 0x000fe200078ef835 */
[----:B------:R-:W-:Y:S01]  /*9660*/  IMAD.MOV.U32 R63, RZ, RZ, R51 ;  /* 0x000000ffff3f7224 */ /* 0x000fe200078e0033 */
[----:B------:R-:W-:Y:S01]  /*9670*/  F2FP.F16.E4M3.UNPACK_B R85, R61 ;  /* 0x0000003dff55723e */ /* 0x000fe200020006ff */
[----:B------:R-:W-:Y:S01]  /*9680*/  HADD2.F32 R86, -RZ, R56.H0_H0 ;  /* 0x20000038ff567230 */ /* 0x000fe20000004100 */
[----:B------:R-:W-:-:S02]  /*9690*/  LOP3.LUT R53, R53, 0xff0000, R59, 0xf8, !PT ;  /* 0x00ff000035357812 */ /* 0x000fc400078ef83b */
[----:B------:R-:W-:Y:S01]  /*96a0*/  F2FP.F16.E4M3.UNPACK_B R51, R63 ;  /* 0x0000003fff33723e */ /* 0x000fe200020006ff */
[--C-:B------:R-:W-:Y:S01]  /*96b0*/  HADD2.F32 R87, -RZ, R85.reuse.H0_H0 ;  /* 0x20000055ff577230 */ /* 0x100fe20000004100 */
[----:B------:R-:W-:Y:S01]  /*96c0*/  F2FP.F16.E4M3.UNPACK_B R84, R53 ;  /* 0x00000035ff54723e */ /* 0x000fe200020006ff */
[----:B------:R-:W-:Y:S01]  /*96d0*/  HADD2.F32 R85, -RZ, R85.H1_H1 ;  /* 0x30000055ff557230 */ /* 0x000fe20000004100 */
[----:B------:R-:W-:Y:S01]  /*96e0*/  F2FP.F16.E4M3.UNPACK_B R55, R55.H1 ;  /* 0x00000037ff37723e */ /* 0x000fe200030006ff */
[--C-:B------:R-:W-:Y:S01]  /*96f0*/  HADD2.F32 R144, -RZ, R51.reuse.H0_H0 ;  /* 0x20000033ff907230 */ /* 0x100fe20000004100 */
[----:B------:R-:W-:Y:S01]  /*9700*/  F2FP.F16.E4M3.UNPACK_B R53, R53.H1 ;  /* 0x00000035ff35723e */ /* 0x000fe200030006ff */
[--C-:B------:R-:W-:Y:S01]  /*9710*/  HADD2.F32 R59, -RZ, R84.reuse.H0_H0 ;  /* 0x20000054ff3b7230 */ /* 0x100fe20000004100 */
[----:B------:R-:W-:Y:S01]  /*9720*/  F2FP.F16.E4M3.UNPACK_B R61, R61.H1 ;  /* 0x0000003dff3d723e */ /* 0x000fe200030006ff */
[----:B------:R-:W-:Y:S01]  /*9730*/  HADD2.F32 R84, -RZ, R84.H1_H1 ;  /* 0x30000054ff547230 */ /* 0x000fe20000004100 */
[----:B------:R-:W-:Y:S01]  /*9740*/  F2FP.SATFINITE.E4M3.F32.PACK_AB_MERGE_C R60, R83, R60, RZ ;  /* 0x0000003c533c723e */ /* 0x000fe200048070ff */
[----:B------:R-:W-:-:S02]  /*9750*/  HADD2.F32 R51, -RZ, R51.H1_H1 ;  /* 0x30000033ff337230 */ /* 0x000fc40000004100 */
[-C--:B------:R-:W-:Y:S01]  /*9760*/  FMUL.FTZ R145, R86, R59.reuse ;  /* 0x0000003b56917220 */ /* 0x080fe20000410000 */
[C---:B------:R-:W-:Y:S01]  /*9770*/  FMUL.FTZ R59, R144.reuse, R59 ;  /* 0x0000003b903b7220 */ /* 0x040fe20000410000 */
[----:B------:R-:W-:Y:S02]  /*9780*/  F2FP.SATFINITE.E4M3.F32.PACK_AB_MERGE_C R81, R81, R82, R60 ;  /* 0x000000525151723e */ /* 0x000fe4000480703c */
[-C--:B------:R-:W-:Y:S01]  /*9790*/  FFMA.FTZ R145, R144, R87.reuse, -R145 ;  /* 0x0000005790917223 */ /* 0x080fe20000010891 */
[----:B------:R-:W-:Y:S01]  /*97a0*/  FFMA.FTZ R86, R86, R87, R59 ;  /* 0x0000005756567223 */ /* 0x000fe2000001003b */
[----:B------:R-:W-:Y:S01]  /*97b0*/  HADD2.F32 R59, -RZ, R56.H1_H1 ;  /* 0x30000038ff3b7230 */ /* 0x000fe20000004100 */
[----:B------:R-:W-:Y:S01]  /*97c0*/  F2FP.F16.E4M3.UNPACK_B R60, R52.H1 ;  /* 0x00000034ff3c723e */ /* 0x000fe200030006ff */
[--C-:B------:R-:W-:Y:S01]  /*97d0*/  HADD2.F32 R87, -RZ, R53.reuse.H0_H0 ;  /* 0x20000035ff577230 */ /* 0x100fe20000004100 */
[----:B------:R-:W-:Y:S01]  /*97e0*/  F2FP.SATFINITE.E4M3.F32.PACK_AB_MERGE_C R49, R62, R49, RZ ;  /* 0x000000313e31723e */ /* 0x000fe200048070ff */
[----:B------:R-:W-:-:S02]  /*97f0*/  HADD2.F32 R53, -RZ, R53.H1_H1 ;  /* 0x30000035ff357230 */ /* 0x000fc40000004100 */
[----:B------:R-:W-:Y:S01]  /*9800*/  FMUL.FTZ R56, R59, R84 ;  /* 0x000000543b387220 */ /* 0x000fe20000410000 */
[----:B------:R-:W-:Y:S02]  /*9810*/  F2FP.F16.E4M3.UNPACK_B R62, R140.H1 ;  /* 0x0000008cff3e723e */ /* 0x000fe400030006ff */
[----:B------:R-:W-:Y:S01]  /*9820*/  F2FP.F16.E4M3.UNPACK_B R52, R52 ;  /* 0x00000034ff34723e */ /* 0x000fe200020006ff */
[CC--:B------:R-:W-:Y:S01]  /*9830*/  FFMA.FTZ R56, R51.reuse, R85.reuse, -R56 ;  /* 0x0000005533387223 */ /* 0x0c0fe20000010838 */
[----:B------:R-:W-:Y:S01]  /*9840*/  FMUL.FTZ R51, R51, R84 ;  /* 0x0000005433337220 */ /* 0x000fe20000410000 */
[--C-:B------:R-:W-:Y:S01]  /*9850*/  HADD2.F32 R84, -RZ, R61.reuse.H0_H0 ;  /* 0x2000003dff547230 */ /* 0x100fe20000004100 */
[----:B------:R-:W-:Y:S01]  /*9860*/  F2FP.F16.E4M3.UNPACK_B R140, R140 ;  /* 0x0000008cff8c723e */ /* 0x000fe200020006ff */
[----:B------:R-:W-:Y:S02]  /*9870*/  HADD2.F32 R61, -RZ, R61.H1_H1 ;  /* 0x3000003dff3d7230 */ /* 0x000fe40000004100 */
[----:B------:R-:W-:Y:S01]  /*9880*/  FFMA.FTZ R51, R59, R85, R51 ;  /* 0x000000553b337223 */ /* 0x000fe20000010033 */
[----:B------:R-:W-:Y:S01]  /*9890*/  F2FP.F16.E4M3.UNPACK_B R59, R63.H1 ;  /* 0x0000003fff3b723e */ /* 0x000fe200030006ff */
[--C-:B------:R-:W-:Y:S01]  /*98a0*/  HADD2.F32 R63, -RZ, R55.reuse.H0_H0 ;  /* 0x20000037ff3f7230 */ /* 0x100fe20000004100 */
[----:B------:R-:W-:Y:S01]  /*98b0*/  F2FP.SATFINITE.E4M3.F32.PACK_AB_MERGE_C R57, R57, R58, R49 ;  /* 0x0000003a3939723e */ /* 0x000fe20004807031 */
[----:B------:R-:W-:Y:S01]  /*98c0*/  HADD2.F32 R55, -RZ, R55.H1_H1 ;  /* 0x30000037ff377230 */ /* 0x000fe20000004100 */
[----:B------:R-:W-:Y:S01]  /*98d0*/  MOV R49, R81 ;  /* 0x0000005100317202 */ /* 0x000fe20000000f00 */
[----:B------:R-:W-:-:S02]  /*98e0*/  HADD2.F32 R85, -RZ, R59.H0_H0 ;  /* 0x2000003bff557230 */ /* 0x000fc40000004100 */
[-C--:B------:R-:W-:Y:S01]  /*98f0*/  FMUL.FTZ R144, R63, R87.reuse ;  /* 0x000000573f907220 */ /* 0x080fe20000410000 */
[----:B------:R-:W-:Y:S02]  /*9900*/  HADD2.F32 R59, -RZ, R59.H1_H1 ;  /* 0x3000003bff3b7230 */ /* 0x000fe40000004100 */
[--C-:B------:R-:W-:Y:S02]  /*9910*/  HADD2.F32 R83, -RZ, R62.reuse.H0_H0 ;  /* 0x2000003eff537230 */ /* 0x100fe40000004100 */
[C---:B------:R-:W-:Y:S01]  /*9920*/  FFMA.FTZ R144, R85.reuse, R84, -R144 ;  /* 0x0000005455907223 */ /* 0x040fe20000010890 */
[----:B------:R-:W-:Y:S01]  /*9930*/  FMUL.FTZ R85, R85, R87 ;  /* 0x0000005755557220 */ /* 0x000fe20000410000 */
[----:B------:R-:W-:-:S03]  /*9940*/  HADD2.F32 R62, -RZ, R62.H1_H1 ;  /* 0x3000003eff3e7230 */ /* 0x000fc60000004100 */
[----:B------:R-:W-:Y:S01]  /*9950*/  FFMA.FTZ R85, R63, R84, R85 ;  /* 0x000000543f557223 */ /* 0x000fe20000010055 */
[-C--:B------:R-:W-:Y:S01]  /*9960*/  FMUL.FTZ R63, R55, R53.reuse ;  /* 0x00000035373f7220 */ /* 0x080fe20000410000 */
[----:B------:R-:W-:-:S03]  /*9970*/  FMUL.FTZ R53, R59, R53 ;  /* 0x000000353b357220 */ /* 0x000fc60000410000 */
[-C--:B------:R-:W-:Y:S01]  /*9980*/  FFMA.FTZ R63, R59, R61.reuse, -R63 ;  /* 0x0000003d3b3f7223 */ /* 0x080fe2000001083f */
[----:B------:R-:W-:Y:S01]  /*9990*/  FFMA.FTZ R55, R55, R61, R53 ;  /* 0x0000003d37377223 */ /* 0x000fe20000010035 */
[----:B------:R-:W-:Y:S01]  /*99a0*/  F2FP.F16.E4M3.UNPACK_B R53, R142.H1 ;  /* 0x0000008eff35723e */ /* 0x000fe200030006ff */
[--C-:B------:R-:W-:Y:S01]  /*99b0*/  HADD2.F32 R61, -RZ, R60.reuse.H0_H0 ;  /* 0x2000003cff3d7230 */ /* 0x100fe20000004100 */
[----:B------:R-:W-:Y:S01]  /*99c0*/  F2FP.F16.E4M3.UNPACK_B R59, R48.H1 ;  /* 0x00000030ff3b723e */ /* 0x000fe200030006ff */
[----:B------:R-:W-:Y:S01]  /*99d0*/  HADD2.F32 R60, -RZ, R60.H1_H1 ;  /* 0x3000003cff3c7230 */ /* 0x000fe20000004100 */
[----:B------:R-:W-:Y:S01]  /*99e0*/  F2FP.F16.E4M3.UNPACK_B R142, R142 ;  /* 0x0000008eff8e723e */ /* 0x000fe200020006ff */
[----:B------:R-:W-:Y:S01]  /*99f0*/  HADD2.F32 R87, -RZ, R53.H0_H0 ;  /* 0x20000035ff577230 */ /* 0x000fe20000004100 */
[----:B------:R-:W-:Y:S01]  /*9a00*/  F2FP.F16.E4M3.UNPACK_B R48, R48 ;  /* 0x00000030ff30723e */ /* 0x000fe200020006ff */
[----:B------:R-:W-:Y:S01]  /*9a10*/  HADD2.F32 R82, -RZ, R59.H0_H0 ;  /* 0x2000003bff527230 */ /* 0x000fe20000004100 */
[----:B------:R-:W-:Y:S01]  /*9a20*/  F2FP.SATFINITE.E4M3.F32.PACK_AB_MERGE_C R63, R63, R144, RZ ;  /* 0x000000903f3f723e */ /* 0x000fe200048070ff */
[----:B------:R-:W-:-:S02]  /*9a30*/  HADD2.F32 R53, -RZ, R53.H1_H1 ;  /* 0x30000035ff357230 */ /* 0x000fc40000004100 */
[-C--:B------:R-:W-:Y:S01]  /*9a40*/  FMUL.FTZ R84, R61, R87.reuse ;  /* 0x000000573d547220 */ /* 0x080fe20000410000 */
[----:B------:R-:W-:Y:S02]  /*9a50*/  HADD2.F32 R59, -RZ, R59.H1_H1 ;  /* 0x3000003bff3b7230 */ /* 0x000fe40000004100 */
[C---:B------:R-:W-:Y:S01]  /*9a60*/  FMUL.FTZ R87, R82.reuse, R87 ;  /* 0x0000005752577220 */ /* 0x040fe20000410000 */
[----:B------:R-:W-:Y:S01]  /*9a70*/  F2FP.SATFINITE.E4M3.F32.PACK_AB_MERGE_C R55, R55, R85, RZ ;  /* 0x000000553737723e */ /* 0x000fe200048070ff */
[----:B------:R-:W-:Y:S01]  /*9a80*/  FFMA.FTZ R84, R82, R83, -R84 ;  /* 0x0000005352547223 */ /* 0x000fe20000010854 */
[----:B------:R-:W-:Y:S01]  /*9a90*/  F2FP.SATFINITE.E4M3.F32.PACK_AB_MERGE_C R56, R56, R145, R63 ;  /* 0x000000913838723e */ /* 0x000fe2000480703f */
[----:B------:R-:W-:Y:S01]  /*9aa0*/  FFMA.FTZ R87, R61, R83, R87 ;  /* 0x000000533d577223 */ /* 0x000fe20000010057 */
[CC--:B------:R-:W-:Y:S01]  /*9ab0*/  FMUL.FTZ R61, R60.reuse, R53.reuse ;  /* 0x000000353c3d7220 */ /* 0x0c0fe20000410000 */
[----:B------:R-:W-:Y:S01]  /*9ac0*/  FMUL.FTZ R53, R59, R53 ;  /* 0x000000353b357220 */ /* 0x000fe20000410000 */
[----:B------:R-:W-:Y:S01]  /*9ad0*/  HADD2.F32 R83, -RZ, R142.H0_H0 ;  /* 0x2000008eff537230 */ /* 0x000fe20000004100 */
[----:B------:R-:W-:Y:S01]  /*9ae0*/  F2FP.SATFINITE.E4M3.F32.PACK_AB_MERGE_C R55, R51, R86, R55 ;  /* 0x000000563337723e */ /* 0x000fe20004807037 */
[-C--:B------:R-:W-:Y:S01]  /*9af0*/  FFMA.FTZ R59, R59, R62.reuse, -R61 ;  /* 0x0000003e3b3b7223 */ /* 0x080fe2000001083d */
[----:B------:R-:W-:Y:S01]  /*9b00*/  FFMA.FTZ R53, R60, R62, R53 ;  /* 0x0000003e3c357223 */ /* 0x000fe20000010035 */
[----:B------:R-:W-:-:S02]  /*9b10*/  HADD2.F32 R60, -RZ, R52.H0_H0 ;  /* 0x20000034ff3c7230 */ /* 0x000fc40000004100 */
[----:B------:R-:W-:Y:S01]  /*9b20*/  HADD2.F32 R62, -RZ, R48.H0_H0 ;  /* 0x20000030ff3e7230 */ /* 0x000fe20000004100 */
[----:B------:R-:W-:Y:S01]  /*9b30*/  F2FP.SATFINITE.E4M3.F32.PACK_AB_MERGE_C R59, R59, R84, RZ ;  /* 0x000000543b3b723e */ /* 0x000fe200048070ff */
[----:B------:R-:W-:Y:S02]  /*9b40*/  HADD2.F32 R61, -RZ, R140.H0_H0 ;  /* 0x2000008cff3d7230 */ /* 0x000fe40000004100 */
[-C--:B------:R-:W-:Y:S01]  /*9b50*/  FMUL.FTZ R82, R60, R83.reuse ;  /* 0x000000533c527220 */ /* 0x080fe20000410000 */
[----:B------:R-:W-:Y:S02]  /*9b60*/  HADD2.F32 R142, -RZ, R142.H1_H1 ;  /* 0x3000008eff8e7230 */ /* 0x000fe40000004100 */
[C---:B------:R-:W-:Y:S01]  /*9b70*/  FMUL.FTZ R83, R62.reuse, R83 ;  /* 0x000000533e537220 */ /* 0x040fe20000410000 */
[----:B------:R-:W-:Y:S02]  /*9b80*/  HADD2.F32 R52, -RZ, R52.H1_H1 ;  /* 0x30000034ff347230 */ /* 0x000fe40000004100 */
[----:B------:R-:W-:Y:S01]  /*9b90*/  FFMA.FTZ R82, R62, R61, -R82 ;  /* 0x0000003d3e527223 */ /* 0x000fe20000010852 */
[----:B------:R-:W-:-:S02]  /*9ba0*/  HADD2.F32 R48, -RZ, R48.H1_H1 ;  /* 0x30000030ff307230 */ /* 0x000fc40000004100 */
[----:B------:R-:W-:Y:S01]  /*9bb0*/  FFMA.FTZ R83, R60, R61, R83 ;  /* 0x0000003d3c537223 */ /* 0x000fe20000010053 */
[----:B------:R-:W-:Y:S02]  /*9bc0*/  HADD2.F32 R140, -RZ, R140.H1_H1 ;  /* 0x3000008cff8c7230 */ /* 0x000fe40000004100 */
[-C--:B------:R-:W-:Y:S01]  /*9bd0*/  FMUL.FTZ R60, R52, R142.reuse ;  /* 0x0000008e343c7220 */ /* 0x080fe20000410000 */
[-C--:B------:R-:W-:Y:S01]  /*9be0*/  F2FP.F16.E4M3.UNPACK_B R62, R141.reuse.H1 ;  /* 0x0000008dff3e723e */ /* 0x080fe200030006ff */
[C---:B------:R-:W-:Y:S01]  /*9bf0*/  FMUL.FTZ R142, R48.reuse, R142 ;  /* 0x0000008e308e7220 */ /* 0x040fe20000410000 */
[----:B------:R-:W-:Y:S01]  /*9c00*/  F2FP.F16.E4M3.UNPACK_B R141, R141 ;  /* 0x0000008dff8d723e */ /* 0x000fe200020006ff */
[-C--:B------:R-:W-:Y:S01]  /*9c10*/  FFMA.FTZ R60, R48, R140.reuse, -R60 ;  /* 0x0000008c303c7223 */ /* 0x080fe2000001083c */
[----:B------:R-:W-:Y:S01]  /*9c20*/  F2FP.SATFINITE.E4M3.F32.PACK_AB_MERGE_C R53, R53, R87, RZ ;  /* 0x000000573535723e */ /* 0x000fe200048070ff */
[----:B------:R-:W-:Y:S01]  /*9c30*/  FFMA.FTZ R48, R52, R140, R142 ;  /* 0x0000008c34307223 */ /* 0x000fe2000001008e */
[----:B------:R-:W-:Y:S01]  /*9c40*/  IMAD.MOV.U32 R52, RZ, RZ, R50 ;  /* 0x000000ffff347224 */ /* 0x000fe200078e0032 */
[-C--:B------:R-:W-:Y:S01]  /*9c50*/  F2FP.F16.E4M3.UNPACK_B R50, R143.reuse.H1 ;  /* 0x0000008fff32723e */ /* 0x080fe200030006ff */
        /* <DEDUP_REMOVED lines=13> */
[CC--:B------:R-:W-:Y:S01]  /*9d30*/  FMUL.FTZ R142, R61.reuse, R144.reuse ;  /* 0x000000903d8e7220 */ /* 0x0c0fe20000410000 */
[----:B------:R-:W-:Y:S02]  /*9d40*/  HADD2.F32 R59, -RZ, R59.H1_H1 ;  /* 0x3000003bff3b7230 */ /* 0x000fe40000004100 */
[----:B------:R-:W-:Y:S01]  /*9d50*/  FMUL.FTZ R144, R84, R144 ;  /* 0x0000009054907220 */ /* 0x000fe20000410000 */
[----:B------:R-:W-:Y:S01]  /*9d60*/  F2FP.SATFINITE.E4M3.F32.PACK_AB_MERGE_C R53, R48, R83, R53 ;  /* 0x000000533035723e */ /* 0x000fe20004807035 */
[-C--:B------:R-:W-:Y:S01]  /*9d70*/  FFMA.FTZ R142, R84, R140.reuse, -R142 ;  /* 0x0000008c548e7223 */ /* 0x080fe2000001088e */
[----:B------:R-:W-:Y:S02]  /*9d80*/  IMAD.MOV.U32 R48, RZ, RZ, R82 ;  /* 0x000000ffff307224 */ /* 0x000fe400078e0052 */
        /* <DEDUP_REMOVED lines=24> */
[----:B------:R-:W-:Y:S01]  /*9f10*/  FFMA.FTZ R143, R54, R141, R143 ;  /* 0x0000008d368f7223 */ /* 0x000fe2000001008f */
[----:B------:R-:W-:Y:S01]  /*9f20*/  IMAD.MOV.U32 R53, RZ, RZ, R57 ;  /* 0x000000ffff357224 */ /* 0x000fe200078e0039 */
[----:B------:R-:W-:-:S03]  /*9f30*/  F2FP.SATFINITE.E4M3.F32.PACK_AB_MERGE_C R59, R60, R84, R59 ;  /* 0x000000543c3b723e */ /* 0x000fc6000480703b */
[----:B------:R-:W-:Y:S02]  /*9f40*/  F2FP.SATFINITE.E4M3.F32.PACK_AB_MERGE_C R140, R143, R140, R50 ;  /* 0x0000008c8f8c723e */ /* 0x000fe40004807032 */
[----:B------:R-:W-:Y:S02]  /*9f50*/  IMAD.MOV.U32 R50, RZ, RZ, R59 ;  /* 0x000000ffff327224 */ /* 0x000fe400078e003b */
[----:B------:R-:W-:-:S07]  /*9f60*/  MOV R54, R140 ;  /* 0x0000008c00367202 */ /* 0x000fce0000000f00 */
.L_x_406:
[----:B------:R-:W-:Y:S05]  /*9f70*/  BSYNC B2 ;  /* 0x0000000000027941 */ /* 0x000fea0003800000 */
.L_x_405:
[----:B------:R-:W-:Y:S01]  /*9f80*/  ISETP.GE.AND P3, PT, R80, R134, PT ;  /* 0x000000865000720c */ /* 0x000fe20003f66270 */
[----:B--2---:R-:W-:Y:S01]  /*9f90*/  IMAD R56, R117, R122, RZ ;  /* 0x0000007a75387224 */ /* 0x004fe200078e02ff */
[----:B------:R-:W-:-:S03]  /*9fa0*/  ULDC.64 UR4, c[0x0][0x2e8] ;  /* 0x0000ba0000047ab9 */ /* 0x000fc60000000a00 */
[C---:B------:R-:W-:Y:S02]  /*9fb0*/  IMAD R59, R146.reuse, R123, R56 ;  /* 0x0000007b923b7224 */ /* 0x040fe400078e0238 */
[----:B------:R-:W-:-:S04]  /*9fc0*/  IMAD.WIDE.U32 R56, R146, R122, R120 ;  /* 0x0000007a92387225 */ /* 0x000fc800078e0078 */
[----:B------:R-:W-:Y:S02]  /*9fd0*/  IMAD.IADD R57, R57, 0x1, R59 ;  /* 0x0000000139397824 */ /* 0x000fe400078e023b */
        /* <DEDUP_REMOVED lines=8> */
[----:B0-----:R0:W-:Y:S01]  /*a060*/  STG.E.128 desc[UR42][R56.64], R48 ;  /* 0x0000003038007986 */ /* 0x0011e2000c101d2a */
[----:B------:R-:W-:-:S05]  /*a070*/  @!P3 IADD3.X R59, R59, UR5, RZ, P4, !PT ;  /* 0x000000053b3bbc10 */ /* 0x000fca000a7fe4ff */
[----:B---3--:R0:W-:Y:S04]  /*a080*/  @!P3 STG.E.128 desc[UR42][R58.64], R52 ;  /* 0x000000343a00b986 */ /* 0x0081e8000c101d2a */
.L_x_404:
[----:B------:R-:W-:Y:S05]  /*a090*/  BSYNC B1 ;  /* 0x0000000000017941 */ /* 0x000fea0003800000 */
.L_x_403:
[----:B---3--:R-:W-:Y:S01]  /*a0a0*/  VIADD R84, R23, 0x40 ;  /* 0x0000004017547836 */ /* 0x008fe20000000000 */
[----:B------:R-:W-:Y:S04]  /*a0b0*/  BSSY B1, `(.L_x_407) ;  /* 0x0000104000017945 */ /* 0x000fe80003800000 */
[----:B------:R-:W-:-:S13]  /*a0c0*/  ISETP.GE.OR P3, PT, R84, R116, P0 ;  /* 0x000000745400720c */ /* 0x000fda0000766670 */
[----:B------:R-:W-:Y:S05]  /*a0d0*/  @P3 BRA `(.L_x_408) ;  /* 0x0000001000043947 */ /* 0x000fea0003800000 */
[----:B0-----:R-:W3:Y:S04]  /*a0e0*/  LDL R48, [R1+0x10] ;  /* 0x0000100001307983 */ /* 0x001ee80000100800 */
[----:B------:R-:W4:Y:S01]  /*a0f0*/  LDL R50, [R1+0x58] ;  /* 0x0000580001327983 */ /* 0x000f220000100800 */
[C---:B------:R-:W-:Y:S01]  /*a100*/  IADD3 R52, R23.reuse, 0x40, RZ ;  /* 0x0000004017347810 */ /* 0x040fe20007ffe0ff */
[----:B------:R-:W-:Y:S01]  /*a110*/  VIADD R51, R23, 0x40 ;  /* 0x0000004017337836 */ /* 0x000fe20000000000 */
[----:B------:R-:W-:Y:S03]  /*a120*/  BSSY B2, `(.L_x_409) ;  /* 0x00000eb000027945 */ /* 0x000fe60003800000 */
[----:B------:R-:W-:-:S02]  /*a130*/  IMAD.SHL.U32 R51, R51, 0x80, RZ ;  /* 0x0000008033337824 */ /* 0x000fc400078e00ff */
        /* <DEDUP_REMOVED lines=9> */
[----:B------:R-:W-:Y:S01]  /*a1d0*/  SHF.R.S32.HI R48, RZ, 0x1f, R49 ;  /* 0x0000001fff307819 */ /* 0x000fe20000011431 */
[----:B------:R-:W-:-:S03]  /*a1e0*/  IMAD.SHL.U32 R58, R49, 0x10, RZ ;  /* 0x00000010313a7824 */ /* 0x000fc600078e00ff */
[----:B------:R-:W-:-:S05]  /*a1f0*/  LEA.HI R48, R48, R49, RZ, 0x3 ;  /* 0x0000003130307211 */ /* 0x000fca00078f18ff */
[----:B------:R-:W-:Y:S01]  /*a200*/  IMAD.SHL.U32 R49, R48, 0x800, RZ ;  /* 0x0000080030317824 */ /* 0x000fe200078e00ff */
[----:B------:R-:W-:-:S04]  /*a210*/  LOP3.LUT R48, R52, 0x70, R58, 0xf8, !PT ;  /* 0x0000007034307812 */ /* 0x000fc800078ef83a */
[----:B------:R-:W-:Y:S02]  /*a220*/  LOP3.LUT R48, R48, R51, RZ, 0x3c, !PT ;  /* 0x0000003330307212 */ /* 0x000fe400078e3cff */
[----:B------:R-:W-:-:S04]  /*a230*/  LOP3.LUT R49, R49, 0xffffc000, RZ, 0xc0, !PT ;  /* 0xffffc00031317812 */ /* 0x000fc800078ec0ff */
[----:B----4-:R-:W-:-:S05]  /*a240*/  IADD3 R49, R48, R49, R50 ;  /* 0x0000003130317210 */ /* 0x010fca0007ffe032 */
[C---:B------:R-:W-:Y:S01]  /*a250*/  IMAD R51, R232.reuse, 0x8000, R49 ;  /* 0x00008000e8337824 */ /* 0x040fe200078e0231 */
[----:B------:R-:W-:-:S03]  /*a260*/  LEA R49, R232, R28, 0xf ;  /* 0x0000001ce8317211 */ /* 0x000fc600078e78ff */
[C---:B------:R-:W-:Y:S02]  /*a270*/  IMAD.IADD R52, R22.reuse, 0x1, R51 ;  /* 0x0000000116347824 */ /* 0x040fe400078e0233 */
[----:B------:R-:W-:-:S04]  /*a280*/  IMAD.IADD R49, R22, 0x1, R49 ;  /* 0x0000000116317824 */ /* 0x000fc800078e0231 */
[----:B------:R-:W0:Y:S04]  /*a290*/  LDS.128 R52, [R52+0x28400] ;  /* 0x0284000034347984 */ /* 0x000e280000000c00 */
[----:B------:R-:W3:Y:S01]  /*a2a0*/  LDS.128 R48, [R49+0x28400] ;  /* 0x0284000031307984 */ /* 0x000ee20000000c00 */
[----:B------:R-:W-:Y:S05]  /*a2b0*/  @P2 BRA `(.L_x_410) ;  /* 0x0000000c00442947 */ /* 0x000fea0003800000 */
[----:B------:R-:W-:Y:S02]  /*a2c0*/  SHF.R.U32.HI R61, RZ, 0x8, R67 ;  /* 0x00000008ff3d7819 */ /* 0x000fe40000011643 */
[--C-:B------:R-:W-:Y:S02]  /*a2d0*/  SHF.R.U32.HI R60, RZ, 0x8, R65.reuse ;  /* 0x00000008ff3c7819 */ /* 0x100fe40000011641 */
[----:B------:R-:W-:Y:S01]  /*a2e0*/  LOP3.LUT R57, R65, 0xff0000ff, RZ, 0xc0, !PT ;  /* 0xff0000ff41397812 */ /* 0x000fe200078ec0ff */
[----:B------:R-:W-:Y:S01]  /*a2f0*/  IMAD.SHL.U32 R61, R61, 0x100, RZ ;  /* 0x000001003d3d7824 */ /* 0x000fe200078e00ff */
[----:B------:R-:W-:Y:S02]  /*a300*/  SHF.R.U32.HI R59, RZ, 0x10, R65 ;  /* 0x00000010ff3b7819 */ /* 0x000fe40000011641 */
[--C-:B------:R-:W-:Y:S02]  /*a310*/  SHF.R.U32.HI R65, RZ, 0x8, R69.reuse ;  /* 0x00000008ff417819 */ /* 0x100fe40000011645 */
[----:B------:R-:W-:-:S02]  /*a320*/  SHF.R.U32.HI R66, RZ, 0x10, R69 ;  /* 0x00000010ff427819 */ /* 0x000fc40000011645 */
[----:B------:R-:W-:Y:S02]  /*a330*/  LOP3.LUT R68, R67, 0xff0000ff, RZ, 0xc0, !PT ;  /* 0xff0000ff43447812 */ /* 0x000fe400078ec0ff */
[----:B------:R-:W-:Y:S01]  /*a340*/  LOP3.LUT R63, R69, 0xff0000ff, RZ, 0xc0, !PT ;  /* 0xff0000ff453f7812 */ /* 0x000fe200078ec0ff */
[----:B------:R-:W-:Y:S01]  /*a350*/  IMAD.U32 R66, R66, 0x10000, RZ ;  /* 0x0001000042427824 */ /* 0x000fe200078e00ff */
[----:B------:R-:W-:Y:S02]  /*a360*/  SHF.L.U32 R70, R65, 0x8, RZ ;  /* 0x0000000841467819 */ /* 0x000fe400000006ff */
[----:B------:R-:W-:Y:S01]  /*a370*/  SHF.R.U32.HI R56, RZ, 0x10, R67 ;  /* 0x00000010ff387819 */ /* 0x000fe20000011643 */
[----:B------:R-:W-:Y:S01]  /*a380*/  IMAD.SHL.U32 R67, R60, 0x100, RZ ;  /* 0x000001003c437824 */ /* 0x000fe200078e00ff */
[----:B------:R-:W-:Y:S02]  /*a390*/  LOP3.LUT R68, R68, 0xff00, R61, 0xf8, !PT ;  /* 0x0000ff0044447812 */ /* 0x000fe400078ef83d */
[----:B------:R-:W-:Y:S01]  /*a3a0*/  LOP3.LUT R61, R63, 0xff00, R70, 0xf8, !PT ;  /* 0x0000ff003f3d7812 */ /* 0x000fe200078ef846 */
[----:B------:R-:W-:Y:S01]  /*a3b0*/  IMAD.U32 R70, R59, 0x10000, RZ ;  /* 0x000100003b467824 */ /* 0x000fe200078e00ff */
[----:B------:R-:W-:Y:S01]  /*a3c0*/  LOP3.LUT R57, R57, 0xff00, R67, 0xf8, !PT ;  /* 0x0000ff0039397812 */ /* 0x000fe200078ef843 */
[----:B------:R-:W-:Y:S01]  /*a3d0*/  IMAD.U32 R56, R56, 0x10000, RZ ;  /* 0x0001000038387824 */ /* 0x000fe200078e00ff */
[----:B------:R-:W-:-:S02]  /*a3e0*/  LOP3.LUT R61, R61, 0xff0000, R66, 0xf8, !PT ;  /* 0x00ff00003d3d7812 */ /* 0x000fc400078ef842 */
[----:B------:R-:W-:Y:S02]  /*a3f0*/  LOP3.LUT R63, R57, 0xff0000, R70, 0xf8, !PT ;  /* 0x00ff0000393f7812 */ /* 0x000fe400078ef846 */
[----:B0-----:R-:W-:Y:S02]  /*a400*/  F2FP.F16.E4M3.UNPACK_B R65, R53 ;  /* 0x00000035ff41723e */ /* 0x001fe400020006ff */
[----:B------:R-:W-:Y:S02]  /*a410*/  F2FP.F16.E4M3.UNPACK_B R67, R61 ;  /* 0x0000003dff43723e */ /* 0x000fe400020006ff */
[----:B---3--:R-:W-:Y:S01]  /*a420*/  F2FP.F16.E4M3.UNPACK_B R57, R49 ;  /* 0x00000031ff39723e */ /* 0x008fe200020006ff */
[----:B------:R-:W-:Y:S01]  /*a430*/  HADD2.F32 R59, -RZ, R65.H0_H0 ;  /* 0x20000041ff3b7230 */ /* 0x000fe20000004100 */
[--C-:B------:R-:W-:Y:S02]  /*a440*/  SHF.R.U32.HI R60, RZ, 0x8, R71.reuse ;  /* 0x00000008ff3c7819 */ /* 0x100fe40000011647 */
[----:B------:R-:W-:Y:S01]  /*a450*/  LOP3.LUT R62, R71, 0xff0000ff, RZ, 0xc0, !PT ;  /* 0xff0000ff473e7812 */ /* 0x000fe200078ec0ff */
[----:B------:R-:W-:Y:S01]  /*a460*/  HADD2.F32 R66, -RZ, R57.H0_H0 ;  /* 0x20000039ff427230 */ /* 0x000fe20000004100 */
[----:B------:R-:W-:Y:S01]  /*a470*/  SHF.R.U32.HI R64, RZ, 0x10, R71 ;  /* 0x00000010ff407819 */ /* 0x000fe20000011647 */
[--C-:B------:R-:W-:Y:S01]  /*a480*/  HADD2.F32 R71, -RZ, R67.reuse.H0_H0 ;  /* 0x20000043ff477230 */ /* 0x100fe20000004100 */
[----:B------:R-:W-:Y:S01]  /*a490*/  F2FP.F16.E4M3.UNPACK_B R69, R63 ;  /* 0x0000003fff45723e */ /* 0x000fe200020006ff */
[----:B------:R-:W-:Y:S01]  /*a4a0*/  HADD2.F32 R67, -RZ, R67.H1_H1 ;  /* 0x30000043ff437230 */ /* 0x000fe20000004100 */
[----:B------:R-:W-:Y:S01]  /*a4b0*/  F2FP.F16.E4M3.UNPACK_B R53, R53.H1 ;  /* 0x00000035ff35723e */ /* 0x000fe200030006ff */
[----:B------:R-:W-:-:S02]  /*a4c0*/  HADD2.F32 R57, -RZ, R57.H1_H1 ;  /* 0x30000039ff397230 */ /* 0x000fc40000004100 */
[CC--:B------:R-:W-:Y:S01]  /*a4d0*/  FMUL.FTZ R80, R59.reuse, R71.reuse ;  /* 0x000000473b507220 */ /* 0x0c0fe20000410000 */
[--C-:B------:R-:W-:Y:S02]  /*a4e0*/  HADD2.F32 R70, -RZ, R69.reuse.H0_H0 ;  /* 0x20000045ff467230 */ /* 0x100fe40000004100 */
[C---:B------:R-:W-:Y:S01]  /*a4f0*/  FMUL.FTZ R71, R66.reuse, R71 ;  /* 0x0000004742477220 */ /* 0x040fe20000410000 */
[----:B------:R-:W-:Y:S01]  /*a500*/  HADD2.F32 R69, -RZ, R69.H1_H1 ;  /* 0x30000045ff457230 */ /* 0x000fe20000004100 */
[----:B------:R-:W-:Y:S01]  /*a510*/  F2FP.F16.E4M3.UNPACK_B R63, R63.H1 ;  /* 0x0000003fff3f723e */ /* 0x000fe200030006ff */
[-C--:B------:R-:W-:Y:S01]  /*a520*/  FFMA.FTZ R66, R66, R70.reuse, -R80 ;  /* 0x0000004642427223 */ /* 0x080fe20000010850 */
[----:B------:R-:W-:Y:S01]  /*a530*/  FFMA.FTZ R59, R59, R70, R71 ;  /* 0x000000463b3b7223 */ /* 0x000fe20000010047 */
[----:B------:R-:W-:Y:S01]  /*a540*/  HADD2.F32 R70, -RZ, R65.H1_H1 ;  /* 0x30000041ff467230 */ /* 0x000fe20000004100 */
[----:B------:R-:W-:-:S04]  /*a550*/  SHF.L.U32 R64, R64, 0x10, RZ ;  /* 0x0000001040407819 */ /* 0x000fc800000006ff */
[-C--:B------:R-:W-:Y:S01]  /*a560*/  FMUL.FTZ R65, R70, R67.reuse ;  /* 0x0000004346417220 */ /* 0x080fe20000410000 */
[----:B------:R-:W-:-:S03]  /*a570*/  FMUL.FTZ R67, R57, R67 ;  /* 0x0000004339437220 */ /* 0x000fc60000410000 */
[-C--:B------:R-:W-:Y:S01]  /*a580*/  FFMA.FTZ R65, R57, R69.reuse, -R65 ;  /* 0x0000004539417223 */ /* 0x080fe20000010841 */
[----:B------:R-:W-:Y:S01]  /*a590*/  FFMA.FTZ R57, R70, R69, R67 ;  /* 0x0000004546397223 */ /* 0x000fe20000010043 */
[----:B------:R-:W-:Y:S01]  /*a5a0*/  F2FP.F16.E4M3.UNPACK_B R67, R61.H1 ;  /* 0x0000003dff43723e */ /* 0x000fe200030006ff */
[----:B------:R-:W-:Y:S01]  /*a5b0*/  HADD2.F32 R70, -RZ, R63.H0_H0 ;  /* 0x2000003fff467230 */ /* 0x000fe20000004100 */
[----:B------:R-:W-:Y:S01]  /*a5c0*/  F2FP.F16.E4M3.UNPACK_B R69, R49.H1 ;  /* 0x00000031ff45723e */ /* 0x000fe200030006ff */
[----:B------:R-:W-:Y:S02]  /*a5d0*/  HADD2.F32 R49, -RZ, R53.H0_H0 ;  /* 0x20000035ff317230 */ /* 0x000fe40000004100 */
[----:B------:R-:W-:Y:S02]  /*a5e0*/  HADD2.F32 R71, -RZ, R67.H0_H0 ;  /* 0x20000043ff477230 */ /* 0x000fe40000004100 */
[----:B------:R-:W-:Y:S02]  /*a5f0*/  HADD2.F32 R61, -RZ, R69.H0_H0 ;  /* 0x20000045ff3d7230 */ /* 0x000fe40000004100 */
[----:B------:R-:W-:-:S02]  /*a600*/  HADD2.F32 R53, -RZ, R53.H1_H1 ;  /* 0x30000035ff357230 */ /* 0x000fc40000004100 */
[-C--:B------:R-:W-:Y:S01]  /*a610*/  FMUL.FTZ R80, R49, R71.reuse ;  /* 0x0000004731507220 */ /* 0x080fe20000410000 */
[----:B------:R-:W-:Y:S02]  /*a620*/  HADD2.F32 R67, -RZ, R67.H1_H1 ;  /* 0x30000043ff437230 */ /* 0x000fe40000004100 */
[C---:B------:R-:W-:Y:S01]  /*a630*/  FMUL.FTZ R71, R61.reuse, R71 ;  /* 0x000000473d477220 */ /* 0x040fe20000410000 */
[----:B------:R-:W-:Y:S02]  /*a640*/  HADD2.F32 R69, -RZ, R69.H1_H1 ;  /* 0x30000045ff457230 */ /* 0x000fe40000004100 */
[-C--:B------:R-:W-:Y:S01]  /*a650*/  FFMA.FTZ R61, R61, R70.reuse, -R80 ;  /* 0x000000463d3d7223 */ /* 0x080fe20000010850 */
[----:B------:R-:W-:Y:S02]  /*a660*/  HADD2.F32 R63, -RZ, R63.H1_H1 ;  /* 0x3000003fff3f7230 */ /* 0x000fe40000004100 */
[----:B------:R-:W-:Y:S01]  /*a670*/  FFMA.FTZ R49, R49, R70, R71 ;  /* 0x0000004631317223 */ /* 0x000fe20000010047 */
[-C--:B------:R-:W-:Y:S01]  /*a680*/  FMUL.FTZ R70, R53, R67.reuse ;  /* 0x0000004335467220 */ /* 0x080fe20000410000 */
[----:B------:R-:W-:-:S03]  /*a690*/  FMUL.FTZ R71, R69, R67 ;  /* 0x0000004345477220 */ /* 0x000fc60000410000 */
[-C--:B------:R-:W-:Y:S01]  /*a6a0*/  FFMA.FTZ R67, R69, R63.reuse, -R70 ;  /* 0x0000003f45437223 */ /* 0x080fe20000010846 */
[----:B------:R-:W-:Y:S01]  /*a6b0*/  FFMA.FTZ R63, R53, R63, R71 ;  /* 0x0000003f353f7223 */ /* 0x000fe20000010047 */
[----:B------:R-:W-:-:S03]  /*a6c0*/  IMAD.SHL.U32 R53, R60, 0x100, RZ ;  /* 0x000001003c357824 */ /* 0x000fc600078e00ff */
[----:B------:R-:W-:Y:S02]  /*a6d0*/  F2FP.SATFINITE.E4M3.F32.PACK_AB_MERGE_C R61, R67, R61, RZ ;  /* 0x0000003d433d723e */ /* 0x000fe400048070ff */
[----:B------:R-:W-:Y:S02]  /*a6e0*/  LOP3.LUT R53, R62, 0xff00, R53, 0xf8, !PT ;  /* 0x0000ff003e357812 */ /* 0x000fe400078ef835 */
[----:B------:R-:W-:Y:S02]  /*a6f0*/  LOP3.LUT R62, R68, 0xff0000, R56, 0xf8, !PT ;  /* 0x00ff0000443e7812 */ /* 0x000fe400078ef838 */
[----:B------:R-:W-:Y:S01]  /*a700*/  LOP3.LUT R53, R53, 0xff0000, R64, 0xf8, !PT ;  /* 0x00ff000035357812 */ /* 0x000fe200078ef840 */
[----:B------:R-:W-:Y:S01]  /*a710*/  IMAD.MOV.U32 R64, RZ, RZ, R51 ;  /* 0x000000ffff407224 */ /* 0x000fe200078e0033 */
[----:B------:R-:W-:Y:S02]  /*a720*/  F2FP.F16.E4M3.UNPACK_B R56, R55 ;  /* 0x00000037ff38723e */ /* 0x000fe400020006ff */
[----:B------:R-:W-:-:S02]  /*a730*/  F2FP.F16.E4M3.UNPACK_B R68, R53 ;  /* 0x00000035ff44723e */ /* 0x000fc400020006ff */
[----:B------:R-:W-:Y:S01]  /*a740*/  F2FP.F16.E4M3.UNPACK_B R51, R64 ;  /* 0x00000040ff33723e */ /* 0x000fe200020006ff */
        /* <DEDUP_REMOVED lines=15> */
[----:B------:R-:W-:Y:S01]  /*a840*/  F2FP.F16.E4M3.UNPACK_B R62, R62.H1 ;  /* 0x0000003eff3e723e */ /* 0x000fe200030006ff */
[--C-:B------:R-:W-:Y:S01]  /*a850*/  HADD2.F32 R71, -RZ, R53.reuse.H0_H0 ;  /* 0x20000035ff477230 */ /* 0x100fe20000004100 */
[----:B------:R-:W-:Y:S01]  /*a860*/  F2FP.SATFINITE.E4M3.F32.PACK_AB_MERGE_C R65, R65, R66, R61 ;  /* 0x000000424141723e */ /* 0x000fe2000480703d */
[----:B------:R-:W-:-:S02]  /*a870*/  HADD2.F32 R53, -RZ, R53.H1_H1 ;  /* 0x30000035ff357230 */ /* 0x000fc40000004100 */
[C---:B------:R-:W-:Y:S01]  /*a880*/  FMUL.FTZ R56, R60.reuse, R68 ;  /* 0x000000443c387220 */ /* 0x040fe20000410000 */
[----:B------:R-:W-:Y:S02]  /*a890*/  F2FP.F16.E4M3.UNPACK_B R61, R52.H1 ;  /* 0x00000034ff3d723e */ /* 0x000fe400030006ff */
[----:B------:R-:W-:Y:S01]  /*a8a0*/  F2FP.SATFINITE.E4M3.F32.PACK_AB_MERGE_C R49, R63, R49, RZ ;  /* 0x000000313f31723e */ /* 0x000fe200048070ff */
[CC--:B------:R-:W-:Y:S01]  /*a8b0*/  FFMA.FTZ R56, R51.reuse, R69.reuse, -R56 ;  /* 0x0000004533387223 */ /* 0x0c0fe20000010838 */
[----:B------:R-:W-:Y:S01]  /*a8c0*/  FMUL.FTZ R51, R51, R68 ;  /* 0x0000004433337220 */ /* 0x000fe20000410000 */
[--C-:B------:R-:W-:Y:S01]  /*a8d0*/  HADD2.F32 R68, -RZ, R62.reuse.H0_H0 ;  /* 0x2000003eff447230 */ /* 0x100fe20000004100 */
[----:B------:R-:W-:Y:S01]  /*a8e0*/  F2FP.F16.E4M3.UNPACK_B R63, R136.H1 ;  /* 0x00000088ff3f723e */ /* 0x000fe200030006ff */
[----:B------:R-:W-:Y:S02]  /*a8f0*/  HADD2.F32 R62, -RZ, R62.H1_H1 ;  /* 0x3000003eff3e7230 */ /* 0x000fe40000004100 */
[----:B------:R-:W-:Y:S01]  /*a900*/  FFMA.FTZ R51, R60, R69, R51 ;  /* 0x000000453c337223 */ /* 0x000fe20000010033 */
[----:B------:R-:W-:Y:S01]  /*a910*/  F2FP.F16.E4M3.UNPACK_B R60, R64.H1 ;  /* 0x00000040ff3c723e */ /* 0x000fe200030006ff */
[--C-:B------:R-:W-:Y:S01]  /*a920*/  HADD2.F32 R64, -RZ, R55.reuse.H0_H0 ;  /* 0x20000037ff407230 */ /* 0x100fe20000004100 */
[----:B------:R-:W-:Y:S01]  /*a930*/  F2FP.F16.E4M3.UNPACK_B R52, R52 ;  /* 0x00000034ff34723e */ /* 0x000fe200020006ff */
[----:B------:R-:W-:Y:S01]  /*a940*/  HADD2.F32 R55, -RZ, R55.H1_H1 ;  /* 0x30000037ff377230 */ /* 0x000fe20000004100 */
[----:B------:R-:W-:Y:S01]  /*a950*/  F2FP.F16.E4M3.UNPACK_B R136, R136 ;  /* 0x00000088ff88723e */ /* 0x000fe200020006ff */
        /* <DEDUP_REMOVED lines=36> */
[----:B------:R-:W-:Y:S01]  /*aba0*/  MOV R51, R81 ;  /* 0x0000005100337202 */ /* 0x000fe20000000f00 */
        /* <DEDUP_REMOVED lines=36> */
[----:B------:R-:W-:-:S03]  /*adf0*/  FFMA.FTZ R82, R68, R80, -R82 ;  /* 0x0000005044527223 */ /* 0x000fc60000010852 */
[----:B------:R-:W-:Y:S01]  /*ae00*/  FFMA.FTZ R83, R62, R80, R83 ;  /* 0x000000503e537223 */ /* 0x000fe20000010053 */
[CC--:B------:R-:W-:Y:S01]  /*ae10*/  FMUL.FTZ R62, R61.reuse, R50.reuse ;  /* 0x000000323d3e7220 */ /* 0x0c0fe20000410000 */
[C---:B------:R-:W-:Y:S01]  /*ae20*/  FMUL.FTZ R50, R60.reuse, R50 ;  /* 0x000000323c327220 */ /* 0x040fe20000410000 */
[----:B------:R-:W-:Y:S02]  /*ae30*/  HADD2.F32 R80, -RZ, R139.H0_H0 ;  /* 0x2000008bff507230 */ /* 0x000fe40000004100 */
[-C--:B------:R-:W-:Y:S01]  /*ae40*/  FFMA.FTZ R60, R60, R63.reuse, -R62 ;  /* 0x0000003f3c3c7223 */ /* 0x080fe2000001083e */
[----:B------:R-:W-:Y:S01]  /*ae50*/  FFMA.FTZ R50, R61, R63, R50 ;  /* 0x0000003f3d327223 */ /* 0x000fe20000010032 */
[----:B------:R-:W-:Y:S02]  /*ae60*/  HADD2.F32 R61, -RZ, R54.H0_H0 ;  /* 0x20000036ff3d7230 */ /* 0x000fe40000004100 */
        /* <DEDUP_REMOVED lines=12> */
[----:B------:R-:W-:-:S03]  /*af30*/  FMUL.FTZ R139, R52, R139 ;  /* 0x0000008b348b7220 */ /* 0x000fc60000410000 */
[----:B------:R-:W-:Y:S01]  /*af40*/  FFMA.FTZ R61, R52, R137, -R61 ;  /* 0x00000089343d7223 */ /* 0x000fe2000001083d */
[----:B------:R-:W-:Y:S01]  /*af50*/  F2FP.SATFINITE.E4M3.F32.PACK_AB_MERGE_C R52, R48, R67, R53 ;  /* 0x000000433034723e */ /* 0x000fe20004807035 */
[----:B------:R-:W-:Y:S01]  /*af60*/  FFMA.FTZ R139, R54, R137, R139 ;  /* 0x00000089368b7223 */ /* 0x000fe2000001008b */
[----:B------:R-:W-:Y:S01]  /*af70*/  F2FP.SATFINITE.E4M3.F32.PACK_AB_MERGE_C R54, R50, R83, RZ ;  /* 0x000000533236723e */ /* 0x000fe200048070ff */
[----:B------:R-:W-:Y:S01]  /*af80*/  IMAD.MOV.U32 R48, RZ, RZ, R66 ;  /* 0x000000ffff307224 */ /* 0x000fe200078e0042 */
[----:B------:R-:W-:Y:S01]  /*af90*/  F2FP.SATFINITE.E4M3.F32.PACK_AB_MERGE_C R53, R57, R59, R49 ;  /* 0x0000003b3935723e */ /* 0x000fe20004807031 */
[----:B------:R-:W-:Y:S01]  /*afa0*/  IMAD.MOV.U32 R49, RZ, RZ, R65 ;  /* 0x000000ffff317224 */ /* 0x000fe200078e0041 */
[----:B------:R-:W-:Y:S02]  /*afb0*/  F2FP.SATFINITE.E4M3.F32.PACK_AB_MERGE_C R50, R61, R68, R60 ;  /* 0x000000443d32723e */ /* 0x000fe4000480703c */
[----:B------:R-:W-:-:S07]  /*afc0*/  F2FP.SATFINITE.E4M3.F32.PACK_AB_MERGE_C R54, R139, R80, R54 ;  /* 0x000000508b36723e */ /* 0x000fce0004807036 */
.L_x_410:
[----:B------:R-:W-:Y:S05]  /*afd0*/  BSYNC B2 ;  /* 0x0000000000027941 */ /* 0x000fea0003800000 */
.L_x_409:
        /* <DEDUP_REMOVED lines=17> */
.L_x_408:
[----:B------:R-:W-:Y:S05]  /*b0f0*/  BSYNC B1 ;  /* 0x0000000000017941 */ /* 0x000fea0003800000 */
.L_x_407:
[----:B0--3--:R-:W-:Y:S02]  /*b100*/  VIADD R49, R23, 0x60 ;  /* 0x0000006017317836 */ /* 0x009fe40000000000 */
[-C--:B--2---:R-:W-:Y:S02]  /*b110*/  IMAD R48, R114, R122.reuse, RZ ;  /* 0x0000007a72307224 */ /* 0x084fe400078e02ff */
[C---:B------:R-:W-:Y:S01]  /*b120*/  IMAD.WIDE.U32 R120, R49.reuse, R122, R120 ;  /* 0x0000007a31787225 */ /* 0x040fe200078e0078 */
[----:B------:R-:W-:-:S03]  /*b130*/  ISETP.GE.OR P3, PT, R49, R116, P0 ;  /* 0x000000743100720c */ /* 0x000fc60000766670 */
[----:B------:R-:W-:-:S10]  /*b140*/  IMAD R61, R49, R123, R48 ;  /* 0x0000007b313d7224 */ /* 0x000fd400078e0230 */
[----:B------:R-:W-:Y:S05]  /*b150*/  @P3 BRA `(.L_x_389) ;  /* 0x0000001400543947 */ /* 0x000fea0003800000 */
[----:B------:R-:W2:Y:S01]  /*b160*/  LDL R50, [R1+0x10] ;  /* 0x0000100001327983 */ /* 0x000ea20000100800 */
[----:B------:R-:W0:Y:S03]  /*b170*/  LDC.64 R56, c[0x0][0x2e8] ;  /* 0x0000ba00ff387b82 */ /* 0x000e260000000a00 */
[----:B------:R-:W3:Y:S01]  /*b180*/  LDL R49, [R1+0x54] ;  /* 0x0000540001317983 */ /* 0x000ee20000100800 */
[----:B------:R-:W-:Y:S01]  /*b190*/  IMAD.IADD R61, R121, 0x1, R61 ;  /* 0x00000001793d7824 */ /* 0x000fe200078e023d */
[----:B------:R-:W-:Y:S01]  /*b1a0*/  IADD3 R59, P3, P4, R102, R120, R41 ;  /* 0x00000078663b7210 */ /* 0x000fe20007c7e029 */
[----:B------:R-:W-:Y:S01]  /*b1b0*/  VIADD R51, R23, 0x60 ;  /* 0x0000006017337836 */ /* 0x000fe20000000000 */
[----:B------:R-:W-:Y:S02]  /*b1c0*/  BSSY B1, `(.L_x_411) ;  /* 0x00000f0000017945 */ /* 0x000fe40003800000 */
[----:B------:R-:W-:Y:S01]  /*b1d0*/  IADD3.X R48, R42, R61, R109, P3, P4 ;  /* 0x0000003d2a307210 */ /* 0x000fe20001fe846d */
[----:B------:R-:W-:-:S05]  /*b1e0*/  IMAD.SHL.U32 R51, R51, 0x80, RZ ;  /* 0x0000008033337824 */ /* 0x000fca00078e00ff */
[----:B------:R-:W-:Y:S02]  /*b1f0*/  LOP3.LUT R51, R51, 0x380, RZ, 0xc0, !PT ;  /* 0x0000038033337812 */ /* 0x000fe400078ec0ff */
[----:B0-----:R-:W-:-:S05]  /*b200*/  IADD3 R58, P3, R59, R56, RZ ;  /* 0x000000383b3a7210 */ /* 0x001fca0007f7e0ff */
[----:B------:R-:W-:Y:S01]  /*b210*/  IMAD.X R59, R48, 0x1, R57, P3 ;  /* 0x00000001303b7824 */ /* 0x000fe200018e0639 */
[----:B--2---:R-:W-:Y:S01]  /*b220*/  LOP3.LUT P6, RZ, R50, 0x2, RZ, 0xc0, !PT ;  /* 0x0000000232ff7812 */ /* 0x004fe200078cc0ff */
[----:B------:R-:W-:-:S03]  /*b230*/  VIADD R50, R23, 0x60 ;  /* 0x0000006017327836 */ /* 0x000fc60000000000 */
[----:B------:R-:W-:Y:S01]  /*b240*/  SEL R135, R35, R135, !P6 ;  /* 0x0000008723877207 */ /* 0x000fe20007000000 */
[----:B------:R-:W-:-:S03]  /*b250*/  IMAD.SHL.U32 R50, R50, 0x80, RZ ;  /* 0x0000008032327824 */ /* 0x000fc600078e00ff */
[----:B------:R-:W-:Y:S02]  /*b260*/  SHF.R.S32.HI R48, RZ, 0x1f, R135 ;  /* 0x0000001fff307819 */ /* 0x000fe40000011487 */
[----:B------:R-:W-:Y:S02]  /*b270*/  LOP3.LUT R50, R50, 0x380, RZ, 0xc0, !PT ;  /* 0x0000038032327812 */ /* 0x000fe400078ec0ff */
[----:B------:R-:W-:Y:S02]  /*b280*/  LEA.HI R135, R48, R135, RZ, 0x5 ;  /* 0x0000008730877211 */ /* 0x000fe400078f28ff */
[----:B------:R-:W-:Y:S02]  /*b290*/  SHF.R.U32.HI R50, RZ, 0x3, R50 ;  /* 0x00000003ff327819 */ /* 0x000fe40000011632 */
[----:B------:R-:W-:-:S04]  /*b2a0*/  LEA.HI.SX32 R135, R135, R108, 0x1b ;  /* 0x0000006c87877211 */ /* 0x000fc800078fdaff */
[----:B------:R-:W-:Y:S02]  /*b2b0*/  SHF.R.S32.HI R48, RZ, 0x1f, R135 ;  /* 0x0000001fff307819 */ /* 0x000fe40000011487 */
[----:B------:R-:W-:Y:S02]  /*b2c0*/  SHF.L.U32 R63, R135, 0x4, RZ ;  /* 0x00000004873f7819 */ /* 0x000fe400000006ff */
[----:B------:R-:W-:Y:S02]  /*b2d0*/  LEA.HI R135, R48, R135, RZ, 0x3 ;  /* 0x0000008730877211 */ /* 0x000fe400078f18ff */
[----:B------:R-:W-:Y:S02]  /*b2e0*/  LOP3.LUT R48, R51, 0x70, R63, 0xf8, !PT ;  /* 0x0000007033307812 */ /* 0x000fe400078ef83f */
[----:B------:R-:W-:Y:S02]  /*b2f0*/  SHF.L.U32 R135, R135, 0xb, RZ ;  /* 0x0000000b87877819 */ /* 0x000fe400000006ff */
[----:B------:R-:W-:-:S02]  /*b300*/  LOP3.LUT R48, R48, R50, RZ, 0x3c, !PT ;  /* 0x0000003230307212 */ /* 0x000fc400078e3cff */
[----:B------:R-:W-:-:S04]  /*b310*/  LOP3.LUT R51, R135, 0xffffc000, RZ, 0xc0, !PT ;  /* 0xffffc00087337812 */ /* 0x000fc800078ec0ff */
[----:B---3--:R-:W-:Y:S01]  /*b320*/  IADD3 R51, R48, R51, R49 ;  /* 0x0000003330337210 */ /* 0x008fe20007ffe031 */
[----:B------:R-:W-:-:S04]  /*b330*/  IMAD R49, R232, 0x8000, R27 ;  /* 0x00008000e8317824 */ /* 0x000fc800078e021b */
[----:B------:R-:W-:Y:S02]  /*b340*/  IMAD R51, R232, 0x8000, R51 ;  /* 0x00008000e8337824 */ /* 0x000fe400078e0233 */
[C---:B------:R-:W-:Y:S02]  /*b350*/  IMAD.IADD R49, R22.reuse, 0x1, R49 ;  /* 0x0000000116317824 */ /* 0x040fe400078e0231 */
[----:B------:R-:W-:-:S04]  /*b360*/  IMAD.IADD R52, R22, 0x1, R51 ;  /* 0x0000000116347824 */ /* 0x000fc800078e0233 */
[----:B------:R-:W0:Y:S04]  /*b370*/  LDS.128 R48, [R49+0x28400] ;  /* 0x0284000031307984 */ /* 0x000e280000000c00 */
[----:B------:R-:W2:Y:S01]  /*b380*/  LDS.128 R52, [R52+0x28400] ;  /* 0x0284000034347984 */ /* 0x000ea20000000c00 */
[----:B------:R-:W-:Y:S05]  /*b390*/  @P2 BRA `(.L_x_412) ;  /* 0x0000000c00482947 */ /* 0x000fea0003800000 */
[--C-:B------:R-:W-:Y:S02]  /*b3a0*/  SHF.R.U32.HI R62, RZ, 0x8, R77.reuse ;  /* 0x00000008ff3e7819 */ /* 0x100fe4000001164d */
[----:B------:R-:W-:Y:S02]  /*b3b0*/  SHF.R.U32.HI R66, RZ, 0x10, R77 ;  /* 0x00000010ff427819 */ /* 0x000fe4000001164d */
[----:B------:R-:W-:Y:S01]  /*b3c0*/  LOP3.LUT R67, R77, 0xff0000ff, RZ, 0xc0, !PT ;  /* 0xff0000ff4d437812 */ /* 0x000fe200078ec0ff */
[----:B------:R-:W-:Y:S01]  /*b3d0*/  IMAD.SHL.U32 R62, R62, 0x100, RZ ;  /* 0x000001003e3e7824 */ /* 0x000fe200078e00ff */
[--C-:B------:R-:W-:Y:S01]  /*b3e0*/  SHF.R.U32.HI R60, RZ, 0x8, R73.reuse ;  /* 0x00000008ff3c7819 */ /* 0x100fe20000011649 */
[----:B------:R-:W-:Y:S01]  /*b3f0*/  IMAD.U32 R66, R66, 0x10000, RZ ;  /* 0x0001000042427824 */ /* 0x000fe200078e00ff */
[----:B------:R-:W-:Y:S02]  /*b400*/  SHF.R.U32.HI R64, RZ, 0x10, R73 ;  /* 0x00000010ff407819 */ /* 0x000fe40000011649 */
[----:B------:R-:W-:-:S02]  /*b410*/  LOP3.LUT R67, R67, 0xff00, R62, 0xf8, !PT ;  /* 0x0000ff0043437812 */ /* 0x000fc400078ef83e */
[----:B------:R-:W-:Y:S01]  /*b420*/  LOP3.LUT R65, R73, 0xff0000ff, RZ, 0xc0, !PT ;  /* 0xff0000ff49417812 */ /* 0x000fe200078ec0ff */
[----:B------:R-:W-:Y:S01]  /*b430*/  IMAD.U32 R64, R64, 0x10000, RZ ;  /* 0x0001000040407824 */ /* 0x000fe200078e00ff */
[----:B------:R-:W-:Y:S02]  /*b440*/  SHF.L.U32 R60, R60, 0x8, RZ ;  /* 0x000000083c3c7819 */ /* 0x000fe400000006ff */
[----:B------:R-:W-:Y:S01]  /*b450*/  LOP3.LUT R66, R67, 0xff0000, R66, 0xf8, !PT ;  /* 0x00ff000043427812 */ /* 0x000fe200078ef842 */
[----:B--2---:R-:W-:Y:S01]  /*b460*/  IMAD.MOV.U32 R67, RZ, RZ, R53 ;  /* 0x000000ffff437224 */ /* 0x004fe200078e0035 */
[----:B------:R-:W-:Y:S02]  /*b470*/  LOP3.LUT R65, R65, 0xff00, R60, 0xf8, !PT ;  /* 0x0000ff0041417812 */ /* 0x000fe400078ef83c */
[----:B------:R-:W-:Y:S02]  /*b480*/  F2FP.F16.E4M3.UNPACK_B R70, R66 ;  /* 0x00000042ff46723e */ /* 0x000fe400020006ff */
[----:B------:R-:W-:-:S02]  /*b490*/  F2FP.F16.E4M3.UNPACK_B R68, R67 ;  /* 0x00000043ff44723e */ /* 0x000fc400020006ff */
[----:B------:R-:W-:Y:S01]  /*b4a0*/  LOP3.LUT R64, R65, 0xff0000, R64, 0xf8, !PT ;  /* 0x00ff000041407812 */ /* 0x000fe200078ef840 */
[----:B------:R-:W-:Y:S01]  /*b4b0*/  HADD2.F32 R71, -RZ, R70.H0_H0 ;  /* 0x20000046ff477230 */ /* 0x000fe20000004100 */
[----:B0-----:R-:W-:Y:S01]  /*b4c0*/  F2FP.F16.E4M3.UNPACK_B R62, R49 ;  /* 0x00000031ff3e723e */ /* 0x001fe200020006ff */
[--C-:B------:R-:W-:Y:S01]  /*b4d0*/  HADD2.F32 R60, -RZ, R68.reuse.H0_H0 ;  /* 0x20000044ff3c7230 */ /* 0x100fe20000004100 */
[-C--:B------:R-:W-:Y:S01]  /*b4e0*/  F2FP.F16.E4M3.UNPACK_B R53, R64.reuse ;  /* 0x00000040ff35723e */ /* 0x080fe200020006ff */
[----:B------:R-:W-:Y:S01]  /*b4f0*/  HADD2.F32 R68, -RZ, R68.H1_H1 ;  /* 0x30000044ff447230 */ /* 0x000fe20000004100 */
[----:B------:R-:W-:Y:S01]  /*b500*/  F2FP.F16.E4M3.UNPACK_B R67, R67.H1 ;  /* 0x00000043ff43723e */ /* 0x000fe200030006ff */
[--C-:B------:R-:W-:Y:S02]  /*b510*/  HADD2.F32 R65, -RZ, R62.reuse.H0_H0 ;  /* 0x2000003eff417230 */ /* 0x100fe40000004100 */
[----:B------:R-:W-:Y:S01]  /*b520*/  FMUL.FTZ R72, R60, R71 ;  /* 0x000000473c487220 */ /* 0x000fe20000410000 */
[----:B------:R-:W-:Y:S01]  /*b530*/  HADD2.F32 R69, -RZ, R53.H0_H0 ;  /* 0x20000035ff457230 */ /* 0x000fe20000004100 */
[----:B------:R-:W-:Y:S01]  /*b540*/  F2FP.F16.E4M3.UNPACK_B R64, R64.H1 ;  /* 0x00000040ff40723e */ /* 0x000fe200030006ff */
[----:B------:R-:W-:-:S02]  /*b550*/  HADD2.F32 R62, -RZ, R62.H1_H1 ;  /* 0x3000003eff3e7230 */ /* 0x000fc40000004100 */
[C---:B------:R-:W-:Y:S01]  /*b560*/  FMUL.FTZ R71, R65.reuse, R71 ;  /* 0x0000004741477220 */ /* 0x040fe20000410000 */
[----:B------:R-:W-:Y:S02]  /*b570*/  HADD2.F32 R53, -RZ, R53.H1_H1 ;  /* 0x30000035ff357230 */ /* 0x000fe40000004100 */
[----:B------:R-:W-:Y:S01]  /*b580*/  FFMA.FTZ R65, R65, R69, -R72 ;  /* 0x0000004541417223 */ /* 0x000fe20000010848 */
[----:B------:R-:W-:Y:S01]  /*b590*/  F2FP.F16.E4M3.UNPACK_B R73, R51 ;  /* 0x00000033ff49723e */ /* 0x000fe200020006ff */
[----:B------:R-:W-:Y:S01]  /*b5a0*/  FFMA.FTZ R60, R60, R69, R71 ;  /* 0x000000453c3c7223 */ /* 0x000fe20000010047 */
[----:B------:R-:W-:Y:S02]  /*b5b0*/  HADD2.F32 R69, -RZ, R70.H1_H1 ;  /* 0x30000046ff457230 */ /* 0x000fe40000004100 */
[--C-:B------:R-:W-:Y:S02]  /*b5c0*/  HADD2.F32 R70, -RZ, R64.reuse.H0_H0 ;  /* 0x20000040ff467230 */ /* 0x100fe40000004100 */
[----:B------:R-:W-:-:S02]  /*b5d0*/  HADD2.F32 R64, -RZ, R64.H1_H1 ;  /* 0x30000040ff407230 */ /* 0x000fc40000004100 */
[-C--:B------:R-:W-:Y:S01]  /*b5e0*/  FMUL.FTZ R71, R68, R69.reuse ;  /* 0x0000004544477220 */ /* 0x080fe20000410000 */
[----:B------:R-:W-:-:S03]  /*b5f0*/  FMUL.FTZ R69, R62, R69 ;  /* 0x000000453e457220 */ /* 0x000fc60000410000 */
[-C--:B------:R-:W-:Y:S01]  /*b600*/  FFMA.FTZ R62, R62, R53.reuse, -R71 ;  /* 0x000000353e3e7223 */ /* 0x080fe20000010847 */
[----:B------:R-:W-:Y:S01]  /*b610*/  FFMA.FTZ R53, R68, R53, R69 ;  /* 0x0000003544357223 */ /* 0x000fe20000010045 */
[----:B------:R-:W-:Y:S02]  /*b620*/  F2FP.F16.E4M3.UNPACK_B R68, R66.H1 ;  /* 0x00000042ff44723e */ /* 0x000fe400030006ff */
[----:B------:R-:W-:Y:S01]  /*b630*/  F2FP.F16.E4M3.UNPACK_B R66, R49.H1 ;  /* 0x00000031ff42723e */ /* 0x000fe200030006ff */
[--C-:B------:R-:W-:Y:S02]  /*b640*/  HADD2.F32 R49, -RZ, R67.reuse.H0_H0 ;  /* 0x20000043ff317230 */ /* 0x100fe40000004100 */
[----:B------:R-:W-:Y:S02]  /*b650*/  HADD2.F32 R72, -RZ, R68.H0_H0 ;  /* 0x20000044ff487230 */ /* 0x000fe40000004100 */
[----:B------:R-:W-:Y:S02]  /*b660*/  HADD2.F32 R71, -RZ, R66.H0_H0 ;  /* 0x20000042ff477230 */ /* 0x000fe40000004100 */
[----:B------:R-:W-:-:S02]  /*b670*/  HADD2.F32 R67, -RZ, R67.H1_H1 ;  /* 0x30000043ff437230 */ /* 0x000fc40000004100 */
[-C--:B------:R-:W-:Y:S01]  /*b680*/  FMUL.FTZ R74, R49, R72.reuse ;  /* 0x00000048314a7220 */ /* 0x080fe20000410000 */
[----:B------:R-:W-:Y:S02]  /*b690*/  HADD2.F32 R68, -RZ, R68.H1_H1 ;  /* 0x30000044ff447230 */ /* 0x000fe40000004100 */
[C---:B------:R-:W-:Y:S01]  /*b6a0*/  FMUL.FTZ R72, R71.reuse, R72 ;  /* 0x0000004847487220 */ /* 0x040fe20000410000 */
[----:B------:R-:W-:Y:S02]  /*b6b0*/  HADD2.F32 R66, -RZ, R66.H1_H1 ;  /* 0x30000042ff427230 */ /* 0x000fe40000004100 */
[----:B------:R-:W-:Y:S01]  /*b6c0*/  FFMA.FTZ R71, R71, R70, -R74 ;  /* 0x0000004647477223 */ /* 0x000fe2000001084a */
[----:B------:R-:W-:Y:S01]  /*b6d0*/  FMUL.FTZ R69, R67, R68 ;  /* 0x0000004443457220 */ /* 0x000fe20000410000 */
[----:B------:R-:W-:Y:S01]  /*b6e0*/  FFMA.FTZ R49, R49, R70, R72 ;  /* 0x0000004631317223 */ /* 0x000fe20000010048 */
[C---:B------:R-:W-:Y:S01]  /*b6f0*/  FMUL.FTZ R68, R66.reuse, R68 ;  /* 0x0000004442447220 */ /* 0x040fe20000410000 */
[----:B------:R-:W-:Y:S01]  /*b700*/  SHF.R.U32.HI R72, RZ, 0x10, R79 ;  /* 0x00000010ff487819 */ /* 0x000fe2000001164f */
[-C--:B------:R-:W-:Y:S01]  /*b710*/  FFMA.FTZ R74, R66, R64.reuse, -R69 ;  /* 0x00000040424a7223 */ /* 0x080fe20000010845 */
[----:B------:R-:W-:Y:S01]  /*b720*/  LOP3.LUT R69, R79, 0xff0000ff, RZ, 0xc0, !PT ;  /* 0xff0000ff4f457812 */ /* 0x000fe200078ec0ff */
[----:B------:R-:W-:Y:S01]  /*b730*/  FFMA.FTZ R64, R67, R64, R68 ;  /* 0x0000004043407223 */ /* 0x000fe20000010044 */
[----:B------:R-:W-:Y:S01]  /*b740*/  SHF.R.U32.HI R68, RZ, 0x8, R79 ;  /* 0x00000008ff447819 */ /* 0x000fe2000001164f */
[----:B------:R-:W-:Y:S01]  /*b750*/  IMAD.U32 R72, R72, 0x10000, RZ ;  /* 0x0001000048487824 */ /* 0x000fe200078e00ff */
[----:B------:R-:W-:-:S02]  /*b760*/  SHF.R.U32.HI R66, RZ, 0x8, R75 ;  /* 0x00000008ff427819 */ /* 0x000fc4000001164b */
[----:B------:R-:W-:Y:S01]  /*b770*/  SHF.R.U32.HI R70, RZ, 0x10, R75 ;  /* 0x00000010ff467819 */ /* 0x000fe2000001164b */
[----:B------:R-:W-:Y:S01]  /*b780*/  IMAD.SHL.U32 R68, R68, 0x100, RZ ;  /* 0x0000010044447824 */ /* 0x000fe200078e00ff */
[----:B------:R-:W-:Y:S02]  /*b790*/  LOP3.LUT R67, R75, 0xff0000ff, RZ, 0xc0, !PT ;  /* 0xff0000ff4b437812 */ /* 0x000fe400078ec0ff */
[----:B------:R-:W-:Y:S01]  /*b7a0*/  SHF.L.U32 R66, R66, 0x8, RZ ;  /* 0x0000000842427819 */ /* 0x000fe200000006ff */
[----:B------:R-:W-:Y:S01]  /*b7b0*/  IMAD.U32 R70, R70, 0x10000, RZ ;  /* 0x0001000046467824 */ /* 0x000fe200078e00ff */
[----:B------:R-:W-:Y:S02]  /*b7c0*/  LOP3.LUT R69, R69, 0xff00, R68, 0xf8, !PT ;  /* 0x0000ff0045457812 */ /* 0x000fe400078ef844 */
[----:B------:R-:W-:Y:S02]  /*b7d0*/  LOP3.LUT R67, R67, 0xff00, R66, 0xf8, !PT ;  /* 0x0000ff0043437812 */ /* 0x000fe400078ef842 */
[----:B------:R-:W-:Y:S01]  /*b7e0*/  LOP3.LUT R72, R69, 0xff0000, R72, 0xf8, !PT ;  /* 0x00ff000045487812 */ /* 0x000fe200078ef848 */
[--C-:B------:R-:W-:Y:S01]  /*b7f0*/  HADD2.F32 R69, -RZ, R73.reuse.H0_H0 ;  /* 0x20000049ff457230 */ /* 0x100fe20000004100 */
[----:B------:R-:W-:Y:S01]  /*b800*/  F2FP.F16.E4M3.UNPACK_B R75, R55 ;  /* 0x00000037ff4b723e */ /* 0x000fe200020006ff */
[----:B------:R-:W-:Y:S01]  /*b810*/  HADD2.F32 R73, -RZ, R73.H1_H1 ;  /* 0x30000049ff497230 */ /* 0x000fe20000004100 */
[----:B------:R-:W-:-:S02]  /*b820*/  F2FP.F16.E4M3.UNPACK_B R68, R72 ;  /* 0x00000048ff44723e */ /* 0x000fc400020006ff */
[----:B------:R-:W-:Y:S01]  /*b830*/  LOP3.LUT R70, R67, 0xff0000, R70, 0xf8, !PT ;  /* 0x00ff000043467812 */ /* 0x000fe200078ef846 */
[--C-:B------:R-:W-:Y:S01]  /*b840*/  HADD2.F32 R67, -RZ, R75.reuse.H0_H0 ;  /* 0x2000004bff437230 */ /* 0x100fe20000004100 */
[----:B------:R-:W-:Y:S01]  /*b850*/  F2FP.F16.E4M3.UNPACK_B R72, R72.H1 ;  /* 0x00000048ff48723e */ /* 0x000fe200030006ff */
[--C-:B------:R-:W-:Y:S01]  /*b860*/  HADD2.F32 R78, -RZ, R68.reuse.H0_H0 ;  /* 0x20000044ff4e7230 */ /* 0x100fe20000004100 */
[-C--:B------:R-:W-:Y:S01]  /*b870*/  F2FP.F16.E4M3.UNPACK_B R66, R70.reuse ;  /* 0x00000046ff42723e */ /* 0x080fe200020006ff */
[----:B------:R-:W-:Y:S01]  /*b880*/  HADD2.F32 R75, -RZ, R75.H1_H1 ;  /* 0x3000004bff4b7230 */ /* 0x000fe20000004100 */
[----:B------:R-:W-:Y:S01]  /*b890*/  F2FP.F16.E4M3.UNPACK_B R70, R70.H1 ;  /* 0x00000046ff46723e */ /* 0x000fe200030006ff */
[----:B------:R-:W-:Y:S02]  /*b8a0*/  HADD2.F32 R68, -RZ, R68.H1_H1 ;  /* 0x30000044ff447230 */ /* 0x000fe40000004100 */
[----:B------:R-:W-:Y:S01]  /*b8b0*/  FMUL.FTZ R80, R67, R78 ;  /* 0x0000004e43507220 */ /* 0x000fe20000410000 */
[----:B------:R-:W-:-:S02]  /*b8c0*/  HADD2.F32 R76, -RZ, R66.H0_H0 ;  /* 0x20000042ff4c7230 */ /* 0x000fc40000004100 */
[C---:B------:R-:W-:Y:S01]  /*b8d0*/  FMUL.FTZ R78, R69.reuse, R78 ;  /* 0x0000004e454e7220 */ /* 0x040fe20000410000 */
[----:B------:R-:W-:Y:S01]  /*b8e0*/  HADD2.F32 R66, -RZ, R66.H1_H1 ;  /* 0x30000042ff427230 */ /* 0x000fe20000004100 */
[----:B------:R-:W-:Y:S01]  /*b8f0*/  F2FP.SATFINITE.E4M3.F32.PACK_AB_MERGE_C R64, R64, R49, RZ ;  /* 0x000000314040723e */ /* 0x000fe200048070ff */
[-C--:B------:R-:W-:Y:S01]  /*b900*/  FFMA.FTZ R69, R69, R76.reuse, -R80 ;  /* 0x0000004c45457223 */ /* 0x080fe20000010850 */
[----:B------:R-:W-:Y:S01]  /*b910*/  FFMA.FTZ R67, R67, R76, R78 ;  /* 0x0000004c43437223 */ /* 0x000fe2000001004e */
[-C--:B------:R-:W-:Y:S01]  /*b920*/  FMUL.FTZ R76, R75, R68.reuse ;  /* 0x000000444b4c7220 */ /* 0x080fe20000410000 */
[----:B------:R-:W-:Y:S01]  /*b930*/  FMUL.FTZ R78, R73, R68 ;  /* 0x00000044494e7220 */ /* 0x000fe20000410000 */
[----:B------:R-:W-:Y:S02]  /*b940*/  F2FP.SATFINITE.E4M3.F32.PACK_AB_MERGE_C R53, R53, R60, R64 ;  /* 0x0000003c3535723e */ /* 0x000fe40004807040 */
[-C--:B------:R-:W-:Y:S01]  /*b950*/  FFMA.FTZ R68, R73, R66.reuse, -R76 ;  /* 0x0000004249447223 */ /* 0x080fe2000001084c */
[----:B------:R-:W-:Y:S01]  /*b960*/  FFMA.FTZ R66, R75, R66, R78 ;  /* 0x000000424b427223 */ /* 0x000fe2000001004e */
[----:B------:R-:W-:Y:S01]  /*b970*/  F2FP.F16.E4M3.UNPACK_B R73, R55.H1 ;  /* 0x00000037ff49723e */ /* 0x000fe200030006ff */
[----:B------:R-:W-:Y:S01]  /*b980*/  HADD2.F32 R78, -RZ, R72.H0_H0 ;  /* 0x20000048ff4e7230 */ /* 0x000fe20000004100 */
[----:B------:R-:W-:Y:S01]  /*b990*/  F2FP.F16.E4M3.UNPACK_B R75, R51.H1 ;  /* 0x00000033ff4b723e */ /* 0x000fe200030006ff */
[----:B------:R-:W-:-:S02]  /*b9a0*/  HADD2.F32 R76, -RZ, R70.H0_H0 ;  /* 0x20000046ff4c7230 */ /* 0x000fc40000004100 */
[----:B------:R-:W-:Y:S02]  /*b9b0*/  HADD2.F32 R51, -RZ, R73.H0_H0 ;  /* 0x20000049ff337230 */ /* 0x000fe40000004100 */
[----:B------:R-:W-:Y:S02]  /*b9c0*/  HADD2.F32 R55, -RZ, R75.H0_H0 ;  /* 0x2000004bff377230 */ /* 0x000fe40000004100 */
        /* <DEDUP_REMOVED lines=10> */
[----:B------:R-:W-:Y:S01]  /*ba70*/  FFMA.FTZ R72, R75, R70, -R76 ;  /* 0x000000464b487223 */ /* 0x000fe2000001084c */
[----:B------:R-:W-:Y:S01]  /*ba80*/  IMAD.MOV.U32 R75, RZ, RZ, R52 ;  /* 0x000000ffff4b7224 */ /* 0x000fe200078e0034 */
[----:B------:R-:W-:Y:S01]  /*ba90*/  MOV R76, R48 ;  /* 0x00000030004c7202 */ /* 0x000fe20000000f00 */
[----:B------:R-:W-:Y:S01]  /*baa0*/  FFMA.FTZ R70, R73, R70, R78 ;  /* 0x0000004649467223 */ /* 0x000fe2000001004e */
[----:B------:R-:W-:Y:S02]  /*bab0*/  F2FP.SATFINITE.E4M3.F32.PACK_AB_MERGE_C R48, R74, R71, RZ ;  /* 0x000000474a30723e */ /* 0x000fe400048070ff */
[----:B------:R-:W-:Y:S02]  /*bac0*/  F2FP.F16.E4M3.UNPACK_B R52, R132.H1 ;  /* 0x00000084ff34723e */ /* 0x000fe400030006ff */
[-C--:B------:R-:W-:Y:S02]  /*bad0*/  F2FP.F16.E4M3.UNPACK_B R74, R75.reuse.H1 ;  /* 0x0000004bff4a723e */ /* 0x080fe400030006ff */
[----:B------:R-:W-:Y:S01]  /*bae0*/  F2FP.F16.E4M3.UNPACK_B R77, R76.H1 ;  /* 0x0000004cff4d723e */ /* 0x000fe200030006ff */
[--C-:B------:R-:W-:Y:S01]  /*baf0*/  HADD2.F32 R82, -RZ, R52.reuse.H0_H0 ;  /* 0x20000034ff527230 */ /* 0x100fe20000004100 */
[----:B------:R-:W-:Y:S01]  /*bb00*/  F2FP.F16.E4M3.UNPACK_B R78, R130.H1 ;  /* 0x00000082ff4e723e */ /* 0x000fe200030006ff */
[----:B------:R-:W-:Y:S01]  /*bb10*/  HADD2.F32 R79, -RZ, R52.H1_H1 ;  /* 0x30000034ff4f7230 */ /* 0x000fe20000004100 */
[----:B------:R-:W-:Y:S01]  /*bb20*/  F2FP.F16.E4M3.UNPACK_B R132, R132 ;  /* 0x00000084ff84723e */ /* 0x000fe200020006ff */
[--C-:B------:R-:W-:Y:S01]  /*bb30*/  HADD2.F32 R71, -RZ, R74.reuse.H0_H0 ;  /* 0x2000004aff477230 */ /* 0x100fe20000004100 */
[----:B------:R-:W-:Y:S01]  /*bb40*/  F2FP.F16.E4M3.UNPACK_B R75, R75 ;  /* 0x0000004bff4b723e */ /* 0x000fe200020006ff */
[----:B------:R-:W-:Y:S01]  /*bb50*/  HADD2.F32 R52, -RZ, R74.H1_H1 ;  /* 0x3000004aff347230 */ /* 0x000fe20000004100 */
[----:B------:R-:W-:Y:S01]  /*bb60*/  F2FP.F16.E4M3.UNPACK_B R76, R76 ;  /* 0x0000004cff4c723e */ /* 0x000fe200020006ff */
[----:B------:R-:W-:-:S02]  /*bb70*/  HADD2.F32 R73, -RZ, R77.H0_H0 ;  /* 0x2000004dff497230 */ /* 0x000fc40000004100 */
[-C--:B------:R-:W-:Y:S01]  /*bb80*/  FMUL.FTZ R84, R71, R82.reuse ;  /* 0x0000005247547220 */ /* 0x080fe20000410000 */
[----:B------:R-:W-:Y:S02]  /*bb90*/  HADD2.F32 R74, -RZ, R77.H1_H1 ;  /* 0x3000004dff4a7230 */ /* 0x000fe40000004100 */
[-C--:B------:R-:W-:Y:S01]  /*bba0*/  FMUL.FTZ R81, R52, R79.reuse ;  /* 0x0000004f34517220 */ /* 0x080fe20000410000 */
[--C-:B------:R-:W-:Y:S02]  /*bbb0*/  HADD2.F32 R77, -RZ, R78.reuse.H1_H1 ;  /* 0x3000004eff4d7230 */ /* 0x100fe40000004100 */
[----:B------:R-:W-:Y:S01]  /*bbc0*/  FMUL.FTZ R82, R73, R82 ;  /* 0x0000005249527220 */ /* 0x000fe20000410000 */
[----:B------:R-:W-:Y:S02]  /*bbd0*/  HADD2.F32 R80, -RZ, R78.H0_H0 ;  /* 0x2000004eff507230 */ /* 0x000fe40000004100 */
[C---:B------:R-:W-:Y:S01]  /*bbe0*/  FMUL.FTZ R79, R74.reuse, R79 ;  /* 0x0000004f4a4f7220 */ /* 0x040fe20000410000 */
[----:B------:R-:W-:Y:S01]  /*bbf0*/  F2FP.F16.E4M3.UNPACK_B R130, R130 ;  /* 0x00000082ff82723e */ /* 0x000fe200020006ff */
[----:B------:R-:W-:Y:S01]  /*bc00*/  FFMA.FTZ R74, R74, R77, -R81 ;  /* 0x0000004d4a4a7223 */ /* 0x000fe20000010851 */
[----:B------:R-:W-:-:S02]  /*bc10*/  HADD2.F32 R81, -RZ, R132.H0_H0 ;  /* 0x20000084ff517230 */ /* 0x000fc40000004100 */
[-C--:B------:R-:W-:Y:S01]  /*bc20*/  FFMA.FTZ R73, R73, R80.reuse, -R84 ;  /* 0x0000005049497223 */ /* 0x080fe20000010854 */
[----:B------:R-:W-:Y:S01]  /*bc30*/  FFMA.FTZ R71, R71, R80, R82 ;  /* 0x0000005047477223 */ /* 0x000fe20000010052 */
[----:B------:R-:W-:Y:S02]  /*bc40*/  HADD2.F32 R78, -RZ, R75.H0_H0 ;  /* 0x2000004bff4e7230 */ /* 0x000fe40000004100 */
[----:B------:R-:W-:Y:S01]  /*bc50*/  FFMA.FTZ R52, R52, R77, R79 ;  /* 0x0000004d34347223 */ /* 0x000fe2000001004f */
[----:B------:R-:W-:Y:S01]  /*bc60*/  HADD2.F32 R80, -RZ, R76.H0_H0 ;  /* 0x2000004cff507230 */ /* 0x000fe20000004100 */
[----:B------:R-:W-:Y:S01]  /*bc70*/  F2FP.SATFINITE.E4M3.F32.PACK_AB_MERGE_C R74, R74, R73, RZ ;  /* 0x000000494a4a723e */ /* 0x000fe200048070ff */
        /* <DEDUP_REMOVED lines=8> */
[----:B------:R-:W-:Y:S02]  /*bd00*/  HADD2.F32 R79, -RZ, R76.H1_H1 ;  /* 0x3000004cff4f7230 */ /* 0x000fe40000004100 */
[----:B------:R-:W-:Y:S01]  /*bd10*/  FMUL.FTZ R76, R75, R132 ;  /* 0x000000844b4c7220 */ /* 0x000fe20000410000 */
[----:B------:R-:W-:-:S02]  /*bd20*/  F2FP.F16.E4M3.UNPACK_B R81, R133.H1 ;  /* 0x00000085ff51723e */ /* 0x000fc400030006ff */
[----:B------:R-:W-:Y:S01]  /*bd30*/  F2FP.F16.E4M3.UNPACK_B R133, R133 ;  /* 0x00000085ff85723e */ /* 0x000fe200020006ff */
[C---:B------:R-:W-:Y:S01]  /*bd40*/  FFMA.FTZ R76, R79.reuse, R130, -R76 ;  /* 0x000000824f4c7223 */ /* 0x040fe2000001084c */
[----:B------:R-:W-:Y:S01]  /*bd50*/  FMUL.FTZ R132, R79, R132 ;  /* 0x000000844f847220 */ /* 0x000fe20000410000 */
[--C-:B------:R-:W-:Y:S01]  /*bd60*/  HADD2.F32 R85, -RZ, R81.reuse.H0_H0 ;  /* 0x20000051ff557230 */ /* 0x100fe20000004100 */
[----:B------:R-:W-:Y:S01]  /*bd70*/  F2FP.SATFINITE.E4M3.F32.PACK_AB_MERGE_C R55, R72, R55, RZ ;  /* 0x000000374837723e */ /* 0x000fe200048070ff */
[----:B------:R-:W-:Y:S01]  /*bd80*/  HADD2.F32 R81, -RZ, R81.H1_H1 ;  /* 0x30000051ff517230 */ /* 0x000fe20000004100 */
[----:B------:R-:W-:Y:S01]  /*bd90*/  F2FP.SATFINITE.E4M3.F32.PACK_AB_MERGE_C R77, R76, R77, R74 ;  /* 0x0000004d4c4d723e */ /* 0x000fe2000480704a */
[----:B------:R-:W-:Y:S02]  /*bda0*/  IMAD.MOV.U32 R74, RZ, RZ, R54 ;  /* 0x000000ffff4a7224 */ /* 0x000fe400078e0036 */
[----:B------:R-:W-:Y:S01]  /*bdb0*/  FFMA.FTZ R73, R75, R130, R132 ;  /* 0x000000824b497223 */ /* 0x000fe20000010084 */
[----:B------:R-:W-:Y:S01]  /*bdc0*/  IMAD.MOV.U32 R76, RZ, RZ, R50 ;  /* 0x000000ffff4c7224 */ /* 0x000fe200078e0032 */
[----:B------:R-:W-:-:S02]  /*bdd0*/  F2FP.F16.E4M3.UNPACK_B R75, R131.H1 ;  /* 0x00000083ff4b723e */ /* 0x000fc400030006ff */
[----:B------:R-:W-:Y:S02]  /*bde0*/  F2FP.F16.E4M3.UNPACK_B R80, R74.H1 ;  /* 0x0000004aff50723e */ /* 0x000fe400030006ff */
[----:B------:R-:W-:Y:S01]  /*bdf0*/  F2FP.F16.E4M3.UNPACK_B R79, R76.H1 ;  /* 0x0000004cff4f723e */ /* 0x000fe200030006ff */
[----:B------:R-:W-:Y:S01]  /*be00*/  HADD2.F32 R83, -RZ, R75.H0_H0 ;  /* 0x2000004bff537230 */ /* 0x000fe20000004100 */
[----:B------:R-:W-:Y:S01]  /*be10*/  F2FP.F16.E4M3.UNPACK_B R74, R74 ;  /* 0x0000004aff4a723e */ /* 0x000fe200020006ff */
[--C-:B------:R-:W-:Y:S01]  /*be20*/  HADD2.F32 R54, -RZ, R80.reuse.H0_H0 ;  /* 0x20000050ff367230 */ /* 0x100fe20000004100 */
[----:B------:R-:W-:Y:S01]  /*be30*/  F2FP.F16.E4M3.UNPACK_B R76, R76 ;  /* 0x0000004cff4c723e */ /* 0x000fe200020006ff */
[--C-:B------:R-:W-:Y:S01]  /*be40*/  HADD2.F32 R50, -RZ, R79.reuse.H0_H0 ;  /* 0x2000004fff327230 */ /* 0x100fe20000004100 */
[----:B------:R-:W-:Y:S01]  /*be50*/  F2FP.F16.E4M3.UNPACK_B R131, R131 ;  /* 0x00000083ff83723e */ /* 0x000fe200020006ff */
[----:B------:R-:W-:Y:S02]  /*be60*/  HADD2.F32 R80, -RZ, R80.H1_H1 ;  /* 0x30000050ff507230 */ /* 0x000fe40000004100 */
[----:B------:R-:W-:Y:S01]  /*be70*/  FMUL.FTZ R87, R54, R85 ;  /* 0x0000005536577220 */ /* 0x000fe20000410000 */
[----:B------:R-:W-:-:S02]  /*be80*/  HADD2.F32 R79, -RZ, R79.H1_H1 ;  /* 0x3000004fff4f7230 */ /* 0x000fc40000004100 */
[----:B------:R-:W-:Y:S01]  /*be90*/  FMUL.FTZ R85, R50, R85 ;  /* 0x0000005532557220 */ /* 0x000fe20000410000 */
[----:B------:R-:W-:Y:S02]  /*bea0*/  HADD2.F32 R75, -RZ, R75.H1_H1 ;  /* 0x3000004bff4b7230 */ /* 0x000fe40000004100 */
[----:B------:R-:W-:Y:S01]  /*beb0*/  FMUL.FTZ R82, R80, R81 ;  /* 0x0000005150527220 */ /* 0x000fe20000410000 */
[----:B------:R-:W-:Y:S01]  /*bec0*/  FFMA.FTZ R50, R50, R83, -R87 ;  /* 0x0000005332327223 */ /* 0x000fe20000010857 */
[C---:B------:R-:W-:Y:S01]  /*bed0*/  FMUL.FTZ R81, R79.reuse, R81 ;  /* 0x000000514f517220 */ /* 0x040fe20000410000 */
[----:B------:R-:W-:Y:S01]  /*bee0*/  FFMA.FTZ R54, R54, R83, R85 ;  /* 0x0000005336367223 */ /* 0x000fe20000010055 */
[-C--:B------:R-:W-:Y:S01]  /*bef0*/  FFMA.FTZ R79, R79, R75.reuse, -R82 ;  /* 0x0000004b4f4f7223 */ /* 0x080fe20000010852 */
[----:B------:R-:W-:Y:S02]  /*bf00*/  HADD2.F32 R83, -RZ, R76.H0_H0 ;  /* 0x2000004cff537230 */ /* 0x000fe40000004100 */
[----:B------:R-:W-:Y:S01]  /*bf10*/  FFMA.FTZ R75, R80, R75, R81 ;  /* 0x0000004b504b7223 */ /* 0x000fe20000010051 */
[----:B------:R-:W-:Y:S01]  /*bf20*/  HADD2.F32 R80, -RZ, R133.H0_H0 ;  /* 0x20000085ff507230 */ /* 0x000fe20000004100 */
[----:B------:R-:W-:Y:S01]  /*bf30*/  F2FP.SATFINITE.E4M3.F32.PACK_AB_MERGE_C R52, R52, R71, RZ ;  /* 0x000000473434723e */ /* 0x000fe200048070ff */
[----:B------:R-:W-:Y:S01]  /*bf40*/  HADD2.F32 R81, -RZ, R74.H0_H0 ;  /* 0x2000004aff517230 */ /* 0x000fe20000004100 */
[----:B------:R-:W-:Y:S01]  /*bf50*/  F2FP.SATFINITE.E4M3.F32.PACK_AB_MERGE_C R50, R79, R50, RZ ;  /* 0x000000324f32723e */ /* 0x000fe200048070ff */
[----:B------:R-:W-:-:S02]  /*bf60*/  HADD2.F32 R82, -RZ, R131.H0_H0 ;  /* 0x20000083ff527230 */ /* 0x000fc40000004100 */
[-C--:B------:R-:W-:Y:S01]  /*bf70*/  FMUL.FTZ R86, R83, R80.reuse ;  /* 0x0000005053567220 */ /* 0x080fe20000410000 */
[----:B------:R-:W-:Y:S02]  /*bf80*/  HADD2.F32 R133, -RZ, R133.H1_H1 ;  /* 0x30000085ff857230 */ /* 0x000fe40000004100 */
[C---:B------:R-:W-:Y:S01]  /*bf90*/  FMUL.FTZ R84, R81.reuse, R80 ;  /* 0x0000005051547220 */ /* 0x040fe20000410000 */
[----:B------:R-:W-:Y:S02]  /*bfa0*/  HADD2.F32 R74, -RZ, R74.H1_H1 ;  /* 0x3000004aff4a7230 */ /* 0x000fe40000004100 */
[-C--:B------:R-:W-:Y:S01]  /*bfb0*/  FFMA.FTZ R81, R81, R82.reuse, R86 ;  /* 0x0000005251517223 */ /* 0x080fe20000010056 */
[----:B------:R-:W-:Y:S02]  /*bfc0*/  HADD2.F32 R76, -RZ, R76.H1_H1 ;  /* 0x3000004cff4c7230 */ /* 0x000fe40000004100 */
[----:B------:R-:W-:Y:S01]  /*bfd0*/  FFMA.FTZ R80, R83, R82, -R84 ;  /* 0x0000005253507223 */ /* 0x000fe20000010854 */
[----:B------:R-:W-:-:S02]  /*bfe0*/  HADD2.F32 R131, -RZ, R131.H1_H1 ;  /* 0x30000083ff837230 */ /* 0x000fc40000004100 */
[-C--:B------:R-:W-:Y:S01]  /*bff0*/  FMUL.FTZ R83, R74, R133.reuse ;  /* 0x000000854a537220 */ /* 0x080fe20000410000 */
[----:B------:R-:W-:Y:S01]  /*c000*/  F2FP.SATFINITE.E4M3.F32.PACK_AB_MERGE_C R54, R75, R54, RZ ;  /* 0x000000364b36723e */ /* 0x000fe200048070ff */
[----:B------:R-:W-:Y:S01]  /*c010*/  FMUL.FTZ R133, R76, R133 ;  /* 0x000000854c857220 */ /* 0x000fe20000410000 */
[----:B------:R-:W-:Y:S01]  /*c020*/  F2FP.SATFINITE.E4M3.F32.PACK_AB_MERGE_C R70, R70, R51, RZ ;  /* 0x000000334646723e */ /* 0x000fe200048070ff */
[----:B------:R-:W-:Y:S01]  /*c030*/  FFMA.FTZ R83, R76, R131, -R83 ;  /* 0x000000834c537223 */ /* 0x000fe20000010853 */
[----:B------:R-:W-:Y:S01]  /*c040*/  F2FP.SATFINITE.E4M3.F32.PACK_AB_MERGE_C R49, R62, R65, R48 ;  /* 0x000000413e31723e */ /* 0x000fe20004807030 */
[----:B------:R-:W-:Y:S01]  /*c050*/  FFMA.FTZ R74, R74, R131, R133 ;  /* 0x000000834a4a7223 */ /* 0x000fe20000010085 */
[----:B------:R-:W-:Y:S01]  /*c060*/  F2FP.SATFINITE.E4M3.F32.PACK_AB_MERGE_C R51, R68, R69, R55 ;  /* 0x000000454433723e */ /* 0x000fe20004807037 */
[----:B------:R-:W-:Y:S01]  /*c070*/  IMAD.MOV.U32 R48, RZ, RZ, R77 ;  /* 0x000000ffff307224 */ /* 0x000fe200078e004d */
[----:B------:R-:W-:Y:S02]  /*c080*/  F2FP.SATFINITE.E4M3.F32.PACK_AB_MERGE_C R52, R73, R78, R52 ;  /* 0x0000004e4934723e */ /* 0x000fe40004807034 */
[----:B------:R-:W-:-:S02]  /*c090*/  F2FP.SATFINITE.E4M3.F32.PACK_AB_MERGE_C R50, R83, R80, R50 ;  /* 0x000000505332723e */ /* 0x000fc40004807032 */
[----:B------:R-:W-:Y:S02]  /*c0a0*/  F2FP.SATFINITE.E4M3.F32.PACK_AB_MERGE_C R54, R74, R81, R54 ;  /* 0x000000514a36723e */ /* 0x000fe40004807036 */
[----:B------:R-:W-:-:S07]  /*c0b0*/  F2FP.SATFINITE.E4M3.F32.PACK_AB_MERGE_C R55, R66, R67, R70 ;  /* 0x000000434237723e */ /* 0x000fce0004807046 */
.L_x_412:
[----:B------:R-:W-:Y:S05]  /*c0c0*/  BSYNC B1 ;  /* 0x0000000000017941 */ /* 0x000fea0003800000 */
.L_x_411:
[----:B0-----:R0:W-:Y:S01]  /*c0d0*/  STG.E.128 desc[UR42][R58.64], R48 ;  /* 0x000000303a007986 */ /* 0x0011e2000c101d2a */
[----:B------:R-:W-:-:S13]  /*c0e0*/  ISETP.GE.AND P2, PT, R63, R134, PT ;  /* 0x000000863f00720c */ /* 0x000fda0003f46270 */
[----:B------:R-:W-:Y:S05]  /*c0f0*/  @P2 BRA `(.L_x_389) ;  /* 0x00000004006c2947 */ /* 0x000fea0003800000 */
[--C-:B0-----:R-:W-:Y:S02]  /*c100*/  SHF.R.S32.HI R48, RZ, 0x1f, R63.reuse ;  /* 0x0000001fff307819 */ /* 0x101fe4000001143f */
[----:B------:R-:W-:-:S04]  /*c110*/  IADD3 R63, P2, P3, R102, R120, R63 ;  /* 0x00000078663f7210 */ /* 0x000fc80007b5e03f */
[----:B------:R-:W-:Y:S02]  /*c120*/  IADD3.X R48, R42, R61, R48, P2, P3 ;  /* 0x0000003d2a307210 */ /* 0x000fe400017e6430 */
[----:B------:R-:W-:-:S05]  /*c130*/  IADD3 R56, P2, R63, R56, RZ ;  /* 0x000000383f387210 */ /* 0x000fca0007f5e0ff */
[----:B------:R-:W-:-:S05]  /*c140*/  IMAD.X R57, R48, 0x1, R57, P2 ;  /* 0x0000000130397824 */ /* 0x000fca00010e0639 */
[----:B--2---:R0:W-:Y:S01]  /*c150*/  STG.E.128 desc[UR42][R56.64], R52 ;  /* 0x0000003438007986 */ /* 0x0041e2000c101d2a */
[----:B------:R-:W-:Y:S05]  /*c160*/  BRA `(.L_x_389) ;  /* 0x0000000400507947 */ /* 0x000fea0003800000 */
.L_x_352:
[----:B------:R-:W-:-:S06]  /*c170*/  UISETP.NE.AND UP0, UPT, UR46, 0x3, UPT ;  /* 0x000000032e00788c */ /* 0x000fcc000bf05270 */
[----:B------:R-:W-:-:S13]  /*c180*/  PLOP3.LUT P5, PT, PT, PT, UP0, 0x80, 0x0 ;  /* 0x000000000000781c */ /* 0x000fda0003faf008 */
[----:B------:R-:W-:Y:S05]  /*c190*/  @!P5 BRA `(.L_x_413) ;  /* 0x000000000004d947 */ /* 0x000fea0003800000 */
[----:B------:R-:W-:Y:S01]  /*c1a0*/  BPT.TRAP 0x1 ;  /* 0x000000040000795c */ /* 0x000fe20000300000 */
.L_x_413:
[----:B------:R-:W-:Y:S01]  /*c1b0*/  LEA R112, R232, R22, 0x3 ;  /* 0x00000016e8707211 */ /* 0x000fe200078e18ff */
[-C--:B------:R-:W-:Y:S01]  /*c1c0*/  IMAD R49, R0, R26.reuse, RZ ;  /* 0x0000001a00317224 */ /* 0x080fe200078e02ff */
[----:B------:R-:W-:Y:S01]  /*c1d0*/  SHF.L.U32 R126, R234, 0x1f, RZ ;  /* 0x0000001fea7e7819 */ /* 0x000fe200000006ff */
[----:B------:R-:W-:Y:S01]  /*c1e0*/  IMAD R116, R26, -0x80, R2 ;  /* 0xffffff801a747824 */ /* 0x000fe200078e0202 */
[----:B------:R-:W-:Y:S01]  /*c1f0*/  SHF.R.S32.HI R48, RZ, 0x1f, R26 ;  /* 0x0000001fff307819 */ /* 0x000fe2000001141a */
[----:B------:R-:W-:Y:S01]  /*c200*/  IMAD.WIDE.U32 R56, R125, R26, RZ ;  /* 0x0000001a7d387225 */ /* 0x000fe200078e00ff */
[----:B------:R-:W1:Y:S01]  /*c210*/  SYNCS.PHASECHK.TRANS64.TRYWAIT P2, [R112+URZ+0x38890], R126 ;  /* 0x0388907e700075a7 */ /* 0x000e62000804017f */
[----:B------:R-:W-:Y:S01]  /*c220*/  BSSY B1, `(.L_x_414) ;  /* 0x0000005000017945 */ /* 0x000fe20003800000 */
[----:B------:R-:W-:Y:S01]  /*c230*/  VIMNMX R116, R116, 0x80, PT ;  /* 0x0000008074747848 */ /* 0x000fe20003fe0100 */
[----:B------:R-:W-:-:S04]  /*c240*/  IMAD R49, R48, R125, R49 ;  /* 0x0000007d30317224 */ /* 0x000fc800078e0231 */
[----:B------:R-:W-:Y:S01]  /*c250*/  IMAD.IADD R62, R49, 0x1, R57 ;  /* 0x00000001313e7824 */ /* 0x000fe200078e0239 */
[----:B-1----:R-:W-:Y:S06]  /*c260*/  @!P2 BRA `(.L_x_415) ;  /* 0x000001e00040a947 */ /* 0x002fec0003800000 */
.L_x_673:
[----:B------:R-:W-:Y:S05]  /*c270*/  BSYNC B1 ;  /* 0x0000000000017941 */ /* 0x000fea0003800000 */
.L_x_414:
[----:B------:R-:W-:Y:S01]  /*c280*/  ISETP.GE.AND P2, PT, R23, R116, PT ;  /* 0x000000741700720c */ /* 0x000fe20003f46270 */
[----:B------:R-:W-:-:S12]  /*c290*/  BSSY B1, `(.L_x_416) ;  /* 0x000000c000017945 */ /* 0x000fd80003800000 */
[----:B------:R-:W-:Y:S05]  /*c2a0*/  @P2 BRA `(.L_x_417) ;  /* 0x0000000000282947 */ /* 0x000fea0003800000 */
[----:B------:R-:W2:Y:S01]  /*c2b0*/  @!P0 LDS.128 R48, [R113+0x28400] ;  /* 0x0284000071308984 */ /* 0x000ea20000000c00 */
[----:B0-----:R-:W0:Y:S03]  /*c2c0*/  @!P0 LDC.64 R58, c[0x0][0x2e8] ;  /* 0x0000ba00ff3a8b82 */ /* 0x001e260000000a00 */
[----:B------:R-:W3:Y:S05]  /*c2d0*/  @!P1 LDS.128 R52, [R113+0x2c400] ;  /* 0x02c4000071349984 */ /* 0x000eea0000000c00 */
[----:B------:R-:W4:Y:S01]  /*c2e0*/  @!P1 LDC.64 R60, c[0x0][0x2e8] ;  /* 0x0000ba00ff3c9b82 */ /* 0x000f220000000a00 */
[----:B0-----:R-:W-:-:S04]  /*c2f0*/  @!P0 IADD3 R58, P2, P3, R56, R58, R40 ;  /* 0x0000003a383a8210 */ /* 0x001fc80007b5e028 */
[----:B------:R-:W-:Y:S02]  /*c300*/  @!P0 IADD3.X R59, R62, R59, R45, P2, P3 ;  /* 0x0000003b3e3b8210 */ /* 0x000fe400017e642d */
[----:B----4-:R-:W-:-:S04]  /*c310*/  @!P1 IADD3 R60, P2, P3, R44, R60, R56 ;  /* 0x0000003c2c3c9210 */ /* 0x010fc80007b5e038 */
[----:B------:R-:W-:Y:S01]  /*c320*/  @!P1 IADD3.X R61, R110, R61, R62, P2, P3 ;  /* 0x0000003d6e3d9210 */ /* 0x000fe200017e643e */
[----:B--2---:R2:W-:Y:S04]  /*c330*/  @!P0 STG.E.128 desc[UR42][R58.64], R48 ;  /* 0x000000303a008986 */ /* 0x0045e8000c101d2a */
[----:B---3--:R2:W-:Y:S04]  /*c340*/  @!P1 STG.E.128 desc[UR42][R60.64], R52 ;  /* 0x000000343c009986 */ /* 0x0085e8000c101d2a */
.L_x_417:
[----:B------:R-:W-:Y:S05]  /*c350*/  BSYNC B1 ;  /* 0x0000000000017941 */ /* 0x000fea0003800000 */
.L_x_416:
[----:B--2---:R-:W-:Y:S01]  /*c360*/  VIADD R48, R23, 0x20 ;  /* 0x0000002017307836 */ /* 0x004fe20000000000 */
[----:B------:R-:W-:Y:S04]  /*c370*/  BSSY B1, `(.L_x_418) ;  /* 0x000000f000017945 */ /* 0x000fe80003800000 */
[----:B------:R-:W-:-:S13]  /*c380*/  ISETP.GE.AND P2, PT, R48, R116, PT ;  /* 0x000000743000720c */ /* 0x000fda0003f46270 */
[----:B------:R-:W-:Y:S05]  /*c390*/  @P2 BRA `(.L_x_419) ;  /* 0x0000000000302947 */ /* 0x000fea0003800000 */
[----:B0-----:R-:W0:Y:S01]  /*c3a0*/  @!P0 LDC.64 R58, c[0x0][0x2e8] ;  /* 0x0000ba00ff3a8b82 */ /* 0x001e220000000a00 */
[----:B------:R-:W-:Y:S01]  /*c3b0*/  IADD3 R49, P2, R90, R56, RZ ;  /* 0x000000385a317210 */ /* 0x000fe20007f5e0ff */
[----:B------:R-:W-:Y:S04]  /*c3c0*/  @!P1 LDS.128 R52, [R113+0x2d400] ;  /* 0x02d4000071349984 */ /* 0x000fe80000000c00 */
[----:B------:R-:W-:Y:S02]  /*c3d0*/  IMAD.X R48, R62, 0x1, R91, P2 ;  /* 0x000000013e307824 */ /* 0x000fe400010e065b */
[----:B------:R-:W2:Y:S01]  /*c3e0*/  @!P1 LDC.64 R60, c[0x0][0x2e8] ;  /* 0x0000ba00ff3c9b82 */ /* 0x000ea20000000a00 */
[----:B0-----:R-:W-:-:S04]  /*c3f0*/  @!P0 IADD3 R58, P2, P3, R49, R58, R40 ;  /* 0x0000003a313a8210 */ /* 0x001fc80007b5e028 */
[----:B------:R-:W-:Y:S02]  /*c400*/  @!P0 IADD3.X R59, R48, R59, R45, P2, P3 ;  /* 0x0000003b303b8210 */ /* 0x000fe400017e642d */
[----:B--2---:R-:W-:-:S04]  /*c410*/  @!P1 IADD3 R60, P2, P3, R44, R60, R49 ;  /* 0x0000003c2c3c9210 */ /* 0x004fc80007b5e031 */
[----:B------:R-:W-:Y:S02]  /*c420*/  @!P1 IADD3.X R61, R110, R61, R48, P2, P3 ;  /* 0x0000003d6e3d9210 */ /* 0x000fe400017e6430 */
[----:B------:R-:W0:Y:S04]  /*c430*/  @!P0 LDS.128 R48, [R113+0x29400] ;  /* 0x0294000071308984 */ /* 0x000e280000000c00 */
[----:B0-----:R2:W-:Y:S04]  /*c440*/  @!P0 STG.E.128 desc[UR42][R58.64], R48 ;  /* 0x000000303a008986 */ /* 0x0015e8000c101d2a */
[----:B------:R2:W-:Y:S02]  /*c450*/  @!P1 STG.E.128 desc[UR42][R60.64], R52 ;  /* 0x000000343c009986 */ /* 0x0005e4000c101d2a */
.L_x_419:
[----:B------:R-:W-:Y:S05]  /*c460*/  BSYNC B1 ;  /* 0x0000000000017941 */ /* 0x000fea0003800000 */
.L_x_418:
[----:B--2---:R-:W-:Y:S01]  /*c470*/  VIADD R48, R23, 0x40 ;  /* 0x0000004017307836 */ /* 0x004fe20000000000 */
[----:B------:R-:W-:Y:S04]  /*c480*/  BSSY B1, `(.L_x_420) ;  /* 0x000000f000017945 */ /* 0x000fe80003800000 */
[----:B------:R-:W-:-:S13]  /*c490*/  ISETP.GE.AND P2, PT, R48, R116, PT ;  /* 0x000000743000720c */ /* 0x000fda0003f46270 */
[----:B------:R-:W-:Y:S05]  /*c4a0*/  @P2 BRA `(.L_x_421) ;  /* 0x0000000000302947 */ /* 0x000fea0003800000 */
[----:B0-----:R-:W0:Y:S01]  /*c4b0*/  @!P0 LDC.64 R58, c[0x0][0x2e8] ;  /* 0x0000ba00ff3a8b82 */ /* 0x001e220000000a00 */
[----:B------:R-:W-:Y:S01]  /*c4c0*/  LEA R49, P2, R104, R56, 0x6 ;  /* 0x0000003868317211 */ /* 0x000fe200078430ff */
[----:B------:R-:W-:Y:S03]  /*c4d0*/  @!P1 LDS.128 R52, [R113+0x2e400] ;  /* 0x02e4000071349984 */ /* 0x000fe60000000c00 */
[----:B------:R-:W-:-:S03]  /*c4e0*/  IADD3.X R48, R62, R32, RZ, P2, !PT ;  /* 0x000000203e307210 */ /* 0x000fc600017fe4ff */
        /* <DEDUP_REMOVED lines=8> */
.L_x_421:
[----:B------:R-:W-:Y:S05]  /*c570*/  BSYNC B1 ;  /* 0x0000000000017941 */ /* 0x000fea0003800000 */
.L_x_420:
[----:B--2---:R-:W-:-:S05]  /*c580*/  VIADD R48, R23, 0x60 ;  /* 0x0000006017307836 */ /* 0x004fca0000000000 */
[----:B------:R-:W-:-:S13]  /*c590*/  ISETP.GE.AND P2, PT, R48, R116, PT ;  /* 0x000000743000720c */ /* 0x000fda0003f46270 */
[----:B------:R-:W-:Y:S05]  /*c5a0*/  @P2 BRA `(.L_x_389) ;  /* 0x0000000000402947 */ /* 0x000fea0003800000 */
[----:B------:R-:W2:Y:S01]  /*c5b0*/  LDC.64 R50, c[0x0][0x300] ;  /* 0x0000c000ff327b82 */ /* 0x000ea20000000a00 */
[----:B0-----:R-:W-:Y:S01]  /*c5c0*/  IMAD.MOV.U32 R58, RZ, RZ, R56 ;  /* 0x000000ffff3a7224 */ /* 0x001fe200078e0038 */
[----:B------:R-:W-:Y:S01]  /*c5d0*/  @!P1 LDS.128 R52, [R113+0x2f400] ;  /* 0x02f4000071349984 */ /* 0x000fe20000000c00 */
[----:B------:R-:W-:-:S05]  /*c5e0*/  IMAD.MOV.U32 R59, RZ, RZ, R62 ;  /* 0x000000ffff3b7224 */ /* 0x000fca00078e003e */
[----:B------:R-:W0:Y:S01]  /*c5f0*/  @!P0 LDC.64 R48, c[0x0][0x2e8] ;  /* 0x0000ba00ff308b82 */ /* 0x000e220000000a00 */
[----:B--2---:R-:W-:-:S04]  /*c600*/  IMAD.WIDE.U32 R58, R50, 0x60, R58 ;  /* 0x00000060323a7825 */ /* 0x004fc800078e003a */
[----:B------:R-:W-:-:S04]  /*c610*/  IMAD R51, R51, 0x60, RZ ;  /* 0x0000006033337824 */ /* 0x000fc800078e02ff */
[----:B------:R-:W-:Y:S01]  /*c620*/  IMAD.IADD R50, R59, 0x1, R51 ;  /* 0x000000013b327824 */ /* 0x000fe200078e0233 */
[----:B0-----:R-:W-:-:S04]  /*c630*/  @!P0 IADD3 R56, P2, P3, R58, R48, R40 ;  /* 0x000000303a388210 */ /* 0x001fc80007b5e028 */
[----:B------:R-:W-:Y:S02]  /*c640*/  @!P0 IADD3.X R57, R50, R49, R45, P2, P3 ;  /* 0x0000003132398210 */ /* 0x000fe400017e642d */
[----:B------:R-:W0:Y:S02]  /*c650*/  @!P1 LDC.64 R48, c[0x0][0x2e8] ;  /* 0x0000ba00ff309b82 */ /* 0x000e240000000a00 */
[----:B0-----:R-:W-:-:S04]  /*c660*/  @!P1 IADD3 R58, P2, P3, R44, R48, R58 ;  /* 0x000000302c3a9210 */ /* 0x001fc80007b5e03a */
[----:B------:R-:W-:Y:S02]  /*c670*/  @!P1 IADD3.X R59, R110, R49, R50, P2, P3 ;  /* 0x000000316e3b9210 */ /* 0x000fe400017e6432 */
[----:B------:R-:W0:Y:S04]  /*c680*/  @!P0 LDS.128 R48, [R113+0x2b400] ;  /* 0x02b4000071308984 */ /* 0x000e280000000c00 */
[----:B0-----:R2:W-:Y:S04]  /*c690*/  @!P0 STG.E.128 desc[UR42][R56.64], R48 ;  /* 0x0000003038008986 */ /* 0x0015e8000c101d2a */
[----:B------:R2:W-:Y:S02]  /*c6a0*/  @!P1 STG.E.128 desc[UR42][R58.64], R52 ;  /* 0x000000343a009986 */ /* 0x0005e4000c101d2a */
.L_x_389:
[----:B------:R-:W-:Y:S05]  /*c6b0*/  BSYNC B0 ;  /* 0x0000000000007941 */ /* 0x000fea0003800000 */
.L_x_351:
[----:B0-234-:R-:W0:Y:S01]  /*c6c0*/  S2R R48, SR_TID.X ;  /* 0x0000000000307919 */ /* 0x01de220000002100 */
[----:B------:R-:W-:Y:S01]  /*c6d0*/  @!PT LDS RZ, [RZ] ;  /* 0x00000000fffff984 */ /* 0x000fe20000000800 */
[----:B------:R-:W-:Y:S01]  /*c6e0*/  @!PT LDS RZ, [RZ] ;  /* 0x00000000fffff984 */ /* 0x000fe20000000800 */
[----:B------:R-:W-:Y:S01]  /*c6f0*/  @!PT LDS RZ, [RZ] ;  /* 0x00000000fffff984 */ /* 0x000fe20000000800 */
[----:B------:R-:W-:Y:S01]  /*c700*/  @!PT LDS RZ, [RZ] ;  /* 0x00000000fffff984 */ /* 0x000fe20000000800 */
[----:B------:R2:W-:Y:S06]  /*c710*/  MEMBAR.ALL.CTA ;  /* 0x0000000000007992 */ /* 0x0005ec0000008000 */
[----:B--2---:R-:W2:Y:S01]  /*c720*/  FENCE.VIEW.ASYNC.S ;  /* 0x00000000000073c6 */ /* 0x004ea20000000000 */
[----:B------:R-:W-:Y:S05]  /*c730*/  WARPSYNC.ALL ;  /* 0x0000000000007948 */ /* 0x000fea0003800000 */
[----:B------:R-:W-:Y:S01]  /*c740*/  BSSY B0, `(.L_x_422) ;  /* 0x0000009000007945 */ /* 0x000fe20003800000 */
[----:B0-----:R-:W-:Y:S01]  /*c750*/  LOP3.LUT R48, R48, 0x7f, RZ, 0xc0, !PT ;  /* 0x0000007f30307812 */ /* 0x001fe200078ec0ff */
[----:B--2---:R0:W-:Y:S03]  /*c760*/  BAR.SYNC.DEFER_BLOCKING R124, 0x80 ;  /* 0x0002007c0000751d */ /* 0x0041e60000010000 */
[----:B------:R-:W-:-:S13]  /*c770*/  ISETP.NE.AND P2, PT, R48, RZ, PT ;  /* 0x000000ff3000720c */ /* 0x000fda0003f45270 */
[----:B------:R-:W-:-:S04]  /*c780*/  @!P2 IADD3 R48, R112, 0x388a0, RZ ;  /* 0x000388a07030a810 */ /* 0x000fc80007ffe0ff */
[----:B------:R-:W-:-:S04]  /*c790*/  @!P2 PRMT R48, RZ, 0x654, R48 ;  /* 0x00000654ff30a816 */ /* 0x000fc80000000030 */
[----:B------:R0:W-:Y:S01]  /*c7a0*/  @!P2 SYNCS.ARRIVE.TRANS64.RED.A1T0 RZ, [R48+URZ], RZ ;  /* 0x000000ff30ffa9a7 */ /* 0x0001e2000810043f */
[----:B------:R-:W-:Y:S05]  /*c7b0*/  @!P5 BRA `(.L_x_423) ;  /* 0x000000000004d947 */ /* 0x000fea0003800000 */
[----:B------:R-:W-:Y:S01]  /*c7c0*/  BPT.TRAP 0x1 ;  /* 0x000000040000795c */ /* 0x000fe20000300000 */
.L_x_423:
[----:B------:R-:W-:Y:S05]  /*c7d0*/  BSYNC B0 ;  /* 0x0000000000007941 */ /* 0x000fea0003800000 */
.L_x_422:
[----:B------:R-:W2:Y:S01]  /*c7e0*/  SYNCS.PHASECHK.TRANS64.TRYWAIT P3, [R112+URZ+0x388b0], R126 ;  /* 0x0388b07e700075a7 */ /* 0x000ea2000806017f */
[----:B------:R-:W-:Y:S01]  /*c7f0*/  ULDC UR38, c[0x0][0x2f4] ;  /* 0x0000bd0000267ab9 */ /* 0x000fe20000000800 */
[----:B------:R-:W-:Y:S01]  /*c800*/  ULDC.64 UR44, c[0x0][0x328] ;  /* 0x0000ca00002c7ab9 */ /* 0x000fe20000000a00 */
[----:B------:R-:W-:Y:S01]  /*c810*/  ULDC.64 UR40, c[0x0][0x318] ;  /* 0x0000c60000287ab9 */ /* 0x000fe20000000a00 */
[----:B------:R-:W-:Y:S01]  /*c820*/  BSSY B0, `(.L_x_424) ;  /* 0x0000003000007945 */ /* 0x000fe20003800000 */
[----:B------:R-:W-:-:S03]  /*c830*/  IMAD.WIDE R52, R26, 0x80, R88 ;  /* 0x000000801a347825 */ /* 0x000fc600078e0258 */
[----:B--2---:R-:W-:Y:S05]  /*c840*/  @!P3 BRA `(.L_x_425) ;  /* 0x000001d800dcb947 */ /* 0x004fea0003800000 */
.L_x_674:
[----:B------:R-:W-:Y:S05]  /*c850*/  BSYNC B0 ;  /* 0x0000000000007941 */ /* 0x000fea0003800000 */
.L_x_424:
[----:B------:R-:W-:Y:S01]  /*c860*/  ISETP.GE.AND P3, PT, R23, R116, PT ;  /* 0x000000741700720c */ /* 0x000fe20003f66270 */
[----:B------:R-:W-:-:S12]  /*c870*/  BSSY B0, `(.L_x_426) ;  /* 0x000000f000007945 */ /* 0x000fd80003800000 */
[----:B------:R-:W-:Y:S05]  /*c880*/  @P3 BRA `(.L_x_427) ;  /* 0x0000000000343947 */ /* 0x000fea0003800000 */
[----:B0-----:R-:W-:Y:S02]  /*c890*/  IMAD.MOV.U32 R48, RZ, RZ, R100 ;  /* 0x000000ffff307224 */ /* 0x001fe400078e0064 */
[----:B------:R-:W-:Y:S02]  /*c8a0*/  IMAD.MOV.U32 R49, RZ, RZ, R111 ;  /* 0x000000ffff317224 */ /* 0x000fe400078e006f */
[----:B------:R-:W-:Y:S02]  /*c8b0*/  IMAD R51, R53, UR44, RZ ;  /* 0x0000002c35337c24 */ /* 0x000fe4000f8e02ff */
[----:B------:R-:W-:-:S04]  /*c8c0*/  IMAD.WIDE.U32 R48, R52, UR44, R48 ;  /* 0x0000002c34307c25 */ /* 0x000fc8000f8e0030 */
[----:B------:R-:W-:Y:S01]  /*c8d0*/  IMAD R51, R52, UR45, R51 ;  /* 0x0000002d34337c24 */ /* 0x000fe2000f8e0233 */
[----:B------:R-:W-:-:S04]  /*c8e0*/  IADD3 R54, P3, R48, UR40, RZ ;  /* 0x0000002830367c10 */ /* 0x000fc8000ff7e0ff */
[----:B------:R-:W-:Y:S02]  /*c8f0*/  IADD3.X R55, R49, UR41, R51, P3, !PT ;  /* 0x0000002931377c10 */ /* 0x000fe40009ffe433 */
[----:B------:R-:W-:-:S13]  /*c900*/  ISETP.GE.AND P3, PT, R16, UR38, PT ;  /* 0x0000002610007c0c */ /* 0x000fda000bf66270 */
[----:B------:R-:W0:Y:S04]  /*c910*/  @!P3 LDS.128 R48, [R113+0x10400] ;  /* 0x010400007130b984 */ /* 0x000e280000000c00 */
[----:B0-----:R-:W-:Y:S01]  /*c920*/  @!P3 STG.E.128 desc[UR42][R54.64], R48 ;  /* 0x000000303600b986 */ /* 0x001fe2000c101d2a */
[----:B------:R-:W-:-:S13]  /*c930*/  ISETP.GE.AND P3, PT, R5, UR38, PT ;  /* 0x0000002605007c0c */ /* 0x000fda000bf66270 */
[----:B------:R-:W0:Y:S04]  /*c940*/  @!P3 LDS.128 R48, [R113+0x14400] ;  /* 0x014400007130b984 */ /* 0x000e280000000c00 */
[----:B0-----:R3:W-:Y:S02]  /*c950*/  @!P3 STG.E.128 desc[UR42][R54.64+0x80], R48 ;  /* 0x000080303600b986 */ /* 0x0017e4000c101d2a */
.L_x_427:
[----:B------:R-:W-:Y:S05]  /*c960*/  BSYNC B0 ;  /* 0x0000000000007941 */ /* 0x000fea0003800000 */
.L_x_426:
[----:B0--3--:R-:W-:Y:S01]  /*c970*/  VIADD R48, R23, 0x20 ;  /* 0x0000002017307836 */ /* 0x009fe20000000000 */
[----:B------:R-:W-:Y:S04]  /*c980*/  BSSY B0, `(.L_x_428) ;  /* 0x0000012000007945 */ /* 0x000fe80003800000 */
[----:B------:R-:W-:-:S13]  /*c990*/  ISETP.GE.AND P3, PT, R48, R116, PT ;  /* 0x000000743000720c */ /* 0x000fda0003f66270 */
[----:B------:R-:W-:Y:S05]  /*c9a0*/  @P3 BRA `(.L_x_429) ;  /* 0x00000000003c3947 */ /* 0x000fea0003800000 */
[----:B------:R-:W-:Y:S01]  /*c9b0*/  IADD3 R51, P3, R52, 0x20, RZ ;  /* 0x0000002034337810 */ /* 0x000fe20007f7e0ff */
[----:B------:R-:W-:Y:S01]  /*c9c0*/  IMAD.MOV.U32 R49, RZ, RZ, R111 ;  /* 0x000000ffff317224 */ /* 0x000fe200078e006f */
[----:B------:R-:W-:-:S03]  /*c9d0*/  MOV R48, R100 ;  /* 0x0000006400307202 */ /* 0x000fc60000000f00 */
[----:B------:R-:W-:Y:S02]  /*c9e0*/  IMAD.X R50, RZ, RZ, R53, P3 ;  /* 0x000000ffff327224 */ /* 0x000fe400018e0635 */
[----:B------:R-:W-:-:S04]  /*c9f0*/  IMAD.WIDE.U32 R48, R51, UR44, R48 ;  /* 0x0000002c33307c25 */ /* 0x000fc8000f8e0030 */
[----:B------:R-:W-:Y:S01]  /*ca00*/  IMAD R50, R50, UR44, RZ ;  /* 0x0000002c32327c24 */ /* 0x000fe2000f8e02ff */
[----:B------:R-:W-:-:S03]  /*ca10*/  IADD3 R54, P3, R48, UR40, RZ ;  /* 0x0000002830367c10 */ /* 0x000fc6000ff7e0ff */
[----:B------:R-:W-:-:S05]  /*ca20*/  IMAD R51, R51, UR45, R50 ;  /* 0x0000002d33337c24 */ /* 0x000fca000f8e0232 */
[----:B------:R-:W-:Y:S02]  /*ca30*/  IADD3.X R55, R49, UR41, R51, P3, !PT ;  /* 0x0000002931377c10 */ /* 0x000fe40009ffe433 */
[----:B------:R-:W-:-:S13]  /*ca40*/  ISETP.GE.AND P3, PT, R16, UR38, PT ;  /* 0x0000002610007c0c */ /* 0x000fda000bf66270 */
[----:B------:R-:W0:Y:S04]  /*ca50*/  @!P3 LDS.128 R48, [R113+0x11400] ;  /* 0x011400007130b984 */ /* 0x000e280000000c00 */
[----:B0-----:R-:W-:Y:S01]  /*ca60*/  @!P3 STG.E.128 desc[UR42][R54.64], R48 ;  /* 0x000000303600b986 */ /* 0x001fe2000c101d2a */
[----:B------:R-:W-:-:S13]  /*ca70*/  ISETP.GE.AND P3, PT, R5, UR38, PT ;  /* 0x0000002605007c0c */ /* 0x000fda000bf66270 */
[----:B------:R-:W0:Y:S04]  /*ca80*/  @!P3 LDS.128 R48, [R113+0x15400] ;  /* 0x015400007130b984 */ /* 0x000e280000000c00 */
[----:B0-----:R0:W-:Y:S02]  /*ca90*/  @!P3 STG.E.128 desc[UR42][R54.64+0x80], R48 ;  /* 0x000080303600b986 */ /* 0x0011e4000c101d2a */
.L_x_429:
[----:B------:R-:W-:Y:S05]  /*caa0*/  BSYNC B0 ;  /* 0x0000000000007941 */ /* 0x000fea0003800000 */
.L_x_428:
[----:B0-----:R-:W-:Y:S01]  /*cab0*/  VIADD R48, R23, 0x40 ;  /* 0x0000004017307836 */ /* 0x001fe20000000000 */
        /* <DEDUP_REMOVED lines=18> */
.L_x_431:
[----:B------:R-:W-:Y:S05]  /*cbe0*/  BSYNC B0 ;  /* 0x0000000000007941 */ /* 0x000fea0003800000 */
.L_x_430:
[----:B0-----:R-:W-:Y:S01]  /*cbf0*/  VIADD R48, R23, 0x60 ;  /* 0x0000006017307836 */ /* 0x001fe20000000000 */
[----:B------:R-:W-:Y:S04]  /*cc00*/  BSSY B0, `(.L_x_432) ;  /* 0x0000012000007945 */ /* 0x000fe80003800000 */
[----:B------:R-:W-:-:S13]  /*cc10*/  ISETP.GE.AND P3, PT, R48, R116, PT ;  /* 0x000000743000720c */ /* 0x000fda0003f66270 */
[----:B------:R-:W-:Y:S05]  /*cc20*/  @P3 BRA `(.L_x_433) ;  /* 0x00000000003c3947 */ /* 0x000fea0003800000 */
[----:B------:R-:W-:Y:S01]  /*cc30*/  IADD3 R51, P3, R52, 0x60, RZ ;  /* 0x0000006034337810 */ /* 0x000fe20007f7e0ff */
[----:B------:R-:W-:Y:S02]  /*cc40*/  IMAD.MOV.U32 R48, RZ, RZ, R100 ;  /* 0x000000ffff307224 */ /* 0x000fe400078e0064 */
[----:B------:R-:W-:Y:S02]  /*cc50*/  IMAD.MOV.U32 R49, RZ, RZ, R111 ;  /* 0x000000ffff317224 */ /* 0x000fe400078e006f */
[----:B------:R-:W-:Y:S02]  /*cc60*/  IMAD.X R52, RZ, RZ, R53, P3 ;  /* 0x000000ffff347224 */ /* 0x000fe400018e0635 */
[----:B------:R-:W-:-:S04]  /*cc70*/  IMAD.WIDE.U32 R48, R51, UR44, R48 ;  /* 0x0000002c33307c25 */ /* 0x000fc8000f8e0030 */
[----:B------:R-:W-:-:S04]  /*cc80*/  IMAD R52, R52, UR44, RZ ;  /* 0x0000002c34347c24 */ /* 0x000fc8000f8e02ff */
        /* <DEDUP_REMOVED lines=9> */
.L_x_433:
[----:B------:R-:W-:Y:S05]  /*cd20*/  BSYNC B0 ;  /* 0x0000000000007941 */ /* 0x000fea0003800000 */
.L_x_432:
[----:B0-----:R-:W3:Y:S01]  /*cd30*/  LDL R48, [R1+0x10] ;  /* 0x0000100001307983 */ /* 0x001ee20000100800 */
[----:B-12---:R-:W-:Y:S01]  /*cd40*/  @!P2 IADD3 R112, R112, 0x388c0, RZ ;  /* 0x000388c07070a810 */ /* 0x006fe20007ffe0ff */
[----:B------:R-:W-:Y:S01]  /*cd50*/  VIADD R232, R232, 0x1 ;  /* 0x00000001e8e87836 */ /* 0x000fe20000000000 */
[----:B------:R-:W-:Y:S01]  /*cd60*/  @!PT LDS RZ, [RZ] ;  /* 0x00000000fffff984 */ /* 0x000fe20000000800 */
[----:B------:R-:W-:Y:S01]  /*cd70*/  @!PT LDS RZ, [RZ] ;  /* 0x00000000fffff984 */ /* 0x000fe20000000800 */
[----:B------:R-:W-:Y:S01]  /*cd80*/  @!PT LDS RZ, [RZ] ;  /* 0x00000000fffff984 */ /* 0x000fe20000000800 */
[----:B------:R-:W-:Y:S01]  /*cd90*/  @!PT LDS RZ, [RZ] ;  /* 0x00000000fffff984 */ /* 0x000fe20000000800 */
[----:B------:R0:W-:Y:S06]  /*cda0*/  MEMBAR.ALL.CTA ;  /* 0x0000000000007992 */ /* 0x0001ec0000008000 */
[----:B0-----:R-:W0:Y:S01]  /*cdb0*/  FENCE.VIEW.ASYNC.S ;  /* 0x00000000000073c6 */ /* 0x001e220000000000 */
[----:B------:R-:W-:Y:S01]  /*cdc0*/  @!P2 PRMT R112, RZ, 0x654, R112 ;  /* 0x00000654ff70a816 */ /* 0x000fe20000000070 */
[----:B0-----:R0:W-:Y:S06]  /*cdd0*/  BAR.SYNC.DEFER_BLOCKING R124, 0x80 ;  /* 0x0002007c0000751d */ /* 0x0011ec0000010000 */
[----:B------:R0:W-:Y:S01]  /*cde0*/  @!P2 SYNCS.ARRIVE.TRANS64.RED.A1T0 RZ, [R112+URZ], RZ ;  /* 0x000000ff70ffa9a7 */ /* 0x0001e2000810043f */
[----:B------:R-:W-:-:S04]  /*cdf0*/  ISETP.NE.AND P2, PT, R232, 0x2, PT ;  /* 0x00000002e800780c */ /* 0x000fc80003f45270 */
[----:B------:R-:W-:Y:S02]  /*ce00*/  SEL R49, RZ, 0x1, P2 ;  /* 0x00000001ff317807 */ /* 0x000fe40001000000 */
[----:B------:R-:W-:Y:S02]  /*ce10*/  SEL R232, R232, RZ, P2 ;  /* 0x000000ffe8e87207 */ /* 0x000fe40001000000 */
[----:B------:R-:W-:Y:S02]  /*ce20*/  LOP3.LUT R234, R234, R49, RZ, 0x3c, !PT ;  /* 0x00000031eaea7212 */ /* 0x000fe400078e3cff */
[----:B---3--:R-:W-:-:S13]  /*ce30*/  LOP3.LUT P3, RZ, R48, 0x4, RZ, 0xc0, !PT ;  /* 0x0000000430ff7812 */ /* 0x008fda000786c0ff */
[----:B0-----:R-:W-:Y:S05]  /*ce40*/  @P3 BRA `(.L_x_434) ;  /* 0xffffff6000d83947 */ /* 0x001fea000383ffff */
[----:B------:R-:W0:Y:S01]  /*ce50*/  S2R R48, SR_TID.X ;  /* 0x0000000000307919 */ /* 0x000e220000002100 */
[----:B------:R-:W-:Y:S02]  /*ce60*/  PLOP3.LUT P0, PT, PT, PT, PT, 0x8, 0x0 ;  /* 0x000000000000781c */ /* 0x000fe40003f0e170 */
[----:B0-----:R-:W-:-:S04]  /*ce70*/  SHF.R.U32.HI R48, RZ, 0x7, R48 ;  /* 0x00000007ff307819 */ /* 0x001fc80000011630 */
[----:B------:R-:W-:-:S13]  /*ce80*/  ISETP.NE.AND P3, PT, R48, 0x1, PT ;  /* 0x000000013000780c */ /* 0x000fda0003f65270 */
[----:B------:R-:W-:Y:S06]  /*ce90*/  @!P3 BAR.ARV 0x9, 0x100 ;  /* 0x024400000000bb1d */ /* 0x000fec0000002000 */
.L_x_346:
[----:B------:R-:W-:Y:S05]  /*cea0*/  @P0 BRA `(.L_x_435) ;  /* 0x00000000000c0947 */ /* 0x000fea0003800000 */
[----:B------:R-:W1:Y:S01]  /*ceb0*/  FENCE.VIEW.ASYNC.G ;  /* 0x00000000000073c6 */ /* 0x000e620000000100 */
[----:B------:R-:W-:Y:S05]  /*cec0*/  WARPSYNC.ALL ;  /* 0x0000000000007948 */ /* 0x000fea0003800000 */
[----:B-1----:R-:W-:Y:S06]  /*ced0*/  BAR.ARV 0xc, 0x180 ;  /* 0x0306000000007b1d */ /* 0x002fec0000002000 */
.L_x_435:
[----:B------:R-:W2:Y:S01]  /*cee0*/  LDL R0, [R1+0x10] ;  /* 0x0000100001007983 */ /* 0x000ea20000100800 */
[----:B------:R-:W-:Y:S01]  /*cef0*/  ULDC.64 UR4, c[0x0][0x990] ;  /* 0x0002640000047ab9 */ /* 0x000fe20000000a00 */
[----:B------:R-:W-:Y:S02]  /*cf00*/  ULDC.64 UR6, c[0x0][0x998] ;  /* 0x0002660000067ab9 */ /* 0x000fe40000000a00 */
[----:B------:R-:W3:Y:S04]  /*cf10*/  LDL R10, [R1+0x7c] ;  /* 0x00007c00010a7983 */ /* 0x000ee80000100800 */
[----:B------:R-:W4:Y:S04]  /*cf20*/  LDL R14, [R1+0x6c] ;  /* 0x00006c00010e7983 */ /* 0x000f280000100800 */
[----:B0-----:R-:W4:Y:S01]  /*cf30*/  LDL R12, [R1+0x50] ;  /* 0x00005000010c7983 */ /* 0x001f220000100800 */
[----:B------:R-:W-:-:S02]  /*cf40*/  ISETP.NE.U32.AND P0, PT, RZ, UR4, PT ;  /* 0x00000004ff007c0c */ /* 0x000fc4000bf05070 */
[----:B------:R-:W-:Y:S02]  /*cf50*/  ISETP.NE.U32.AND P1, PT, RZ, UR6, PT ;  /* 0x00000006ff007c0c */ /* 0x000fe4000bf25070 */
[----:B------:R-:W-:Y:S02]  /*cf60*/  ISETP.NE.AND.EX P0, PT, RZ, UR5, PT, P0 ;  /* 0x00000005ff007c0c */ /* 0x000fe4000bf05300 */
[----:B------:R-:W-:-:S11]  /*cf70*/  ISETP.NE.AND.EX P1, PT, RZ, UR7, PT, P1 ;  /* 0x00000007ff007c0c */ /* 0x000fd6000bf25310 */
[----:B------:R-:W3:Y:S08]  /*cf80*/  @P0 LDC.64 R6, c[0x0][0x9a8] ;  /* 0x00026a00ff060b82 */ /* 0x000ef00000000a00 */
[----:B------:R-:W0:Y:S08]  /*cf90*/  @P1 LDC.64 R8, c[0x0][0x9b8] ;  /* 0x00026e00ff081b82 */ /* 0x000e300000000a00 */
[----:B------:R-:W1:Y:S08]  /*cfa0*/  @P0 LDC.64 R4, c[0x0][0x9b0] ;  /* 0x00026c00ff040b82 */ /* 0x000e700000000a00 */
[----:B------:R-:W1:Y:S01]  /*cfb0*/  @P1 LDC.64 R2, c[0x0][0x9c0] ;  /* 0x00027000ff021b82 */ /* 0x000e620000000a00 */
[----:B--2---:R-:W-:Y:S01]  /*cfc0*/  LOP3.LUT P4, RZ, R0, 0x8, RZ, 0xc0, !PT ;  /* 0x0000000800ff7812 */ /* 0x004fe2000788c0ff */
[----:B---3--:R-:W-:-:S02]  /*cfd0*/  @P0 IMAD R0, R10, R6, RZ ;  /* 0x000000060a000224 */ /* 0x008fc400078e02ff */
[----:B0-----:R-:W-:Y:S02]  /*cfe0*/  @P1 IMAD R10, R10, R8, RZ ;  /* 0x000000080a0a1224 */ /* 0x001fe400078e02ff */
[C---:B----4-:R-:W-:Y:S01]  /*cff0*/  @P0 IMAD R11, R14.reuse, R7, R0 ;  /* 0x000000070e0b0224 */ /* 0x050fe200078e0200 */
[----:B------:R-:W-:Y:S01]  /*d000*/  MOV R0, 0x3f800000 ;  /* 0x3f80000000007802 */ /* 0x000fe20000000f00 */
[----:B------:R-:W-:-:S04]  /*d010*/  @P0 IMAD.WIDE.U32 R6, R14, R6, RZ ;  /* 0x000000060e060225 */ /* 0x000fc800078e00ff */
[C---:B------:R-:W-:Y:S02]  /*d020*/  @P1 IMAD R13, R14.reuse, R9, R10 ;  /* 0x000000090e0d1224 */ /* 0x040fe400078e020a */
[----:B------:R-:W-:-:S04]  /*d030*/  @P1 IMAD.WIDE.U32 R8, R14, R8, RZ ;  /* 0x000000080e081225 */ /* 0x000fc800078e00ff */
[----:B------:R-:W-:Y:S02]  /*d040*/  @P0 IMAD.IADD R7, R7, 0x1, R11 ;  /* 0x0000000107070824 */ /* 0x000fe400078e020b */
[----:B------:R-:W-:Y:S02]  /*d050*/  @P1 IMAD.IADD R9, R9, 0x1, R13 ;  /* 0x0000000109091824 */ /* 0x000fe400078e020d */
[----:B-1----:R-:W-:-:S04]  /*d060*/  @P0 IMAD.WIDE.U32 R6, R12, R4, R6 ;  /* 0x000000040c060225 */ /* 0x002fc800078e0006 */
[----:B------:R-:W-:Y:S01]  /*d070*/  @P1 IMAD.WIDE.U32 R8, R12, R2, R8 ;  /* 0x000000020c081225 */ /* 0x000fe200078e0008 */
[----:B------:R-:W-:Y:S01]  /*d080*/  @P0 LEA R2, P2, R6, UR4, 0x2 ;  /* 0x0000000406020c11 */ /* 0x000fe2000f8410ff */
[----:B------:R-:W-:Y:S02]  /*d090*/  ULDC UR4, c[0x0][0x988] ;  /* 0x0002620000047ab9 */ /* 0x000fe40000000800 */
[----:B------:R-:W-:Y:S01]  /*d0a0*/  @P0 IMAD R7, R12, R5, R7 ;  /* 0x000000050c070224 */ /* 0x000fe200078e0207 */
[----:B------:R-:W-:Y:S01]  /*d0b0*/  @P1 LEA R4, P3, R8, UR6, 0x2 ;  /* 0x0000000608041c11 */ /* 0x000fe2000f8610ff */
[----:B------:R-:W-:-:S03]  /*d0c0*/  @P1 IMAD R5, R12, R3, R9 ;  /* 0x000000030c051224 */ /* 0x000fc600078e0209 */
[----:B------:R-:W-:Y:S01]  /*d0d0*/  @P0 LEA.HI.X R3, R6, UR5, R7, 0x2, P2 ;  /* 0x0000000506030c11 */ /* 0x000fe200090f1407 */
[----:B------:R-:W-:Y:S01]  /*d0e0*/  IMAD.MOV.U32 R7, RZ, RZ, 0x3f800000 ;  /* 0x3f800000ff077424 */ /* 0x000fe200078e00ff */
[----:B------:R-:W-:-:S05]  /*d0f0*/  @P1 LEA.HI.X R5, R8, UR7, R5, 0x2, P3 ;  /* 0x0000000708051c11 */ /* 0x000fca00098f1405 */
[----:B------:R-:W2:Y:S04]  /*d100*/  @P0 LDG.E R7, desc[UR42][R2.64] ;  /* 0x0000002a02070981 */ /* 0x000ea8000c1e1900 */
[----:B------:R-:W2:Y:S01]  /*d110*/  @P1 LDG.E R0, desc[UR42][R4.64] ;  /* 0x0000002a04001981 */ /* 0x000ea2000c1e1900 */
[----:B------:R-:W-:Y:S01]  /*d120*/  BSSY B0, `(.L_x_436) ;  /* 0x0000023000007945 */ /* 0x000fe20003800000 */
[----:B--2---:R-:W-:Y:S01]  /*d130*/  FMUL.FTZ R0, R7, R0 ;  /* 0x0000000007007220 */ /* 0x004fe20000410000 */
[----:B------:R-:W-:-:S03]  /*d140*/  IMAD.MOV.U32 R7, RZ, RZ, RZ ;  /* 0x000000ffff077224 */ /* 0x000fc600078e00ff */
[----:B------:R-:W-:Y:S01]  /*d150*/  FMUL.FTZ R2, R0, UR4 ;  /* 0x0000000400027c20 */ /* 0x000fe20008410000 */
[----:B------:R-:W-:Y:S06]  /*d160*/  @!P4 BRA `(.L_x_437) ;  /* 0x000000000078c947 */ /* 0x000fec0003800000 */
[----:B------:R-:W2:Y:S01]  /*d170*/  LDL R12, [R1+0x70] ;  /* 0x00007000010c7983 */ /* 0x000ea20000100800 */
[----:B------:R-:W-:Y:S01]  /*d180*/  ULDC UR4, c[0x0][0x9f0] ;  /* 0x00027c0000047ab9 */ /* 0x000fe20000000800 */
[----:B--2---:R-:W-:-:S04]  /*d190*/  ISETP.NE.AND P0, PT, R12, RZ, PT ;  /* 0x000000ff0c00720c */ /* 0x004fc80003f05270 */
[----:B------:R-:W-:-:S04]  /*d1a0*/  SEL R9, R12, UR4, P0 ;  /* 0x000000040c097c07 */ /* 0x000fc80008000000 */
        /* <DEDUP_REMOVED lines=11> */
[----:B0-----:R-:W-:Y:S01]  /*d260*/  MOV R4, RZ ;  /* 0x000000ff00047202 */ /* 0x001fe20000000f00 */
[----:B-1----:R-:W-:-:S04]  /*d270*/  IMAD.MOV R7, RZ, RZ, -R5 ;  /* 0x000000ffff077224 */ /* 0x002fc800078e0a05 */
[----:B------:R-:W-:-:S04]  /*d280*/  IMAD R7, R7, R6, RZ ;  /* 0x0000000607077224 */ /* 0x000fc800078e02ff */
[----:B------:R-:W-:-:S06]  /*d290*/  IMAD.HI.U32 R5, R5, R7, R4 ;  /* 0x0000000705057227 */ /* 0x000fcc00078e0004 */
        /* <DEDUP_REMOVED lines=8> */
[----:B------:R-:W-:Y:S01]  /*d320*/  @!P2 IMAD.MOV R5, RZ, RZ, -R5 ;  /* 0x000000ffff05a224 */ /* 0x000fe200078e0a05 */
[----:B------:R-:W-:-:S04]  /*d330*/  @!P1 LOP3.LUT R5, RZ, R9, RZ, 0x33, !PT ;  /* 0x00000009ff059212 */ /* 0x000fc800078e33ff */
[----:B------:R-:W-:-:S07]  /*d340*/  MOV R7, R5 ;  /* 0x0000000500077202 */ /* 0x000fce0000000f00 */
.L_x_437:
[----:B------:R-:W-:Y:S05]  /*d350*/  BSYNC B0 ;  /* 0x0000000000007941 */ /* 0x000fea0003800000 */
.L_x_436:
[----:B------:R-:W2:Y:S01]  /*d360*/  LDL R0, [R1+0x8c] ;  /* 0x00008c0001007983 */ /* 0x000ea20000100800 */
[----:B------:R-:W-:Y:S01]  /*d370*/  PLOP3.LUT P0, PT, PT, PT, PT, 0x80, 0x0 ;  /* 0x000000000000781c */ /* 0x000fe20003f0f070 */
[----:B------:R-:W-:Y:S01]  /*d380*/  IMAD.MOV.U32 R3, RZ, RZ, RZ ;  /* 0x000000ffff037224 */ /* 0x000fe200078e00ff */
[----:B------:R-:W-:Y:S01]  /*d390*/  CS2R R170, SRZ ;  /* 0x0000000000aa7805 */ /* 0x000fe2000001ff00 */
[----:B------:R-:W-:Y:S01]  /*d3a0*/  IMAD.MOV.U32 R172, RZ, RZ, RZ ;  /* 0x000000ffffac7224 */ /* 0x000fe200078e00ff */
        /* <DEDUP_REMOVED lines=14> */
[----:B------:R-:W-:Y:S01]  /*d490*/  MOV R20, RZ ;  /* 0x000000ff00147202 */ /* 0x000fe20000000f00 */
[----:B------:R-:W-:Y:S01]  /*d4a0*/  IMAD.MOV.U32 R25, RZ, RZ, RZ ;  /* 0x000000ffff197224 */ /* 0x000fe200078e00ff */
        /* <DEDUP_REMOVED lines=9> */
[----:B------:R-:W-:Y:S01]  /*d540*/  CS2R R166, SRZ ;  /* 0x0000000000a67805 */ /* 0x000fe2000001ff00 */
[----:B------:R-:W-:Y:S01]  /*d550*/  IMAD.MOV.U32 R153, RZ, RZ, RZ ;  /* 0x000000ffff997224 */ /* 0x000fe200078e00ff */
        /* <DEDUP_REMOVED lines=34> */
[----:B------:R-:W-:-:S02]  /*d780*/  CS2R R142, SRZ ;  /* 0x00000000008e7805 */ /* 0x000fc4000001ff00 */
[----:B------:R-:W-:Y:S02]  /*d790*/  CS2R R138, SRZ ;  /* 0x00000000008a7805 */ /* 0x000fe4000001ff00 */
[----:B------:R-:W-:Y:S01]  /*d7a0*/  CS2R R150, SRZ ;  /* 0x0000000000967805 */ /* 0x000fe2000001ff00 */
[----:B--2---:R-:W-:Y:S02]  /*d7b0*/  IMAD R4, R0, R7, RZ ;  /* 0x0000000700047224 */ /* 0x004fe400078e02ff */
[----:B------:R-:W-:-:S03]  /*d7c0*/  IMAD.MOV.U32 R0, RZ, RZ, RZ ;  /* 0x000000ffff007224 */ /* 0x000fc600078e00ff */
[----:B------:R0:W-:Y:S01]  /*d7d0*/  STL [R1+0x14], R4 ;  /* 0x0000140401007387 */ /* 0x0001e20000100800 */
[----:B------:R-:W-:Y:S02]  /*d7e0*/  VIADDMNMX R118, R4, R7, R118, PT ;  /* 0x0000000704767246 */ /* 0x000fe40003800176 */
[----:B------:R-:W-:Y:S02]  /*d7f0*/  CS2R R6, SRZ ;  /* 0x0000000000067805 */ /* 0x000fe4000001ff00 */
[----:B------:R-:W-:-:S13]  /*d800*/  ISETP.GT.AND P1, PT, R118, R4, PT ;  /* 0x000000047600720c */ /* 0x000fda0003f24270 */
[----:B0-----:R-:W-:Y:S05]  /*d810*/  @!P1 BRA `(.L_x_438) ;  /* 0x000000d800709947 */ /* 0x001fea0003800000 */
[----:B------:R-:W0:Y:S01]  /*d820*/  S2R R4, SR_TID.X ;  /* 0x0000000000047919 */ /* 0x000e220000002100 */
[----:B------:R-:W-:Y:S01]  /*d830*/  UMOV UR4, 0xffffffff ;  /* 0xffffffff00047882 */ /* 0x000fe20000000000 */
[----:B------:R-:W-:Y:S01]  /*d840*/  IADD3 R0, R22, 0x20400, RZ ;  /* 0x0002040016007810 */ /* 0x000fe20007ffe0ff */
[----:B0-----:R-:W-:-:S05]  /*d850*/  VIADD R33, R4, 0xffffff80 ;  /* 0xffffff8004217836 */ /* 0x001fca0000000000 */
[----:B------:R-:W-:-:S04]  /*d860*/  SHF.R.S32.HI R32, RZ, 0x1f, R33 ;  /* 0x0000001fff207819 */ /* 0x000fc80000011421 */
[----:B------:R-:W-:-:S04]  /*d870*/  LEA.HI R13, R32, R33, RZ, 0x7 ;  /* 0x00000021200d7211 */ /* 0x000fc800078f38ff */
[----:B------:R-:W-:Y:S01]  /*d880*/  SHF.R.S32.HI R13, RZ, 0x7, R13 ;  /* 0x00000007ff0d7819 */ /* 0x000fe2000001140d */
[----:B------:R-:W-:Y:S06]  /*d890*/  BRA.DIV UR4, `(.L_x_439) ;  /* 0x000001ca04dc7947 */ /* 0x000fec000b800000 */
[----:B------:R-:W0:Y:S04]  /*d8a0*/  SHFL.IDX PT, R3, R13, RZ, 0x1f ;  /* 0x00001fff0d037589 */ /* 0x000e2800000e0000 */
[----:B0-----:R0:W-:Y:S02]  /*d8b0*/  STL [R1+0x30], R3 ;  /* 0x0000300301007387 */ /* 0x0011e40000100800 */
.L_x_677:
[----:B------:R-:W0:Y:S01]  /*d8c0*/  LDL R4, [R1+0x30] ;  /* 0x0000300001047983 */ /* 0x000e220000100800 */
[----:B------:R-:W-:Y:S01]  /*d8d0*/  LOP3.LUT P0, RZ, R0, 0x3ff, RZ, 0xc0, !PT ;  /* 0x000003ff00ff7812 */ /* 0x000fe2000780c0ff */
[----:B------:R-:W-:Y:S03]  /*d8e0*/  BSSY B6, `(.L_x_440) ;  /* 0x0000019000067945 */ /* 0x000fe60003800000 */
[----:B------:R-:W-:Y:S02]  /*d8f0*/  P2R R26, PR, RZ, 0x1 ;  /* 0x00000001ff1a7803 */ /* 0x000fe40000000000 */
[----:B0-----:R-:W-:-:S04]  /*d900*/  LEA.HI R3, R4, R4, RZ, 0x1 ;  /* 0x0000000404037211 */ /* 0x001fc800078f08ff */
[----:B------:R-:W-:-:S05]  /*d910*/  LOP3.LUT R3, R3, 0x1e, RZ, 0xc0, !PT ;  /* 0x0000001e03037812 */ /* 0x000fca00078ec0ff */
[----:B------:R-:W-:-:S04]  /*d920*/  IMAD.IADD R3, R4, 0x1, -R3 ;  /* 0x0000000104037824 */ /* 0x000fc800078e0a03 */
[----:B------:R-:W-:-:S05]  /*d930*/  IMAD R3, R3, 0x2000, R0 ;  /* 0x0000200003037824 */ /* 0x000fca00078e0200 */
[----:B------:R-:W-:-:S04]  /*d940*/  SHF.R.U32.HI R3, RZ, 0x4, R3 ;  /* 0x00000004ff037819 */ /* 0x000fc80000011603 */
[----:B------:R-:W-:Y:S01]  /*d950*/  LOP3.LUT R25, R3, 0x3fff, RZ, 0xc0, !PT ;  /* 0x00003fff03197812 */ /* 0x000fe200078ec0ff */
[----:B------:R-:W-:Y:S06]  /*d960*/  @!P0 BRA `(.L_x_441) ;  /* 0x0000000000408947 */ /* 0x000fec0003800000 */
[----:B-1----:R-:W-:Y:S01]  /*d970*/  MOV R14, 0x0 ;  /* 0x00000000000e7802 */ /* 0x002fe20000000f00 */
[----:B------:R-:W-:Y:S01]  /*d980*/  ULDC.64 UR4, c[0x4][0xc0] ;  /* 0x0100300000047ab9 */ /* 0x000fe20000000a00 */
[----:B------:R-:W-:Y:S01]  /*d990*/  ULDC.64 UR6, c[0x4][0xc8] ;  /* 0x0100320000067ab9 */ /* 0x000fe20000000a00 */
[----:B------:R-:W-:Y:S01]  /*d9a0*/  IMAD.U32 R4, RZ, RZ, UR4 ;  /* 0x00000004ff047e24 */ /* 0x000fe2000f8e00ff */
[----:B------:R-:W-:Y:S01]  /*d9b0*/  MOV R6, UR6 ;  /* 0x0000000600067c02 */ /* 0x000fe20008000f00 */
[----:B------:R-:W-:Y:S01]  /*d9c0*/  IMAD.U32 R5, RZ, RZ, UR5 ;  /* 0x00000005ff057e24 */ /* 0x000fe2000f8e00ff */
[----:B------:R-:W0:Y:S01]  /*d9d0*/  LDC.64 R14, c[0x4][R14] ;  /* 0x010000000e0e7b82 */ /* 0x000e220000000a00 */
[----:B------:R-:W-:Y:S01]  /*d9e0*/  ULDC.64 UR4, c[0x4][0x30] ;  /* 0x01000c0000047ab9 */ /* 0x000fe20000000a00 */
[----:B------:R-:W-:Y:S01]  /*d9f0*/  IMAD.U32 R7, RZ, RZ, UR7 ;  /* 0x00000007ff077e24 */ /* 0x000fe2000f8e00ff */
[----:B------:R-:W-:Y:S01]  /*da00*/  MOV R12, 0x1 ;  /* 0x00000001000c7802 */ /* 0x000fe20000000f00 */
[----:B------:R-:W-:-:S02]  /*da10*/  IMAD.U32 R10, RZ, RZ, UR4 ;  /* 0x00000004ff0a7e24 */ /* 0x000fc4000f8e00ff */
[----:B------:R-:W-:Y:S02]  /*da20*/  IMAD.U32 R11, RZ, RZ, UR5 ;  /* 0x00000005ff0b7e24 */ /* 0x000fe4000f8e00ff */
[----:B------:R-:W-:Y:S02]  /*da30*/  IMAD.MOV.U32 R8, RZ, RZ, 0x70 ;  /* 0x00000070ff087424 */ /* 0x000fe400078e00ff */
[----:B------:R-:W-:-:S07]  /*da40*/  IMAD.MOV.U32 R13, RZ, RZ, RZ ;  /* 0x000000ffff0d7224 */ /* 0x000fce00078e00ff */
[----:B------:R-:W-:-:S07]  /*da50*/  LEPC R20, `(.L_x_441) ;  /* 0x000000001014794e */ /* 0x000fce0000000000 */
[----:B0----5:R-:W-:Y:S05]  /*da60*/  CALL.ABS.NOINC R14 ;  /* 0x000000000e007343 */ /* 0x021fea0003c00000 */
.L_x_441:
[----:B------:R-:W-:Y:S05]  /*da70*/  BSYNC B6 ;  /* 0x0000000000067941 */ /* 0x000fea0003800000 */
.L_x_440:
[----:B------:R-:W-:Y:S02]  /*da80*/  ULDC UR4, c[0x0][0x3f4] ;  /* 0x0000fd0000047ab9 */ /* 0x000fe40000000800 */
[----:B------:R-:W-:-:S13]  /*da90*/  ISETP.LT.AND P0, PT, RZ, UR4, PT ;  /* 0x00000004ff007c0c */ /* 0x000fda000bf01270 */
[----:B------:R-:W-:Y:S05]  /*daa0*/  @P0 BRA `(.L_x_442) ;  /* 0x0000000000400947 */ /* 0x000fea0003800000 */
[----:B------:R-:W-:-:S04]  /*dab0*/  ULEA.HI UR4, UR39, UR39, URZ, 0x1 ;  /* 0x0000002727047291 */ /* 0x000fc8000f8f083f */
[----:B------:R-:W-:-:S04]  /*dac0*/  ULOP3.LUT UR4, UR4, 0xfffffffe, URZ, 0xc0, !UPT ;  /* 0xfffffffe04047892 */ /* 0x000fc8000f8ec03f */
[----:B------:R-:W-:-:S06]  /*dad0*/  UIADD3 UR4, UR39, -UR4, URZ ;  /* 0x8000000427047290 */ /* 0x000fcc000fffe03f */
[----:B------:R-:W-:-:S05]  /*dae0*/  IMAD.U32 R3, RZ, RZ, UR4 ;  /* 0x00000004ff037e24 */ /* 0x000fca000f8e00ff */
[----:B------:R-:W-:-:S04]  /*daf0*/  SHF.L.U32 R3, R3, 0x1f, RZ ;  /* 0x0000001f03037819 */ /* 0x000fc800000006ff */
[----:B------:R0:W2:Y:S03]  /*db00*/  SYNCS.PHASECHK.TRANS64.TRYWAIT P0, [R22+URZ+0x38800], R3 ;  /* 0x03880003160075a7 */ /* 0x0000a6000800017f */
[----:B--2---:R-:W-:Y:S05]  /*db10*/  @!P0 NANOSLEEP.SYNCS 0x989680 ;  /* 0x009896800000895d */ /* 0x004fea0003900000 */
[----:B------:R-:W2:Y:S01]  /*db20*/  @!P0 SYNCS.PHASECHK.TRANS64 P0, [R22+URZ+0x38800], R3 ;  /* 0x03880003160085a7 */ /* 0x000ea2000800007f */
[----:B------:R-:W-:Y:S04]  /*db30*/  BSSY B0, `(.L_x_443) ;  /* 0x0000006000007945 */ /* 0x000fe80003800000 */
[----:B--2---:R-:W-:Y:S05]  /*db40*/  @P0 BRA `(.L_x_444) ;  /* 0x0000000000100947 */ /* 0x004fea0003800000 */
.L_x_445:
[----:B--2---:R2:W3:Y:S02]  /*db50*/  SYNCS.PHASECHK.TRANS64.TRYWAIT P0, [R22+URZ+0x38800], R3 ;  /* 0x03880003160075a7 */ /* 0x0044e4000800017f */
[----:B---3--:R-:W-:Y:S05]  /*db60*/  @!P0 NANOSLEEP.SYNCS 0x989680 ;  /* 0x009896800000895d */ /* 0x008fea0003900000 */
[----:B------:R-:W3:Y:S02]  /*db70*/  @!P0 SYNCS.PHASECHK.TRANS64 P0, [R22+URZ+0x38800], R3 ;  /* 0x03880003160085a7 */ /* 0x000ee4000800007f */
[----:B---3--:R-:W-:Y:S05]  /*db80*/  @!P0 BRA `(.L_x_445) ;  /* 0xfffffffc00f08947 */ /* 0x008fea000383ffff */
.L_x_444:
[----:B------:R-:W-:Y:S05]  /*db90*/  BSYNC B0 ;  /* 0x0000000000007941 */ /* 0x000fea0003800000 */
.L_x_443:
[----:B------:R-:W-:Y:S05]  /*dba0*/  BRA `(.L_x_446) ;  /* 0x0000007000b07947 */ /* 0x000fea0003800000 */
.L_x_442:
[----:B------:R-:W-:Y:S01]  /*dbb0*/  ISETP.NE.AND P0, PT, R26, RZ, PT ;  /* 0x000000ff1a00720c */ /* 0x000fe20003f05270 */
[----:B------:R-:W0:Y:S01]  /*dbc0*/  LDC.64 R30, c[0x0][0x400] ;  /* 0x00010000ff1e7b82 */ /* 0x000e220000000a00 */
[----:B-----5:R-:W-:Y:S01]  /*dbd0*/  SHF.R.S32.HI R0, RZ, 0x1f, R24 ;  /* 0x0000001fff007819 */ /* 0x020fe20000011418 */
[----:B------:R-:W-:Y:S01]  /*dbe0*/  ULDC.64 UR4, c[0x0][0x3f8] ;  /* 0x0000fe0000047ab9 */ /* 0x000fe20000000a00 */
[----:B------:R-:W-:Y:S01]  /*dbf0*/  ULDC.64 UR6, c[0x0][0x408] ;  /* 0x0001020000067ab9 */ /* 0x000fe20000000a00 */
[----:B------:R-:W-:Y:S02]  /*dc00*/  BSSY B6, `(.L_x_447) ;  /* 0x000001b000067945 */ /* 0x000fe40003800000 */
[C---:B------:R-:W-:Y:S02]  /*dc10*/  IMAD R3, R0.reuse, UR4, RZ ;  /* 0x0000000400037c24 */ /* 0x040fe4000f8e02ff */
[----:B------:R-:W2:Y:S01]  /*dc20*/  LDC.64 R26, c[0x0][0x3e8] ;  /* 0x0000fa00ff1a7b82 */ /* 0x000ea20000000a00 */
[----:B------:R-:W-:-:S02]  /*dc30*/  IMAD R5, R0, UR6, RZ ;  /* 0x0000000600057c24 */ /* 0x000fc4000f8e02ff */
[C---:B------:R-:W-:Y:S02]  /*dc40*/  IMAD R3, R24.reuse, UR5, R3 ;  /* 0x0000000518037c24 */ /* 0x040fe4000f8e0203 */
[C---:B------:R-:W-:Y:S02]  /*dc50*/  IMAD R5, R24.reuse, UR7, R5 ;  /* 0x0000000718057c24 */ /* 0x040fe4000f8e0205 */
[----:B0-----:R-:W-:-:S04]  /*dc60*/  IMAD.WIDE.U32 R30, R24, UR6, R30 ;  /* 0x00000006181e7c25 */ /* 0x001fc8000f8e001e */
[----:B------:R-:W-:Y:S02]  /*dc70*/  IMAD.IADD R28, R5, 0x1, R31 ;  /* 0x00000001051c7824 */ /* 0x000fe400078e021f */
[----:B--2---:R-:W-:-:S04]  /*dc80*/  IMAD.WIDE.U32 R26, R24, UR4, R26 ;  /* 0x00000004181a7c25 */ /* 0x004fc8000f8e001a */
[----:B------:R-:W-:Y:S01]  /*dc90*/  IMAD.IADD R24, R3, 0x1, R27 ;  /* 0x0000000103187824 */ /* 0x000fe200078e021b */
[----:B------:R-:W-:Y:S06]  /*dca0*/  @!P0 BRA `(.L_x_448) ;  /* 0x0000000000408947 */ /* 0x000fec0003800000 */
[----:B-1----:R-:W-:Y:S01]  /*dcb0*/  MOV R14, 0x0 ;  /* 0x00000000000e7802 */ /* 0x002fe20000000f00 */
[----:B------:R-:W-:Y:S01]  /*dcc0*/  ULDC.64 UR4, c[0x4][0xc0] ;  /* 0x0100300000047ab9 */ /* 0x000fe20000000a00 */
[----:B------:R-:W-:Y:S01]  /*dcd0*/  ULDC.64 UR6, c[0x4][0xc8] ;  /* 0x0100320000067ab9 */ /* 0x000fe20000000a00 */
[----:B------:R-:W-:Y:S01]  /*dce0*/  MOV R4, UR4 ;  /* 0x0000000400047c02 */ /* 0x000fe20008000f00 */
        /* <DEDUP_REMOVED lines=11> */
[----:B0-----:R-:W-:Y:S05]  /*dda0*/  CALL.ABS.NOINC R14 ;  /* 0x000000000e007343 */ /* 0x001fea0003c00000 */
.L_x_448:
[----:B------:R-:W-:Y:S05]  /*ddb0*/  BSYNC B6 ;  /* 0x0000000000067941 */ /* 0x000fea0003800000 */
.L_x_447:
[----:B------:R-:W-:Y:S01]  /*ddc0*/  ULDC.U8 UR4, c[0x0][0x410] ;  /* 0x0001040000047ab9 */ /* 0x000fe20000000000 */
[----:B------:R-:W-:Y:S01]  /*ddd0*/  BSSY B0, `(.L_x_449) ;  /* 0x0000701000007945 */ /* 0x000fe20003800000 */
[----:B------:R-:W-:Y:S01]  /*dde0*/  ISETP.NE.AND P0, PT, RZ, UR4, PT ;  /* 0x00000004ff007c0c */ /* 0x000fe2000bf05270 */
[----:B------:R-:W-:-:S12]  /*ddf0*/  IMAD R0, R29, 0x80, R23 ;  /* 0x000000801d007824 */ /* 0x000fd800078e0217 */
[----:B------:R-:W-:Y:S05]  /*de00*/  @!P0 BRA `(.L_x_450) ;  /* 0x00000034009c8947 */ /* 0x000fea0003800000 */
[----:B------:R-:W-:-:S03]  /*de10*/  UMOV UR4, 0xffffffff ;  /* 0xffffffff00047882 */ /* 0x000fc60000000000 */
[----:B------:R-:W-:Y:S05]  /*de20*/  BRA.DIV UR4, `(.L_x_451) ;  /* 0x000001c604a07947 */ /* 0x000fea000b800000 */
[----:B------:R-:W0:Y:S04]  /*de30*/  SHFL.IDX PT, R26, R26, RZ, 0x181f ;  /* 0x00181fff1a1a7589 */ /* 0x000e2800000e0000 */
[----:B------:R2:W3:Y:S04]  /*de40*/  SHFL.IDX PT, R20, R30, RZ, 0x181f ;  /* 0x00181fff1e147589 */ /* 0x0004e800000e0000 */
[----:B------:R2:W4:Y:S04]  /*de50*/  SHFL.IDX PT, R3, R24, RZ, 0x181f ;  /* 0x00181fff18037589 */ /* 0x00052800000e0000 */
[----:B------:R2:W0:Y:S02]  /*de60*/  SHFL.IDX PT, R27, R28, RZ, 0x181f ;  /* 0x00181fff1c1b7589 */ /* 0x00042400000e0000 */
.L_x_683:
[----:B------:R-:W-:Y:S01]  /*de70*/  ULDC UR4, c[0x0][0x448] ;  /* 0x0001120000047ab9 */ /* 0x000fe20000000800 */
[----:B------:R-:W-:Y:S01]  /*de80*/  BSSY B1, `(.L_x_452) ;  /* 0x000001a000017945 */ /* 0x000fe20003800000 */
[----:B------:R-:W-:Y:S01]  /*de90*/  IMAD R119, R119, UR4, RZ ;  /* 0x0000000477777c24 */ /* 0x000fe2000f8e02ff */
[----:B------:R-:W-:Y:S02]  /*dea0*/  CS2R R4, SRZ ;  /* 0x0000000000047805 */ /* 0x000fe4000001ff00 */
[----:B------:R-:W-:Y:S02]  /*deb0*/  CS2R R6, SRZ ;  /* 0x0000000000067805 */ /* 0x000fe4000001ff00 */
[----:B------:R-:W-:Y:S02]  /*dec0*/  CS2R R8, SRZ ;  /* 0x0000000000087805 */ /* 0x000fe4000001ff00 */
[----:B------:R-:W-:Y:S02]  /*ded0*/  CS2R R10, SRZ ;  /* 0x00000000000a7805 */ /* 0x000fe4000001ff00 */
[----:B------:R-:W-:-:S13]  /*dee0*/  ISETP.GE.AND P0, PT, R0, R119, PT ;  /* 0x000000770000720c */ /* 0x000fda0003f06270 */
[----:B------:R-:W-:Y:S05]  /*def0*/  @P0 BRA `(.L_x_453) ;  /* 0x0000000000480947 */ /* 0x000fea0003800000 */
[----:B------:R-:W-:Y:S01]  /*df00*/  ULDC UR4, c[0x0][0x3f4] ;  /* 0x0000fd0000047ab9 */ /* 0x000fe20000000800 */
[----:B------:R-:W-:Y:S02]  /*df10*/  SHF.R.S32.HI R0, RZ, 0x1f, R233 ;  /* 0x0000001fff007819 */ /* 0x000fe400000114e9 */
[----:B------:R-:W-:Y:S02]  /*df20*/  ISETP.GE.AND P4, PT, R18, UR4, PT ;  /* 0x0000000412007c0c */ /* 0x000fe4000bf86270 */
[----:B------:R-:W-:Y:S02]  /*df30*/  ISETP.GE.AND P5, PT, R233, UR4, PT ;  /* 0x00000004e9007c0c */ /* 0x000fe4000bfa6270 */
[----:B------:R-:W-:-:S09]  /*df40*/  CS2R R8, SRZ ;  /* 0x0000000000087805 */ /* 0x000fd2000001ff00 */
[C---:B0-----:R-:W-:Y:S02]  /*df50*/  @!P4 IADD3 R4, P0, R18.reuse, R26, RZ ;  /* 0x0000001a1204c210 */ /* 0x041fe40007f1e0ff */
[----:B-1-3--:R-:W-:Y:S02]  /*df60*/  @!P4 IADD3 R14, P1, R18, R20, RZ ;  /* 0x00000014120ec210 */ /* 0x00afe40007f3e0ff */
[----:B----4-:R-:W-:Y:S02]  /*df70*/  @!P4 IADD3.X R5, R3, R19, RZ, P0, !PT ;  /* 0x000000130305c210 */ /* 0x010fe400007fe4ff */
[----:B------:R-:W-:Y:S01]  /*df80*/  @!P5 IADD3 R12, P2, R233, R26, RZ ;  /* 0x0000001ae90cd210 */ /* 0x000fe20007f5e0ff */
[----:B------:R-:W-:Y:S01]  /*df90*/  @!P4 IMAD.X R15, R27, 0x1, R19, P1 ;  /* 0x000000011b0fc824 */ /* 0x000fe200008e0613 */
[----:B------:R-:W-:Y:S01]  /*dfa0*/  @!P5 IADD3 R20, P3, R233, R20, RZ ;  /* 0x00000014e914d210 */ /* 0x000fe20007f7e0ff */
[----:B------:R0:W5:Y:S02]  /*dfb0*/  @!P4 LD.E.64 R6, desc[UR42][R4.64] ;  /* 0x0000002a0406c980 */ /* 0x000164000c101b00 */
[----:B------:R-:W-:-:S02]  /*dfc0*/  @!P5 IMAD.X R13, R3, 0x1, R0, P2 ;  /* 0x00000001030dd824 */ /* 0x000fc400010e0600 */
[----:B------:R-:W-:Y:S01]  /*dfd0*/  @!P5 IMAD.X R21, R27, 0x1, R0, P3 ;  /* 0x000000011b15d824 */ /* 0x000fe200018e0600 */
[----:B------:R1:W5:Y:S04]  /*dfe0*/  @!P4 LD.E.64 R10, desc[UR42][R14.64] ;  /* 0x0000002a0e0ac980 */ /* 0x000368000c101b00 */
[----:B------:R1:W5:Y:S01]  /*dff0*/  @!P5 LD.E.64 R8, desc[UR42][R20.64] ;  /* 0x0000002a1408d980 */ /* 0x000362000c101b00 */
[----:B0-----:R-:W-:-:S06]  /*e000*/  CS2R R4, SRZ ;  /* 0x0000000000047805 */ /* 0x001fcc000001ff00 */
[----:B------:R1:W5:Y:S02]  /*e010*/  @!P5 LD.E.64 R4, desc[UR42][R12.64] ;  /* 0x0000002a0c04d980 */ /* 0x000364000c101b00 */
.L_x_453:
[----:B------:R-:W-:Y:S05]  /*e020*/  BSYNC B1 ;  /* 0x0000000000017941 */ /* 0x000fea0003800000 */
.L_x_452:
[----:B------:R-:W-:Y:S01]  /*e030*/  ULEA.HI UR4, UR39, UR39, URZ, 0x1 ;  /* 0x0000002727047291 */ /* 0x000fe2000f8f083f */
[----:B-----5:R-:W-:Y:S01]  /*e040*/  SHF.R.U32.HI R0, RZ, 0x8, R6 ;  /* 0x00000008ff007819 */ /* 0x020fe20000011606 */
[----:B0-----:R-:W-:Y:S01]  /*e050*/  IMAD R26, R29, -0x80, R119 ;  /* 0xffffff801d1a7824 */ /* 0x001fe200078e0277 */
[----:B-1----:R-:W-:Y:S01]  /*e060*/  SHF.R.U32.HI R15, RZ, 0x8, R7 ;  /* 0x00000008ff0f7819 */ /* 0x002fe20000011607 */
[----:B------:R-:W-:Y:S01]  /*e070*/  ULOP3.LUT UR4, UR4, 0xfffffffe, URZ, 0xc0, !UPT ;  /* 0xfffffffe04047892 */ /* 0x000fe2000f8ec03f */
[----:B----4-:R-:W-:Y:S01]  /*e080*/  LOP3.LUT R3, R6, 0xff, RZ, 0xc0, !PT ;  /* 0x000000ff06037812 */ /* 0x010fe200078ec0ff */
[----:B------:R-:W-:Y:S01]  /*e090*/  BSSY B1, `(.L_x_454) ;  /* 0x000003b000017945 */ /* 0x000fe20003800000 */
[----:B------:R-:W-:Y:S01]  /*e0a0*/  LOP3.LUT R0, R0, 0xff, RZ, 0xc0, !PT ;  /* 0x000000ff00007812 */ /* 0x000fe200078ec0ff */
[----:B------:R-:W-:Y:S01]  /*e0b0*/  UIADD3 UR4, UR39, -UR4, URZ ;  /* 0x8000000427047290 */ /* 0x000fe2000fffe03f */
[----:B------:R-:W-:Y:S02]  /*e0c0*/  LOP3.LUT R12, R7, 0xff, RZ, 0xc0, !PT ;  /* 0x000000ff070c7812 */ /* 0x000fe400078ec0ff */
[----:B------:R-:W-:-:S02]  /*e0d0*/  LOP3.LUT R15, R15, 0xff, RZ, 0xc0, !PT ;  /* 0x000000ff0f0f7812 */ /* 0x000fc400078ec0ff */
[----:B------:R-:W-:Y:S01]  /*e0e0*/  PRMT R13, R0, 0x7604, R3 ;  /* 0x00007604000d7816 */ /* 0x000fe20000000003 */
[----:B------:R-:W-:Y:S01]  /*e0f0*/  IMAD.U32 R35, RZ, RZ, UR4 ;  /* 0x00000004ff237e24 */ /* 0x000fe2000f8e00ff */
[----:B------:R-:W-:Y:S02]  /*e100*/  SHF.R.U32.HI R0, RZ, 0x8, R4 ;  /* 0x00000008ff007819 */ /* 0x000fe40000011604 */
[----:B------:R-:W-:Y:S02]  /*e110*/  PRMT R12, R15, 0x7604, R12 ;  /* 0x000076040f0c7816 */ /* 0x000fe4000000000c */
[----:B------:R-:W-:Y:S02]  /*e120*/  SHF.L.U32 R35, R35, 0x1f, RZ ;  /* 0x0000001f23237819 */ /* 0x000fe400000006ff */
[----:B------:R-:W-:Y:S02]  /*e130*/  SHF.R.U32.HI R21, RZ, 0x8, R5 ;  /* 0x00000008ff157819 */ /* 0x000fe40000011605 */
[----:B------:R-:W0:Y:S01]  /*e140*/  SYNCS.PHASECHK.TRANS64.TRYWAIT P0, [R22+URZ+0x38800], R35 ;  /* 0x03880023160075a7 */ /* 0x000e22000800017f */
[----:B------:R-:W-:-:S02]  /*e150*/  SHF.R.U32.HI R3, RZ, 0x8, R10 ;  /* 0x00000008ff037819 */ /* 0x000fc4000001160a */
[----:B------:R-:W-:Y:S02]  /*e160*/  LOP3.LUT R14, R4, 0xff, RZ, 0xc0, !PT ;  /* 0x000000ff040e7812 */ /* 0x000fe400078ec0ff */
[----:B------:R-:W-:Y:S02]  /*e170*/  LOP3.LUT R15, R0, 0xff, RZ, 0xc0, !PT ;  /* 0x000000ff000f7812 */ /* 0x000fe400078ec0ff */
[----:B---3--:R-:W-:Y:S02]  /*e180*/  LOP3.LUT R20, R5, 0xff, RZ, 0xc0, !PT ;  /* 0x000000ff05147812 */ /* 0x008fe400078ec0ff */
[----:B--2---:R-:W-:Y:S02]  /*e190*/  LOP3.LUT R24, R10, 0xff, RZ, 0xc0, !PT ;  /* 0x000000ff0a187812 */ /* 0x004fe400078ec0ff */
[----:B------:R-:W-:Y:S02]  /*e1a0*/  LOP3.LUT R21, R21, 0xff, RZ, 0xc0, !PT ;  /* 0x000000ff15157812 */ /* 0x000fe400078ec0ff */
[----:B------:R-:W-:-:S02]  /*e1b0*/  LOP3.LUT R3, R3, 0xff, RZ, 0xc0, !PT ;  /* 0x000000ff03037812 */ /* 0x000fc400078ec0ff */
[----:B------:R-:W-:Y:S02]  /*e1c0*/  PRMT R15, R15, 0x7604, R14 ;  /* 0x000076040f0f7816 */ /* 0x000fe4000000000e */
[----:B------:R-:W-:Y:S02]  /*e1d0*/  SHF.R.U32.HI R0, RZ, 0x8, R8 ;  /* 0x00000008ff007819 */ /* 0x000fe40000011608 */
[----:B------:R-:W-:Y:S02]  /*e1e0*/  SHF.R.U32.HI R29, RZ, 0x8, R9 ;  /* 0x00000008ff1d7819 */ /* 0x000fe40000011609 */
[----:B------:R-:W-:Y:S02]  /*e1f0*/  SHF.R.U32.HI R14, RZ, 0x8, R11 ;  /* 0x00000008ff0e7819 */ /* 0x000fe4000001160b */
[----:B------:R-:W-:Y:S02]  /*e200*/  PRMT R20, R21, 0x7604, R20 ;  /* 0x0000760415147816 */ /* 0x000fe40000000014 */
[----:B------:R-:W-:-:S02]  /*e210*/  PRMT R27, R3, 0x7604, R24 ;  /* 0x00007604031b7816 */ /* 0x000fc40000000018 */
[----:B------:R-:W-:Y:S02]  /*e220*/  LOP3.LUT R21, R8, 0xff, RZ, 0xc0, !PT ;  /* 0x000000ff08157812 */ /* 0x000fe400078ec0ff */
[----:B------:R-:W-:Y:S02]  /*e230*/  LOP3.LUT R24, R9, 0xff, RZ, 0xc0, !PT ;  /* 0x000000ff09187812 */ /* 0x000fe400078ec0ff */
[----:B------:R-:W-:Y:S02]  /*e240*/  LOP3.LUT R0, R0, 0xff, RZ, 0xc0, !PT ;  /* 0x000000ff00007812 */ /* 0x000fe400078ec0ff */
[----:B------:R-:W-:Y:S02]  /*e250*/  LOP3.LUT R29, R29, 0xff, RZ, 0xc0, !PT ;  /* 0x000000ff1d1d7812 */ /* 0x000fe400078ec0ff */
[----:B------:R-:W-:Y:S02]  /*e260*/  LOP3.LUT R3, R11, 0xff, RZ, 0xc0, !PT ;  /* 0x000000ff0b037812 */ /* 0x000fe400078ec0ff */
[----:B------:R-:W-:-:S02]  /*e270*/  LOP3.LUT R14, R14, 0xff, RZ, 0xc0, !PT ;  /* 0x000000ff0e0e7812 */ /* 0x000fc400078ec0ff */
[----:B------:R-:W-:Y:S02]  /*e280*/  PRMT R31, R0, 0x7604, R21 ;  /* 0x00007604001f7816 */ /* 0x000fe40000000015 */
[----:B------:R-:W-:Y:S02]  /*e290*/  PRMT R24, R29, 0x7604, R24 ;  /* 0x000076041d187816 */ /* 0x000fe40000000018 */
[----:B------:R-:W-:Y:S02]  /*e2a0*/  PRMT R14, R14, 0x7604, R3 ;  /* 0x000076040e0e7816 */ /* 0x000fe40000000003 */
[----:B------:R-:W-:Y:S02]  /*e2b0*/  SHF.R.U32.HI R21, RZ, 0x10, R5 ;  /* 0x00000010ff157819 */ /* 0x000fe40000011605 */
[----:B------:R-:W-:Y:S02]  /*e2c0*/  SHF.R.U32.HI R29, RZ, 0x10, R11 ;  /* 0x00000010ff1d7819 */ /* 0x000fe4000001160b */
[----:B------:R-:W-:Y:S01]  /*e2d0*/  SHF.R.U32.HI R3, RZ, 0x10, R7 ;  /* 0x00000010ff037819 */ /* 0x000fe20000011607 */
[----:B------:R-:W-:Y:S01]  /*e2e0*/  IMAD.U32 R21, R21, 0x10000, RZ ;  /* 0x0001000015157824 */ /* 0x000fe200078e00ff */
[----:B------:R-:W-:Y:S01]  /*e2f0*/  SHF.R.U32.HI R33, RZ, 0x10, R9 ;  /* 0x00000010ff217819 */ /* 0x000fe20000011609 */
[----:B------:R-:W-:Y:S01]  /*e300*/  IMAD.U32 R29, R29, 0x10000, RZ ;  /* 0x000100001d1d7824 */ /* 0x000fe200078e00ff */
[----:B------:R-:W-:-:S02]  /*e310*/  SHF.L.U32 R3, R3, 0x10, RZ ;  /* 0x0000001003037819 */ /* 0x000fc400000006ff */
[----:B------:R-:W-:Y:S01]  /*e320*/  LOP3.LUT R21, R20, 0xff0000, R21, 0xf8, !PT ;  /* 0x00ff000014157812 */ /* 0x000fe200078ef815 */
[----:B------:R-:W-:Y:S01]  /*e330*/  IMAD.U32 R33, R33, 0x10000, RZ ;  /* 0x0001000021217824 */ /* 0x000fe200078e00ff */
[----:B------:R-:W-:Y:S02]  /*e340*/  LOP3.LUT R3, R12, 0xff0000, R3, 0xf8, !PT ;  /* 0x00ff00000c037812 */ /* 0x000fe400078ef803 */
[----:B------:R-:W-:Y:S02]  /*e350*/  VIMNMX R0, R26, 0x80, PT ;  /* 0x000000801a007848 */ /* 0x000fe40003fe0100 */
[----:B------:R-:W-:Y:S02]  /*e360*/  LOP3.LUT R29, R14, 0xff0000, R29, 0xf8, !PT ;  /* 0x00ff00000e1d7812 */ /* 0x000fe400078ef81d */
[----:B------:R-:W-:Y:S02]  /*e370*/  LOP3.LUT R13, R13, 0xff0000, R6, 0xf8, !PT ;  /* 0x00ff00000d0d7812 */ /* 0x000fe400078ef806 */
[----:B------:R-:W-:-:S02]  /*e380*/  LOP3.LUT R15, R15, 0xff0000, R4, 0xf8, !PT ;  /* 0x00ff00000f0f7812 */ /* 0x000fc400078ef804 */
[----:B------:R-:W-:Y:S02]  /*e390*/  LOP3.LUT R27, R27, 0xff0000, R10, 0xf8, !PT ;  /* 0x00ff00001b1b7812 */ /* 0x000fe400078ef80a */
[----:B------:R-:W-:Y:S02]  /*e3a0*/  LOP3.LUT R14, R3, 0xff000000, R7, 0xf8, !PT ;  /* 0xff000000030e7812 */ /* 0x000fe400078ef807 */
[----:B------:R-:W-:Y:S02]  /*e3b0*/  LOP3.LUT R33, R24, 0xff0000, R33, 0xf8, !PT ;  /* 0x00ff000018217812 */ /* 0x000fe400078ef821 */
[----:B------:R-:W-:Y:S02]  /*e3c0*/  ISETP.GE.AND P1, PT, R23, R0, PT ;  /* 0x000000001700720c */ /* 0x000fe40003f26270 */
[----:B------:R-:W-:Y:S02]  /*e3d0*/  LOP3.LUT R13, R13, 0xff000000, R6, 0xf8, !PT ;  /* 0xff0000000d0d7812 */ /* 0x000fe400078ef806 */
[----:B------:R-:W-:-:S02]  /*e3e0*/  LOP3.LUT R3, R15, 0xff000000, R4, 0xf8, !PT ;  /* 0xff0000000f037812 */ /* 0x000fc400078ef804 */
[----:B------:R-:W-:Y:S02]  /*e3f0*/  LOP3.LUT R12, R21, 0xff000000, R5, 0xf8, !PT ;  /* 0xff000000150c7812 */ /* 0x000fe400078ef805 */
[----:B------:R-:W-:Y:S02]  /*e400*/  LOP3.LUT R10, R27, 0xff000000, R10, 0xf8, !PT ;  /* 0xff0000001b0a7812 */ /* 0x000fe400078ef80a */
[----:B------:R-:W-:Y:S02]  /*e410*/  LOP3.LUT R11, R29, 0xff000000, R11, 0xf8, !PT ;  /* 0xff0000001d0b7812 */ /* 0x000fe400078ef80b */
[----:B------:R-:W-:Y:S01]  /*e420*/  LOP3.LUT R31, R31, 0xff0000, R8, 0xf8, !PT ;  /* 0x00ff00001f1f7812 */ /* 0x000fe200078ef808 */
[----:B0-----:R-:W-:Y:S06]  /*e430*/  @!P0 BRA `(.L_x_455) ;  /* 0x000001c000908947 */ /* 0x001fec0003800000 */
.L_x_684:
[----:B------:R-:W-:Y:S05]  /*e440*/  BSYNC B1 ;  /* 0x0000000000017941 */ /* 0x000fea0003800000 */
.L_x_454:
[----:B------:R-:W-:Y:S01]  /*e450*/  BSSY B1, `(.L_x_456) ;  /* 0x00000c0000017945 */ /* 0x000fe20003800000 */
[----:B------:R-:W-:Y:S02]  /*e460*/  LOP3.LUT R8, R31, 0xff000000, R8, 0xf8, !PT ;  /* 0xff0000001f087812 */ /* 0x000fe400078ef808 */
[----:B------:R-:W-:Y:S01]  /*e470*/  LOP3.LUT R9, R33, 0xff000000, R9, 0xf8, !PT ;  /* 0xff00000021097812 */ /* 0x000fe200078ef809 */
[----:B------:R-:W-:Y:S06]  /*e480*/  @P1 BRA `(.L_x_457) ;  /* 0x0000000800f01947 */ /* 0x000fec0003800000 */
[----:B------:R1:W5:Y:S01]  /*e490*/  LDL R42, [R1+0x64] ;  /* 0x00006400012a7983 */ /* 0x0003620000100800 */
[----:B------:R-:W2:Y:S01]  /*e4a0*/  LDC R4, c[0x0][0x3f4] ;  /* 0x0000fd00ff047b82 */ /* 0x000ea20000000800 */
[----:B------:R-:W-:Y:S01]  /*e4b0*/  BSSY B2, `(.L_x_458) ;  /* 0x000005e000027945 */ /* 0x000fe20003800000 */
[-C--:B--2---:R-:W-:Y:S02]  /*e4c0*/  ISETP.GE.AND P0, PT, R18, R4.reuse, PT ;  /* 0x000000041200720c */ /* 0x084fe40003f06270 */
[----:B------:R-:W-:-:S11]  /*e4d0*/  ISETP.GE.AND P1, PT, R233, R4, PT ;  /* 0x00000004e900720c */ /* 0x000fd60003f26270 */
[----:B-1----:R-:W-:Y:S05]  /*e4e0*/  @P0 BRA `(.L_x_459) ;  /* 0x0000000400680947 */ /* 0x002fea0003800000 */
[----:B-----5:R-:W1:Y:S01]  /*e4f0*/  LDS.128 R4, [R42+0x20400] ;  /* 0x020400002a047984 */ /* 0x020e620000000c00 */
[----:B------:R-:W-:Y:S02]  /*e500*/  F2FP.F16.E4M3.UNPACK_B R29, R10 ;  /* 0x0000000aff1d723e */ /* 0x000fe400020006ff */
[----:B------:R-:W-:-:S03]  /*e510*/  F2FP.F16.E4M3.UNPACK_B R27, R13 ;  /* 0x0000000dff1b723e */ /* 0x000fc600020006ff */
[----:B------:R-:W-:Y:S02]  /*e520*/  HADD2.F32 R30, -RZ, R29.H1_H1 ;  /* 0x3000001dff1e7230 */ /* 0x000fe40000004100 */
[----:B------:R-:W-:Y:S02]  /*e530*/  HADD2.F32 R28, -RZ, R27.H1_H1 ;  /* 0x3000001bff1c7230 */ /* 0x000fe40000004100 */
[----:B------:R-:W-:Y:S02]  /*e540*/  HADD2.F32 R29, -RZ, R29.H0_H0 ;  /* 0x2000001dff1d7230 */ /* 0x000fe40000004100 */
[----:B------:R-:W-:Y:S01]  /*e550*/  HADD2.F32 R27, -RZ, R27.H0_H0 ;  /* 0x2000001bff1b7230 */ /* 0x000fe20000004100 */
[-C--:B-1----:R-:W-:Y:S02]  /*e560*/  F2FP.F16.E4M3.UNPACK_B R15, R4.reuse.H1 ;  /* 0x00000004ff0f723e */ /* 0x082fe400030006ff */
[-C--:B------:R-:W-:Y:S02]  /*e570*/  F2FP.F16.E4M3.UNPACK_B R21, R5.reuse ;  /* 0x00000005ff15723e */ /* 0x080fe400020006ff */
[----:B------:R-:W-:Y:S01]  /*e580*/  F2FP.F16.E4M3.UNPACK_B R24, R5.H1 ;  /* 0x00000005ff18723e */ /* 0x000fe200030006ff */
[--C-:B------:R-:W-:Y:S01]  /*e590*/  HADD2.F32 R20, -RZ, R15.reuse.H0_H0 ;  /* 0x2000000fff147230 */ /* 0x100fe20000004100 */
[----:B------:R-:W-:Y:S01]  /*e5a0*/  F2FP.F16.E4M3.UNPACK_B R4, R4 ;  /* 0x00000004ff04723e */ /* 0x000fe200020006ff */
[----:B------:R-:W-:Y:S01]  /*e5b0*/  HADD2.F32 R15, -RZ, R15.H1_H1 ;  /* 0x3000000fff0f7230 */ /* 0x000fe20000004100 */
[----:B------:R-:W-:-:S02]  /*e5c0*/  F2FP.F16.E4M3.UNPACK_B R26, R6 ;  /* 0x00000006ff1a723e */ /* 0x000fc400020006ff */
[----:B------:R-:W-:Y:S02]  /*e5d0*/  F2FP.F16.E4M3.UNPACK_B R6, R6.H1 ;  /* 0x00000006ff06723e */ /* 0x000fe400030006ff */
[C---:B------:R-:W-:Y:S01]  /*e5e0*/  FMUL.FTZ R5, R15.reuse, R30 ;  /* 0x0000001e0f057220 */ /* 0x040fe20000410000 */
[-C--:B------:R-:W-:Y:S01]  /*e5f0*/  FMUL.FTZ R31, R15, R28.reuse ;  /* 0x0000001c0f1f7220 */ /* 0x080fe20000410000 */
[----:B------:R-:W-:Y:S02]  /*e600*/  F2FP.F16.E4M3.UNPACK_B R15, R7 ;  /* 0x00000007ff0f723e */ /* 0x000fe400020006ff */
[C---:B------:R-:W-:Y:S01]  /*e610*/  FFMA.FTZ R33, R20.reuse, R28, -R5 ;  /* 0x0000001c14217223 */ /* 0x040fe20000010805 */
[--C-:B------:R-:W-:Y:S01]  /*e620*/  HADD2.F32 R5, -RZ, R4.reuse.H1_H1 ;  /* 0x30000004ff057230 */ /* 0x100fe20000004100 */
[----:B------:R-:W-:Y:S01]  /*e630*/  F2FP.F16.E4M3.UNPACK_B R28, R10.H1 ;  /* 0x0000000aff1c723e */ /* 0x000fe200030006ff */
[----:B------:R-:W-:Y:S01]  /*e640*/  FFMA.FTZ R34, R20, R30, R31 ;  /* 0x0000001e14227223 */ /* 0x000fe2000001001f */
[----:B------:R-:W-:Y:S01]  /*e650*/  HADD2.F32 R4, -RZ, R4.H0_H0 ;  /* 0x20000004ff047230 */ /* 0x000fe20000004100 */
[----:B------:R-:W-:Y:S01]  /*e660*/  F2FP.F16.E4M3.UNPACK_B R20, R13.H1 ;  /* 0x0000000dff14723e */ /* 0x000fe200030006ff */
[C---:B------:R-:W-:Y:S01]  /*e670*/  FMUL.FTZ R31, R5.reuse, R29 ;  /* 0x0000001d051f7220 */ /* 0x040fe20000410000 */
[----:B------:R-:W-:Y:S01]  /*e680*/  FMUL.FTZ R32, R5, R27 ;  /* 0x0000001b05207220 */ /* 0x000fe20000410000 */
[----:B------:R-:W-:Y:S01]  /*e690*/  HADD2.F32 R30, -RZ, R28.H1_H1 ;  /* 0x3000001cff1e7230 */ /* 0x000fe20000004100 */
[----:B------:R-:W-:Y:S01]  /*e6a0*/  F2FP.F16.E4M3.UNPACK_B R7, R7.H1 ;  /* 0x00000007ff07723e */ /* 0x000fe200030006ff */
[----:B------:R-:W-:-:S02]  /*e6b0*/  HADD2.F32 R5, -RZ, R24.H1_H1 ;  /* 0x30000018ff057230 */ /* 0x000fc40000004100 */
[C---:B------:R-:W-:Y:S01]  /*e6c0*/  FFMA.FTZ R31, R4.reuse, R27, -R31 ;  /* 0x0000001b041f7223 */ /* 0x040fe2000001081f */
[----:B------:R-:W-:Y:S01]  /*e6d0*/  FFMA.FTZ R32, R4, R29, R32 ;  /* 0x0000001d04207223 */ /* 0x000fe20000010020 */
[----:B------:R-:W-:Y:S02]  /*e6e0*/  HADD2.F32 R27, -RZ, R20.H1_H1 ;  /* 0x30000014ff1b7230 */ /* 0x000fe40000004100 */
[----:B------:R-:W-:Y:S02]  /*e6f0*/  HADD2.F32 R24, -RZ, R24.H0_H0 ;  /* 0x20000018ff187230 */ /* 0x000fe40000004100 */
[C---:B------:R-:W-:Y:S01]  /*e700*/  FMUL.FTZ R29, R5.reuse, R30 ;  /* 0x0000001e051d7220 */ /* 0x040fe20000410000 */
[----:B------:R-:W-:Y:S02]  /*e710*/  HADD2.F32 R28, -RZ, R28.H0_H0 ;  /* 0x2000001cff1c7230 */ /* 0x000fe40000004100 */
[----:B------:R-:W-:Y:S01]  /*e720*/  FMUL.FTZ R5, R5, R27 ;  /* 0x0000001b05057220 */ /* 0x000fe20000410000 */
[----:B------:R-:W-:-:S02]  /*e730*/  HADD2.F32 R4, -RZ, R21.H1_H1 ;  /* 0x30000015ff047230 */ /* 0x000fc40000004100 */
[C---:B------:R-:W-:Y:S01]  /*e740*/  FFMA.FTZ R37, R24.reuse, R27, -R29 ;  /* 0x0000001b18257223 */ /* 0x040fe2000001081d */
[----:B------:R-:W-:Y:S01]  /*e750*/  F2FP.F16.E4M3.UNPACK_B R27, R11 ;  /* 0x0000000bff1b723e */ /* 0x000fe200020006ff */
[----:B------:R-:W-:Y:S02]  /*e760*/  HADD2.F32 R20, -RZ, R20.H0_H0 ;  /* 0x20000014ff147230 */ /* 0x000fe40000004100 */
[----:B------:R-:W-:Y:S01]  /*e770*/  FFMA.FTZ R30, R24, R30, R5 ;  /* 0x0000001e181e7223 */ /* 0x000fe20000010005 */
[----:B------:R-:W-:Y:S02]  /*e780*/  HADD2.F32 R21, -RZ, R21.H0_H0 ;  /* 0x20000015ff157230 */ /* 0x000fe40000004100 */
[C---:B------:R-:W-:Y:S01]  /*e790*/  FMUL.FTZ R36, R4.reuse, R28 ;  /* 0x0000001c04247220 */ /* 0x040fe20000410000 */
[----:B------:R-:W-:Y:S01]  /*e7a0*/  F2FP.F16.E4M3.UNPACK_B R24, R14 ;  /* 0x0000000eff18723e */ /* 0x000fe200020006ff */
[----:B------:R-:W-:Y:S02]  /*e7b0*/  HADD2.F32 R29, -RZ, R27.H1_H1 ;  /* 0x3000001bff1d7230 */ /* 0x000fe40000004100 */
[----:B0-----:R-:W-:Y:S01]  /*e7c0*/  FMUL.FTZ R35, R4, R20 ;  /* 0x0000001404237220 */ /* 0x001fe20000410000 */
[----:B------:R-:W-:-:S02]  /*e7d0*/  HADD2.F32 R5, -RZ, R6.H1_H1 ;  /* 0x30000006ff057230 */ /* 0x000fc40000004100 */
[C---:B------:R-:W-:Y:S01]  /*e7e0*/  FFMA.FTZ R36, R21.reuse, R20, -R36 ;  /* 0x0000001415247223 */ /* 0x040fe20000010824 */
[----:B------:R-:W-:Y:S02]  /*e7f0*/  HADD2.F32 R20, -RZ, R24.H1_H1 ;  /* 0x30000018ff147230 */ /* 0x000fe40000004100 */
[----:B------:R-:W-:Y:S01]  /*e800*/  FFMA.FTZ R35, R21, R28, R35 ;  /* 0x0000001c15237223 */ /* 0x000fe20000010023 */
[----:B------:R-:W-:Y:S02]  /*e810*/  HADD2.F32 R6, -RZ, R6.H0_H0 ;  /* 0x20000006ff067230 */ /* 0x000fe40000004100 */
[C---:B------:R-:W-:Y:S01]  /*e820*/  FMUL.FTZ R39, R5.reuse, R29 ;  /* 0x0000001d05277220 */ /* 0x040fe20000410000 */
[----:B------:R-:W-:Y:S02]  /*e830*/  HADD2.F32 R27, -RZ, R27.H0_H0 ;  /* 0x2000001bff1b7230 */ /* 0x000fe40000004100 */
[----:B------:R-:W-:Y:S01]  /*e840*/  FMUL.FTZ R41, R5, R20 ;  /* 0x0000001405297220 */ /* 0x000fe20000410000 */
[----:B------:R-:W-:-:S02]  /*e850*/  HADD2.F32 R4, -RZ, R26.H1_H1 ;  /* 0x3000001aff047230 */ /* 0x000fc40000004100 */
[----:B------:R-:W-:Y:S01]  /*e860*/  FFMA.FTZ R28, R6, R20, -R39 ;  /* 0x00000014061c7223 */ /* 0x000fe20000010827 */
[----:B------:R-:W-:Y:S01]  /*e870*/  HADD2.F32 R21, -RZ, R24.H0_H0 ;  /* 0x20000018ff157230 */ /* 0x000fe20000004100 */
[----:B------:R-:W-:Y:S01]  /*e880*/  F2FP.F16.E4M3.UNPACK_B R5, R14.H1 ;  /* 0x0000000eff05723e */ /* 0x000fe200030006ff */
[----:B------:R-:W-:Y:S02]  /*e890*/  HADD2.F32 R26, -RZ, R26.H0_H0 ;  /* 0x2000001aff1a7230 */ /* 0x000fe40000004100 */
[----:B------:R-:W-:Y:S01]  /*e8a0*/  FMUL.FTZ R39, R4, R27 ;  /* 0x0000001b04277220 */ /* 0x000fe20000410000 */
[----:B------:R-:W-:Y:S01]  /*e8b0*/  FFMA.FTZ R41, R6, R29, R41 ;  /* 0x0000001d06297223 */ /* 0x000fe20000010029 */
[----:B------:R-:W-:Y:S01]  /*e8c0*/  FMUL.FTZ R20, R4, R21 ;  /* 0x0000001504147220 */ /* 0x000fe20000410000 */
[----:B------:R-:W-:Y:S01]  /*e8d0*/  F2FP.F16.E4M3.UNPACK_B R4, R11.H1 ;  /* 0x0000000bff04723e */ /* 0x000fe200030006ff */
[----:B------:R-:W-:Y:S01]  /*e8e0*/  FFMA.FTZ R39, R26, R21, -R39 ;  /* 0x000000151a277223 */ /* 0x000fe20000010827 */
[----:B------:R-:W-:-:S02]  /*e8f0*/  HADD2.F32 R6, -RZ, R5.H0_H0 ;  /* 0x20000005ff067230 */ /* 0x000fc40000004100 */
[----:B------:R-:W-:Y:S01]  /*e900*/  FFMA.FTZ R26, R26, R27, R20 ;  /* 0x0000001b1a1a7223 */ /* 0x000fe20000010014 */
[----:B------:R-:W-:Y:S01]  /*e910*/  HADD2.F32 R20, -RZ, R5.H1_H1 ;  /* 0x30000005ff147230 */ /* 0x000fe20000004100 */
[----:B------:R-:W-:Y:S01]  /*e920*/  F2FP.SATFINITE.E4M3.F32.PACK_AB_MERGE_C R30, R30, R37, RZ ;  /* 0x000000251e1e723e */ /* 0x000fe200048070ff */
[--C-:B------:R-:W-:Y:S02]  /*e930*/  HADD2.F32 R24, -RZ, R4.reuse.H1_H1 ;  /* 0x30000004ff187230 */ /* 0x100fe40000004100 */
[----:B------:R-:W-:Y:S02]  /*e940*/  HADD2.F32 R5, -RZ, R7.H1_H1 ;  /* 0x30000007ff057230 */ /* 0x000fe40000004100 */
[----:B------:R-:W-:Y:S02]  /*e950*/  HADD2.F32 R21, -RZ, R4.H0_H0 ;  /* 0x20000004ff157230 */ /* 0x000fe40000004100 */
[----:B------:R-:W-:Y:S02]  /*e960*/  HADD2.F32 R4, -RZ, R15.H1_H1 ;  /* 0x3000000fff047230 */ /* 0x000fe40000004100 */
[----:B------:R-:W-:Y:S01]  /*e970*/  FMUL.FTZ R40, R5, R24 ;  /* 0x0000001805287220 */ /* 0x000fe20000410000 */
[----:B------:R-:W-:-:S02]  /*e980*/  HADD2.F32 R7, -RZ, R7.H0_H0 ;  /* 0x20000007ff077230 */ /* 0x000fc40000004100 */
[----:B------:R-:W-:Y:S01]  /*e990*/  FMUL.FTZ R5, R5, R20 ;  /* 0x0000001405057220 */ /* 0x000fe20000410000 */
[----:B------:R-:W-:Y:S02]  /*e9a0*/  HADD2.F32 R15, -RZ, R15.H0_H0 ;  /* 0x2000000fff0f7230 */ /* 0x000fe40000004100 */
[CC--:B------:R-:W-:Y:S01]  /*e9b0*/  FMUL.FTZ R38, R4.reuse, R21.reuse ;  /* 0x0000001504267220 */ /* 0x0c0fe20000410000 */
[----:B------:R-:W-:Y:S01]  /*e9c0*/  FMUL.FTZ R4, R4, R6 ;  /* 0x0000000604047220 */ /* 0x000fe20000410000 */
[C---:B------:R-:W-:Y:S01]  /*e9d0*/  FFMA.FTZ R40, R7.reuse, R20, -R40 ;  /* 0x0000001407287223 */ /* 0x040fe20000010828 */
[----:B------:R-:W-:Y:S01]  /*e9e0*/  FFMA.FTZ R5, R7, R24, R5 ;  /* 0x0000001807057223 */ /* 0x000fe20000010005 */
[C---:B------:R-:W-:Y:S01]  /*e9f0*/  FFMA.FTZ R7, R15.reuse, R6, -R38 ;  /* 0x000000060f077223 */ /* 0x040fe20000010826 */
[----:B------:R-:W-:Y:S01]  /*ea00*/  FFMA.FTZ R20, R15, R21, R4 ;  /* 0x000000150f147223 */ /* 0x000fe20000010004 */
[----:B------:R-:W-:Y:S02]  /*ea10*/  F2FP.SATFINITE.E4M3.F32.PACK_AB_MERGE_C R4, R34, R33, RZ ;  /* 0x000000212204723e */ /* 0x000fe400048070ff */
[----:B------:R-:W-:-:S02]  /*ea20*/  F2FP.SATFINITE.E4M3.F32.PACK_AB_MERGE_C R6, R41, R28, RZ ;  /* 0x0000001c2906723e */ /* 0x000fc400048070ff */
[----:B------:R-:W-:Y:S02]  /*ea30*/  F2FP.SATFINITE.E4M3.F32.PACK_AB_MERGE_C R40, R5, R40, RZ ;  /* 0x000000280528723e */ /* 0x000fe400048070ff */
[----:B------:R-:W-:Y:S02]  /*ea40*/  F2FP.SATFINITE.E4M3.F32.PACK_AB_MERGE_C R4, R32, R31, R4 ;  /* 0x0000001f2004723e */ /* 0x000fe40004807004 */
[----:B------:R-:W-:Y:S02]  /*ea50*/  F2FP.SATFINITE.E4M3.F32.PACK_AB_MERGE_C R5, R35, R36, R30 ;  /* 0x000000242305723e */ /* 0x000fe4000480701e */
[----:B------:R-:W-:Y:S02]  /*ea60*/  F2FP.SATFINITE.E4M3.F32.PACK_AB_MERGE_C R6, R26, R39, R6 ;  /* 0x000000271a06723e */ /* 0x000fe40004807006 */
[----:B------:R-:W-:-:S05]  /*ea70*/  F2FP.SATFINITE.E4M3.F32.PACK_AB_MERGE_C R7, R20, R7, R40 ;  /* 0x000000071407723e */ /* 0x000fca0004807028 */
[----:B------:R1:W-:Y:S02]  /*ea80*/  STS.128 [R42+0x20400], R4 ;  /* 0x020400042a007388 */ /* 0x0003e40000000c00 */
.L_x_459:
[----:B------:R-:W-:Y:S05]  /*ea90*/  BSYNC B2 ;  /* 0x0000000000027941 */ /* 0x000fea0003800000 */
.L_x_458:
[----:B------:R-:W-:Y:S05]  /*eaa0*/  @P1 BRA `(.L_x_457) ;  /* 0x0000000400681947 */ /* 0x000fea0003800000 */
[----:B-1---5:R-:W1:Y:S01]  /*eab0*/  LDS.128 R4, [R42+0x24400] ;  /* 0x024400002a047984 */ /* 0x022e620000000c00 */
        /* <DEDUP_REMOVED lines=89> */
.L_x_457:
[----:B------:R-:W-:Y:S05]  /*f050*/  BSYNC B1 ;  /* 0x0000000000017941 */ /* 0x000fea0003800000 */
.L_x_456:
[----:B-12---:R-:W-:Y:S01]  /*f060*/  VIADD R4, R23, 0x20 ;  /* 0x0000002017047836 */ /* 0x006fe20000000000 */
[----:B------:R-:W-:Y:S04]  /*f070*/  BSSY B1, `(.L_x_460) ;  /* 0x00000bf000017945 */ /* 0x000fe80003800000 */
[----:B------:R-:W-:-:S13]  /*f080*/  ISETP.GE.AND P0, PT, R4, R0, PT ;  /* 0x000000000400720c */ /* 0x000fda0003f06270 */
[----:B------:R-:W-:Y:S05]  /*f090*/  @P0 BRA `(.L_x_461) ;  /* 0x0000000800f00947 */ /* 0x000fea0003800000 */
[----:B-----5:R1:W5:Y:S01]  /*f0a0*/  LDL R42, [R1+0x64] ;  /* 0x00006400012a7983 */ /* 0x0203620000100800 */
[----:B------:R-:W2:Y:S01]  /*f0b0*/  LDC R4, c[0x0][0x3f4] ;  /* 0x0000fd00ff047b82 */ /* 0x000ea20000000800 */
[----:B------:R-:W-:Y:S01]  /*f0c0*/  BSSY B2, `(.L_x_462) ;  /* 0x000005e000027945 */ /* 0x000fe20003800000 */
[-C--:B--2---:R-:W-:Y:S02]  /*f0d0*/  ISETP.GE.AND P0, PT, R18, R4.reuse, PT ;  /* 0x000000041200720c */ /* 0x084fe40003f06270 */
[----:B------:R-:W-:-:S11]  /*f0e0*/  ISETP.GE.AND P1, PT, R233, R4, PT ;  /* 0x00000004e900720c */ /* 0x000fd60003f26270 */
[----:B-1----:R-:W-:Y:S05]  /*f0f0*/  @P0 BRA `(.L_x_463) ;  /* 0x0000000400680947 */ /* 0x002fea0003800000 */
[----:B-----5:R-:W1:Y:S01]  /*f100*/  LDS.128 R4, [R42+0x21400] ;  /* 0x021400002a047984 */ /* 0x020e620000000c00 */
[----:B------:R-:W-:Y:S02]  /*f110*/  F2FP.F16.E4M3.UNPACK_B R29, R13 ;  /* 0x0000000dff1d723e */ /* 0x000fe400020006ff */
[-C--:B------:R-:W-:Y:S02]  /*f120*/  F2FP.F16.E4M3.UNPACK_B R30, R10.reuse ;  /* 0x0000000aff1e723e */ /* 0x080fe400020006ff */
[----:B------:R-:W-:Y:S01]  /*f130*/  F2FP.F16.E4M3.UNPACK_B R33, R10.H1 ;  /* 0x0000000aff21723e */ /* 0x000fe200030006ff */
[----:B------:R-:W-:Y:S01]  /*f140*/  HADD2.F32 R28, -RZ, R29.H1_H1 ;  /* 0x3000001dff1c7230 */ /* 0x000fe20000004100 */
[----:B------:R-:W-:Y:S01]  /*f150*/  F2FP.F16.E4M3.UNPACK_B R37, R11 ;  /* 0x0000000bff25723e */ /* 0x000fe200020006ff */
[----:B------:R-:W-:Y:S02]  /*f160*/  HADD2.F32 R32, -RZ, R30.H1_H1 ;  /* 0x3000001eff207230 */ /* 0x000fe40000004100 */
[----:B------:R-:W-:-:S02]  /*f170*/  HADD2.F32 R34, -RZ, R33.H1_H1 ;  /* 0x30000021ff227230 */ /* 0x000fc40000004100 */
[----:B0-----:R-:W-:Y:S02]  /*f180*/  HADD2.F32 R35, -RZ, R33.H0_H0 ;  /* 0x20000021ff237230 */ /* 0x001fe40000004100 */
[--C-:B------:R-:W-:Y:S02]  /*f190*/  HADD2.F32 R40, -RZ, R37.reuse.H1_H1 ;  /* 0x30000025ff287230 */ /* 0x100fe40000004100 */
        /* <DEDUP_REMOVED lines=9> */
[-C--:B------:R-:W-:Y:S01]  /*f230*/  FMUL.FTZ R5, R32, R15.reuse ;  /* 0x0000000f20057220 */ /* 0x080fe20000410000 */
[C---:B------:R-:W-:Y:S01]  /*f240*/  FMUL.FTZ R27, R28.reuse, R15 ;  /* 0x0000000f1c1b7220 */ /* 0x040fe20000410000 */
[----:B------:R-:W-:Y:S02]  /*f250*/  F2FP.F16.E4M3.UNPACK_B R15, R7 ;  /* 0x00000007ff0f723e */ /* 0x000fe400020006ff */
[-C--:B------:R-:W-:Y:S01]  /*f260*/  FFMA.FTZ R28, R28, R20.reuse, -R5 ;  /* 0x000000141c1c7223 */ /* 0x080fe20000010805 */
[----:B------:R-:W-:Y:S01]  /*f270*/  FFMA.FTZ R31, R32, R20, R27 ;  /* 0x00000014201f7223 */ /* 0x000fe2000001001b */
[----:B------:R-:W-:Y:S01]  /*f280*/  HADD2.F32 R32, -RZ, R30.H0_H0 ;  /* 0x2000001eff207230 */ /* 0x000fe20000004100 */
[----:B------:R-:W-:Y:S01]  /*f290*/  F2FP.F16.E4M3.UNPACK_B R30, R13.H1 ;  /* 0x0000000dff1e723e */ /* 0x000fe200030006ff */
[----:B------:R-:W-:Y:S01]  /*f2a0*/  HADD2.F32 R5, -RZ, R4.H1_H1 ;  /* 0x30000004ff057230 */ /* 0x000fe20000004100 */
[----:B------:R-:W-:Y:S01]  /*f2b0*/  F2FP.F16.E4M3.UNPACK_B R7, R7.H1 ;  /* 0x00000007ff07723e */ /* 0x000fe200030006ff */
[----:B------:R-:W-:-:S02]  /*f2c0*/  HADD2.F32 R20, -RZ, R29.H0_H0 ;  /* 0x2000001dff147230 */ /* 0x000fc40000004100 */
[----:B------:R-:W-:Y:S02]  /*f2d0*/  HADD2.F32 R4, -RZ, R4.H0_H0 ;  /* 0x20000004ff047230 */ /* 0x000fe40000004100 */
[-C--:B------:R-:W-:Y:S01]  /*f2e0*/  FMUL.FTZ R27, R32, R5.reuse ;  /* 0x00000005201b7220 */ /* 0x080fe20000410000 */
[----:B------:R-:W-:Y:S02]  /*f2f0*/  HADD2.F32 R33, -RZ, R30.H0_H0 ;  /* 0x2000001eff217230 */ /* 0x000fe40000004100 */
[C---:B------:R-:W-:Y:S01]  /*f300*/  FMUL.FTZ R29, R20.reuse, R5 ;  /* 0x00000005141d7220 */ /* 0x040fe20000410000 */
[--C-:B------:R-:W-:Y:S02]  /*f310*/  HADD2.F32 R5, -RZ, R24.reuse.H1_H1 ;  /* 0x30000018ff057230 */ /* 0x100fe40000004100 */
[-C--:B------:R-:W-:Y:S01]  /*f320*/  FFMA.FTZ R27, R20, R4.reuse, -R27 ;  /* 0x00000004141b7223 */ /* 0x080fe2000001081b */
[----:B------:R-:W-:Y:S02]  /*f330*/  HADD2.F32 R24, -RZ, R24.H0_H0 ;  /* 0x20000018ff187230 */ /* 0x000fe40000004100 */
[----:B------:R-:W-:Y:S01]  /*f340*/  FFMA.FTZ R20, R32, R4, R29 ;  /* 0x0000000420147223 */ /* 0x000fe2000001001d */
[----:B------:R-:W-:-:S02]  /*f350*/  HADD2.F32 R32, -RZ, R30.H1_H1 ;  /* 0x3000001eff207230 */ /* 0x000fc40000004100 */
[-C--:B------:R-:W-:Y:S01]  /*f360*/  FMUL.FTZ R29, R34, R5.reuse ;  /* 0x00000005221d7220 */ /* 0x080fe20000410000 */
[--C-:B------:R-:W-:Y:S02]  /*f370*/  HADD2.F32 R4, -RZ, R21.reuse.H1_H1 ;  /* 0x30000015ff047230 */ /* 0x100fe40000004100 */
[----:B------:R-:W-:Y:S02]  /*f380*/  HADD2.F32 R21, -RZ, R21.H0_H0 ;  /* 0x20000015ff157230 */ /* 0x000fe40000004100 */
[C---:B------:R-:W-:Y:S01]  /*f390*/  FMUL.FTZ R5, R32.reuse, R5 ;  /* 0x0000000520057220 */ /* 0x040fe20000410000 */
[----:B------:R-:W-:Y:S01]  /*f3a0*/  FFMA.FTZ R29, R32, R24, -R29 ;  /* 0x00000018201d7223 */ /* 0x000fe2000001081d */
[----:B------:R-:W-:Y:S01]  /*f3b0*/  FMUL.FTZ R30, R35, R4 ;  /* 0x00000004231e7220 */ /* 0x000fe20000410000 */
[----:B------:R-:W-:Y:S01]  /*f3c0*/  F2FP.F16.E4M3.UNPACK_B R32, R14 ;  /* 0x0000000eff20723e */ /* 0x000fe200020006ff */
[----:B------:R-:W-:Y:S01]  /*f3d0*/  FFMA.FTZ R24, R34, R24, R5 ;  /* 0x0000001822187223 */ /* 0x000fe20000010005 */
[----:B------:R-:W-:Y:S01]  /*f3e0*/  FMUL.FTZ R4, R33, R4 ;  /* 0x0000000421047220 */ /* 0x000fe20000410000 */
[----:B------:R-:W-:-:S02]  /*f3f0*/  HADD2.F32 R5, -RZ, R6.H1_H1 ;  /* 0x30000006ff057230 */ /* 0x000fc40000004100 */
[-C--:B------:R-:W-:Y:S01]  /*f400*/  FFMA.FTZ R30, R33, R21.reuse, -R30 ;  /* 0x00000015211e7223 */ /* 0x080fe2000001081e */
[----:B------:R-:W-:Y:S02]  /*f410*/  HADD2.F32 R34, -RZ, R32.H1_H1 ;  /* 0x30000020ff227230 */ /* 0x000fe40000004100 */
[----:B------:R-:W-:Y:S01]  /*f420*/  FFMA.FTZ R21, R35, R21, R4 ;  /* 0x0000001523157223 */ /* 0x000fe20000010004 */
[----:B------:R-:W-:Y:S02]  /*f430*/  HADD2.F32 R6, -RZ, R6.H0_H0 ;  /* 0x20000006ff067230 */ /* 0x000fe40000004100 */
[-C--:B------:R-:W-:Y:S01]  /*f440*/  FMUL.FTZ R33, R40, R5.reuse ;  /* 0x0000000528217220 */ /* 0x080fe20000410000 */
[----:B------:R-:W-:Y:S02]  /*f450*/  HADD2.F32 R36, -RZ, R32.H0_H0 ;  /* 0x20000020ff247230 */ /* 0x000fe40000004100 */
[----:B------:R-:W-:Y:S01]  /*f460*/  FMUL.FTZ R35, R34, R5 ;  /* 0x0000000522237220 */ /* 0x000fe20000410000 */
[----:B------:R-:W-:-:S02]  /*f470*/  HADD2.F32 R4, -RZ, R26.H1_H1 ;  /* 0x3000001aff047230 */ /* 0x000fc40000004100 */
[----:B------:R-:W-:Y:S01]  /*f480*/  FFMA.FTZ R32, R34, R6, -R33 ;  /* 0x0000000622207223 */ /* 0x000fe20000010821 */
[----:B------:R-:W-:Y:S01]  /*f490*/  HADD2.F32 R26, -RZ, R26.H0_H0 ;  /* 0x2000001aff1a7230 */ /* 0x000fe20000004100 */
[----:B------:R-:W-:Y:S01]  /*f4a0*/  F2FP.F16.E4M3.UNPACK_B R34, R14.H1 ;  /* 0x0000000eff22723e */ /* 0x000fe200030006ff */
[----:B------:R-:W-:Y:S01]  /*f4b0*/  FFMA.FTZ R35, R40, R6, R35 ;  /* 0x0000000628237223 */ /* 0x000fe20000010023 */
[-C--:B------:R-:W-:Y:S01]  /*f4c0*/  FMUL.FTZ R5, R38, R4.reuse ;  /* 0x0000000426057220 */ /* 0x080fe20000410000 */
[C---:B------:R-:W-:Y:S01]  /*f4d0*/  FMUL.FTZ R33, R36.reuse, R4 ;  /* 0x0000000424217220 */ /* 0x040fe20000410000 */
[----:B------:R-:W-:Y:S01]  /*f4e0*/  F2FP.F16.E4M3.UNPACK_B R4, R11.H1 ;  /* 0x0000000bff04723e */ /* 0x000fe200030006ff */
[----:B------:R-:W-:Y:S02]  /*f4f0*/  HADD2.F32 R39, -RZ, R34.H1_H1 ;  /* 0x30000022ff277230 */ /* 0x000fe40000004100 */
[----:B------:R-:W-:Y:S01]  /*f500*/  FFMA.FTZ R6, R36, R26, -R5 ;  /* 0x0000001a24067223 */ /* 0x000fe20000010805 */
[----:B------:R-:W-:-:S02]  /*f510*/  HADD2.F32 R5, -RZ, R7.H1_H1 ;  /* 0x30000007ff057230 */ /* 0x000fc40000004100 */
[----:B------:R-:W-:Y:S01]  /*f520*/  FFMA.FTZ R33, R38, R26, R33 ;  /* 0x0000001a26217223 */ /* 0x000fe20000010021 */
[--C-:B------:R-:W-:Y:S01]  /*f530*/  HADD2.F32 R43, -RZ, R4.reuse.H1_H1 ;  /* 0x30000004ff2b7230 */ /* 0x100fe20000004100 */
[----:B------:R-:W-:Y:S01]  /*f540*/  F2FP.SATFINITE.E4M3.F32.PACK_AB_MERGE_C R24, R24, R29, RZ ;  /* 0x0000001d1818723e */ /* 0x000fe200048070ff */
[----:B------:R-:W-:Y:S02]  /*f550*/  HADD2.F32 R41, -RZ, R4.H0_H0 ;  /* 0x20000004ff297230 */ /* 0x000fe40000004100 */
[-C--:B------:R-:W-:Y:S01]  /*f560*/  FMUL.FTZ R36, R39, R5.reuse ;  /* 0x0000000527247220 */ /* 0x080fe20000410000 */
[----:B------:R-:W-:Y:S01]  /*f570*/  HADD2.F32 R4, -RZ, R15.H1_H1 ;  /* 0x3000000fff047230 */ /* 0x000fe20000004100 */
[----:B------:R-:W-:Y:S01]  /*f580*/  F2FP.SATFINITE.E4M3.F32.PACK_AB_MERGE_C R32, R35, R32, RZ ;  /* 0x000000202320723e */ /* 0x000fe200048070ff */
[----:B------:R-:W-:Y:S02]  /*f590*/  HADD2.F32 R37, -RZ, R34.H0_H0 ;  /* 0x20000022ff257230 */ /* 0x000fe40000004100 */
[----:B------:R-:W-:Y:S01]  /*f5a0*/  FMUL.FTZ R34, R43, R5 ;  /* 0x000000052b227220 */ /* 0x000fe20000410000 */
[----:B------:R-:W-:-:S02]  /*f5b0*/  HADD2.F32 R7, -RZ, R7.H0_H0 ;  /* 0x20000007ff077230 */ /* 0x000fc40000004100 */
[-C--:B------:R-:W-:Y:S01]  /*f5c0*/  FMUL.FTZ R26, R41, R4.reuse ;  /* 0x00000004291a7220 */ /* 0x080fe20000410000 */
[----:B------:R-:W-:Y:S02]  /*f5d0*/  HADD2.F32 R15, -RZ, R15.H0_H0 ;  /* 0x2000000fff0f7230 */ /* 0x000fe40000004100 */
[----:B------:R-:W-:Y:S01]  /*f5e0*/  FMUL.FTZ R4, R37, R4 ;  /* 0x0000000425047220 */ /* 0x000fe20000410000 */
[----:B------:R-:W-:Y:S01]  /*f5f0*/  F2FP.SATFINITE.E4M3.F32.PACK_AB_MERGE_C R6, R33, R6, R32 ;  /* 0x000000062106723e */ /* 0x000fe20004807020 */
[-C--:B------:R-:W-:Y:S01]  /*f600*/  FFMA.FTZ R34, R39, R7.reuse, -R34 ;  /* 0x0000000727227223 */ /* 0x080fe20000010822 */
[----:B------:R-:W-:Y:S01]  /*f610*/  FFMA.FTZ R5, R43, R7, R36 ;  /* 0x000000072b057223 */ /* 0x000fe20000010024 */
[-C--:B------:R-:W-:Y:S01]  /*f620*/  FFMA.FTZ R7, R37, R15.reuse, -R26 ;  /* 0x0000000f25077223 */ /* 0x080fe2000001081a */
[----:B------:R-:W-:Y:S01]  /*f630*/  FFMA.FTZ R26, R41, R15, R4 ;  /* 0x0000000f291a7223 */ /* 0x000fe20000010004 */
[----:B------:R-:W-:Y:S02]  /*f640*/  F2FP.SATFINITE.E4M3.F32.PACK_AB_MERGE_C R4, R31, R28, RZ ;  /* 0x0000001c1f04723e */ /* 0x000fe400048070ff */
[----:B------:R-:W-:-:S02]  /*f650*/  F2FP.SATFINITE.E4M3.F32.PACK_AB_MERGE_C R34, R5, R34, RZ ;  /* 0x000000220522723e */ /* 0x000fc400048070ff */
[----:B------:R-:W-:Y:S02]  /*f660*/  F2FP.SATFINITE.E4M3.F32.PACK_AB_MERGE_C R4, R20, R27, R4 ;  /* 0x0000001b1404723e */ /* 0x000fe40004807004 */
[----:B------:R-:W-:Y:S02]  /*f670*/  F2FP.SATFINITE.E4M3.F32.PACK_AB_MERGE_C R5, R21, R30, R24 ;  /* 0x0000001e1505723e */ /* 0x000fe40004807018 */
[----:B------:R-:W-:-:S05]  /*f680*/  F2FP.SATFINITE.E4M3.F32.PACK_AB_MERGE_C R7, R26, R7, R34 ;  /* 0x000000071a07723e */ /* 0x000fca0004807022 */
[----:B------:R1:W-:Y:S02]  /*f690*/  STS.128 [R42+0x21400], R4 ;  /* 0x021400042a007388 */ /* 0x0003e40000000c00 */
.L_x_463:
[----:B------:R-:W-:Y:S05]  /*f6a0*/  BSYNC B2 ;  /* 0x0000000000027941 */ /* 0x000fea0003800000 */
.L_x_462:
[----:B------:R-:W-:Y:S05]  /*f6b0*/  @P1 BRA `(.L_x_461) ;  /* 0x0000000400681947 */ /* 0x000fea0003800000 */
[----:B-1---5:R-:W1:Y:S01]  /*f6c0*/  LDS.128 R4, [R42+0x25400] ;  /* 0x025400002a047984 */ /* 0x022e620000000c00 */
        /* <DEDUP_REMOVED lines=89> */
.L_x_461:
[----:B------:R-:W-:Y:S05]  /*fc60*/  BSYNC B1 ;  /* 0x0000000000017941 */ /* 0x000fea0003800000 */
.L_x_460:
[----:B-12---:R-:W-:Y:S01]  /*fc70*/  IADD3 R4, R23, 0x40, RZ ;  /* 0x0000004017047810 */ /* 0x006fe20007ffe0ff */
[----:B------:R-:W-:Y:S03]  /*fc80*/  BSSY B1, `(.L_x_464) ;  /* 0x00000bf000017945 */ /* 0x000fe60003800000 */
        /* <DEDUP_REMOVED lines=98> */
.L_x_467:
[----:B------:R-:W-:Y:S05]  /*102b0*/  BSYNC B2 ;  /* 0x0000000000027941 */ /* 0x000fea0003800000 */
.L_x_466:
        /* <DEDUP_REMOVED lines=91> */
.L_x_465:
[----:B------:R-:W-:Y:S05]  /*10870*/  BSYNC B1 ;  /* 0x0000000000017941 */ /* 0x000fea0003800000 */
.L_x_464:
[----:B-12---:R-:W-:-:S05]  /*10880*/  VIADD R4, R23, 0x60 ;  /* 0x0000006017047836 */ /* 0x006fca0000000000 */
[----:B------:R-:W-:-:S13]  /*10890*/  ISETP.GE.AND P0, PT, R4, R0, PT ;  /* 0x000000000400720c */ /* 0x000fda0003f06270 */
[----:B------:R-:W-:Y:S05]  /*108a0*/  @P0 BRA `(.L_x_468) ;  /* 0x00000044004c0947 */ /* 0x000fea0003800000 */
        /* <DEDUP_REMOVED lines=8> */
[----:B------:R-:W-:Y:S02]  /*10930*/  F2FP.F16.E4M3.UNPACK_B R29, R13 ;  /* 0x0000000dff1d723e */ /* 0x000fe400020006ff */
[----:B------:R-:W-:Y:S01]  /*10940*/  F2FP.F16.E4M3.UNPACK_B R34, R11 ;  /* 0x0000000bff22723e */ /* 0x000fe200020006ff */
[--C-:B------:R-:W-:Y:S02]  /*10950*/  HADD2.F32 R31, -RZ, R30.reuse.H1_H1 ;  /* 0x3000001eff1f7230 */ /* 0x100fe40000004100 */
[----:B------:R-:W-:Y:S02]  /*10960*/  HADD2.F32 R27, -RZ, R29.H1_H1 ;  /* 0x3000001dff1b7230 */ /* 0x000fe40000004100 */
[----:B------:R-:W-:-:S02]  /*10970*/  HADD2.F32 R32, -RZ, R30.H0_H0 ;  /* 0x2000001eff207230 */ /* 0x000fc40000004100 */
[----:B------:R-:W-:Y:S01]  /*10980*/  HADD2.F32 R30, -RZ, R29.H0_H0 ;  /* 0x2000001dff1e7230 */ /* 0x000fe20000004100 */
[----:B------:R-:W-:Y:S01]  /*10990*/  F2FP.F16.E4M3.UNPACK_B R29, R13.H1 ;  /* 0x0000000dff1d723e */ /* 0x000fe200030006ff */
[--C-:B------:R-:W-:Y:S02]  /*109a0*/  HADD2.F32 R36, -RZ, R34.reuse.H1_H1 ;  /* 0x30000022ff247230 */ /* 0x100fe40000004100 */
[----:B0-----:R-:W-:Y:S01]  /*109b0*/  HADD2.F32 R35, -RZ, R34.H0_H0 ;  /* 0x20000022ff237230 */ /* 0x001fe20000004100 */
[----:B-1----:R-:W-:Y:S02]  /*109c0*/  F2FP.F16.E4M3.UNPACK_B R0, R4.H1 ;  /* 0x00000004ff00723e */ /* 0x002fe400030006ff */
        /* <DEDUP_REMOVED lines=12> */
[--C-:B------:R-:W-:Y:S01]  /*10a90*/  HADD2.F32 R0, -RZ, R4.reuse.H1_H1 ;  /* 0x30000004ff007230 */ /* 0x100fe20000004100 */
[----:B------:R-:W-:Y:S01]  /*10aa0*/  F2FP.F16.E4M3.UNPACK_B R31, R10.H1 ;  /* 0x0000000aff1f723e */ /* 0x000fe200030006ff */
[----:B------:R-:W-:Y:S01]  /*10ab0*/  HADD2.F32 R4, -RZ, R4.H0_H0 ;  /* 0x20000004ff047230 */ /* 0x000fe20000004100 */
[----:B------:R-:W-:Y:S01]  /*10ac0*/  F2FP.F16.E4M3.UNPACK_B R7, R7.H1 ;  /* 0x00000007ff07723e */ /* 0x000fe200030006ff */
[----:B------:R-:W-:-:S02]  /*10ad0*/  HADD2.F32 R6, -RZ, R5.H1_H1 ;  /* 0x30000005ff067230 */ /* 0x000fc40000004100 */
[-C--:B------:R-:W-:Y:S01]  /*10ae0*/  FMUL.FTZ R15, R30, R0.reuse ;  /* 0x000000001e0f7220 */ /* 0x080fe20000410000 */
[C---:B------:R-:W-:Y:S01]  /*10af0*/  FMUL.FTZ R13, R32.reuse, R0 ;  /* 0x00000000200d7220 */ /* 0x040fe20000410000 */
[----:B------:R-:W-:Y:S02]  /*10b00*/  HADD2.F32 R33, -RZ, R31.H1_H1 ;  /* 0x3000001fff217230 */ /* 0x000fe40000004100 */
[-C--:B------:R-:W-:Y:S01]  /*10b10*/  FFMA.FTZ R10, R32, R4.reuse, R15 ;  /* 0x00000004200a7223 */ /* 0x080fe2000001000f */
[----:B------:R-:W-:Y:S02]  /*10b20*/  HADD2.F32 R15, -RZ, R29.H1_H1 ;  /* 0x3000001dff0f7230 */ /* 0x000fe40000004100 */
[----:B------:R-:W-:Y:S01]  /*10b30*/  FFMA.FTZ R13, R30, R4, -R13 ;  /* 0x000000041e0d7223 */ /* 0x000fe2000001080d */
[----:B------:R-:W-:Y:S02]  /*10b40*/  HADD2.F32 R5, -RZ, R5.H0_H0 ;  /* 0x20000005ff057230 */ /* 0x000fe40000004100 */
[----:B------:R-:W-:Y:S01]  /*10b50*/  FMUL.FTZ R4, R33, R6 ;  /* 0x0000000621047220 */ /* 0x000fe20000410000 */
[----:B------:R-:W-:-:S02]  /*10b60*/  HADD2.F32 R32, -RZ, R31.H0_H0 ;  /* 0x2000001fff207230 */ /* 0x000fc40000004100 */
[C---:B------:R-:W-:Y:S01]  /*10b70*/  FMUL.FTZ R30, R15.reuse, R6 ;  /* 0x000000060f1e7220 */ /* 0x040fe20000410000 */
[--C-:B------:R-:W-:Y:S02]  /*10b80*/  HADD2.F32 R0, -RZ, R20.reuse.H1_H1 ;  /* 0x30000014ff007230 */ /* 0x100fe40000004100 */
[-C--:B------:R-:W-:Y:S01]  /*10b90*/  FFMA.FTZ R6, R15, R5.reuse, -R4 ;  /* 0x000000050f067223 */ /* 0x080fe20000010804 */
[----:B------:R-:W-:Y:S02]  /*10ba0*/  HADD2.F32 R4, -RZ, R29.H0_H0 ;  /* 0x2000001dff047230 */ /* 0x000fe40000004100 */
[----:B------:R-:W-:Y:S01]  /*10bb0*/  FFMA.FTZ R31, R33, R5, R30 ;  /* 0x00000005211f7223 */ /* 0x000fe2000001001e */
[----:B------:R-:W-:Y:S02]  /*10bc0*/  HADD2.F32 R20, -RZ, R20.H0_H0 ;  /* 0x20000014ff147230 */ /* 0x000fe40000004100 */
[----:B------:R-:W-:Y:S01]  /*10bd0*/  FMUL.FTZ R15, R32, R0 ;  /* 0x00000000200f7220 */ /* 0x000fe20000410000 */
[----:B------:R-:W-:Y:S01]  /*10be0*/  F2FP.F16.E4M3.UNPACK_B R30, R14 ;  /* 0x0000000eff1e723e */ /* 0x000fe200020006ff */
[----:B------:R-:W-:Y:S01]  /*10bf0*/  FMUL.FTZ R29, R4, R0 ;  /* 0x00000000041d7220 */ /* 0x000fe20000410000 */
[----:B------:R-:W-:-:S02]  /*10c00*/  HADD2.F32 R0, -RZ, R21.H1_H1 ;  /* 0x30000015ff007230 */ /* 0x000fc40000004100 */
[-C--:B------:R-:W-:Y:S01]  /*10c10*/  FFMA.FTZ R5, R4, R20.reuse, -R15 ;  /* 0x0000001404057223 */ /* 0x080fe2000001080f */
[----:B------:R-:W-:Y:S02]  /*10c20*/  HADD2.F32 R4, -RZ, R24.H1_H1 ;  /* 0x30000018ff047230 */ /* 0x000fe40000004100 */
[----:B------:R-:W-:Y:S01]  /*10c30*/  FFMA.FTZ R20, R32, R20, R29 ;  /* 0x0000001420147223 */ /* 0x000fe2000001001d */
[----:B------:R-:W-:Y:S01]  /*10c40*/  HADD2.F32 R32, -RZ, R30.H1_H1 ;  /* 0x3000001eff207230 */ /* 0x000fe20000004100 */
[----:B------:R-:W-:Y:S01]  /*10c50*/  F2FP.SATFINITE.E4M3.F32.PACK_AB_MERGE_C R6, R31, R6, RZ ;  /* 0x000000061f06723e */ /* 0x000fe200048070ff */
[----:B------:R-:W-:Y:S02]  /*10c60*/  HADD2.F32 R24, -RZ, R24.H0_H0 ;  /* 0x20000018ff187230 */ /* 0x000fe40000004100 */
[-C--:B------:R-:W-:Y:S01]  /*10c70*/  FMUL.FTZ R15, R36, R4.reuse ;  /* 0x00000004240f7220 */ /* 0x080fe20000410000 */
[----:B------:R-:W-:Y:S02]  /*10c80*/  HADD2.F32 R33, -RZ, R30.H0_H0 ;  /* 0x2000001eff217230 */ /* 0x000fe40000004100 */
[----:B------:R-:W-:Y:S01]  /*10c90*/  FMUL.FTZ R29, R32, R4 ;  /* 0x00000004201d7220 */ /* 0x000fe20000410000 */
[----:B------:R-:W-:-:S02]  /*10ca0*/  HADD2.F32 R21, -RZ, R21.H0_H0 ;  /* 0x20000015ff157230 */ /* 0x000fc40000004100 */
[----:B------:R-:W-:Y:S01]  /*10cb0*/  FFMA.FTZ R15, R32, R24, -R15 ;  /* 0x00000018200f7223 */ /* 0x000fe2000001080f */
[----:B------:R-:W-:Y:S01]  /*10cc0*/  FMUL.FTZ R4, R35, R0 ;  /* 0x0000000023047220 */ /* 0x000fe20000410000 */
[----:B------:R-:W-:Y:S01]  /*10cd0*/  FFMA.FTZ R24, R36, R24, R29 ;  /* 0x0000001824187223 */ /* 0x000fe2000001001d */
[C---:B------:R-:W-:Y:S01]  /*10ce0*/  FMUL.FTZ R0, R33.reuse, R0 ;  /* 0x0000000021007220 */ /* 0x040fe20000410000 */
[----:B------:R-:W-:Y:S01]  /*10cf0*/  F2FP.F16.E4M3.UNPACK_B R29, R11.H1 ;  /* 0x0000000bff1d723e */ /* 0x000fe200030006ff */
[-C--:B------:R-:W-:Y:S01]  /*10d00*/  FFMA.FTZ R11, R33, R21.reuse, -R4 ;  /* 0x00000015210b7223 */ /* 0x080fe20000010804 */
[----:B------:R-:W-:Y:S01]  /*10d10*/  F2FP.F16.E4M3.UNPACK_B R30, R14.H1 ;  /* 0x0000000eff1e723e */ /* 0x000fe200030006ff */
[----:B------:R-:W-:Y:S01]  /*10d20*/  FFMA.FTZ R14, R35, R21, R0 ;  /* 0x00000015230e7223 */ /* 0x000fe20000010000 */
[----:B------:R-:W-:Y:S01]  /*10d30*/  HADD2.F32 R4, -RZ, R7.H1_H1 ;  /* 0x30000007ff047230 */ /* 0x000fe20000004100 */
[----:B------:R-:W-:Y:S01]  /*10d40*/  F2FP.SATFINITE.E4M3.F32.PACK_AB_MERGE_C R15, R24, R15, RZ ;  /* 0x0000000f180f723e */ /* 0x000fe200048070ff */
[----:B------:R-:W-:Y:S01]  /*10d50*/  HADD2.F32 R35, -RZ, R29.H1_H1 ;  /* 0x3000001dff237230 */ /* 0x000fe20000004100 */
[----:B------:R-:W-:Y:S01]  /*10d60*/  F2FP.SATFINITE.E4M3.F32.PACK_AB_MERGE_C R5, R20, R5, R6 ;  /* 0x000000051405723e */ /* 0x000fe20004807006 */
[--C-:B------:R-:W-:Y:S01]  /*10d70*/  HADD2.F32 R33, -RZ, R30.reuse.H1_H1 ;  /* 0x3000001eff217230 */ /* 0x100fe20000004100 */
[----:B------:R-:W-:Y:S01]  /*10d80*/  F2FP.SATFINITE.E4M3.F32.PACK_AB_MERGE_C R6, R14, R11, R15 ;  /* 0x0000000b0e06723e */ /* 0x000fe2000480700f */
[----:B------:R-:W-:-:S02]  /*10d90*/  HADD2.F32 R32, -RZ, R30.H0_H0 ;  /* 0x2000001eff207230 */ /* 0x000fc40000004100 */
[-C--:B------:R-:W-:Y:S01]  /*10da0*/  FMUL.FTZ R30, R35, R4.reuse ;  /* 0x00000004231e7220 */ /* 0x080fe20000410000 */
[----:B------:R-:W-:Y:S02]  /*10db0*/  HADD2.F32 R34, -RZ, R29.H0_H0 ;  /* 0x2000001dff227230 */ /* 0x000fe40000004100 */
[C---:B------:R-:W-:Y:S01]  /*10dc0*/  FMUL.FTZ R4, R33.reuse, R4 ;  /* 0x0000000421047220 */ /* 0x040fe20000410000 */
[--C-:B------:R-:W-:Y:S02]  /*10dd0*/  HADD2.F32 R0, -RZ, R26.reuse.H1_H1 ;  /* 0x3000001aff007230 */ /* 0x100fe40000004100 */
[----:B------:R-:W-:Y:S02]  /*10de0*/  HADD2.F32 R7, -RZ, R7.H0_H0 ;  /* 0x20000007ff077230 */ /* 0x000fe40000004100 */
[----:B------:R-:W-:Y:S02]  /*10df0*/  HADD2.F32 R26, -RZ, R26.H0_H0 ;  /* 0x2000001aff1a7230 */ /* 0x000fe40000004100 */
[-C--:B------:R-:W-:Y:S01]  /*10e00*/  FMUL.FTZ R21, R34, R0.reuse ;  /* 0x0000000022157220 */ /* 0x080fe20000410000 */
[C---:B------:R-:W-:Y:S01]  /*10e10*/  FMUL.FTZ R29, R32.reuse, R0 ;  /* 0x00000000201d7220 */ /* 0x040fe20000410000 */
[-C--:B------:R-:W-:Y:S01]  /*10e20*/  FFMA.FTZ R30, R33, R7.reuse, -R30 ;  /* 0x00000007211e7223 */ /* 0x080fe2000001081e */
[----:B------:R-:W-:Y:S01]  /*10e30*/  FFMA.FTZ R33, R35, R7, R4 ;  /* 0x0000000723217223 */ /* 0x000fe20000010004 */
[-C--:B------:R-:W-:Y:S01]  /*10e40*/  FFMA.FTZ R7, R32, R26.reuse, -R21 ;  /* 0x0000001a20077223 */ /* 0x080fe20000010815 */
[----:B------:R-:W-:Y:S01]  /*10e50*/  FFMA.FTZ R26, R34, R26, R29 ;  /* 0x0000001a221a7223 */ /* 0x000fe2000001001d */
[----:B------:R-:W-:-:S02]  /*10e60*/  F2FP.SATFINITE.E4M3.F32.PACK_AB_MERGE_C R4, R28, R27, RZ ;  /* 0x0000001b1c04723e */ /* 0x000fc400048070ff */
[----:B------:R-:W-:Y:S02]  /*10e70*/  F2FP.SATFINITE.E4M3.F32.PACK_AB_MERGE_C R30, R33, R30, RZ ;  /* 0x0000001e211e723e */ /* 0x000fe400048070ff */
[----:B------:R-:W-:Y:S02]  /*10e80*/  F2FP.SATFINITE.E4M3.F32.PACK_AB_MERGE_C R4, R10, R13, R4 ;  /* 0x0000000d0a04723e */ /* 0x000fe40004807004 */
[----:B------:R-:W-:-:S05]  /*10e90*/  F2FP.SATFINITE.E4M3.F32.PACK_AB_MERGE_C R7, R26, R7, R30 ;  /* 0x000000071a07723e */ /* 0x000fca000480701e */
[----:B------:R1:W-:Y:S02]  /*10ea0*/  STS.128 [R37+0x23400], R4 ;  /* 0x0234000425007388 */ /* 0x0003e40000000c00 */
.L_x_470:
[----:B------:R-:W-:Y:S05]  /*10eb0*/  BSYNC B1 ;  /* 0x0000000000017941 */ /* 0x000fea0003800000 */
.L_x_469:
[----:B------:R-:W-:Y:S05]  /*10ec0*/  @P1 BRA `(.L_x_468) ;  /* 0x0000003c00c41947 */ /* 0x000fea0003800000 */
[----:B-1---5:R-:W1:Y:S01]  /*10ed0*/  LDS.128 R4, [R37+0x27400] ;  /* 0x0274000025047984 */ /* 0x022e620000000c00 */
[----:B------:R-:W-:Y:S02]  /*10ee0*/  F2FP.F16.E4M3.UNPACK_B R24, R3 ;  /* 0x00000003ff18723e */ /* 0x000fe400020006ff */
[----:B------:R-:W-:-:S03]  /*10ef0*/  F2FP.F16.E4M3.UNPACK_B R26, R8 ;  /* 0x00000008ff1a723e */ /* 0x000fc600020006ff */
[----:B------:R-:W-:Y:S02]  /*10f00*/  HADD2.F32 R20, -RZ, R24.H1_H1 ;  /* 0x30000018ff147230 */ /* 0x000fe40000004100 */
[----:B------:R-:W-:Y:S02]  /*10f10*/  HADD2.F32 R28, -RZ, R26.H1_H1 ;  /* 0x3000001aff1c7230 */ /* 0x000fe40000004100 */
[----:B------:R-:W-:Y:S01]  /*10f20*/  HADD2.F32 R24, -RZ, R24.H0_H0 ;  /* 0x20000018ff187230 */ /* 0x000fe20000004100 */
[-C--:B-1----:R-:W-:Y:S02]  /*10f30*/  F2FP.F16.E4M3.UNPACK_B R0, R4.reuse.H1 ;  /* 0x00000004ff00723e */ /* 0x082fe400030006ff */
[----:B------:R-:W-:Y:S02]  /*10f40*/  F2FP.F16.E4M3.UNPACK_B R4, R4 ;  /* 0x00000004ff04723e */ /* 0x000fe400020006ff */
[-C--:B------:R-:W-:Y:S01]  /*10f50*/  F2FP.F16.E4M3.UNPACK_B R11, R5.reuse ;  /* 0x00000005ff0b723e */ /* 0x080fe200020006ff */
[--C-:B------:R-:W-:Y:S01]  /*10f60*/  HADD2.F32 R10, -RZ, R0.reuse.H0_H0 ;  /* 0x20000000ff0a7230 */ /* 0x100fe20000004100 */
[----:B------:R-:W-:Y:S01]  /*10f70*/  F2FP.F16.E4M3.UNPACK_B R5, R5.H1 ;  /* 0x00000005ff05723e */ /* 0x000fe200030006ff */
[----:B------:R-:W-:Y:S01]  /*10f80*/  HADD2.F32 R0, -RZ, R0.H1_H1 ;  /* 0x30000000ff007230 */ /* 0x000fe20000004100 */
[----:B------:R-:W-:-:S02]  /*10f90*/  F2FP.F16.E4M3.UNPACK_B R13, R6 ;  /* 0x00000006ff0d723e */ /* 0x000fc400020006ff */
[----:B------:R-:W-:Y:S02]  /*10fa0*/  F2FP.F16.E4M3.UNPACK_B R6, R6.H1 ;  /* 0x00000006ff06723e */ /* 0x000fe400030006ff */
[-C--:B------:R-:W-:Y:S01]  /*10fb0*/  FMUL.FTZ R21, R20, R0.reuse ;  /* 0x0000000014157220 */ /* 0x080fe20000410000 */
[C---:B------:R-:W-:Y:S01]  /*10fc0*/  FMUL.FTZ R15, R28.reuse, R0 ;  /* 0x000000001c0f7220 */ /* 0x040fe20000410000 */
[----:B------:R-:W-:Y:S01]  /*10fd0*/  HADD2.F32 R0, -RZ, R4.H1_H1 ;  /* 0x30000004ff007230 */ /* 0x000fe20000004100 */
[----:B------:R-:W-:Y:S01]  /*10fe0*/  F2FP.F16.E4M3.UNPACK_B R14, R7 ;  /* 0x00000007ff0e723e */ /* 0x000fe200020006ff */
[-C--:B------:R-:W-:Y:S01]  /*10ff0*/  FFMA.FTZ R27, R28, R10.reuse, R21 ;  /* 0x0000000a1c1b7223 */ /* 0x080fe20000010015 */
[----:B------:R-:W-:Y:S02]  /*11000*/  HADD2.F32 R28, -RZ, R26.H0_H0 ;  /* 0x2000001aff1c7230 */ /* 0x000fe40000004100 */
[----:B------:R-:W-:Y:S01]  /*11010*/  FFMA.FTZ R20, R20, R10, -R15 ;  /* 0x0000000a14147223 */ /* 0x000fe2000001080f */
[----:B------:R-:W-:Y:S01]  /*11020*/  F2FP.F16.E4M3.UNPACK_B R10, R8.H1 ;  /* 0x00000008ff0a723e */ /* 0x000fe200030006ff */
[----:B------:R-:W-:Y:S01]  /*11030*/  HADD2.F32 R4, -RZ, R4.H0_H0 ;  /* 0x20000004ff047230 */ /* 0x000fe20000004100 */
[----:B------:R-:W-:Y:S01]  /*11040*/  F2FP.F16.E4M3.UNPACK_B R26, R3.H1 ;  /* 0x00000003ff1a723e */ /* 0x000fe200030006ff */
[-C--:B------:R-:W-:Y:S01]  /*11050*/  FMUL.FTZ R15, R28, R0.reuse ;  /* 0x000000001c0f7220 */ /* 0x080fe20000410000 */
[----:B------:R-:W-:Y:S01]  /*11060*/  FMUL.FTZ R21, R24, R0 ;  /* 0x0000000018157220 */ /* 0x000fe20000410000 */
[----:B------:R-:W-:Y:S01]  /*11070*/  HADD2.F32 R31, -RZ, R10.H1_H1 ;  /* 0x3000000aff1f7230 */ /* 0x000fe20000004100 */
[----:B------:R-:W-:Y:S01]  /*11080*/  F2FP.F16.E4M3.UNPACK_B R7, R7.H1 ;  /* 0x00000007ff07723e */ /* 0x000fe200030006ff */
[----:B------:R-:W-:-:S02]  /*11090*/  HADD2.F32 R3, -RZ, R5.H1_H1 ;  /* 0x30000005ff037230 */ /* 0x000fc40000004100 */
[-C--:B------:R-:W-:Y:S01]  /*110a0*/  FFMA.FTZ R15, R24, R4.reuse, -R15 ;  /* 0x00000004180f7223 */ /* 0x080fe2000001080f */
[----:B------:R-:W-:Y:S01]  /*110b0*/  FFMA.FTZ R4, R28, R4, R21 ;  /* 0x000000041c047223 */ /* 0x000fe20000010015 */
[----:B------:R-:W-:Y:S01]  /*110c0*/  HADD2.F32 R21, -RZ, R26.H1_H1 ;  /* 0x3000001aff157230 */ /* 0x000fe20000004100 */
[----:B------:R-:W-:Y:S01]  /*110d0*/  F2FP.F16.E4M3.UNPACK_B R28, R9 ;  /* 0x00000009ff1c723e */ /* 0x000fe200020006ff */
[----:B------:R-:W-:Y:S02]  /*110e0*/  HADD2.F32 R5, -RZ, R5.H0_H0 ;  /* 0x20000005ff057230 */ /* 0x000fe40000004100 */
[-C--:B------:R-:W-:Y:S01]  /*110f0*/  FMUL.FTZ R8, R31, R3.reuse ;  /* 0x000000031f087220 */ /* 0x080fe20000410000 */
[----:B------:R-:W-:Y:S02]  /*11100*/  HADD2.F32 R29, -RZ, R10.H0_H0 ;  /* 0x2000000aff1d7230 */ /* 0x000fe40000004100 */
[----:B------:R-:W-:Y:S01]  /*11110*/  FMUL.FTZ R24, R21, R3 ;  /* 0x0000000315187220 */ /* 0x000fe20000410000 */
[----:B------:R-:W-:-:S02]  /*11120*/  HADD2.F32 R0, -RZ, R11.H1_H1 ;  /* 0x3000000bff007230 */ /* 0x000fc40000004100 */
[-C--:B------:R-:W-:Y:S01]  /*11130*/  FFMA.FTZ R10, R21, R5.reuse, -R8 ;  /* 0x00000005150a7223 */ /* 0x080fe20000010808 */
[----:B------:R-:W-:Y:S02]  /*11140*/  HADD2.F32 R3, -RZ, R26.H0_H0 ;  /* 0x2000001aff037230 */ /* 0x000fe40000004100 */
[----:B------:R-:W-:Y:S01]  /*11150*/  FFMA.FTZ R21, R31, R5, R24 ;  /* 0x000000051f157223 */ /* 0x000fe20000010018 */
[----:B------:R-:W-:Y:S02]  /*11160*/  HADD2.F32 R11, -RZ, R11.H0_H0 ;  /* 0x2000000bff0b7230 */ /* 0x000fe40000004100 */
[----:B------:R-:W-:Y:S01]  /*11170*/  FMUL.FTZ R8, R29, R0 ;  /* 0x000000001d087220 */ /* 0x000fe20000410000 */
[----:B------:R-:W-:Y:S01]  /*11180*/  F2FP.F16.E4M3.UNPACK_B R24, R12 ;  /* 0x0000000cff18723e */ /* 0x000fe200020006ff */
[C---:B------:R-:W-:Y:S01]  /*11190*/  FMUL.FTZ R0, R3.reuse, R0 ;  /* 0x0000000003007220 */ /* 0x040fe20000410000 */
[----:B------:R-:W-:Y:S02]  /*111a0*/  HADD2.F32 R30, -RZ, R28.H1_H1 ;  /* 0x3000001cff1e7230 */ /* 0x000fe40000004100 */
[----:B------:R-:W-:Y:S01]  /*111b0*/  FFMA.FTZ R5, R3, R11, -R8 ;  /* 0x0000000b03057223 */ /* 0x000fe20000010808 */
[----:B------:R-:W-:-:S02]  /*111c0*/  HADD2.F32 R3, -RZ, R6.H1_H1 ;  /* 0x30000006ff037230 */ /* 0x000fc40000004100 */
[----:B------:R-:W-:Y:S01]  /*111d0*/  FFMA.FTZ R8, R29, R11, R0 ;  /* 0x0000000b1d087223 */ /* 0x000fe20000010000 */
[----:B------:R-:W-:Y:S01]  /*111e0*/  HADD2.F32 R26, -RZ, R24.H1_H1 ;  /* 0x30000018ff1a7230 */ /* 0x000fe20000004100 */
[----:B------:R-:W-:Y:S01]  /*111f0*/  F2FP.F16.E4M3.UNPACK_B R9, R9.H1 ;  /* 0x00000009ff09723e */ /* 0x000fe200030006ff */
[----:B------:R-:W-:Y:S02]  /*11200*/  HADD2.F32 R6, -RZ, R6.H0_H0 ;  /* 0x20000006ff067230 */ /* 0x000fe40000004100 */
[-C--:B------:R-:W-:Y:S01]  /*11210*/  FMUL.FTZ R11, R30, R3.reuse ;  /* 0x000000031e0b7220 */ /* 0x080fe20000410000 */
[----:B------:R-:W-:Y:S02]  /*11220*/  HADD2.F32 R31, -RZ, R28.H0_H0 ;  /* 0x2000001cff1f7230 */ /* 0x000fe40000004100 */
[C---:B------:R-:W-:Y:S01]  /*11230*/  FMUL.FTZ R3, R26.reuse, R3 ;  /* 0x000000031a037220 */ /* 0x040fe20000410000 */
[--C-:B------:R-:W-:Y:S02]  /*11240*/  HADD2.F32 R0, -RZ, R13.reuse.H1_H1 ;  /* 0x3000000dff007230 */ /* 0x100fe40000004100 */
[----:B------:R-:W-:Y:S01]  /*11250*/  FFMA.FTZ R11, R26, R6, -R11 ;  /* 0x000000061a0b7223 */ /* 0x000fe2000001080b */
[----:B------:R-:W-:Y:S01]  /*11260*/  HADD2.F32 R29, -RZ, R24.H0_H0 ;  /* 0x20000018ff1d7230 */ /* 0x000fe20000004100 */
[----:B------:R-:W-:Y:S01]  /*11270*/  F2FP.F16.E4M3.UNPACK_B R26, R12.H1 ;  /* 0x0000000cff1a723e */ /* 0x000fe200030006ff */
[----:B------:R-:W-:-:S02]  /*11280*/  HADD2.F32 R13, -RZ, R13.H0_H0 ;  /* 0x2000000dff0d7230 */ /* 0x000fc40000004100 */
[----:B------:R-:W-:Y:S01]  /*11290*/  FMUL.FTZ R12, R31, R0 ;  /* 0x000000001f0c7220 */ /* 0x000fe20000410000 */
[----:B------:R-:W-:Y:S01]  /*112a0*/  FFMA.FTZ R24, R30, R6, R3 ;  /* 0x000000061e187223 */ /* 0x000fe20000010003 */
[C---:B------:R-:W-:Y:S01]  /*112b0*/  FMUL.FTZ R0, R29.reuse, R0 ;  /* 0x000000001d007220 */ /* 0x040fe20000410000 */
[----:B------:R-:W-:Y:S02]  /*112c0*/  HADD2.F32 R3, -RZ, R7.H1_H1 ;  /* 0x30000007ff037230 */ /* 0x000fe40000004100 */
[-C--:B------:R-:W-:Y:S01]  /*112d0*/  FFMA.FTZ R6, R29, R13.reuse, -R12 ;  /* 0x0000000d1d067223 */ /* 0x080fe2000001080c */
[----:B------:R-:W-:Y:S02]  /*112e0*/  HADD2.F32 R29, -RZ, R26.H1_H1 ;  /* 0x3000001aff1d7230 */ /* 0x000fe40000004100 */
[----:B------:R-:W-:Y:S01]  /*112f0*/  FFMA.FTZ R13, R31, R13, R0 ;  /* 0x0000000d1f0d7223 */ /* 0x000fe20000010000 */
[--C-:B------:R-:W-:Y:S01]  /*11300*/  HADD2.F32 R31, -RZ, R9.reuse.H1_H1 ;  /* 0x30000009ff1f7230 */ /* 0x100fe20000004100 */
[----:B------:R-:W-:Y:S01]  /*11310*/  F2FP.SATFINITE.E4M3.F32.PACK_AB_MERGE_C R20, R27, R20, RZ ;  /* 0x000000141b14723e */ /* 0x000fe200048070ff */
[----:B------:R-:W-:Y:S01]  /*11320*/  HADD2.F32 R30, -RZ, R9.H0_H0 ;  /* 0x20000009ff1e7230 */ /* 0x000fe20000004100 */
[----:B------:R-:W-:Y:S01]  /*11330*/  F2FP.SATFINITE.E4M3.F32.PACK_AB_MERGE_C R10, R21, R10, RZ ;  /* 0x0000000a150a723e */ /* 0x000fe200048070ff */
[----:B------:R-:W-:-:S02]  /*11340*/  HADD2.F32 R0, -RZ, R14.H1_H1 ;  /* 0x3000000eff007230 */ /* 0x000fc40000004100 */
[----:B------:R-:W-:Y:S01]  /*11350*/  FMUL.FTZ R12, R31, R3 ;  /* 0x000000031f0c7220 */ /* 0x000fe20000410000 */
[----:B------:R-:W-:Y:S01]  /*11360*/  HADD2.F32 R7, -RZ, R7.H0_H0 ;  /* 0x20000007ff077230 */ /* 0x000fe20000004100 */
[----:B------:R-:W-:Y:S01]  /*11370*/  F2FP.SATFINITE.E4M3.F32.PACK_AB_MERGE_C R11, R24, R11, RZ ;  /* 0x0000000b180b723e */ /* 0x000fe200048070ff */
[----:B------:R-:W-:Y:S02]  /*11380*/  HADD2.F32 R28, -RZ, R26.H0_H0 ;  /* 0x2000001aff1c7230 */ /* 0x000fe40000004100 */
[C---:B------:R-:W-:Y:S01]  /*11390*/  FMUL.FTZ R26, R29.reuse, R3 ;  /* 0x000000031d1a7220 */ /* 0x040fe20000410000 */
[----:B------:R-:W-:Y:S02]  /*113a0*/  HADD2.F32 R14, -RZ, R14.H0_H0 ;  /* 0x2000000eff0e7230 */ /* 0x000fe40000004100 */
[-C--:B------:R-:W-:Y:S01]  /*113b0*/  FMUL.FTZ R3, R30, R0.reuse ;  /* 0x000000001e037220 */ /* 0x080fe20000410000 */
[-C--:B------:R-:W-:Y:S01]  /*113c0*/  FFMA.FTZ R12, R29, R7.reuse, -R12 ;  /* 0x000000071d0c7223 */ /* 0x080fe2000001080c */
[C---:B------:R-:W-:Y:S01]  /*113d0*/  FMUL.FTZ R9, R28.reuse, R0 ;  /* 0x000000001c097220 */ /* 0x040fe20000410000 */
[----:B------:R-:W-:Y:S01]  /*113e0*/  FFMA.FTZ R7, R31, R7, R26 ;  /* 0x000000071f077223 */ /* 0x000fe2000001001a */
[-C--:B------:R-:W-:Y:S01]  /*113f0*/  FFMA.FTZ R3, R28, R14.reuse, -R3 ;  /* 0x0000000e1c037223 */ /* 0x080fe20000010803 */
[----:B------:R-:W-:Y:S01]  /*11400*/  F2FP.SATFINITE.E4M3.F32.PACK_AB_MERGE_C R4, R4, R15, R20 ;  /* 0x0000000f0404723e */ /* 0x000fe20004807014 */
[----:B------:R-:W-:Y:S01]  /*11410*/  FFMA.FTZ R14, R30, R14, R9 ;  /* 0x0000000e1e0e7223 */ /* 0x000fe20000010009 */
[----:B------:R-:W-:-:S02]  /*11420*/  F2FP.SATFINITE.E4M3.F32.PACK_AB_MERGE_C R5, R8, R5, R10 ;  /* 0x000000050805723e */ /* 0x000fc4000480700a */
[----:B------:R-:W-:Y:S02]  /*11430*/  F2FP.SATFINITE.E4M3.F32.PACK_AB_MERGE_C R7, R7, R12, RZ ;  /* 0x0000000c0707723e */ /* 0x000fe400048070ff */
[----:B------:R-:W-:Y:S02]  /*11440*/  F2FP.SATFINITE.E4M3.F32.PACK_AB_MERGE_C R6, R13, R6, R11 ;  /* 0x000000060d06723e */ /* 0x000fe4000480700b */
[----:B------:R-:W-:-:S05]  /*11450*/  F2FP.SATFINITE.E4M3.F32.PACK_AB_MERGE_C R7, R14, R3, R7 ;  /* 0x000000030e07723e */ /* 0x000fca0004807007 */
[----:B------:R1:W-:Y:S01]  /*11460*/  STS.128 [R37+0x27400], R4 ;  /* 0x0274000425007388 */ /* 0x0003e20000000c00 */
[----:B------:R-:W-:Y:S05]  /*11470*/  BRA `(.L_x_468) ;  /* 0x0000003800587947 */ /* 0x000fea0003800000 */
.L_x_450:
[----:B------:R-:W-:-:S03]  /*11480*/  UMOV UR4, 0xffffffff ;  /* 0xffffffff00047882 */ /* 0x000fc60000000000 */
[----:B------:R-:W-:Y:S05]  /*11490*/  BRA.DIV UR4, `(.L_x_471) ;  /* 0x00000192048c7947 */ /* 0x000fea000b800000 */
[----:B------:R0:W2:Y:S04]  /*114a0*/  SHFL.IDX PT, R27, R26, RZ, 0x181f ;  /* 0x00181fff1a1b7589 */ /* 0x0000a800000e0000 */
[----:B-1----:R0:W1:Y:S04]  /*114b0*/  SHFL.IDX PT, R14, R30, RZ, 0x181f ;  /* 0x00181fff1e0e7589 */ /* 0x00206800000e0000 */
[----:B------:R0:W3:Y:S04]  /*114c0*/  SHFL.IDX PT, R3, R24, RZ, 0x181f ;  /* 0x00181fff18037589 */ /* 0x0000e800000e0000 */
[----:B------:R0:W4:Y:S02]  /*114d0*/  SHFL.IDX PT, R21, R28, RZ, 0x181f ;  /* 0x00181fff1c157589 */ /* 0x00012400000e0000 */
.L_x_690:
[----:B------:R-:W-:Y:S01]  /*114e0*/  ULDC UR4, c[0x0][0x448] ;  /* 0x0001120000047ab9 */ /* 0x000fe20000000800 */
[----:B------:R-:W-:Y:S01]  /*114f0*/  BSSY B1, `(.L_x_472) ;  /* 0x0000012000017945 */ /* 0x000fe20003800000 */
[----:B0-----:R-:W-:Y:S01]  /*11500*/  IMAD R26, R119, UR4, RZ ;  /* 0x00000004771a7c24 */ /* 0x001fe2000f8e02ff */
[----:B------:R-:W-:Y:S02]  /*11510*/  CS2R R8, SRZ ;  /* 0x0000000000087805 */ /* 0x000fe4000001ff00 */
[----:B------:R-:W-:Y:S02]  /*11520*/  CS2R R6, SRZ ;  /* 0x0000000000067805 */ /* 0x000fe4000001ff00 */
[----:B------:R-:W-:Y:S02]  /*11530*/  CS2R R4, SRZ ;  /* 0x0000000000047805 */ /* 0x000fe4000001ff00 */
[----:B------:R-:W-:Y:S02]  /*11540*/  CS2R R10, SRZ ;  /* 0x00000000000a7805 */ /* 0x000fe4000001ff00 */
[----:B------:R-:W-:-:S13]  /*11550*/  ISETP.GE.AND P0, PT, R0, R26, PT ;  /* 0x0000001a0000720c */ /* 0x000fda0003f06270 */
[----:B------:R-:W-:Y:S05]  /*11560*/  @P0 BRA `(.L_x_473) ;  /* 0x0000000000280947 */ /* 0x000fea0003800000 */
[----:B------:R-:W-:Y:S01]  /*11570*/  ULDC UR4, c[0x0][0x3f4] ;  /* 0x0000fd0000047ab9 */ /* 0x000fe20000000800 */
[C---:B--2---:R-:W-:Y:S02]  /*11580*/  IADD3 R12, P0, R16.reuse, R27, RZ ;  /* 0x0000001b100c7210 */ /* 0x044fe40007f1e0ff */
[----:B------:R-:W-:Y:S02]  /*11590*/  CS2R R8, SRZ ;  /* 0x0000000000087805 */ /* 0x000fe4000001ff00 */
[C---:B------:R-:W-:Y:S02]  /*115a0*/  ISETP.GE.AND P2, PT, R16.reuse, UR4, PT ;  /* 0x0000000410007c0c */ /* 0x040fe4000bf46270 */
[----:B-1----:R-:W-:Y:S01]  /*115b0*/  IADD3 R14, P1, R16, R14, RZ ;  /* 0x0000000e100e7210 */ /* 0x002fe20007f3e0ff */
[----:B---3--:R-:W-:-:S04]  /*115c0*/  IMAD.X R13, R3, 0x1, R17, P0 ;  /* 0x00000001030d7824 */ /* 0x008fc800000e0611 */
[----:B----4-:R-:W-:-:S06]  /*115d0*/  IMAD.X R15, R21, 0x1, R17, P1 ;  /* 0x00000001150f7824 */ /* 0x010fcc00008e0611 */
[----:B------:R-:W-:Y:S05]  /*115e0*/  @P2 BRA `(.L_x_473) ;  /* 0x0000000000082947 */ /* 0x000fea0003800000 */
[----:B------:R0:W5:Y:S04]  /*115f0*/  LD.E.128 R4, desc[UR42][R12.64] ;  /* 0x0000002a0c047980 */ /* 0x000168000c101d00 */
[----:B------:R0:W5:Y:S02]  /*11600*/  LD.E.128 R8, desc[UR42][R14.64] ;  /* 0x0000002a0e087980 */ /* 0x000164000c101d00 */
.L_x_473:
[----:B------:R-:W-:Y:S05]  /*11610*/  BSYNC B1 ;  /* 0x0000000000017941 */ /* 0x000fea0003800000 */
.L_x_472:
[----:B------:R-:W-:Y:S01]  /*11620*/  ULEA.HI UR4, UR39, UR39, URZ, 0x1 ;  /* 0x0000002727047291 */ /* 0x000fe2000f8f083f */
[----:B-----5:R-:W-:Y:S01]  /*11630*/  SHF.R.U32.HI R0, RZ, 0x8, R4 ;  /* 0x00000008ff007819 */ /* 0x020fe20000011604 */
[----:B--2---:R-:W2:Y:S01]  /*11640*/  LDC R27, c[0x0][0x3f4] ;  /* 0x0000fd00ff1b7b82 */ /* 0x004ea20000000800 */
[----:B0-----:R-:W-:Y:S01]  /*11650*/  SHF.R.U32.HI R15, RZ, 0x8, R5 ;  /* 0x00000008ff0f7819 */ /* 0x001fe20000011605 */
[----:B------:R-:W-:Y:S01]  /*11660*/  ULOP3.LUT UR4, UR4, 0xfffffffe, URZ, 0xc0, !UPT ;  /* 0xfffffffe04047892 */ /* 0x000fe2000f8ec03f */
[----:B---3--:R-:W-:Y:S01]  /*11670*/  LOP3.LUT R3, R4, 0xff, RZ, 0xc0, !PT ;  /* 0x000000ff04037812 */ /* 0x008fe200078ec0ff */
[----:B------:R-:W-:Y:S01]  /*11680*/  IMAD R26, R29, -0x80, R26 ;  /* 0xffffff801d1a7824 */ /* 0x000fe200078e021a */
[----:B------:R-:W-:Y:S01]  /*11690*/  LOP3.LUT R0, R0, 0xff, RZ, 0xc0, !PT ;  /* 0x000000ff00007812 */ /* 0x000fe200078ec0ff */
[----:B------:R-:W-:Y:S01]  /*116a0*/  UIADD3 UR4, UR39, -UR4, URZ ;  /* 0x8000000427047290 */ /* 0x000fe2000fffe03f */
[----:B------:R-:W-:Y:S01]  /*116b0*/  LOP3.LUT R12, R5, 0xff, RZ, 0xc0, !PT ;  /* 0x000000ff050c7812 */ /* 0x000fe200078ec0ff */
[----:B------:R-:W-:Y:S01]  /*116c0*/  VIADD R34, R23, 0x20 ;  /* 0x0000002017227836 */ /* 0x000fe20000000000 */
[----:B------:R-:W-:Y:S01]  /*116d0*/  LOP3.LUT R15, R15, 0xff, RZ, 0xc0, !PT ;  /* 0x000000ff0f0f7812 */ /* 0x000fe200078ec0ff */
[----:B------:R-:W-:Y:S01]  /*116e0*/  VIADD R28, R23, 0x60 ;  /* 0x00000060171c7836 */ /* 0x000fe20000000000 */
[----:B------:R-:W-:Y:S01]  /*116f0*/  PRMT R13, R0, 0x7604, R3 ;  /* 0x00007604000d7816 */ /* 0x000fe20000000003 */
[----:B------:R-:W-:Y:S01]  /*11700*/  IMAD.U32 R39, RZ, RZ, UR4 ;  /* 0x00000004ff277e24 */ /* 0x000fe2000f8e00ff */
[----:B------:R-:W-:Y:S01]  /*11710*/  SHF.R.U32.HI R0, RZ, 0x8, R6 ;  /* 0x00000008ff007819 */ /* 0x000fe20000011606 */
[----:B------:R-:W-:Y:S01]  /*11720*/  BSSY B1, `(.L_x_474) ;  /* 0x000003b000017945 */ /* 0x000fe20003800000 */
[----:B------:R-:W-:-:S02]  /*11730*/  PRMT R12, R15, 0x7604, R12 ;  /* 0x000076040f0c7816 */ /* 0x000fc4000000000c */
[----:B------:R-:W-:Y:S02]  /*11740*/  SHF.L.U32 R39, R39, 0x1f, RZ ;  /* 0x0000001f27277819 */ /* 0x000fe400000006ff */
[----:B-1----:R-:W-:Y:S02]  /*11750*/  LOP3.LUT R14, R6, 0xff, RZ, 0xc0, !PT ;  /* 0x000000ff060e7812 */ /* 0x002fe400078ec0ff */
[----:B------:R-:W0:Y:S01]  /*11760*/  SYNCS.PHASECHK.TRANS64.TRYWAIT P4, [R22+URZ+0x38800], R39 ;  /* 0x03880027160075a7 */ /* 0x000e22000808017f */
[----:B------:R-:W-:Y:S02]  /*11770*/  SHF.R.U32.HI R3, RZ, 0x8, R8 ;  /* 0x00000008ff037819 */ /* 0x000fe40000011608 */
[----:B------:R-:W-:Y:S02]  /*11780*/  LOP3.LUT R15, R0, 0xff, RZ, 0xc0, !PT ;  /* 0x000000ff000f7812 */ /* 0x000fe400078ec0ff */
[----:B----4-:R-:W-:Y:S02]  /*11790*/  SHF.R.U32.HI R21, RZ, 0x8, R7 ;  /* 0x00000008ff157819 */ /* 0x010fe40000011607 */
[----:B------:R-:W-:-:S02]  /*117a0*/  LOP3.LUT R24, R8, 0xff, RZ, 0xc0, !PT ;  /* 0x000000ff08187812 */ /* 0x000fc400078ec0ff */
[----:B------:R-:W-:Y:S02]  /*117b0*/  LOP3.LUT R3, R3, 0xff, RZ, 0xc0, !PT ;  /* 0x000000ff03037812 */ /* 0x000fe400078ec0ff */
[----:B------:R-:W-:Y:S02]  /*117c0*/  PRMT R15, R15, 0x7604, R14 ;  /* 0x000076040f0f7816 */ /* 0x000fe4000000000e */
[----:B------:R-:W-:Y:S02]  /*117d0*/  SHF.R.U32.HI R14, RZ, 0x8, R9 ;  /* 0x00000008ff0e7819 */ /* 0x000fe40000011609 */
[----:B------:R-:W-:Y:S02]  /*117e0*/  LOP3.LUT R20, R7, 0xff, RZ, 0xc0, !PT ;  /* 0x000000ff07147812 */ /* 0x000fe400078ec0ff */
[----:B------:R-:W-:Y:S02]  /*117f0*/  LOP3.LUT R21, R21, 0xff, RZ, 0xc0, !PT ;  /* 0x000000ff15157812 */ /* 0x000fe400078ec0ff */
[----:B------:R-:W-:-:S02]  /*11800*/  SHF.R.U32.HI R0, RZ, 0x8, R10 ;  /* 0x00000008ff007819 */ /* 0x000fc4000001160a */
[----:B------:R-:W-:Y:S02]  /*11810*/  PRMT R29, R3, 0x7604, R24 ;  /* 0x00007604031d7816 */ /* 0x000fe40000000018 */
[----:B------:R-:W-:Y:S02]  /*11820*/  LOP3.LUT R3, R9, 0xff, RZ, 0xc0, !PT ;  /* 0x000000ff09037812 */ /* 0x000fe400078ec0ff */
[----:B------:R-:W-:Y:S02]  /*11830*/  LOP3.LUT R14, R14, 0xff, RZ, 0xc0, !PT ;  /* 0x000000ff0e0e7812 */ /* 0x000fe400078ec0ff */
[----:B------:R-:W-:Y:S02]  /*11840*/  PRMT R20, R21, 0x7604, R20 ;  /* 0x0000760415147816 */ /* 0x000fe40000000014 */
[----:B------:R-:W-:Y:S02]  /*11850*/  LOP3.LUT R21, R10, 0xff, RZ, 0xc0, !PT ;  /* 0x000000ff0a157812 */ /* 0x000fe400078ec0ff */
[----:B------:R-:W-:-:S02]  /*11860*/  LOP3.LUT R0, R0, 0xff, RZ, 0xc0, !PT ;  /* 0x000000ff00007812 */ /* 0x000fc400078ec0ff */
[----:B------:R-:W-:Y:S02]  /*11870*/  PRMT R14, R14, 0x7604, R3 ;  /* 0x000076040e0e7816 */ /* 0x000fe40000000003 */
[----:B------:R-:W-:Y:S02]  /*11880*/  SHF.R.U32.HI R3, RZ, 0x8, R11 ;  /* 0x00000008ff037819 */ /* 0x000fe4000001160b */
[----:B------:R-:W-:Y:S02]  /*11890*/  PRMT R35, R0, 0x7604, R21 ;  /* 0x0000760400237816 */ /* 0x000fe40000000015 */
[----:B------:R-:W-:Y:S02]  /*118a0*/  SHF.R.U32.HI R21, RZ, 0x10, R7 ;  /* 0x00000010ff157819 */ /* 0x000fe40000011607 */
[----:B------:R-:W-:Y:S02]  /*118b0*/  SHF.R.U32.HI R31, RZ, 0x10, R9 ;  /* 0x00000010ff1f7819 */ /* 0x000fe40000011609 */
[----:B------:R-:W-:Y:S01]  /*118c0*/  SHF.R.U32.HI R37, RZ, 0x10, R11 ;  /* 0x00000010ff257819 */ /* 0x000fe2000001160b */
[----:B------:R-:W-:Y:S01]  /*118d0*/  IMAD.U32 R21, R21, 0x10000, RZ ;  /* 0x0001000015157824 */ /* 0x000fe200078e00ff */
[----:B------:R-:W-:Y:S01]  /*118e0*/  LOP3.LUT R0, R11, 0xff, RZ, 0xc0, !PT ;  /* 0x000000ff0b007812 */ /* 0x000fe200078ec0ff */
[----:B------:R-:W-:Y:S01]  /*118f0*/  IMAD.U32 R31, R31, 0x10000, RZ ;  /* 0x000100001f1f7824 */ /* 0x000fe200078e00ff */
[----:B------:R-:W-:Y:S01]  /*11900*/  LOP3.LUT R3, R3, 0xff, RZ, 0xc0, !PT ;  /* 0x000000ff03037812 */ /* 0x000fe200078ec0ff */
[----:B------:R-:W-:Y:S01]  /*11910*/  IMAD.U32 R37, R37, 0x10000, RZ ;  /* 0x0001000025257824 */ /* 0x000fe200078e00ff */
[----:B------:R-:W-:-:S02]  /*11920*/  SHF.R.U32.HI R24, RZ, 0x10, R5 ;  /* 0x00000010ff187819 */ /* 0x000fc40000011605 */
[----:B------:R-:W-:Y:S02]  /*11930*/  PRMT R0, R3, 0x7604, R0 ;  /* 0x0000760403007816 */ /* 0x000fe40000000000 */
[----:B------:R-:W-:Y:S02]  /*11940*/  SHF.L.U32 R3, R24, 0x10, RZ ;  /* 0x0000001018037819 */ /* 0x000fe400000006ff */
[----:B------:R-:W-:Y:S02]  /*11950*/  LOP3.LUT R13, R13, 0xff0000, R4, 0xf8, !PT ;  /* 0x00ff00000d0d7812 */ /* 0x000fe400078ef804 */
[----:B------:R-:W-:Y:S02]  /*11960*/  LOP3.LUT R21, R20, 0xff0000, R21, 0xf8, !PT ;  /* 0x00ff000014157812 */ /* 0x000fe400078ef815 */
[----:B--2---:R-:W-:Y:S02]  /*11970*/  ISETP.GE.AND P0, PT, R16, R27, PT ;  /* 0x0000001b1000720c */ /* 0x004fe40003f06270 */
[----:B------:R-:W-:-:S02]  /*11980*/  VIMNMX R26, R26, 0x80, PT ;  /* 0x000000801a1a7848 */ /* 0x000fc40003fe0100 */
[----:B------:R-:W-:Y:S02]  /*11990*/  IADD3 R30, R23, 0x40, RZ ;  /* 0x00000040171e7810 */ /* 0x000fe40007ffe0ff */
[----:B------:R-:W-:Y:S02]  /*119a0*/  LOP3.LUT R15, R15, 0xff0000, R6, 0xf8, !PT ;  /* 0x00ff00000f0f7812 */ /* 0x000fe400078ef806 */
[----:B------:R-:W-:Y:S02]  /*119b0*/  LOP3.LUT R3, R12, 0xff0000, R3, 0xf8, !PT ;  /* 0x00ff00000c037812 */ /* 0x000fe400078ef803 */
[----:B------:R-:W-:Y:S02]  /*119c0*/  LOP3.LUT R31, R14, 0xff0000, R31, 0xf8, !PT ;  /* 0x00ff00000e1f7812 */ /* 0x000fe400078ef81f */
[----:B------:R-:W-:Y:S02]  /*119d0*/  LOP3.LUT R37, R0, 0xff0000, R37, 0xf8, !PT ;  /* 0x00ff000000257812 */ /* 0x000fe400078ef825 */
[----:B------:R-:W-:-:S02]  /*119e0*/  LOP3.LUT R29, R29, 0xff0000, R8, 0xf8, !PT ;  /* 0x00ff00001d1d7812 */ /* 0x000fc400078ef808 */
[----:B------:R-:W-:Y:S02]  /*119f0*/  LOP3.LUT R35, R35, 0xff0000, R10, 0xf8, !PT ;  /* 0x00ff000023237812 */ /* 0x000fe400078ef80a */
[----:B------:R-:W-:Y:S02]  /*11a00*/  LOP3.LUT R0, R13, 0xff000000, R4, 0xf8, !PT ;  /* 0xff0000000d007812 */ /* 0x000fe400078ef804 */
[-C--:B------:R-:W-:Y:S02]  /*11a10*/  ISETP.GE.OR P3, PT, R23, R26.reuse, P0 ;  /* 0x0000001a1700720c */ /* 0x080fe40000766670 */
[-C--:B------:R-:W-:Y:S02]  /*11a20*/  ISETP.GE.OR P2, PT, R34, R26.reuse, P0 ;  /* 0x0000001a2200720c */ /* 0x080fe40000746670 */
[----:B------:R-:W-:Y:S02]  /*11a30*/  ISETP.GE.OR P1, PT, R30, R26, P0 ;  /* 0x0000001a1e00720c */ /* 0x000fe40000726670 */
[----:B------:R-:W-:-:S02]  /*11a40*/  LOP3.LUT R12, R15, 0xff000000, R6, 0xf8, !PT ;  /* 0xff0000000f0c7812 */ /* 0x000fc400078ef806 */
[----:B------:R-:W-:Y:S02]  /*11a50*/  LOP3.LUT R13, R21, 0xff000000, R7, 0xf8, !PT ;  /* 0xff000000150d7812 */ /* 0x000fe400078ef807 */
[----:B------:R-:W-:Y:S02]  /*11a60*/  LOP3.LUT R3, R3, 0xff000000, R5, 0xf8, !PT ;  /* 0xff00000003037812 */ /* 0x000fe400078ef805 */
[----:B------:R-:W-:Y:S02]  /*11a70*/  ISETP.GE.OR P0, PT, R28, R26, P0 ;  /* 0x0000001a1c00720c */ /* 0x000fe40000706670 */
[----:B------:R-:W-:Y:S02]  /*11a80*/  LOP3.LUT R14, R29, 0xff000000, R8, 0xf8, !PT ;  /* 0xff0000001d0e7812 */ /* 0x000fe400078ef808 */
[----:B------:R-:W-:Y:S02]  /*11a90*/  LOP3.LUT R15, R31, 0xff000000, R9, 0xf8, !PT ;  /* 0xff0000001f0f7812 */ /* 0x000fe400078ef809 */
[----:B------:R-:W-:-:S02]  /*11aa0*/  LOP3.LUT R20, R35, 0xff000000, R10, 0xf8, !PT ;  /* 0xff00000023147812 */ /* 0x000fc400078ef80a */
[----:B------:R-:W-:Y:S01]  /*11ab0*/  LOP3.LUT R21, R37, 0xff000000, R11, 0xf8, !PT ;  /* 0xff00000025157812 */ /* 0x000fe200078ef80b */
[----:B0-----:R-:W-:Y:S06]  /*11ac0*/  @!P4 BRA `(.L_x_475) ;  /* 0x0000018c0070c947 */ /* 0x001fec0003800000 */
.L_x_691:
[----:B------:R-:W-:Y:S05]  /*11ad0*/  BSYNC B1 ;  /* 0x0000000000017941 */ /* 0x000fea0003800000 */
.L_x_474:
[----:B------:R-:W-:Y:S04]  /*11ae0*/  BSSY B1, `(.L_x_476) ;  /* 0x00000ca000017945 */ /* 0x000fe80003800000 */
[----:B------:R-:W-:Y:S05]  /*11af0*/  @P3 BRA `(.L_x_477) ;  /* 0x0000000c00203947 */ /* 0x000fea0003800000 */
[----:B------:R-:W2:Y:S04]  /*11b00*/  LDL R6, [R1+0x60] ;  /* 0x0000600001067983 */ /* 0x000ea80000100800 */
[----:B------:R-:W3:Y:S01]  /*11b10*/  LDL R60, [R1+0x64] ;  /* 0x00006400013c7983 */ /* 0x000ee20000100800 */
[----:B------:R-:W-:Y:S01]  /*11b20*/  LEA.HI R4, R32, R33, RZ, 0x3 ;  /* 0x0000002120047211 */ /* 0x000fe200078f18ff */
[C---:B------:R-:W-:Y:S01]  /*11b30*/  IMAD.SHL.U32 R8, R23.reuse, 0x80, RZ ;  /* 0x0000008017087824 */ /* 0x040fe200078e00ff */
[----:B------:R-:W-:Y:S02]  /*11b40*/  SHF.L.U32 R9, R23, 0x7, RZ ;  /* 0x0000000717097819 */ /* 0x000fe400000006ff */
[----:B------:R-:W-:Y:S02]  /*11b50*/  LOP3.LUT R4, R4, 0xfffffff8, RZ, 0xc0, !PT ;  /* 0xfffffff804047812 */ /* 0x000fe400078ec0ff */
[----:B------:R-:W-:-:S02]  /*11b60*/  LOP3.LUT R9, R9, 0x380, RZ, 0xc0, !PT ;  /* 0x0000038009097812 */ /* 0x000fc400078ec0ff */
[----:B------:R-:W-:Y:S01]  /*11b70*/  LOP3.LUT R8, R8, 0x380, RZ, 0xc0, !PT ;  /* 0x0000038008087812 */ /* 0x000fe200078ec0ff */
[----:B------:R-:W-:Y:S01]  /*11b80*/  IMAD.IADD R4, R33, 0x1, -R4 ;  /* 0x0000000121047824 */ /* 0x000fe200078e0a04 */
[----:B------:R-:W-:Y:S02]  /*11b90*/  F2FP.F16.E4M3.UNPACK_B R46, R14.H1 ;  /* 0x0000000eff2e723e */ /* 0x000fe400030006ff */
[----:B------:R-:W-:Y:S02]  /*11ba0*/  SHF.R.U32.HI R8, RZ, 0x3, R8 ;  /* 0x00000003ff087819 */ /* 0x000fe40000011608 */
[----:B------:R-:W-:Y:S01]  /*11bb0*/  LEA.HI R4, R27, R4, RZ, 0x1c ;  /* 0x000000041b047211 */ /* 0x000fe200078fe0ff */
[--C-:B------:R-:W-:Y:S01]  /*11bc0*/  HADD2.F32 R44, -RZ, R46.reuse.H0_H0 ;  /* 0x2000002eff2c7230 */ /* 0x100fe20000004100 */
[----:B------:R-:W-:Y:S01]  /*11bd0*/  F2FP.F16.E4M3.UNPACK_B R37, R0.H1 ;  /* 0x00000000ff25723e */ /* 0x000fe200030006ff */
[----:B------:R-:W-:Y:S01]  /*11be0*/  HADD2.F32 R49, -RZ, R46.H1_H1 ;  /* 0x3000002eff317230 */ /* 0x000fe20000004100 */
[----:B------:R-:W-:Y:S01]  /*11bf0*/  SHF.R.S32.HI R7, RZ, 0x1f, R4 ;  /* 0x0000001fff077819 */ /* 0x000fe20000011404 */
[----:B------:R-:W-:-:S02]  /*11c00*/  IMAD.SHL.U32 R5, R4, 0x10, RZ ;  /* 0x0000001004057824 */ /* 0x000fc400078e00ff */
[--C-:B------:R-:W-:Y:S01]  /*11c10*/  HADD2.F32 R40, -RZ, R37.reuse.H0_H0 ;  /* 0x20000025ff287230 */ /* 0x100fe20000004100 */
[----:B------:R-:W-:Y:S01]  /*11c20*/  LEA.HI R7, R7, R4, RZ, 0x3 ;  /* 0x0000000407077211 */ /* 0x000fe200078f18ff */
[----:B------:R-:W-:Y:S01]  /*11c30*/  HADD2.F32 R41, -RZ, R37.H1_H1 ;  /* 0x30000025ff297230 */ /* 0x000fe20000004100 */
[----:B------:R-:W-:Y:S02]  /*11c40*/  LOP3.LUT R5, R9, 0x70, R5, 0xf8, !PT ;  /* 0x0000007009057812 */ /* 0x000fe400078ef805 */
[----:B------:R-:W-:Y:S01]  /*11c50*/  F2FP.F16.E4M3.UNPACK_B R37, R0 ;  /* 0x00000000ff25723e */ /* 0x000fe200020006ff */
[----:B------:R-:W-:Y:S01]  /*11c60*/  IMAD.SHL.U32 R7, R7, 0x800, RZ ;  /* 0x0000080007077824 */ /* 0x000fe200078e00ff */
[----:B------:R-:W-:-:S04]  /*11c70*/  LOP3.LUT R4, R5, R8, RZ, 0x3c, !PT ;  /* 0x0000000805047212 */ /* 0x000fc800078e3cff */
[----:B------:R-:W-:-:S04]  /*11c80*/  LOP3.LUT R7, R7, 0xffffc000, RZ, 0xc0, !PT ;  /* 0xffffc00007077812 */ /* 0x000fc800078ec0ff */
[----:B--2---:R-:W-:Y:S02]  /*11c90*/  IADD3 R9, R4, R7, R6 ;  /* 0x0000000704097210 */ /* 0x004fe40007ffe006 */
[----:B---3--:R-:W1:Y:S03]  /*11ca0*/  LDS.128 R4, [R60+0x20400] ;  /* 0x020400003c047984 */ /* 0x008e660000000c00 */
[----:B------:R-:W-:-:S05]  /*11cb0*/  IMAD.IADD R24, R22, 0x1, R9 ;  /* 0x0000000116187824 */ /* 0x000fca00078e0209 */
[----:B------:R-:W2:Y:S01]  /*11cc0*/  LDS.128 R8, [R24+0x20400] ;  /* 0x0204000018087984 */ /* 0x000ea20000000c00 */
[----:B-1----:R-:W-:Y:S02]  /*11cd0*/  F2FP.F16.E4M3.UNPACK_B R30, R4.H1 ;  /* 0x00000004ff1e723e */ /* 0x002fe400030006ff */
[-C--:B------:R-:W-:Y:S02]  /*11ce0*/  F2FP.F16.E4M3.UNPACK_B R42, R5.reuse ;  /* 0x00000005ff2a723e */ /* 0x080fe400020006ff */
[----:B------:R-:W-:Y:S02]  /*11cf0*/  F2FP.F16.E4M3.UNPACK_B R38, R5.H1 ;  /* 0x00000005ff26723e */ /* 0x000fe400030006ff */
[----:B--2---:R-:W-:Y:S02]  /*11d00*/  F2FP.F16.E4M3.UNPACK_B R36, R8.H1 ;  /* 0x00000008ff24723e */ /* 0x004fe400030006ff */
[----:B------:R-:W-:Y:S02]  /*11d10*/  F2FP.F16.E4M3.UNPACK_B R31, R4 ;  /* 0x00000004ff1f723e */ /* 0x000fe400020006ff */
[-C--:B------:R-:W-:Y:S01]  /*11d20*/  F2FP.F16.E4M3.UNPACK_B R4, R7.reuse ;  /* 0x00000007ff04723e */ /* 0x080fe200020006ff */
[----:B------:R-:W-:Y:S01]  /*11d30*/  HADD2.F32 R5, -RZ, R36.H0_H0 ;  /* 0x20000024ff057230 */ /* 0x000fe20000004100 */
[----:B------:R-:W-:Y:S01]  /*11d40*/  F2FP.F16.E4M3.UNPACK_B R26, R7.H1 ;  /* 0x00000007ff1a723e */ /* 0x000fe200030006ff */
[----:B------:R-:W-:Y:S01]  /*11d50*/  HADD2.F32 R7, -RZ, R30.H0_H0 ;  /* 0x2000001eff077230 */ /* 0x000fe20000004100 */
[----:B------:R-:W-:Y:S01]  /*11d60*/  F2FP.F16.E4M3.UNPACK_B R34, R8 ;  /* 0x00000008ff22723e */ /* 0x000fe200020006ff */
[----:B------:R-:W-:Y:S01]  /*11d70*/  HADD2.F32 R36, -RZ, R36.H1_H1 ;  /* 0x30000024ff247230 */ /* 0x000fe20000004100 */
[-C--:B------:R-:W-:Y:S01]  /*11d80*/  F2FP.F16.E4M3.UNPACK_B R43, R9.reuse ;  /* 0x00000009ff2b723e */ /* 0x080fe200020006ff */
[C---:B------:R-:W-:Y:S01]  /*11d90*/  FMUL.FTZ R8, R5.reuse, R44 ;  /* 0x0000002c05087220 */ /* 0x040fe20000410000 */
[----:B0-----:R-:W-:Y:S01]  /*11da0*/  F2FP.F16.E4M3.UNPACK_B R39, R9.H1 ;  /* 0x00000009ff27723e */ /* 0x001fe200030006ff */
[----:B------:R-:W-:Y:S01]  /*11db0*/  FMUL.FTZ R9, R5, R40 ;  /* 0x0000002805097220 */ /* 0x000fe20000410000 */
[----:B------:R-:W-:Y:S01]  /*11dc0*/  F2FP.F16.E4M3.UNPACK_B R29, R10 ;  /* 0x0000000aff1d723e */ /* 0x000fe200020006ff */
[C---:B------:R-:W-:Y:S01]  /*11dd0*/  FFMA.FTZ R5, R7.reuse, R40, -R8 ;  /* 0x0000002807057223 */ /* 0x040fe20000010808 */
[----:B------:R-:W-:Y:S01]  /*11de0*/  F2FP.F16.E4M3.UNPACK_B R45, R10.H1 ;  /* 0x0000000aff2d723e */ /* 0x000fe200030006ff */
[----:B------:R-:W-:Y:S01]  /*11df0*/  FFMA.FTZ R7, R7, R44, R9 ;  /* 0x0000002c07077223 */ /* 0x000fe20000010009 */
[----:B------:R-:W-:Y:S01]  /*11e00*/  F2FP.F16.E4M3.UNPACK_B R44, R14 ;  /* 0x0000000eff2c723e */ /* 0x000fe200020006ff */
[----:B------:R-:W-:-:S02]  /*11e10*/  HADD2.F32 R8, -RZ, R34.H0_H0 ;  /* 0x20000022ff087230 */ /* 0x000fc40000004100 */
[C---:B------:R-:W-:Y:S01]  /*11e20*/  FMUL.FTZ R53, R36.reuse, R49 ;  /* 0x0000003124357220 */ /* 0x040fe20000410000 */
[----:B------:R-:W-:Y:S02]  /*11e30*/  HADD2.F32 R9, -RZ, R37.H0_H0 ;  /* 0x20000025ff097230 */ /* 0x000fe40000004100 */
[----:B------:R-:W-:Y:S01]  /*11e40*/  FMUL.FTZ R40, R36, R41 ;  /* 0x0000002924287220 */ /* 0x000fe20000410000 */
[----:B------:R-:W-:Y:S01]  /*11e50*/  HADD2.F32 R47, -RZ, R44.H0_H0 ;  /* 0x2000002cff2f7230 */ /* 0x000fe20000004100 */
[----:B------:R-:W-:Y:S01]  /*11e60*/  F2FP.F16.E4M3.UNPACK_B R35, R6.H1 ;  /* 0x00000006ff23723e */ /* 0x000fe200030006ff */
[----:B------:R-:W-:Y:S02]  /*11e70*/  HADD2.F32 R10, -RZ, R30.H1_H1 ;  /* 0x3000001eff0a7230 */ /* 0x000fe40000004100 */
[C---:B------:R-:W-:Y:S01]  /*11e80*/  FMUL.FTZ R36, R8.reuse, R9 ;  /* 0x0000000908247220 */ /* 0x040fe20000410000 */
[----:B------:R-:W-:Y:S02]  /*11e90*/  HADD2.F32 R30, -RZ, R31.H0_H0 ;  /* 0x2000001fff1e7230 */ /* 0x000fe40000004100 */
[----:B------:R-:W-:Y:S01]  /*11ea0*/  FMUL.FTZ R51, R8, R47 ;  /* 0x0000002f08337220 */ /* 0x000fe20000410000 */
[----:B------:R-:W-:-:S02]  /*11eb0*/  HADD2.F32 R46, -RZ, R44.H1_H1 ;  /* 0x3000002cff2e7230 */ /* 0x000fc40000004100 */
[C---:B------:R-:W-:Y:S01]  /*11ec0*/  FFMA.FTZ R8, R10.reuse, R41, -R53 ;  /* 0x000000290a087223 */ /* 0x040fe20000010835 */
[----:B------:R-:W-:Y:S01]  /*11ed0*/  FFMA.FTZ R10, R10, R49, R40 ;  /* 0x000000310a0a7223 */ /* 0x000fe20000010028 */
[----:B------:R-:W-:Y:S01]  /*11ee0*/  F2FP.F16.E4M3.UNPACK_B R49, R15.H1 ;  /* 0x0000000fff31723e */ /* 0x000fe200030006ff */
[C---:B------:R-:W-:Y:S01]  /*11ef0*/  FFMA.FTZ R9, R30.reuse, R9, -R51 ;  /* 0x000000091e097223 */ /* 0x040fe20000010833 */
[----:B------:R-:W-:Y:S01]  /*11f00*/  F2FP.F16.E4M3.UNPACK_B R41, R3.H1 ;  /* 0x00000003ff29723e */ /* 0x000fe200030006ff */
[----:B------:R-:W-:Y:S01]  /*11f10*/  FFMA.FTZ R30, R30, R47, R36 ;  /* 0x0000002f1e1e7223 */ /* 0x000fe20000010024 */
[----:B------:R-:W-:Y:S01]  /*11f20*/  HADD2.F32 R34, -RZ, R34.H1_H1 ;  /* 0x30000022ff227230 */ /* 0x000fe20000004100 */
[----:B------:R-:W-:Y:S01]  /*11f30*/  F2FP.F16.E4M3.UNPACK_B R28, R6 ;  /* 0x00000006ff1c723e */ /* 0x000fe200020006ff */
[----:B------:R-:W-:Y:S01]  /*11f40*/  HADD2.F32 R47, -RZ, R49.H0_H0 ;  /* 0x20000031ff2f7230 */ /* 0x000fe20000004100 */
[----:B------:R-:W-:Y:S01]  /*11f50*/  F2FP.F16.E4M3.UNPACK_B R6, R11 ;  /* 0x0000000bff06723e */ /* 0x000fe200020006ff */
[----:B------:R-:W-:-:S02]  /*11f60*/  HADD2.F32 R36, -RZ, R39.H0_H0 ;  /* 0x20000027ff247230 */ /* 0x000fc40000004100 */
[----:B------:R-:W-:Y:S01]  /*11f70*/  FMUL.FTZ R48, R34, R46 ;  /* 0x0000002e22307220 */ /* 0x000fe20000410000 */
[----:B------:R-:W-:Y:S01]  /*11f80*/  HADD2.F32 R40, -RZ, R37.H1_H1 ;  /* 0x30000025ff287230 */ /* 0x000fe20000004100 */
[----:B------:R-:W-:Y:S01]  /*11f90*/  F2FP.F16.E4M3.UNPACK_B R11, R11.H1 ;  /* 0x0000000bff0b723e */ /* 0x000fe200030006ff */
[----:B------:R-:W-:Y:S02]  /*11fa0*/  HADD2.F32 R31, -RZ, R31.H1_H1 ;  /* 0x3000001fff1f7230 */ /* 0x000fe40000004100 */
[----:B------:R-:W-:Y:S01]  /*11fb0*/  FMUL.FTZ R50, R36, R47 ;  /* 0x0000002f24327220 */ /* 0x000fe20000410000 */
[----:B------:R-:W-:Y:S02]  /*11fc0*/  HADD2.F32 R44, -RZ, R41.H0_H0 ;  /* 0x20000029ff2c7230 */ /* 0x000fe40000004100 */
[-C--:B------:R-:W-:Y:S01]  /*11fd0*/  FMUL.FTZ R51, R34, R40.reuse ;  /* 0x0000002822337220 */ /* 0x080fe20000410000 */
[----:B------:R-:W-:Y:S02]  /*11fe0*/  HADD2.F32 R37, -RZ, R38.H0_H0 ;  /* 0x20000026ff257230 */ /* 0x000fe40000004100 */
[----:B------:R-:W-:Y:S01]  /*11ff0*/  FFMA.FTZ R34, R31, R40, -R48 ;  /* 0x000000281f227223 */ /* 0x000fe20000010830 */
[----:B------:R-:W-:Y:S01]  /*12000*/  F2FP.F16.E4M3.UNPACK_B R48, R15 ;  /* 0x0000000fff30723e */ /* 0x000fe200020006ff */
[----:B------:R-:W-:Y:S01]  /*12010*/  FMUL.FTZ R52, R36, R44 ;  /* 0x0000002c24347220 */ /* 0x000fe20000410000 */
[----:B------:R-:W-:-:S02]  /*12020*/  HADD2.F32 R49, -RZ, R49.H1_H1 ;  /* 0x30000031ff317230 */ /* 0x000fc40000004100 */
[C---:B------:R-:W-:Y:S01]  /*12030*/  FFMA.FTZ R36, R37.reuse, R44, -R50 ;  /* 0x0000002c25247223 */ /* 0x040fe20000010832 */
[----:B------:R-:W-:Y:S01]  /*12040*/  F2FP.F16.E4M3.UNPACK_B R44, R3 ;  /* 0x00000003ff2c723e */ /* 0x000fe200020006ff */
[----:B------:R-:W-:Y:S01]  /*12050*/  FFMA.FTZ R37, R37, R47, R52 ;  /* 0x0000002f25257223 */ /* 0x000fe20000010034 */
[----:B------:R-:W-:Y:S02]  /*12060*/  HADD2.F32 R40, -RZ, R39.H1_H1 ;  /* 0x30000027ff287230 */ /* 0x000fe40000004100 */
[----:B------:R-:W-:Y:S01]  /*12070*/  FFMA.FTZ R31, R31, R46, R51 ;  /* 0x0000002e1f1f7223 */ /* 0x000fe20000010033 */
[----:B------:R-:W-:Y:S02]  /*12080*/  HADD2.F32 R47, -RZ, R41.H1_H1 ;  /* 0x30000029ff2f7230 */ /* 0x000fe40000004100 */
[----:B------:R-:W-:Y:S02]  /*12090*/  HADD2.F32 R50, -RZ, R48.H0_H0 ;  /* 0x20000030ff327230 */ /* 0x000fe40000004100 */
[----:B------:R-:W-:Y:S01]  /*120a0*/  FMUL.FTZ R53, R40, R49 ;  /* 0x0000003128357220 */ /* 0x000fe20000410000 */
[----:B------:R-:W-:-:S02]  /*120b0*/  HADD2.F32 R39, -RZ, R43.H0_H0 ;  /* 0x2000002bff277230 */ /* 0x000fc40000004100 */
[-C--:B------:R-:W-:Y:S01]  /*120c0*/  FMUL.FTZ R40, R40, R47.reuse ;  /* 0x0000002f28287220 */ /* 0x080fe20000410000 */
[----:B------:R-:W-:Y:S02]  /*120d0*/  HADD2.F32 R46, -RZ, R44.H0_H0 ;  /* 0x2000002cff2e7230 */ /* 0x000fe40000004100 */
[----:B------:R-:W-:Y:S02]  /*120e0*/  HADD2.F32 R38, -RZ, R38.H1_H1 ;  /* 0x30000026ff267230 */ /* 0x000fe40000004100 */
[C---:B------:R-:W-:Y:S01]  /*120f0*/  FMUL.FTZ R52, R39.reuse, R50 ;  /* 0x0000003227347220 */ /* 0x040fe20000410000 */
[----:B------:R-:W-:Y:S02]  /*12100*/  HADD2.F32 R41, -RZ, R42.H0_H0 ;  /* 0x2000002aff297230 */ /* 0x000fe40000004100 */
[-C--:B------:R-:W-:Y:S01]  /*12110*/  FMUL.FTZ R51, R39, R46.reuse ;  /* 0x0000002e27337220 */ /* 0x080fe20000410000 */
[----:B------:R-:W-:Y:S02]  /*12120*/  HADD2.F32 R43, -RZ, R43.H1_H1 ;  /* 0x3000002bff2b7230 */ /* 0x000fe40000004100 */
[C---:B------:R-:W-:Y:S01]  /*12130*/  FFMA.FTZ R39, R38.reuse, R47, -R53 ;  /* 0x0000002f26277223 */ /* 0x040fe20000010835 */
[----:B------:R-:W-:Y:S01]  /*12140*/  FFMA.FTZ R40, R38, R49, R40 ;  /* 0x0000003126287223 */ /* 0x000fe20000010028 */
[C---:B------:R-:W-:Y:S01]  /*12150*/  FFMA.FTZ R38, R41.reuse, R46, -R52 ;  /* 0x0000002e29267223 */ /* 0x040fe20000010834 */
[----:B------:R-:W-:Y:S01]  /*12160*/  FFMA.FTZ R41, R41, R50, R51 ;  /* 0x0000003229297223 */ /* 0x000fe20000010033 */
[----:B------:R-:W-:Y:S01]  /*12170*/  HADD2.F32 R50, -RZ, R48.H1_H1 ;  /* 0x30000030ff327230 */ /* 0x000fe20000004100 */
[----:B------:R-:W-:Y:S01]  /*12180*/  F2FP.F16.E4M3.UNPACK_B R51, R20.H1 ;  /* 0x00000014ff33723e */ /* 0x000fe200030006ff */
[----:B------:R-:W-:Y:S01]  /*12190*/  HADD2.F32 R47, -RZ, R44.H1_H1 ;  /* 0x3000002cff2f7230 */ /* 0x000fe20000004100 */
[----:B------:R-:W-:Y:S01]  /*121a0*/  F2FP.F16.E4M3.UNPACK_B R48, R12.H1 ;  /* 0x0000000cff30723e */ /* 0x000fe200030006ff */
[----:B------:R-:W-:-:S02]  /*121b0*/  HADD2.F32 R42, -RZ, R42.H1_H1 ;  /* 0x3000002aff2a7230 */ /* 0x000fc40000004100 */
[CC--:B------:R-:W-:Y:S01]  /*121c0*/  FMUL.FTZ R55, R43.reuse, R50.reuse ;  /* 0x000000322b377220 */ /* 0x0c0fe20000410000 */
[----:B------:R-:W-:Y:S02]  /*121d0*/  HADD2.F32 R53, -RZ, R51.H0_H0 ;  /* 0x20000033ff357230 */ /* 0x000fe40000004100 */
[-C--:B------:R-:W-:Y:S01]  /*121e0*/  FMUL.FTZ R57, R43, R47.reuse ;  /* 0x0000002f2b397220 */ /* 0x080fe20000410000 */
[----:B------:R-:W-:Y:S02]  /*121f0*/  HADD2.F32 R46, -RZ, R45.H0_H0 ;  /* 0x2000002dff2e7230 */ /* 0x000fe40000004100 */
[C---:B------:R-:W-:Y:S01]  /*12200*/  FFMA.FTZ R43, R42.reuse, R47, -R55 ;  /* 0x0000002f2a2b7223 */ /* 0x040fe20000010837 */
[----:B------:R-:W-:Y:S02]  /*12210*/  HADD2.F32 R49, -RZ, R48.H0_H0 ;  /* 0x20000030ff317230 */ /* 0x000fe40000004100 */
[----:B------:R-:W-:Y:S01]  /*12220*/  FFMA.FTZ R42, R42, R50, R57 ;  /* 0x000000322a2a7223 */ /* 0x000fe20000010039 */
[----:B------:R-:W-:-:S02]  /*12230*/  HADD2.F32 R44, -RZ, R35.H0_H0 ;  /* 0x20000023ff2c7230 */ /* 0x000fc40000004100 */
[C---:B------:R-:W-:Y:S01]  /*12240*/  FMUL.FTZ R59, R46.reuse, R53 ;  /* 0x000000352e3b7220 */ /* 0x040fe20000410000 */
[----:B------:R-:W-:Y:S02]  /*12250*/  HADD2.F32 R50, -RZ, R51.H1_H1 ;  /* 0x30000033ff327230 */ /* 0x000fe40000004100 */
[----:B------:R-:W-:Y:S01]  /*12260*/  FMUL.FTZ R46, R46, R49 ;  /* 0x000000312e2e7220 */ /* 0x000fe20000410000 */
[----:B------:R-:W-:Y:S01]  /*12270*/  HADD2.F32 R45, -RZ, R45.H1_H1 ;  /* 0x3000002dff2d7230 */ /* 0x000fe20000004100 */
[----:B------:R-:W-:Y:S01]  /*12280*/  F2FP.F16.E4M3.UNPACK_B R47, R20 ;  /* 0x00000014ff2f723e */ /* 0x000fe200020006ff */
[----:B------:R-:W-:Y:S02]  /*12290*/  HADD2.F32 R48, -RZ, R48.H1_H1 ;  /* 0x30000030ff307230 */ /* 0x000fe40000004100 */
[C---:B------:R-:W-:Y:S01]  /*122a0*/  FFMA.FTZ R53, R44.reuse, R53, R46 ;  /* 0x000000352c357223 */ /* 0x040fe2000001002e */
[----:B------:R-:W-:Y:S02]  /*122b0*/  HADD2.F32 R35, -RZ, R35.H1_H1 ;  /* 0x30000023ff237230 */ /* 0x000fe40000004100 */
[C---:B------:R-:W-:Y:S01]  /*122c0*/  FMUL.FTZ R52, R45.reuse, R50 ;  /* 0x000000322d347220 */ /* 0x040fe20000410000 */
[----:B------:R-:W-:Y:S01]  /*122d0*/  F2FP.F16.E4M3.UNPACK_B R46, R12 ;  /* 0x0000000cff2e723e */ /* 0x000fe200020006ff */
[----:B------:R-:W-:Y:S01]  /*122e0*/  FMUL.FTZ R45, R45, R48 ;  /* 0x000000302d2d7220 */ /* 0x000fe20000410000 */
[----:B------:R-:W-:Y:S01]  /*122f0*/  FFMA.FTZ R59, R44, R49, -R59 ;  /* 0x000000312c3b7223 */ /* 0x000fe2000001083b */
[----:B------:R-:W-:-:S02]  /*12300*/  HADD2.F32 R49, -RZ, R47.H0_H0 ;  /* 0x2000002fff317230 */ /* 0x000fc40000004100 */
[C---:B------:R-:W-:Y:S01]  /*12310*/  FFMA.FTZ R52, R35.reuse, R48, -R52 ;  /* 0x0000003023347223 */ /* 0x040fe20000010834 */
[----:B------:R-:W-:Y:S02]  /*12320*/  HADD2.F32 R44, -RZ, R29.H0_H0 ;  /* 0x2000001dff2c7230 */ /* 0x000fe40000004100 */
[----:B------:R-:W-:Y:S01]  /*12330*/  FFMA.FTZ R54, R35, R50, R45 ;  /* 0x0000003223367223 */ /* 0x000fe2000001002d */
[----:B------:R-:W-:Y:S01]  /*12340*/  HADD2.F32 R45, -RZ, R46.H0_H0 ;  /* 0x2000002eff2d7230 */ /* 0x000fe20000004100 */
[----:B------:R-:W-:Y:S01]  /*12350*/  F2FP.SATFINITE.E4M3.F32.PACK_AB_MERGE_C R37, R40, R37, RZ ;  /* 0x000000252825723e */ /* 0x000fe200048070ff */
[----:B------:R-:W-:Y:S02]  /*12360*/  HADD2.F32 R35, -RZ, R28.H0_H0 ;  /* 0x2000001cff237230 */ /* 0x000fe40000004100 */
[C---:B------:R-:W-:Y:S01]  /*12370*/  FMUL.FTZ R48, R44.reuse, R49 ;  /* 0x000000312c307220 */ /* 0x040fe20000410000 */
[----:B------:R-:W-:Y:S02]  /*12380*/  HADD2.F32 R47, -RZ, R47.H1_H1 ;  /* 0x3000002fff2f7230 */ /* 0x000fe40000004100 */
[----:B------:R-:W-:Y:S01]  /*12390*/  FMUL.FTZ R44, R44, R45 ;  /* 0x0000002d2c2c7220 */ /* 0x000fe20000410000 */
[----:B------:R-:W-:-:S02]  /*123a0*/  HADD2.F32 R29, -RZ, R29.H1_H1 ;  /* 0x3000001dff1d7230 */ /* 0x000fc40000004100 */
[----:B------:R-:W-:Y:S01]  /*123b0*/  FFMA.FTZ R48, R35, R45, -R48 ;  /* 0x0000002d23307223 */ /* 0x000fe20000010830 */
[----:B------:R-:W-:Y:S01]  /*123c0*/  HADD2.F32 R46, -RZ, R46.H1_H1 ;  /* 0x3000002eff2e7230 */ /* 0x000fe20000004100 */
[----:B------:R-:W-:Y:S01]  /*123d0*/  F2FP.F16.E4M3.UNPACK_B R45, R21.H1 ;  /* 0x00000015ff2d723e */ /* 0x000fe200030006ff */
[----:B------:R-:W-:Y:S02]  /*123e0*/  HADD2.F32 R28, -RZ, R28.H1_H1 ;  /* 0x3000001cff1c7230 */ /* 0x000fe40000004100 */
[----:B------:R-:W-:Y:S01]  /*123f0*/  FMUL.FTZ R51, R29, R47 ;  /* 0x0000002f1d337220 */ /* 0x000fe20000410000 */
[----:B------:R-:W-:Y:S01]  /*12400*/  FFMA.FTZ R49, R35, R49, R44 ;  /* 0x0000003123317223 */ /* 0x000fe2000001002c */
[----:B------:R-:W-:Y:S01]  /*12410*/  F2FP.F16.E4M3.UNPACK_B R35, R13.H1 ;  /* 0x0000000dff23723e */ /* 0x000fe200030006ff */
[-C--:B------:R-:W-:Y:S01]  /*12420*/  FMUL.FTZ R44, R29, R46.reuse ;  /* 0x0000002e1d2c7220 */ /* 0x080fe20000410000 */
[----:B------:R-:W-:Y:S01]  /*12430*/  FFMA.FTZ R51, R28, R46, -R51 ;  /* 0x0000002e1c337223 */ /* 0x000fe20000010833 */
[----:B------:R-:W-:-:S02]  /*12440*/  HADD2.F32 R46, -RZ, R45.H0_H0 ;  /* 0x2000002dff2e7230 */ /* 0x000fc40000004100 */
[----:B------:R-:W-:Y:S02]  /*12450*/  HADD2.F32 R29, -RZ, R11.H0_H0 ;  /* 0x2000000bff1d7230 */ /* 0x000fe40000004100 */
[----:B------:R-:W-:Y:S01]  /*12460*/  FFMA.FTZ R50, R28, R47, R44 ;  /* 0x0000002f1c327223 */ /* 0x000fe2000001002c */
[--C-:B------:R-:W-:Y:S02]  /*12470*/  HADD2.F32 R44, -RZ, R35.reuse.H0_H0 ;  /* 0x20000023ff2c7230 */ /* 0x100fe40000004100 */
[----:B------:R-:W-:Y:S02]  /*12480*/  HADD2.F32 R28, -RZ, R26.H0_H0 ;  /* 0x2000001aff1c7230 */ /* 0x000fe40000004100 */
[C---:B------:R-:W-:Y:S01]  /*12490*/  FMUL.FTZ R47, R29.reuse, R46 ;  /* 0x0000002e1d2f7220 */ /* 0x040fe20000410000 */
[----:B------:R-:W-:Y:S02]  /*124a0*/  HADD2.F32 R35, -RZ, R35.H1_H1 ;  /* 0x30000023ff237230 */ /* 0x000fe40000004100 */
[----:B------:R-:W-:Y:S01]  /*124b0*/  FMUL.FTZ R55, R29, R44 ;  /* 0x0000002c1d377220 */ /* 0x000fe20000410000 */
[----:B------:R-:W-:-:S02]  /*124c0*/  HADD2.F32 R45, -RZ, R45.H1_H1 ;  /* 0x3000002dff2d7230 */ /* 0x000fc40000004100 */
[C---:B------:R-:W-:Y:S01]  /*124d0*/  FFMA.FTZ R56, R28.reuse, R44, -R47 ;  /* 0x0000002c1c387223 */ /* 0x040fe2000001082f */
[----:B------:R-:W-:Y:S01]  /*124e0*/  HADD2.F32 R11, -RZ, R11.H1_H1 ;  /* 0x3000000bff0b7230 */ /* 0x000fe20000004100 */
[----:B------:R-:W-:Y:S01]  /*124f0*/  F2FP.F16.E4M3.UNPACK_B R29, R13 ;  /* 0x0000000dff1d723e */ /* 0x000fe200020006ff */
[----:B------:R-:W-:Y:S01]  /*12500*/  HADD2.F32 R26, -RZ, R26.H1_H1 ;  /* 0x3000001aff1a7230 */ /* 0x000fe20000004100 */
[----:B------:R-:W-:Y:S01]  /*12510*/  F2FP.F16.E4M3.UNPACK_B R44, R21 ;  /* 0x00000015ff2c723e */ /* 0x000fe200020006ff */
[----:B------:R-:W-:Y:S01]  /*12520*/  FFMA.FTZ R57, R28, R46, R55 ;  /* 0x0000002e1c397223 */ /* 0x000fe20000010037 */
[C---:B------:R-:W-:Y:S01]  /*12530*/  FMUL.FTZ R47, R11.reuse, R45 ;  /* 0x0000002d0b2f7220 */ /* 0x040fe20000410000 */
[-C--:B------:R-:W-:Y:S01]  /*12540*/  FMUL.FTZ R58, R11, R35.reuse ;  /* 0x000000230b3a7220 */ /* 0x080fe20000410000 */
[--C-:B------:R-:W-:Y:S02]  /*12550*/  HADD2.F32 R28, -RZ, R29.reuse.H0_H0 ;  /* 0x2000001dff1c7230 */ /* 0x100fe40000004100 */
[C---:B------:R-:W-:Y:S01]  /*12560*/  FFMA.FTZ R61, R26.reuse, R35, -R47 ;  /* 0x000000231a3d7223 */ /* 0x040fe2000001082f */
[----:B------:R-:W-:Y:S01]  /*12570*/  FFMA.FTZ R58, R26, R45, R58 ;  /* 0x0000002d1a3a7223 */ /* 0x000fe2000001003a */
[----:B------:R-:W-:-:S02]  /*12580*/  HADD2.F32 R29, -RZ, R29.H1_H1 ;  /* 0x3000001dff1d7230 */ /* 0x000fc40000004100 */
[----:B------:R-:W-:Y:S02]  /*12590*/  HADD2.F32 R45, -RZ, R44.H1_H1 ;  /* 0x3000002cff2d7230 */ /* 0x000fe40000004100 */
[----:B------:R-:W-:Y:S01]  /*125a0*/  HADD2.F32 R26, -RZ, R6.H1_H1 ;  /* 0x30000006ff1a7230 */ /* 0x000fe20000004100 */
[----:B------:R-:W-:Y:S01]  /*125b0*/  F2FP.SATFINITE.E4M3.F32.PACK_AB_MERGE_C R57, R58, R57, RZ ;  /* 0x000000393a39723e */ /* 0x000fe200048070ff */
[----:B------:R-:W-:Y:S02]  /*125c0*/  HADD2.F32 R35, -RZ, R44.H0_H0 ;  /* 0x2000002cff237230 */ /* 0x000fe40000004100 */
[----:B------:R-:W-:Y:S02]  /*125d0*/  HADD2.F32 R11, -RZ, R6.H0_H0 ;  /* 0x20000006ff0b7230 */ /* 0x000fe40000004100 */
[C---:B------:R-:W-:Y:S01]  /*125e0*/  FMUL.FTZ R55, R26.reuse, R45 ;  /* 0x0000002d1a377220 */ /* 0x040fe20000410000 */
[--C-:B------:R-:W-:Y:S02]  /*125f0*/  HADD2.F32 R6, -RZ, R4.reuse.H0_H0 ;  /* 0x20000004ff067230 */ /* 0x100fe40000004100 */
[----:B------:R-:W-:Y:S01]  /*12600*/  FMUL.FTZ R46, R26, R29 ;  /* 0x0000001d1a2e7220 */ /* 0x000fe20000410000 */
[----:B------:R-:W-:-:S02]  /*12610*/  HADD2.F32 R4, -RZ, R4.H1_H1 ;  /* 0x30000004ff047230 */ /* 0x000fc40000004100 */
[C---:B------:R-:W-:Y:S01]  /*12620*/  FMUL.FTZ R47, R11.reuse, R35 ;  /* 0x000000230b2f7220 */ /* 0x040fe20000410000 */
[-C--:B------:R-:W-:Y:S02]  /*12630*/  FMUL.FTZ R44, R11, R28.reuse ;  /* 0x0000001c0b2c7220 */ /* 0x080fe40000410000 */
[C---:B------:R-:W-:Y:S01]  /*12640*/  FFMA.FTZ R26, R4.reuse, R29, -R55 ;  /* 0x0000001d041a7223 */ /* 0x040fe20000010837 */
[----:B------:R-:W-:Y:S01]  /*12650*/  FFMA.FTZ R46, R4, R45, R46 ;  /* 0x0000002d042e7223 */ /* 0x000fe2000001002e */
[----:B------:R-:W-:Y:S01]  /*12660*/  F2FP.SATFINITE.E4M3.F32.PACK_AB_MERGE_C R4, R8, R5, RZ ;  /* 0x000000050804723e */ /* 0x000fe200048070ff */
[C---:B------:R-:W-:Y:S01]  /*12670*/  FFMA.FTZ R47, R6.reuse, R28, -R47 ;  /* 0x0000001c062f7223 */ /* 0x040fe2000001082f */
[----:B------:R-:W-:Y:S01]  /*12680*/  FFMA.FTZ R11, R6, R35, R44 ;  /* 0x00000023060b7223 */ /* 0x000fe2000001002c */
[----:B------:R-:W-:Y:S02]  /*12690*/  F2FP.SATFINITE.E4M3.F32.PACK_AB_MERGE_C R8, R10, R7, RZ ;  /* 0x000000070a08723e */ /* 0x000fe400048070ff */
[----:B------:R-:W-:-:S02]  /*126a0*/  F2FP.SATFINITE.E4M3.F32.PACK_AB_MERGE_C R5, R39, R36, RZ ;  /* 0x000000242705723e */ /* 0x000fc400048070ff */
[----:B------:R-:W-:Y:S02]  /*126b0*/  F2FP.SATFINITE.E4M3.F32.PACK_AB_MERGE_C R6, R52, R59, RZ ;  /* 0x0000003b3406723e */ /* 0x000fe400048070ff */
[----:B------:R-:W-:Y:S02]  /*126c0*/  F2FP.SATFINITE.E4M3.F32.PACK_AB_MERGE_C R7, R61, R56, RZ ;  /* 0x000000383d07723e */ /* 0x000fe400048070ff */
[----:B------:R-:W-:Y:S02]  /*126d0*/  F2FP.SATFINITE.E4M3.F32.PACK_AB_MERGE_C R10, R54, R53, RZ ;  /* 0x00000035360a723e */ /* 0x000fe400048070ff */
[----:B------:R-:W-:Y:S02]  /*126e0*/  F2FP.SATFINITE.E4M3.F32.PACK_AB_MERGE_C R4, R34, R9, R4 ;  /* 0x000000092204723e */ /* 0x000fe40004807004 */
[----:B------:R-:W-:Y:S02]  /*126f0*/  F2FP.SATFINITE.E4M3.F32.PACK_AB_MERGE_C R5, R43, R38, R5 ;  /* 0x000000262b05723e */ /* 0x000fe40004807005 */
[----:B------:R-:W-:-:S02]  /*12700*/  F2FP.SATFINITE.E4M3.F32.PACK_AB_MERGE_C R6, R51, R48, R6 ;  /* 0x000000303306723e */ /* 0x000fc40004807006 */
[----:B------:R-:W-:Y:S02]  /*12710*/  F2FP.SATFINITE.E4M3.F32.PACK_AB_MERGE_C R7, R26, R47, R7 ;  /* 0x0000002f1a07723e */ /* 0x000fe40004807007 */
[----:B------:R-:W-:Y:S02]  /*12720*/  F2FP.SATFINITE.E4M3.F32.PACK_AB_MERGE_C R8, R31, R30, R8 ;  /* 0x0000001e1f08723e */ /* 0x000fe40004807008 */
[----:B------:R-:W-:Y:S01]  /*12730*/  F2FP.SATFINITE.E4M3.F32.PACK_AB_MERGE_C R9, R42, R41, R37 ;  /* 0x000000292a09723e */ /* 0x000fe20004807025 */
[----:B------:R1:W-:Y:S01]  /*12740*/  STS.128 [R60+0x20400], R4 ;  /* 0x020400043c007388 */ /* 0x0003e20000000c00 */
[----:B------:R-:W-:Y:S02]  /*12750*/  F2FP.SATFINITE.E4M3.F32.PACK_AB_MERGE_C R10, R50, R49, R10 ;  /* 0x00000031320a723e */ /* 0x000fe4000480700a */
[----:B------:R-:W-:-:S05]  /*12760*/  F2FP.SATFINITE.E4M3.F32.PACK_AB_MERGE_C R11, R46, R11, R57 ;  /* 0x0000000b2e0b723e */ /* 0x000fca0004807039 */
[----:B------:R1:W-:Y:S02]  /*12770*/  STS.128 [R24+0x20400], R8 ;  /* 0x0204000818007388 */ /* 0x0003e40000000c00 */
.L_x_477:
[----:B------:R-:W-:Y:S05]  /*12780*/  BSYNC B1 ;  /* 0x0000000000017941 */ /* 0x000fea0003800000 */
.L_x_476:
[----:B------:R-:W-:Y:S04]  /*12790*/  BSSY B1, `(.L_x_478) ;  /* 0x00000cc000017945 */ /* 0x000fe80003800000 */
[----:B------:R-:W-:Y:S05]  /*127a0*/  @P2 BRA `(.L_x_479) ;  /* 0x0000000c00282947 */ /* 0x000fea0003800000 */
[----:B-1----:R-:W2:Y:S04]  /*127b0*/  LDL R6, [R1+0x5c] ;  /* 0x00005c0001067983 */ /* 0x002ea80000100800 */
[----:B------:R-:W3:Y:S01]  /*127c0*/  LDL R59, [R1+0x198] ;  /* 0x00019800013b7983 */ /* 0x000ee20000100800 */
[----:B------:R-:W-:Y:S01]  /*127d0*/  LEA.HI R4, R32, R33, RZ, 0x3 ;  /* 0x0000002120047211 */ /* 0x000fe200078f18ff */
[C---:B------:R-:W-:Y:S01]  /*127e0*/  VIADD R9, R23.reuse, 0x20 ;  /* 0x0000002017097836 */ /* 0x040fe20000000000 */
[----:B------:R-:W-:Y:S02]  /*127f0*/  IADD3 R8, R23, 0x20, RZ ;  /* 0x0000002017087810 */ /* 0x000fe40007ffe0ff */
[----:B------:R-:W-:Y:S01]  /*12800*/  LOP3.LUT R4, R4, 0xfffffff8, RZ, 0xc0, !PT ;  /* 0xfffffff804047812 */ /* 0x000fe200078ec0ff */
[----:B------:R-:W-:Y:S01]  /*12810*/  IMAD.SHL.U32 R9, R9, 0x80, RZ ;  /* 0x0000008009097824 */ /* 0x000fe200078e00ff */
[----:B------:R-:W-:Y:S01]  /*12820*/  F2FP.F16.E4M3.UNPACK_B R42, R14.H1 ;  /* 0x0000000eff2a723e */ /* 0x000fe200030006ff */
[----:B------:R-:W-:Y:S01]  /*12830*/  IMAD.SHL.U32 R8, R8, 0x80, RZ ;  /* 0x0000008008087824 */ /* 0x000fe200078e00ff */
[----:B0-----:R-:W-:Y:S01]  /*12840*/  F2FP.F16.E4M3.UNPACK_B R39, R0.H1 ;  /* 0x00000000ff27723e */ /* 0x001fe200030006ff */
[----:B------:R-:W-:Y:S01]  /*12850*/  IMAD.IADD R4, R33, 0x1, -R4 ;  /* 0x0000000121047824 */ /* 0x000fe200078e0a04 */
[----:B------:R-:W-:Y:S01]  /*12860*/  LOP3.LUT R9, R9, 0x380, RZ, 0xc0, !PT ;  /* 0x0000038009097812 */ /* 0x000fe200078ec0ff */
[--C-:B------:R-:W-:Y:S01]  /*12870*/  HADD2.F32 R47, -RZ, R42.reuse.H0_H0 ;  /* 0x2000002aff2f7230 */ /* 0x100fe20000004100 */
[----:B------:R-:W-:Y:S01]  /*12880*/  LOP3.LUT R8, R8, 0x380, RZ, 0xc0, !PT ;  /* 0x0000038008087812 */ /* 0x000fe200078ec0ff */
[----:B------:R-:W-:Y:S01]  /*12890*/  HADD2.F32 R43, -RZ, R39.H0_H0 ;  /* 0x20000027ff2b7230 */ /* 0x000fe20000004100 */
[----:B------:R-:W-:Y:S01]  /*128a0*/  LEA.HI R4, R27, R4, RZ, 0x1c ;  /* 0x000000041b047211 */ /* 0x000fe200078fe0ff */
[----:B------:R-:W-:Y:S01]  /*128b0*/  HADD2.F32 R52, -RZ, R42.H1_H1 ;  /* 0x3000002aff347230 */ /* 0x000fe20000004100 */
[----:B------:R-:W-:-:S02]  /*128c0*/  SHF.R.U32.HI R8, RZ, 0x3, R8 ;  /* 0x00000003ff087819 */ /* 0x000fc40000011608 */
[----:B------:R-:W-:Y:S01]  /*128d0*/  SHF.R.S32.HI R7, RZ, 0x1f, R4 ;  /* 0x0000001fff077819 */ /* 0x000fe20000011404 */
[----:B------:R-:W-:Y:S01]  /*128e0*/  IMAD.SHL.U32 R5, R4, 0x10, RZ ;  /* 0x0000001004057824 */ /* 0x000fe200078e00ff */
[----:B------:R-:W-:Y:S02]  /*128f0*/  F2FP.F16.E4M3.UNPACK_B R48, R14 ;  /* 0x0000000eff30723e */ /* 0x000fe400020006ff */
[----:B------:R-:W-:Y:S02]  /*12900*/  LEA.HI R7, R7, R4, RZ, 0x3 ;  /* 0x0000000407077211 */ /* 0x000fe400078f18ff */
[----:B------:R-:W-:Y:S01]  /*12910*/  LOP3.LUT R4, R9, 0x70, R5, 0xf8, !PT ;  /* 0x0000007009047812 */ /* 0x000fe200078ef805 */
[--C-:B------:R-:W-:Y:S01]  /*12920*/  HADD2.F32 R50, -RZ, R48.reuse.H0_H0 ;  /* 0x20000030ff327230 */ /* 0x100fe20000004100 */
[----:B------:R-:W-:Y:S01]  /*12930*/  F2FP.F16.E4M3.UNPACK_B R42, R0 ;  /* 0x00000000ff2a723e */ /* 0x000fe200020006ff */
[----:B------:R-:W-:Y:S01]  /*12940*/  IMAD.SHL.U32 R7, R7, 0x800, RZ ;  /* 0x0000080007077824 */ /* 0x000fe200078e00ff */
[----:B------:R-:W-:Y:S01]  /*12950*/  LOP3.LUT R4, R4, R8, RZ, 0x3c, !PT ;  /* 0x0000000804047212 */ /* 0x000fe200078e3cff */
[----:B------:R-:W-:Y:S01]  /*12960*/  HADD2.F32 R49, -RZ, R48.H1_H1 ;  /* 0x30000030ff317230 */ /* 0x000fe20000004100 */
[----:B------:R-:W-:Y:S01]  /*12970*/  F2FP.F16.E4M3.UNPACK_B R51, R15.H1 ;  /* 0x0000000fff33723e */ /* 0x000fe200030006ff */
[----:B------:R-:W-:Y:S01]  /*12980*/  HADD2.F32 R46, -RZ, R42.H0_H0 ;  /* 0x2000002aff2e7230 */ /* 0x000fe20000004100 */
[----:B------:R-:W-:-:S02]  /*12990*/  LOP3.LUT R7, R7, 0xffffc000, RZ, 0xc0, !PT ;  /* 0xffffc00007077812 */ /* 0x000fc400078ec0ff */
[----:B------:R-:W-:Y:S01]  /*129a0*/  F2FP.F16.E4M3.UNPACK_B R55, R20.H1 ;  /* 0x00000014ff37723e */ /* 0x000fe200030006ff */
[--C-:B------:R-:W-:Y:S02]  /*129b0*/  HADD2.F32 R53, -RZ, R51.reuse.H0_H0 ;  /* 0x20000033ff357230 */ /* 0x100fe40000004100 */
[----:B------:R-:W-:Y:S01]  /*129c0*/  HADD2.F32 R56, -RZ, R51.H1_H1 ;  /* 0x30000033ff387230 */ /* 0x000fe20000004100 */
[----:B--2---:R-:W-:-:S04]  /*129d0*/  IADD3 R9, R4, R7, R6 ;  /* 0x0000000704097210 */ /* 0x004fc80007ffe006 */
[----:B------:R-:W-:Y:S01]  /*129e0*/  IADD3 R24, R22, R9, RZ ;  /* 0x0000000916187210 */ /* 0x000fe20007ffe0ff */
[----:B---3--:R-:W0:Y:S04]  /*129f0*/  LDS.128 R4, [R59+0x20400] ;  /* 0x020400003b047984 */ /* 0x008e280000000c00 */
[----:B------:R-:W1:Y:S01]  /*12a00*/  LDS.128 R8, [R24+0x20400] ;  /* 0x0204000018087984 */ /* 0x000e620000000c00 */
[-C--:B0-----:R-:W-:Y:S02]  /*12a10*/  F2FP.F16.E4M3.UNPACK_B R31, R6.reuse ;  /* 0x00000006ff1f723e */ /* 0x081fe400020006ff */
[----:B------:R-:W-:Y:S02]  /*12a20*/  F2FP.F16.E4M3.UNPACK_B R40, R6.H1 ;  /* 0x00000006ff28723e */ /* 0x000fe400030006ff */
[----:B------:R-:W-:-:S02]  /*12a30*/  F2FP.F16.E4M3.UNPACK_B R6, R7 ;  /* 0x00000007ff06723e */ /* 0x000fc400020006ff */
[----:B------:R-:W-:Y:S02]  /*12a40*/  F2FP.F16.E4M3.UNPACK_B R28, R7.H1 ;  /* 0x00000007ff1c723e */ /* 0x000fe400030006ff */
[----:B-1----:R-:W-:Y:S02]  /*12a50*/  F2FP.F16.E4M3.UNPACK_B R7, R8.H1 ;  /* 0x00000008ff07723e */ /* 0x002fe400030006ff */
[-C--:B------:R-:W-:Y:S02]  /*12a60*/  F2FP.F16.E4M3.UNPACK_B R30, R4.reuse ;  /* 0x00000004ff1e723e */ /* 0x080fe400020006ff */
[----:B------:R-:W-:Y:S01]  /*12a70*/  F2FP.F16.E4M3.UNPACK_B R34, R4.H1 ;  /* 0x00000004ff22723e */ /* 0x000fe200030006ff */
[--C-:B------:R-:W-:Y:S01]  /*12a80*/  HADD2.F32 R4, -RZ, R7.reuse.H0_H0 ;  /* 0x20000007ff047230 */ /* 0x100fe20000004100 */
[-C--:B------:R-:W-:Y:S02]  /*12a90*/  F2FP.F16.E4M3.UNPACK_B R41, R5.reuse ;  /* 0x00000005ff29723e */ /* 0x080fe400020006ff */
[----:B------:R-:W-:Y:S01]  /*12aa0*/  F2FP.F16.E4M3.UNPACK_B R36, R5.H1 ;  /* 0x00000005ff24723e */ /* 0x000fe200030006ff */
[--C-:B------:R-:W-:Y:S01]  /*12ab0*/  HADD2.F32 R5, -RZ, R34.reuse.H0_H0 ;  /* 0x20000022ff057230 */ /* 0x100fe20000004100 */
[----:B------:R-:W-:Y:S01]  /*12ac0*/  F2FP.F16.E4M3.UNPACK_B R35, R8 ;  /* 0x00000008ff23723e */ /* 0x000fe200020006ff */
[----:B------:R-:W-:Y:S01]  /*12ad0*/  FMUL.FTZ R8, R47, R4 ;  /* 0x000000042f087220 */ /* 0x000fe20000410000 */
[-C--:B------:R-:W-:Y:S01]  /*12ae0*/  F2FP.F16.E4M3.UNPACK_B R37, R10.reuse ;  /* 0x0000000aff25723e */ /* 0x080fe200020006ff */
[----:B------:R-:W-:Y:S01]  /*12af0*/  HADD2.F32 R34, -RZ, R34.H1_H1 ;  /* 0x30000022ff227230 */ /* 0x000fe20000004100 */
[----:B------:R-:W-:Y:S01]  /*12b00*/  F2FP.F16.E4M3.UNPACK_B R45, R10.H1 ;  /* 0x0000000aff2d723e */ /* 0x000fe200030006ff */
[C---:B------:R-:W-:Y:S01]  /*12b10*/  FMUL.FTZ R10, R43.reuse, R4 ;  /* 0x000000042b0a7220 */ /* 0x040fe20000410000 */
[----:B------:R-:W-:Y:S01]  /*12b20*/  F2FP.F16.E4M3.UNPACK_B R44, R9 ;  /* 0x00000009ff2c723e */ /* 0x000fe200020006ff */
[----:B------:R-:W-:Y:S01]  /*12b30*/  FFMA.FTZ R4, R43, R5, -R8 ;  /* 0x000000052b047223 */ /* 0x000fe20000010808 */
[----:B------:R-:W-:Y:S01]  /*12b40*/  F2FP.F16.E4M3.UNPACK_B R38, R9.H1 ;  /* 0x00000009ff26723e */ /* 0x000fe200030006ff */
[----:B------:R-:W-:-:S02]  /*12b50*/  HADD2.F32 R9, -RZ, R7.H1_H1 ;  /* 0x30000007ff097230 */ /* 0x000fc40000004100 */
[----:B------:R-:W-:Y:S01]  /*12b60*/  FFMA.FTZ R5, R47, R5, R10 ;  /* 0x000000052f057223 */ /* 0x000fe2000001000a */
[----:B------:R-:W-:Y:S01]  /*12b70*/  HADD2.F32 R7, -RZ, R35.H0_H0 ;  /* 0x20000023ff077230 */ /* 0x000fe20000004100 */
[-C--:B------:R-:W-:Y:S01]  /*12b80*/  F2FP.F16.E4M3.UNPACK_B R26, R11.reuse ;  /* 0x0000000bff1a723e */ /* 0x080fe200020006ff */
[----:B------:R-:W-:Y:S01]  /*12b90*/  HADD2.F32 R10, -RZ, R39.H1_H1 ;  /* 0x30000027ff0a7230 */ /* 0x000fe20000004100 */
[----:B------:R-:W-:Y:S01]  /*12ba0*/  F2FP.F16.E4M3.UNPACK_B R29, R11.H1 ;  /* 0x0000000bff1d723e */ /* 0x000fe200030006ff */
[--C-:B------:R-:W-:Y:S02]  /*12bb0*/  HADD2.F32 R8, -RZ, R30.reuse.H0_H0 ;  /* 0x2000001eff087230 */ /* 0x100fe40000004100 */
[----:B------:R-:W-:Y:S01]  /*12bc0*/  FMUL.FTZ R43, R52, R9 ;  /* 0x00000009342b7220 */ /* 0x000fe20000410000 */
[----:B------:R-:W-:Y:S01]  /*12bd0*/  FMUL.FTZ R11, R50, R7 ;  /* 0x00000007320b7220 */ /* 0x000fe20000410000 */
[----:B------:R-:W-:Y:S01]  /*12be0*/  FMUL.FTZ R47, R10, R9 ;  /* 0x000000090a2f7220 */ /* 0x000fe20000410000 */
[----:B------:R-:W-:Y:S01]  /*12bf0*/  FMUL.FTZ R39, R46, R7 ;  /* 0x000000072e277220 */ /* 0x000fe20000410000 */
[----:B------:R-:W-:Y:S01]  /*12c00*/  FFMA.FTZ R9, R10, R34, -R43 ;  /* 0x000000220a097223 */ /* 0x000fe2000001082b */
[----:B------:R-:W-:Y:S01]  /*12c10*/  FFMA.FTZ R7, R46, R8, -R11 ;  /* 0x000000082e077223 */ /* 0x000fe2000001080b */
[----:B------:R-:W-:Y:S01]  /*12c20*/  F2FP.F16.E4M3.UNPACK_B R43, R3.H1 ;  /* 0x00000003ff2b723e */ /* 0x000fe200030006ff */
[----:B------:R-:W-:-:S02]  /*12c30*/  HADD2.F32 R11, -RZ, R30.H1_H1 ;  /* 0x3000001eff0b7230 */ /* 0x000fc40000004100 */
[----:B------:R-:W-:Y:S01]  /*12c40*/  FFMA.FTZ R8, R50, R8, R39 ;  /* 0x0000000832087223 */ /* 0x000fe20000010027 */
[----:B------:R-:W-:Y:S02]  /*12c50*/  HADD2.F32 R30, -RZ, R35.H1_H1 ;  /* 0x30000023ff1e7230 */ /* 0x000fe40000004100 */
[----:B------:R-:W-:Y:S01]  /*12c60*/  FFMA.FTZ R10, R52, R34, R47 ;  /* 0x00000022340a7223 */ /* 0x000fe2000001002f */
[----:B------:R-:W-:Y:S01]  /*12c70*/  HADD2.F32 R39, -RZ, R42.H1_H1 ;  /* 0x3000002aff277230 */ /* 0x000fe20000004100 */
[----:B------:R-:W-:Y:S01]  /*12c80*/  F2FP.F16.E4M3.UNPACK_B R52, R15 ;  /* 0x0000000fff34723e */ /* 0x000fe200020006ff */
[----:B------:R-:W-:Y:S02]  /*12c90*/  HADD2.F32 R34, -RZ, R38.H0_H0 ;  /* 0x20000026ff227230 */ /* 0x000fe40000004100 */
[-C--:B------:R-:W-:Y:S01]  /*12ca0*/  FMUL.FTZ R42, R49, R30.reuse ;  /* 0x0000001e312a7220 */ /* 0x080fe20000410000 */
[----:B------:R-:W-:Y:S02]  /*12cb0*/  HADD2.F32 R47, -RZ, R43.H0_H0 ;  /* 0x2000002bff2f7230 */ /* 0x000fe40000004100 */
[----:B------:R-:W-:Y:S01]  /*12cc0*/  FMUL.FTZ R46, R39, R30 ;  /* 0x0000001e272e7220 */ /* 0x000fe20000410000 */
[----:B------:R-:W-:-:S02]  /*12cd0*/  HADD2.F32 R35, -RZ, R36.H0_H0 ;  /* 0x20000024ff237230 */ /* 0x000fc40000004100 */
[-C--:B------:R-:W-:Y:S01]  /*12ce0*/  FMUL.FTZ R48, R53, R34.reuse ;  /* 0x0000002235307220 */ /* 0x080fe20000410000 */
[-C--:B------:R-:W-:Y:S01]  /*12cf0*/  FFMA.FTZ R30, R39, R11.reuse, -R42 ;  /* 0x0000000b271e7223 */ /* 0x080fe2000001082a */
[----:B------:R-:W-:Y:S01]  /*12d00*/  FMUL.FTZ R50, R47, R34 ;  /* 0x000000222f327220 */ /* 0x000fe20000410000 */
[----:B------:R-:W-:Y:S01]  /*12d10*/  FFMA.FTZ R11, R49, R11, R46 ;  /* 0x0000000b310b7223 */ /* 0x000fe2000001002e */
[----:B------:R-:W-:Y:S01]  /*12d20*/  FFMA.FTZ R34, R47, R35, -R48 ;  /* 0x000000232f227223 */ /* 0x000fe20000010830 */
[----:B------:R-:W-:Y:S01]  /*12d30*/  F2FP.F16.E4M3.UNPACK_B R46, R3 ;  /* 0x00000003ff2e723e */ /* 0x000fe200020006ff */
[----:B------:R-:W-:Y:S01]  /*12d40*/  FFMA.FTZ R35, R53, R35, R50 ;  /* 0x0000002335237223 */ /* 0x000fe20000010032 */
[----:B------:R-:W-:Y:S01]  /*12d50*/  HADD2.F32 R50, -RZ, R43.H1_H1 ;  /* 0x3000002bff327230 */ /* 0x000fe20000004100 */
[----:B------:R-:W-:Y:S01]  /*12d60*/  F2FP.SATFINITE.E4M3.F32.PACK_AB_MERGE_C R4, R9, R4, RZ ;  /* 0x000000040904723e */ /* 0x000fe200048070ff */
[----:B------:R-:W-:Y:S01]  /*12d70*/  HADD2.F32 R42, -RZ, R38.H1_H1 ;  /* 0x30000026ff2a7230 */ /* 0x000fe20000004100 */
[----:B------:R-:W-:Y:S01]  /*12d80*/  F2FP.SATFINITE.E4M3.F32.PACK_AB_MERGE_C R10, R10, R5, RZ ;  /* 0x000000050a0a723e */ /* 0x000fe200048070ff */
[----:B------:R-:W-:Y:S01]  /*12d90*/  HADD2.F32 R54, -RZ, R52.H0_H0 ;  /* 0x20000034ff367230 */ /* 0x000fe20000004100 */
[----:B------:R-:W-:Y:S01]  /*12da0*/  F2FP.SATFINITE.E4M3.F32.PACK_AB_MERGE_C R4, R30, R7, R4 ;  /* 0x000000071e04723e */ /* 0x000fe20004807004 */
[----:B------:R-:W-:-:S02]  /*12db0*/  HADD2.F32 R39, -RZ, R44.H0_H0 ;  /* 0x2000002cff277230 */ /* 0x000fc40000004100 */
[-C--:B------:R-:W-:Y:S01]  /*12dc0*/  FMUL.FTZ R49, R56, R42.reuse ;  /* 0x0000002a38317220 */ /* 0x080fe20000410000 */
[----:B------:R-:W-:Y:S02]  /*12dd0*/  HADD2.F32 R48, -RZ, R46.H0_H0 ;  /* 0x2000002eff307230 */ /* 0x000fe40000004100 */
[----:B------:R-:W-:Y:S01]  /*12de0*/  FMUL.FTZ R51, R50, R42 ;  /* 0x0000002a32337220 */ /* 0x000fe20000410000 */
[----:B------:R-:W-:Y:S02]  /*12df0*/  HADD2.F32 R36, -RZ, R36.H1_H1 ;  /* 0x30000024ff247230 */ /* 0x000fe40000004100 */
[-C--:B------:R-:W-:Y:S01]  /*12e00*/  FMUL.FTZ R43, R54, R39.reuse ;  /* 0x00000027362b7220 */ /* 0x080fe20000410000 */
[----:B------:R-:W-:Y:S02]  /*12e10*/  HADD2.F32 R38, -RZ, R41.H0_H0 ;  /* 0x20000029ff267230 */ /* 0x000fe40000004100 */
[----:B------:R-:W-:Y:S01]  /*12e20*/  FMUL.FTZ R47, R48, R39 ;  /* 0x00000027302f7220 */ /* 0x000fe20000410000 */
[----:B------:R-:W-:-:S02]  /*12e30*/  HADD2.F32 R53, -RZ, R52.H1_H1 ;  /* 0x30000034ff357230 */ /* 0x000fc40000004100 */
[-C--:B------:R-:W-:Y:S01]  /*12e40*/  FFMA.FTZ R39, R50, R36.reuse, -R49 ;  /* 0x0000002432277223 */ /* 0x080fe20000010831 */
[----:B------:R-:W-:Y:S01]  /*12e50*/  FFMA.FTZ R42, R56, R36, R51 ;  /* 0x00000024382a7223 */ /* 0x000fe20000010033 */
[----:B------:R-:W-:Y:S01]  /*12e60*/  FFMA.FTZ R36, R48, R38, -R43 ;  /* 0x0000002630247223 */ /* 0x000fe2000001082b */
[----:B------:R-:W-:Y:S01]  /*12e70*/  HADD2.F32 R43, -RZ, R41.H1_H1 ;  /* 0x30000029ff2b7230 */ /* 0x000fe20000004100 */
[----:B------:R-:W-:Y:S01]  /*12e80*/  F2FP.F16.E4M3.UNPACK_B R52, R12.H1 ;  /* 0x0000000cff34723e */ /* 0x000fe200030006ff */
[----:B------:R-:W-:Y:S02]  /*12e90*/  HADD2.F32 R41, -RZ, R44.H1_H1 ;  /* 0x3000002cff297230 */ /* 0x000fe40000004100 */
[----:B------:R-:W-:Y:S01]  /*12ea0*/  FFMA.FTZ R38, R54, R38, R47 ;  /* 0x0000002636267223 */ /* 0x000fe2000001002f */
[----:B------:R-:W-:Y:S01]  /*12eb0*/  HADD2.F32 R51, -RZ, R46.H1_H1 ;  /* 0x3000002eff337230 */ /* 0x000fe20000004100 */
[----:B------:R-:W-:Y:S01]  /*12ec0*/  F2FP.SATFINITE.E4M3.F32.PACK_AB_MERGE_C R5, R39, R34, RZ ;  /* 0x000000222705723e */ /* 0x000fe200048070ff */
[----:B------:R-:W-:-:S02]  /*12ed0*/  HADD2.F32 R56, -RZ, R55.H0_H0 ;  /* 0x20000037ff387230 */ /* 0x000fc40000004100 */
[-C--:B------:R-:W-:Y:S01]  /*12ee0*/  FMUL.FTZ R48, R53, R41.reuse ;  /* 0x0000002935307220 */ /* 0x080fe20000410000 */
[----:B------:R-:W-:Y:S02]  /*12ef0*/  HADD2.F32 R46, -RZ, R45.H0_H0 ;  /* 0x2000002dff2e7230 */ /* 0x000fe40000004100 */
[C---:B------:R-:W-:Y:S01]  /*12f00*/  FMUL.FTZ R50, R51.reuse, R41 ;  /* 0x0000002933327220 */ /* 0x040fe20000410000 */
[----:B------:R-:W-:Y:S02]  /*12f10*/  HADD2.F32 R54, -RZ, R52.H0_H0 ;  /* 0x20000034ff367230 */ /* 0x000fe40000004100 */
[----:B------:R-:W-:Y:S01]  /*12f20*/  FFMA.FTZ R41, R51, R43, -R48 ;  /* 0x0000002b33297223 */ /* 0x000fe20000010830 */
[----:B------:R-:W-:Y:S02]  /*12f30*/  HADD2.F32 R44, -RZ, R40.H0_H0 ;  /* 0x20000028ff2c7230 */ /* 0x000fe40000004100 */
[----:B------:R-:W-:Y:S01]  /*12f40*/  FMUL.FTZ R47, R56, R46 ;  /* 0x0000002e382f7220 */ /* 0x000fe20000410000 */
[----:B------:R-:W-:-:S02]  /*12f50*/  HADD2.F32 R48, -RZ, R55.H1_H1 ;  /* 0x30000037ff307230 */ /* 0x000fc40000004100 */
[----:B------:R-:W-:Y:S01]  /*12f60*/  FFMA.FTZ R43, R53, R43, R50 ;  /* 0x0000002b352b7223 */ /* 0x000fe20000010032 */
[----:B------:R-:W-:Y:S02]  /*12f70*/  HADD2.F32 R45, -RZ, R45.H1_H1 ;  /* 0x3000002dff2d7230 */ /* 0x000fe40000004100 */
[C---:B------:R-:W-:Y:S01]  /*12f80*/  FMUL.FTZ R49, R54.reuse, R46 ;  /* 0x0000002e36317220 */ /* 0x040fe20000410000 */
[----:B------:R-:W-:Y:S01]  /*12f90*/  HADD2.F32 R52, -RZ, R52.H1_H1 ;  /* 0x30000034ff347230 */ /* 0x000fe20000004100 */
[----:B------:R-:W-:Y:S01]  /*12fa0*/  F2FP.F16.E4M3.UNPACK_B R53, R20 ;  /* 0x00000014ff35723e */ /* 0x000fe200020006ff */
[-C--:B------:R-:W-:Y:S01]  /*12fb0*/  FFMA.FTZ R46, R54, R44.reuse, -R47 ;  /* 0x0000002c362e7223 */ /* 0x080fe2000001082f */
[----:B------:R-:W-:Y:S02]  /*12fc0*/  HADD2.F32 R40, -RZ, R40.H1_H1 ;  /* 0x30000028ff287230 */ /* 0x000fe40000004100 */
[-C--:B------:R-:W-:Y:S01]  /*12fd0*/  FMUL.FTZ R47, R48, R45.reuse ;  /* 0x0000002d302f7220 */ /* 0x080fe20000410000 */
[----:B------:R-:W-:Y:S01]  /*12fe0*/  FFMA.FTZ R49, R56, R44, R49 ;  /* 0x0000002c38317223 */ /* 0x000fe20000010031 */
[----:B------:R-:W-:Y:S01]  /*12ff0*/  F2FP.F16.E4M3.UNPACK_B R50, R12 ;  /* 0x0000000cff32723e */ /* 0x000fe200020006ff */
[----:B------:R-:W-:Y:S01]  /*13000*/  FMUL.FTZ R45, R52, R45 ;  /* 0x0000002d342d7220 */ /* 0x000fe20000410000 */
[----:B------:R-:W-:-:S02]  /*13010*/  HADD2.F32 R54, -RZ, R53.H0_H0 ;  /* 0x20000035ff367230 */ /* 0x000fc40000004100 */
[-C--:B------:R-:W-:Y:S01]  /*13020*/  FFMA.FTZ R51, R52, R40.reuse, -R47 ;  /* 0x0000002834337223 */ /* 0x080fe2000001082f */
[----:B------:R-:W-:Y:S02]  /*13030*/  HADD2.F32 R44, -RZ, R37.H0_H0 ;  /* 0x20000025ff2c7230 */ /* 0x000fe40000004100 */
[----:B------:R-:W-:Y:S01]  /*13040*/  FFMA.FTZ R48, R48, R40, R45 ;  /* 0x0000002830307223 */ /* 0x000fe2000001002d */
        /* <DEDUP_REMOVED lines=8> */
[----:B------:R-:W-:Y:S01]  /*130d0*/  HADD2.F32 R53, -RZ, R50.H1_H1 ;  /* 0x30000032ff357230 */ /* 0x000fe20000004100 */
[----:B------:R-:W-:Y:S01]  /*130e0*/  F2FP.F16.E4M3.UNPACK_B R52, R21.H1 ;  /* 0x00000015ff34723e */ /* 0x000fe200030006ff */
[----:B------:R-:W-:Y:S02]  /*130f0*/  HADD2.F32 R31, -RZ, R31.H1_H1 ;  /* 0x3000001fff1f7230 */ /* 0x000fe40000004100 */
[----:B------:R-:W-:Y:S01]  /*13100*/  FMUL.FTZ R44, R55, R37 ;  /* 0x00000025372c7220 */ /* 0x000fe20000410000 */
[----:B------:R-:W-:Y:S01]  /*13110*/  F2FP.F16.E4M3.UNPACK_B R50, R13.H1 ;  /* 0x0000000dff32723e */ /* 0x000fe200030006ff */
[----:B------:R-:W-:Y:S01]  /*13120*/  FFMA.FTZ R47, R54, R40, R47 ;  /* 0x00000028362f7223 */ /* 0x000fe2000001002f */
[C---:B------:R-:W-:Y:S01]  /*13130*/  FMUL.FTZ R40, R53.reuse, R37 ;  /* 0x0000002535287220 */ /* 0x040fe20000410000 */
[----:B------:R-:W-:Y:S01]  /*13140*/  FFMA.FTZ R44, R53, R31, -R44 ;  /* 0x0000001f352c7223 */ /* 0x000fe2000001082c */
[----:B------:R-:W-:Y:S01]  /*13150*/  HADD2.F32 R57, -RZ, R52.H0_H0 ;  /* 0x20000034ff397230 */ /* 0x000fe20000004100 */
[----:B------:R-:W-:Y:S01]  /*13160*/  F2FP.SATFINITE.E4M3.F32.PACK_AB_MERGE_C R48, R48, R49, RZ ;  /* 0x000000313030723e */ /* 0x000fe200048070ff */
[----:B------:R-:W-:-:S02]  /*13170*/  HADD2.F32 R37, -RZ, R29.H0_H0 ;  /* 0x2000001dff257230 */ /* 0x000fc40000004100 */
[----:B------:R-:W-:Y:S01]  /*13180*/  FFMA.FTZ R40, R55, R31, R40 ;  /* 0x0000001f37287223 */ /* 0x000fe20000010028 */
[--C-:B------:R-:W-:Y:S01]  /*13190*/  HADD2.F32 R53, -RZ, R50.reuse.H0_H0 ;  /* 0x20000032ff357230 */ /* 0x100fe20000004100 */
[----:B------:R-:W-:Y:S01]  /*131a0*/  F2FP.SATFINITE.E4M3.F32.PACK_AB_MERGE_C R8, R11, R8, R10 ;  /* 0x000000080b08723e */ /* 0x000fe2000480700a */
[----:B------:R-:W-:Y:S02]  /*131b0*/  HADD2.F32 R54, -RZ, R50.H1_H1 ;  /* 0x30000032ff367230 */ /* 0x000fe40000004100 */
[-C--:B------:R-:W-:Y:S01]  /*131c0*/  FMUL.FTZ R50, R57, R37.reuse ;  /* 0x0000002539327220 */ /* 0x080fe20000410000 */
[----:B------:R-:W-:Y:S01]  /*131d0*/  HADD2.F32 R31, -RZ, R28.H0_H0 ;  /* 0x2000001cff1f7230 */ /* 0x000fe20000004100 */
[----:B------:R-:W-:Y:S01]  /*131e0*/  F2FP.SATFINITE.E4M3.F32.PACK_AB_MERGE_C R5, R41, R36, R5 ;  /* 0x000000242905723e */ /* 0x000fe20004807005 */
[----:B------:R-:W-:Y:S02]  /*131f0*/  HADD2.F32 R56, -RZ, R52.H1_H1 ;  /* 0x30000034ff387230 */ /* 0x000fe40000004100 */
[----:B------:R-:W-:Y:S01]  /*13200*/  FMUL.FTZ R52, R53, R37 ;  /* 0x0000002535347220 */ /* 0x000fe20000410000 */
[----:B------:R-:W-:-:S02]  /*13210*/  HADD2.F32 R29, -RZ, R29.H1_H1 ;  /* 0x3000001dff1d7230 */ /* 0x000fc40000004100 */
[-C--:B------:R-:W-:Y:S01]  /*13220*/  FFMA.FTZ R50, R53, R31.reuse, -R50 ;  /* 0x0000001f35327223 */ /* 0x080fe20000010832 */
[----:B------:R-:W-:Y:S02]  /*13230*/  HADD2.F32 R28, -RZ, R28.H1_H1 ;  /* 0x3000001cff1c7230 */ /* 0x000fe40000004100 */
[----:B------:R-:W-:Y:S01]  /*13240*/  FFMA.FTZ R52, R57, R31, R52 ;  /* 0x0000001f39347223 */ /* 0x000fe20000010034 */
[----:B------:R-:W-:Y:S01]  /*13250*/  F2FP.F16.E4M3.UNPACK_B R53, R13 ;  /* 0x0000000dff35723e */ /* 0x000fe200020006ff */
[-C--:B------:R-:W-:Y:S01]  /*13260*/  FMUL.FTZ R37, R56, R29.reuse ;  /* 0x0000001d38257220 */ /* 0x080fe20000410000 */
[C---:B------:R-:W-:Y:S01]  /*13270*/  FMUL.FTZ R29, R54.reuse, R29 ;  /* 0x0000001d361d7220 */ /* 0x040fe20000410000 */
[----:B------:R-:W-:Y:S02]  /*13280*/  F2FP.F16.E4M3.UNPACK_B R31, R21 ;  /* 0x00000015ff1f723e */ /* 0x000fe400020006ff */
[-C--:B------:R-:W-:Y:S01]  /*13290*/  FFMA.FTZ R55, R54, R28.reuse, -R37 ;  /* 0x0000001c36377223 */ /* 0x080fe20000010825 */
[----:B------:R-:W-:Y:S01]  /*132a0*/  FFMA.FTZ R57, R56, R28, R29 ;  /* 0x0000001c38397223 */ /* 0x000fe2000001001d */
[----:B------:R-:W-:Y:S01]  /*132b0*/  HADD2.F32 R54, -RZ, R53.H0_H0 ;  /* 0x20000035ff367230 */ /* 0x000fe20000004100 */
[----:B------:R-:W-:Y:S01]  /*132c0*/  F2FP.SATFINITE.E4M3.F32.PACK_AB_MERGE_C R9, R43, R38, R9 ;  /* 0x000000262b09723e */ /* 0x000fe20004807009 */
[--C-:B------:R-:W-:Y:S01]  /*132d0*/  HADD2.F32 R58, -RZ, R31.reuse.H0_H0 ;  /* 0x2000001fff3a7230 */ /* 0x100fe20000004100 */
[----:B------:R-:W-:Y:S01]  /*132e0*/  F2FP.SATFINITE.E4M3.F32.PACK_AB_MERGE_C R50, R55, R50, RZ ;  /* 0x000000323732723e */ /* 0x000fe200048070ff */
[--C-:B------:R-:W-:Y:S01]  /*132f0*/  HADD2.F32 R28, -RZ, R26.reuse.H0_H0 ;  /* 0x2000001aff1c7230 */ /* 0x100fe20000004100 */
[----:B------:R-:W-:Y:S01]  /*13300*/  F2FP.SATFINITE.E4M3.F32.PACK_AB_MERGE_C R52, R57, R52, RZ ;  /* 0x000000343934723e */ /* 0x000fe200048070ff */
[----:B------:R-:W-:Y:S01]  /*13310*/  HADD2.F32 R60, -RZ, R31.H1_H1 ;  /* 0x3000001fff3c7230 */ /* 0x000fe20000004100 */
[----:B------:R-:W-:Y:S01]  /*13320*/  F2FP.SATFINITE.E4M3.F32.PACK_AB_MERGE_C R10, R40, R47, R48 ;  /* 0x0000002f280a723e */ /* 0x000fe20004807030 */
[----:B------:R-:W-:-:S02]  /*13330*/  HADD2.F32 R29, -RZ, R26.H1_H1 ;  /* 0x3000001aff1d7230 */ /* 0x000fc40000004100 */
[-C--:B------:R-:W-:Y:S01]  /*13340*/  FMUL.FTZ R31, R58, R28.reuse ;  /* 0x0000001c3a1f7220 */ /* 0x080fe20000410000 */
[----:B------:R-:W-:Y:S02]  /*13350*/  HADD2.F32 R56, -RZ, R53.H1_H1 ;  /* 0x30000035ff387230 */ /* 0x000fe40000004100 */
[----:B------:R-:W-:Y:S01]  /*13360*/  FMUL.FTZ R37, R54, R28 ;  /* 0x0000001c36257220 */ /* 0x000fe20000410000 */
[--C-:B------:R-:W-:Y:S02]  /*13370*/  HADD2.F32 R26, -RZ, R6.reuse.H0_H0 ;  /* 0x20000006ff1a7230 */ /* 0x100fe40000004100 */
[-C--:B------:R-:W-:Y:S01]  /*13380*/  FMUL.FTZ R53, R60, R29.reuse ;  /* 0x0000001d3c357220 */ /* 0x080fe20000410000 */
[----:B------:R-:W-:Y:S02]  /*13390*/  HADD2.F32 R6, -RZ, R6.H1_H1 ;  /* 0x30000006ff067230 */ /* 0x000fe40000004100 */
[----:B------:R-:W-:Y:S01]  /*133a0*/  FMUL.FTZ R29, R56, R29 ;  /* 0x0000001d381d7220 */ /* 0x000fe20000410000 */
[-C--:B------:R-:W-:Y:S01]  /*133b0*/  FFMA.FTZ R31, R54, R26.reuse, -R31 ;  /* 0x0000001a361f7223 */ /* 0x080fe2000001081f */
[----:B------:R-:W-:Y:S01]  /*133c0*/  FFMA.FTZ R37, R58, R26, R37 ;  /* 0x0000001a3a257223 */ /* 0x000fe20000010025 */
[-C--:B------:R-:W-:Y:S01]  /*133d0*/  FFMA.FTZ R26, R56, R6.reuse, -R53 ;  /* 0x00000006381a7223 */ /* 0x080fe20000010835 */
[----:B------:R-:W-:Y:S01]  /*133e0*/  FFMA.FTZ R28, R60, R6, R29 ;  /* 0x000000063c1c7223 */ /* 0x000fe2000001001d */
[----:B------:R-:W-:-:S03]  /*133f0*/  F2FP.SATFINITE.E4M3.F32.PACK_AB_MERGE_C R6, R51, R46, RZ ;  /* 0x0000002e3306723e */ /* 0x000fc600048070ff */
[----:B------:R-:W-:Y:S02]  /*13400*/  F2FP.SATFINITE.E4M3.F32.PACK_AB_MERGE_C R7, R26, R31, R50 ;  /* 0x0000001f1a07723e */ /* 0x000fe40004807032 */
[----:B------:R-:W-:Y:S02]  /*13410*/  F2FP.SATFINITE.E4M3.F32.PACK_AB_MERGE_C R6, R44, R45, R6 ;  /* 0x0000002d2c06723e */ /* 0x000fe40004807006 */
[----:B------:R-:W-:-:S03]  /*13420*/  F2FP.SATFINITE.E4M3.F32.PACK_AB_MERGE_C R11, R28, R37, R52 ;  /* 0x000000251c0b723e */ /* 0x000fc60004807034 */
[----:B------:R2:W-:Y:S04]  /*13430*/  STS.128 [R59+0x20400], R4 ;  /* 0x020400043b007388 */ /* 0x0005e80000000c00 */
[----:B------:R2:W-:Y:S02]  /*13440*/  STS.128 [R24+0x20400], R8 ;  /* 0x0204000818007388 */ /* 0x0005e40000000c00 */
.L_x_479:
[----:B------:R-:W-:Y:S05]  /*13450*/  BSYNC B1 ;  /* 0x0000000000017941 */ /* 0x000fea0003800000 */
.L_x_478:
[----:B------:R-:W-:Y:S04]  /*13460*/  BSSY B1, `(.L_x_480) ;  /* 0x00000cc000017945 */ /* 0x000fe80003800000 */
[----:B------:R-:W-:Y:S05]  /*13470*/  @P1 BRA `(.L_x_481) ;  /* 0x0000000c00281947 */ /* 0x000fea0003800000 */
[----:B-12---:R-:W2:Y:S04]  /*13480*/  LDL R6, [R1+0x58] ;  /* 0x0000580001067983 */ /* 0x006ea80000100800 */
        /* <DEDUP_REMOVED lines=33> */
[----:B--2---:R-:W-:Y:S02]  /*136a0*/  IADD3 R9, R4, R7, R6 ;  /* 0x0000000704097210 */ /* 0x004fe40007ffe006 */
[----:B---3--:R-:W0:Y:S03]  /*136b0*/  LDS.128 R4, [R59+0x20400] ;  /* 0x020400003b047984 */ /* 0x008e260000000c00 */
[----:B------:R-:W-:-:S05]  /*136c0*/  IMAD.IADD R24, R22, 0x1, R9 ;  /* 0x0000000116187824 */ /* 0x000fca00078e0209 */
[----:B------:R-:W1:Y:S01]  /*136d0*/  LDS.128 R8, [R24+0x20400] ;  /* 0x0204000018087984 */ /* 0x000e620000000c00 */
[-C--:B0-----:R-:W-:Y:S02]  /*136e0*/  F2FP.F16.E4M3.UNPACK_B R31, R6.reuse ;  /* 0x00000006ff1f723e */ /* 0x081fe400020006ff */
[----:B------:R-:W-:Y:S02]  /*136f0*/  F2FP.F16.E4M3.UNPACK_B R40, R6.H1 ;  /* 0x00000006ff28723e */ /* 0x000fe400030006ff */
[-C--:B------:R-:W-:Y:S02]  /*13700*/  F2FP.F16.E4M3.UNPACK_B R6, R7.reuse ;  /* 0x00000007ff06723e */ /* 0x080fe400020006ff */
[----:B------:R-:W-:Y:S02]  /*13710*/  F2FP.F16.E4M3.UNPACK_B R28, R7.H1 ;  /* 0x00000007ff1c723e */ /* 0x000fe400030006ff */
[----:B-1----:R-:W-:Y:S02]  /*13720*/  F2FP.F16.E4M3.UNPACK_B R7, R8.H1 ;  /* 0x00000008ff07723e */ /* 0x002fe400030006ff */
[----:B------:R-:W-:-:S02]  /*13730*/  F2FP.F16.E4M3.UNPACK_B R30, R4 ;  /* 0x00000004ff1e723e */ /* 0x000fc400020006ff */
        /* <DEDUP_REMOVED lines=158> */
.L_x_481:
[----:B------:R-:W-:Y:S05]  /*14120*/  BSYNC B1 ;  /* 0x0000000000017941 */ /* 0x000fea0003800000 */
.L_x_480:
[----:B------:R-:W-:Y:S05]  /*14130*/  @P0 BRA `(.L_x_468) ;  /* 0x0000000c00280947 */ /* 0x000fea0003800000 */
[----:B-123--:R-:W2:Y:S04]  /*14140*/  LDL R5, [R1+0x54] ;  /* 0x0000540001057983 */ /* 0x00eea80000100800 */
[----:B------:R-:W3:Y:S01]  /*14150*/  LDL R51, [R1+0x190] ;  /* 0x0001900001337983 */ /* 0x000ee20000100800 */
[----:B------:R-:W-:Y:S01]  /*14160*/  LEA.HI R32, R32, R33, RZ, 0x3 ;  /* 0x0000002120207211 */ /* 0x000fe200078f18ff */
[C---:B------:R-:W-:Y:S01]  /*14170*/  VIADD R7, R23.reuse, 0x60 ;  /* 0x0000006017077836 */ /* 0x040fe20000000000 */
[----:B------:R-:W-:Y:S01]  /*14180*/  F2FP.F16.E4M3.UNPACK_B R43, R14.H1 ;  /* 0x0000000eff2b723e */ /* 0x000fe200030006ff */
[----:B------:R-:W-:Y:S01]  /*14190*/  VIADD R8, R23, 0x60 ;  /* 0x0000006017087836 */ /* 0x000fe20000000000 */
[----:B------:R-:W-:Y:S01]  /*141a0*/  LOP3.LUT R32, R32, 0xfffffff8, RZ, 0xc0, !PT ;  /* 0xfffffff820207812 */ /* 0x000fe200078ec0ff */
[----:B------:R-:W-:Y:S01]  /*141b0*/  IMAD.SHL.U32 R7, R7, 0x80, RZ ;  /* 0x0000008007077824 */ /* 0x000fe200078e00ff */
[----:B------:R-:W-:Y:S01]  /*141c0*/  F2FP.F16.E4M3.UNPACK_B R40, R0.H1 ;  /* 0x00000000ff28723e */ /* 0x000fe200030006ff */
[----:B------:R-:W-:Y:S01]  /*141d0*/  IMAD.SHL.U32 R8, R8, 0x80, RZ ;  /* 0x0000008008087824 */ /* 0x000fe200078e00ff */
[----:B------:R-:W-:Y:S01]  /*141e0*/  F2FP.F16.E4M3.UNPACK_B R42, R14 ;  /* 0x0000000eff2a723e */ /* 0x000fe200020006ff */
[----:B------:R-:W-:Y:S01]  /*141f0*/  IMAD.IADD R32, R33, 0x1, -R32 ;  /* 0x0000000121207824 */ /* 0x000fe200078e0a20 */
[----:B------:R-:W-:Y:S01]  /*14200*/  LOP3.LUT R7, R7, 0x380, RZ, 0xc0, !PT ;  /* 0x0000038007077812 */ /* 0x000fe200078ec0ff */
[--C-:B------:R-:W-:Y:S01]  /*14210*/  HADD2.F32 R45, -RZ, R43.reuse.H0_H0 ;  /* 0x2000002bff2d7230 */ /* 0x100fe20000004100 */
[----:B------:R-:W-:Y:S01]  /*14220*/  LOP3.LUT R8, R8, 0x380, RZ, 0xc0, !PT ;  /* 0x0000038008087812 */ /* 0x000fe200078ec0ff */
[----:B------:R-:W-:Y:S01]  /*14230*/  HADD2.F32 R41, -RZ, R40.H0_H0 ;  /* 0x20000028ff297230 */ /* 0x000fe20000004100 */
[----:B------:R-:W-:Y:S01]  /*14240*/  LEA.HI R27, R27, R32, RZ, 0x1c ;  /* 0x000000201b1b7211 */ /* 0x000fe200078fe0ff */
[----:B------:R-:W-:Y:S01]  /*14250*/  HADD2.F32 R46, -RZ, R43.H1_H1 ;  /* 0x3000002bff2e7230 */ /* 0x000fe20000004100 */
[----:B------:R-:W-:Y:S01]  /*14260*/  SHF.R.U32.HI R7, RZ, 0x3, R7 ;  /* 0x00000003ff077819 */ /* 0x000fe20000011607 */
[----:B------:R-:W-:Y:S01]  /*14270*/  HADD2.F32 R44, -RZ, R42.H0_H0 ;  /* 0x2000002aff2c7230 */ /* 0x000fe20000004100 */
[----:B------:R-:W-:-:S02]  /*14280*/  SHF.R.S32.HI R6, RZ, 0x1f, R27 ;  /* 0x0000001fff067819 */ /* 0x000fc4000001141b */
[----:B------:R-:W-:Y:S02]  /*14290*/  SHF.L.U32 R4, R27, 0x4, RZ ;  /* 0x000000041b047819 */ /* 0x000fe400000006ff */
[----:B------:R-:W-:Y:S02]  /*142a0*/  LEA.HI R6, R6, R27, RZ, 0x3 ;  /* 0x0000001b06067211 */ /* 0x000fe400078f18ff */
[----:B------:R-:W-:Y:S02]  /*142b0*/  LOP3.LUT R4, R8, 0x70, R4, 0xf8, !PT ;  /* 0x0000007008047812 */ /* 0x000fe400078ef804 */
[----:B------:R-:W-:Y:S02]  /*142c0*/  SHF.L.U32 R6, R6, 0xb, RZ ;  /* 0x0000000b06067819 */ /* 0x000fe400000006ff */
[----:B------:R-:W-:Y:S02]  /*142d0*/  LOP3.LUT R4, R4, R7, RZ, 0x3c, !PT ;  /* 0x0000000704047212 */ /* 0x000fe400078e3cff */
[----:B------:R-:W-:-:S02]  /*142e0*/  LOP3.LUT R9, R6, 0xffffc000, RZ, 0xc0, !PT ;  /* 0xffffc00006097812 */ /* 0x000fc400078ec0ff */
[----:B------:R-:W-:Y:S02]  /*142f0*/  F2FP.F16.E4M3.UNPACK_B R14, R0 ;  /* 0x00000000ff0e723e */ /* 0x000fe400020006ff */
[----:B--2---:R-:W-:Y:S02]  /*14300*/  IADD3 R9, R4, R9, R5 ;  /* 0x0000000904097210 */ /* 0x004fe40007ffe005 */
[----:B---3--:R-:W1:Y:S03]  /*14310*/  LDS.128 R4, [R51+0x20400] ;  /* 0x0204000033047984 */ /* 0x008e660000000c00 */
[----:B------:R-:W-:-:S05]  /*14320*/  IMAD.IADD R24, R22, 0x1, R9 ;  /* 0x0000000116187824 */ /* 0x000fca00078e0209 */
[----:B------:R-:W2:Y:S01]  /*14330*/  LDS.128 R8, [R24+0x20400] ;  /* 0x0204000018087984 */ /* 0x000ea20000000c00 */
[-C--:B-1----:R-:W-:Y:S02]  /*14340*/  F2FP.F16.E4M3.UNPACK_B R27, R4.reuse ;  /* 0x00000004ff1b723e */ /* 0x082fe400020006ff */
[----:B------:R-:W-:Y:S02]  /*14350*/  F2FP.F16.E4M3.UNPACK_B R30, R4.H1 ;  /* 0x00000004ff1e723e */ /* 0x000fe400030006ff */
[-C--:B------:R-:W-:Y:S02]  /*14360*/  F2FP.F16.E4M3.UNPACK_B R32, R5.reuse ;  /* 0x00000005ff20723e */ /* 0x080fe400020006ff */
[-C--:B--2---:R-:W-:Y:S02]  /*14370*/  F2FP.F16.E4M3.UNPACK_B R36, R8.reuse.H1 ;  /* 0x00000008ff24723e */ /* 0x084fe400030006ff */
[----:B------:R-:W-:Y:S01]  /*14380*/  F2FP.F16.E4M3.UNPACK_B R33, R5.H1 ;  /* 0x00000005ff21723e */ /* 0x000fe200030006ff */
[----:B------:R-:W-:Y:S01]  /*14390*/  HADD2.F32 R5, -RZ, R30.H0_H0 ;  /* 0x2000001eff057230 */ /* 0x000fe20000004100 */
[----:B------:R-:W-:Y:S01]  /*143a0*/  F2FP.F16.E4M3.UNPACK_B R35, R8 ;  /* 0x00000008ff23723e */ /* 0x000fe200020006ff */
[--C-:B------:R-:W-:Y:S01]  /*143b0*/  HADD2.F32 R4, -RZ, R36.reuse.H0_H0 ;  /* 0x20000024ff047230 */ /* 0x100fe20000004100 */
[-C--:B------:R-:W-:Y:S01]  /*143c0*/  F2FP.F16.E4M3.UNPACK_B R31, R10.reuse ;  /* 0x0000000aff1f723e */ /* 0x080fe200020006ff */
[----:B------:R-:W-:Y:S01]  /*143d0*/  HADD2.F32 R36, -RZ, R36.H1_H1 ;  /* 0x30000024ff247230 */ /* 0x000fe20000004100 */
[----:B0-----:R-:W-:Y:S01]  /*143e0*/  F2FP.F16.E4M3.UNPACK_B R39, R10.H1 ;  /* 0x0000000aff27723e */ /* 0x001fe200030006ff */
[----:B------:R-:W-:-:S02]  /*143f0*/  HADD2.F32 R0, -RZ, R35.H0_H0 ;  /* 0x20000023ff007230 */ /* 0x000fc40000004100 */
[-C--:B------:R-:W-:Y:S01]  /*14400*/  FMUL.FTZ R8, R45, R4.reuse ;  /* 0x000000042d087220 */ /* 0x080fe20000410000 */
[C---:B------:R-:W-:Y:S01]  /*14410*/  FMUL.FTZ R10, R41.reuse, R4 ;  /* 0x00000004290a7220 */ /* 0x040fe20000410000 */
[-C--:B------:R-:W-:Y:S01]  /*14420*/  F2FP.F16.E4M3.UNPACK_B R29, R6.reuse ;  /* 0x00000006ff1d723e */ /* 0x080fe200020006ff */
[----:B------:R-:W-:Y:S02]  /*14430*/  HADD2.F32 R30, -RZ, R30.H1_H1 ;  /* 0x3000001eff1e7230 */ /* 0x000fe40000004100 */
[-C--:B------:R-:W-:Y:S01]  /*14440*/  FFMA.FTZ R4, R41, R5.reuse, -R8 ;  /* 0x0000000529047223 */ /* 0x080fe20000010808 */
[----:B------:R-:W-:Y:S01]  /*14450*/  FFMA.FTZ R5, R45, R5, R10 ;  /* 0x000000052d057223 */ /* 0x000fe2000001000a */
[----:B------:R-:W-:Y:S01]  /*14460*/  HADD2.F32 R10, -RZ, R40.H1_H1 ;  /* 0x30000028ff0a7230 */ /* 0x000fe20000004100 */
[----:B------:R-:W-:Y:S01]  /*14470*/  F2FP.F16.E4M3.UNPACK_B R34, R6.H1 ;  /* 0x00000006ff22723e */ /* 0x000fe200030006ff */
[--C-:B------:R-:W-:Y:S01]  /*14480*/  HADD2.F32 R40, -RZ, R14.reuse.H0_H0 ;  /* 0x2000000eff287230 */ /* 0x100fe20000004100 */
[-C--:B------:R-:W-:Y:S01]  /*14490*/  F2FP.F16.E4M3.UNPACK_B R37, R9.reuse ;  /* 0x00000009ff25723e */ /* 0x080fe200020006ff */
[----:B------:R-:W-:Y:S01]  /*144a0*/  HADD2.F32 R8, -RZ, R27.H0_H0 ;  /* 0x2000001bff087230 */ /* 0x000fe20000004100 */
[----:B------:R-:W-:Y:S01]  /*144b0*/  F2FP.F16.E4M3.UNPACK_B R38, R9.H1 ;  /* 0x00000009ff26723e */ /* 0x000fe200030006ff */
[-C--:B------:R-:W-:Y:S01]  /*144c0*/  FMUL.FTZ R9, R46, R36.reuse ;  /* 0x000000242e097220 */ /* 0x080fe20000410000 */
[-C--:B------:R-:W-:Y:S01]  /*144d0*/  F2FP.F16.E4M3.UNPACK_B R6, R7.reuse ;  /* 0x00000007ff06723e */ /* 0x080fe200020006ff */
[C---:B------:R-:W-:Y:S01]  /*144e0*/  FMUL.FTZ R43, R10.reuse, R36 ;  /* 0x000000240a2b7220 */ /* 0x040fe20000410000 */
[----:B------:R-:W-:Y:S01]  /*144f0*/  F2FP.F16.E4M3.UNPACK_B R26, R7.H1 ;  /* 0x00000007ff1a723e */ /* 0x000fe200030006ff */
[----:B------:R-:W-:Y:S01]  /*14500*/  FFMA.FTZ R9, R10, R30, -R9 ;  /* 0x0000001e0a097223 */ /* 0x000fe20000010809 */
[-C--:B------:R-:W-:Y:S01]  /*14510*/  F2FP.F16.E4M3.UNPACK_B R7, R11.reuse ;  /* 0x0000000bff07723e */ /* 0x080fe200020006ff */
[-C--:B------:R-:W-:Y:S01]  /*14520*/  FMUL.FTZ R41, R40, R0.reuse ;  /* 0x0000000028297220 */ /* 0x080fe20000410000 */
[----:B------:R-:W-:Y:S01]  /*14530*/  F2FP.F16.E4M3.UNPACK_B R28, R11.H1 ;  /* 0x0000000bff1c723e */ /* 0x000fe200030006ff */
[----:B------:R-:W-:Y:S01]  /*14540*/  FMUL.FTZ R11, R44, R0 ;  /* 0x000000002c0b7220 */ /* 0x000fe20000410000 */
[----:B------:R-:W-:Y:S01]  /*14550*/  FFMA.FTZ R10, R46, R30, R43 ;  /* 0x0000001e2e0a7223 */ /* 0x000fe2000001002b */
[----:B------:R-:W-:Y:S01]  /*14560*/  F2FP.F16.E4M3.UNPACK_B R46, R15.H1 ;  /* 0x0000000fff2e723e */ /* 0x000fe200030006ff */
[----:B------:R-:W-:-:S02]  /*14570*/  HADD2.F32 R43, -RZ, R14.H1_H1 ;  /* 0x3000000eff2b7230 */ /* 0x000fc40000004100 */
[-C--:B------:R-:W-:Y:S01]  /*14580*/  FFMA.FTZ R0, R40, R8.reuse, -R11 ;  /* 0x0000000828007223 */ /* 0x080fe2000001080b */
[----:B------:R-:W-:Y:S01]  /*14590*/  F2FP.F16.E4M3.UNPACK_B R40, R3.H1 ;  /* 0x00000003ff28723e */ /* 0x000fe200030006ff */
[----:B------:R-:W-:Y:S01]  /*145a0*/  FFMA.FTZ R8, R44, R8, R41 ;  /* 0x000000082c087223 */ /* 0x000fe20000010029 */
[----:B------:R-:W-:Y:S01]  /*145b0*/  HADD2.F32 R45, -RZ, R42.H1_H1 ;  /* 0x3000002aff2d7230 */ /* 0x000fe20000004100 */
[----:B------:R-:W-:Y:S01]  /*145c0*/  F2FP.SATFINITE.E4M3.F32.PACK_AB_MERGE_C R10, R10, R5, RZ ;  /* 0x000000050a0a723e */ /* 0x000fe200048070ff */
[----:B------:R-:W-:Y:S01]  /*145d0*/  HADD2.F32 R35, -RZ, R35.H1_H1 ;  /* 0x30000023ff237230 */ /* 0x000fe20000004100 */
[----:B------:R-:W-:Y:S01]  /*145e0*/  F2FP.SATFINITE.E4M3.F32.PACK_AB_MERGE_C R4, R9, R4, RZ ;  /* 0x000000040904723e */ /* 0x000fe200048070ff */
[----:B------:R-:W-:Y:S02]  /*145f0*/  HADD2.F32 R44, -RZ, R46.H0_H0 ;  /* 0x2000002eff2c7230 */ /* 0x000fe40000004100 */
[----:B------:R-:W-:Y:S02]  /*14600*/  HADD2.F32 R11, -RZ, R38.H0_H0 ;  /* 0x20000026ff0b7230 */ /* 0x000fe40000004100 */
[----:B------:R-:W-:Y:S01]  /*14610*/  FMUL.FTZ R14, R45, R35 ;  /* 0x000000232d0e7220 */ /* 0x000fe20000410000 */
[----:B------:R-:W-:-:S02]  /*14620*/  HADD2.F32 R42, -RZ, R40.H0_H0 ;  /* 0x20000028ff2a7230 */ /* 0x000fc40000004100 */
[C---:B------:R-:W-:Y:S01]  /*14630*/  FMUL.FTZ R36, R43.reuse, R35 ;  /* 0x000000232b247220 */ /* 0x040fe20000410000 */
[----:B------:R-:W-:Y:S02]  /*14640*/  HADD2.F32 R27, -RZ, R27.H1_H1 ;  /* 0x3000001bff1b7230 */ /* 0x000fe40000004100 */
[-C--:B------:R-:W-:Y:S01]  /*14650*/  FMUL.FTZ R35, R44, R11.reuse ;  /* 0x0000000b2c237220 */ /* 0x080fe20000410000 */
[----:B------:R-:W-:Y:S02]  /*14660*/  HADD2.F32 R30, -RZ, R33.H0_H0 ;  /* 0x20000021ff1e7230 */ /* 0x000fe40000004100 */
[C---:B------:R-:W-:Y:S01]  /*14670*/  FMUL.FTZ R41, R42.reuse, R11 ;  /* 0x0000000b2a297220 */ /* 0x040fe20000410000 */
[----:B------:R-:W-:Y:S02]  /*14680*/  HADD2.F32 R49, -RZ, R46.H1_H1 ;  /* 0x3000002eff317230 */ /* 0x000fe40000004100 */
[-C--:B------:R-:W-:Y:S01]  /*14690*/  FFMA.FTZ R11, R43, R27.reuse, -R14 ;  /* 0x0000001b2b0b7223 */ /* 0x080fe2000001080e */
[----:B------:R-:W-:Y:S01]  /*146a0*/  FFMA.FTZ R27, R45, R27, R36 ;  /* 0x0000001b2d1b7223 */ /* 0x000fe20000010024 */
[-C--:B------:R-:W-:Y:S01]  /*146b0*/  FFMA.FTZ R14, R42, R30.reuse, -R35 ;  /* 0x0000001e2a0e7223 */ /* 0x080fe20000010823 */
[----:B------:R-:W-:Y:S01]  /*146c0*/  FFMA.FTZ R30, R44, R30, R41 ;  /* 0x0000001e2c1e7223 */ /* 0x000fe20000010029 */
[----:B------:R-:W-:Y:S01]  /*146d0*/  F2FP.F16.E4M3.UNPACK_B R44, R15 ;  /* 0x0000000fff2c723e */ /* 0x000fe200020006ff */
[----:B------:R-:W-:Y:S01]  /*146e0*/  HADD2.F32 R45, -RZ, R40.H1_H1 ;  /* 0x30000028ff2d7230 */ /* 0x000fe20000004100 */
[----:B------:R-:W-:Y:S01]  /*146f0*/  F2FP.F16.E4M3.UNPACK_B R41, R3 ;  /* 0x00000003ff29723e */ /* 0x000fe200020006ff */
[----:B------:R-:W-:Y:S01]  /*14700*/  HADD2.F32 R38, -RZ, R38.H1_H1 ;  /* 0x30000026ff267230 */ /* 0x000fe20000004100 */
[----:B------:R-:W-:Y:S01]  /*14710*/  F2FP.SATFINITE.E4M3.F32.PACK_AB_MERGE_C R4, R11, R0, R4 ;  /* 0x000000000b04723e */ /* 0x000fe20004807004 */
        /* <DEDUP_REMOVED lines=13> */
[-C--:B------:R-:W-:Y:S01]  /*147f0*/  FFMA.FTZ R3, R43, R15.reuse, -R36 ;  /* 0x0000000f2b037223 */ /* 0x080fe20000010824 */
[----:B------:R-:W-:Y:S01]  /*14800*/  FFMA.FTZ R15, R47, R15, R38 ;  /* 0x0000000f2f0f7223 */ /* 0x000fe20000010026 */
[----:B------:R-:W-:Y:S01]  /*14810*/  F2FP.F16.E4M3.UNPACK_B R47, R20.H1 ;  /* 0x00000014ff2f723e */ /* 0x000fe200030006ff */
[----:B------:R-:W-:Y:S01]  /*14820*/  HADD2.F32 R37, -RZ, R37.H1_H1 ;  /* 0x30000025ff257230 */ /* 0x000fe20000004100 */
[----:B------:R-:W-:Y:S01]  /*14830*/  F2FP.F16.E4M3.UNPACK_B R42, R12.H1 ;  /* 0x0000000cff2a723e */ /* 0x000fe200030006ff */
[----:B------:R-:W-:Y:S01]  /*14840*/  HADD2.F32 R40, -RZ, R41.H1_H1 ;  /* 0x30000029ff287230 */ /* 0x000fe20000004100 */
[----:B------:R-:W-:Y:S01]  /*14850*/  F2FP.SATFINITE.E4M3.F32.PACK_AB_MERGE_C R5, R33, R14, RZ ;  /* 0x0000000e2105723e */ /* 0x000fe200048070ff */
[----:B------:R-:W-:Y:S02]  /*14860*/  HADD2.F32 R48, -RZ, R47.H0_H0 ;  /* 0x2000002fff307230 */ /* 0x000fe40000004100 */
[----:B------:R-:W-:Y:S01]  /*14870*/  FMUL.FTZ R41, R46, R37 ;  /* 0x000000252e297220 */ /* 0x000fe20000410000 */
[----:B------:R-:W-:-:S02]  /*14880*/  HADD2.F32 R38, -RZ, R39.H0_H0 ;  /* 0x20000027ff267230 */ /* 0x000fc40000004100 */
[----:B------:R-:W-:Y:S01]  /*14890*/  FMUL.FTZ R37, R40, R37 ;  /* 0x0000002528257220 */ /* 0x000fe20000410000 */
[----:B------:R-:W-:Y:S01]  /*148a0*/  HADD2.F32 R44, -RZ, R42.H0_H0 ;  /* 0x2000002aff2c7230 */ /* 0x000fe20000004100 */
[----:B------:R-:W-:Y:S01]  /*148b0*/  F2FP.SATFINITE.E4M3.F32.PACK_AB_MERGE_C R9, R35, R30, RZ ;  /* 0x0000001e2309723e */ /* 0x000fe200048070ff */
[----:B------:R-:W-:Y:S02]  /*148c0*/  HADD2.F32 R32, -RZ, R32.H1_H1 ;  /* 0x30000020ff207230 */ /* 0x000fe40000004100 */
[-C--:B------:R-:W-:Y:S01]  /*148d0*/  FMUL.FTZ R43, R48, R38.reuse ;  /* 0x00000026302b7220 */ /* 0x080fe20000410000 */
[----:B------:R-:W-:Y:S02]  /*148e0*/  HADD2.F32 R36, -RZ, R34.H0_H0 ;  /* 0x20000022ff247230 */ /* 0x000fe40000004100 */
[----:B------:R-:W-:Y:S01]  /*148f0*/  FMUL.FTZ R45, R44, R38 ;  /* 0x000000262c2d7220 */ /* 0x000fe20000410000 */
[----:B------:R-:W-:Y:S02]  /*14900*/  HADD2.F32 R39, -RZ, R39.H1_H1 ;  /* 0x30000027ff277230 */ /* 0x000fe40000004100 */
[-C--:B------:R-:W-:Y:S01]  /*14910*/  FFMA.FTZ R38, R40, R32.reuse, -R41 ;  /* 0x0000002028267223 */ /* 0x080fe20000010829 */
[----:B------:R-:W-:Y:S01]  /*14920*/  FFMA.FTZ R32, R46, R32, R37 ;  /* 0x000000202e207223 */ /* 0x000fe20000010025 */
[----:B------:R-:W-:-:S02]  /*14930*/  HADD2.F32 R46, -RZ, R47.H1_H1 ;  /* 0x3000002fff2e7230 */ /* 0x000fc40000004100 */
[-C--:B------:R-:W-:Y:S01]  /*14940*/  FFMA.FTZ R43, R44, R36.reuse, -R43 ;  /* 0x000000242c2b7223 */ /* 0x080fe2000001082b */
[----:B------:R-:W-:Y:S02]  /*14950*/  HADD2.F32 R42, -RZ, R42.H1_H1 ;  /* 0x3000002aff2a7230 */ /* 0x000fe40000004100 */
[----:B------:R-:W-:Y:S01]  /*14960*/  FFMA.FTZ R45, R48, R36, R45 ;  /* 0x00000024302d7223 */ /* 0x000fe2000001002d */
[----:B------:R-:W-:Y:S02]  /*14970*/  HADD2.F32 R34, -RZ, R34.H1_H1 ;  /* 0x30000022ff227230 */ /* 0x000fe40000004100 */
[-C--:B------:R-:W-:Y:S01]  /*14980*/  FMUL.FTZ R37, R46, R39.reuse ;  /* 0x000000272e257220 */ /* 0x080fe20000410000 */
[----:B------:R-:W-:Y:S01]  /*14990*/  F2FP.F16.E4M3.UNPACK_B R36, R12 ;  /* 0x0000000cff24723e */ /* 0x000fe200020006ff */
[C---:B------:R-:W-:Y:S01]  /*149a0*/  FMUL.FTZ R39, R42.reuse, R39 ;  /* 0x000000272a277220 */ /* 0x040fe20000410000 */
[----:B------:R-:W-:Y:S01]  /*149b0*/  F2FP.F16.E4M3.UNPACK_B R41, R20 ;  /* 0x00000014ff29723e */ /* 0x000fe200020006ff */
[----:B------:R-:W-:Y:S01]  /*149c0*/  FFMA.FTZ R40, R42, R34, -R37 ;  /* 0x000000222a287223 */ /* 0x000fe20000010825 */
[----:B------:R-:W-:-:S02]  /*149d0*/  HADD2.F32 R20, -RZ, R31.H0_H0 ;  /* 0x2000001fff147230 */ /* 0x000fc40000004100 */
[----:B------:R-:W-:Y:S01]  /*149e0*/  FFMA.FTZ R42, R46, R34, R39 ;  /* 0x000000222e2a7223 */ /* 0x000fe20000010027 */
[----:B------:R-:W-:Y:S01]  /*149f0*/  HADD2.F32 R34, -RZ, R36.H0_H0 ;  /* 0x20000024ff227230 */ /* 0x000fe20000004100 */
[-C--:B------:R-:W-:Y:S01]  /*14a00*/  F2FP.F16.E4M3.UNPACK_B R48, R21.reuse.H1 ;  /* 0x00000015ff30723e */ /* 0x080fe200030006ff */
[----:B------:R-:W-:Y:S01]  /*14a10*/  HADD2.F32 R44, -RZ, R41.H0_H0 ;  /* 0x20000029ff2c7230 */ /* 0x000fe20000004100 */
[----:B------:R-:W-:Y:S01]  /*14a20*/  F2FP.F16.E4M3.UNPACK_B R21, R21 ;  /* 0x00000015ff15723e */ /* 0x000fe200020006ff */
[----:B------:R-:W-:Y:S02]  /*14a30*/  HADD2.F32 R12, -RZ, R29.H0_H0 ;  /* 0x2000001dff0c7230 */ /* 0x000fe40000004100 */
[-C--:B------:R-:W-:Y:S01]  /*14a40*/  FMUL.FTZ R39, R34, R20.reuse ;  /* 0x0000001422277220 */ /* 0x080fe20000410000 */
[----:B------:R-:W-:Y:S02]  /*14a50*/  HADD2.F32 R47, -RZ, R41.H1_H1 ;  /* 0x30000029ff2f7230 */ /* 0x000fe40000004100 */
[----:B------:R-:W-:Y:S01]  /*14a60*/  FMUL.FTZ R37, R44, R20 ;  /* 0x000000142c257220 */ /* 0x000fe20000410000 */
[----:B------:R-:W-:-:S02]  /*14a70*/  HADD2.F32 R31, -RZ, R31.H1_H1 ;  /* 0x3000001fff1f7230 */ /* 0x000fc40000004100 */
[-C--:B------:R-:W-:Y:S01]  /*14a80*/  FFMA.FTZ R39, R44, R12.reuse, R39 ;  /* 0x0000000c2c277223 */ /* 0x080fe20000010027 */
[----:B------:R-:W-:Y:S01]  /*14a90*/  HADD2.F32 R41, -RZ, R36.H1_H1 ;  /* 0x30000024ff297230 */ /* 0x000fe20000004100 */
[----:B------:R-:W-:Y:S01]  /*14aa0*/  F2FP.F16.E4M3.UNPACK_B R44, R13.H1 ;  /* 0x0000000dff2c723e */ /* 0x000fe200030006ff */
[----:B------:R-:W-:Y:S02]  /*14ab0*/  HADD2.F32 R29, -RZ, R29.H1_H1 ;  /* 0x3000001dff1d7230 */ /* 0x000fe40000004100 */
[-C--:B------:R-:W-:Y:S01]  /*14ac0*/  FMUL.FTZ R20, R47, R31.reuse ;  /* 0x0000001f2f147220 */ /* 0x080fe20000410000 */
[----:B------:R-:W-:Y:S01]  /*14ad0*/  FFMA.FTZ R37, R34, R12, -R37 ;  /* 0x0000000c22257223 */ /* 0x000fe20000010825 */
[C---:B------:R-:W-:Y:S01]  /*14ae0*/  FMUL.FTZ R12, R41.reuse, R31 ;  /* 0x0000001f290c7220 */ /* 0x040fe20000410000 */
[----:B------:R-:W-:Y:S02]  /*14af0*/  HADD2.F32 R50, -RZ, R48.H0_H0 ;  /* 0x20000030ff327230 */ /* 0x000fe40000004100 */
[----:B------:R-:W-:Y:S01]  /*14b00*/  FFMA.FTZ R34, R41, R29, -R20 ;  /* 0x0000001d29227223 */ /* 0x000fe20000010814 */
[----:B------:R-:W-:-:S02]  /*14b10*/  HADD2.F32 R20, -RZ, R28.H0_H0 ;  /* 0x2000001cff147230 */ /* 0x000fc40000004100 */
[----:B------:R-:W-:Y:S01]  /*14b20*/  FFMA.FTZ R36, R47, R29, R12 ;  /* 0x0000001d2f247223 */ /* 0x000fe2000001000c */
[----:B------:R-:W-:Y:S01]  /*14b30*/  HADD2.F32 R46, -RZ, R44.H0_H0 ;  /* 0x2000002cff2e7230 */ /* 0x000fe20000004100 */
[----:B------:R-:W-:Y:S01]  /*14b40*/  F2FP.SATFINITE.E4M3.F32.PACK_AB_MERGE_C R42, R42, R45, RZ ;  /* 0x0000002d2a2a723e */ /* 0x000fe200048070ff */
[----:B------:R-:W-:Y:S02]  /*14b50*/  HADD2.F32 R48, -RZ, R48.H1_H1 ;  /* 0x30000030ff307230 */ /* 0x000fe40000004100 */
[-C--:B------:R-:W-:Y:S01]  /*14b60*/  FMUL.FTZ R29, R50, R20.reuse ;  /* 0x00000014321d7220 */ /* 0x080fe20000410000 */
[----:B------:R-:W-:Y:S02]  /*14b70*/  HADD2.F32 R28, -RZ, R28.H1_H1 ;  /* 0x3000001cff1c7230 */ /* 0x000fe40000004100 */
[----:B------:R-:W-:Y:S01]  /*14b80*/  FMUL.FTZ R31, R46, R20 ;  /* 0x000000142e1f7220 */ /* 0x000fe20000410000 */
[----:B------:R-:W-:Y:S01]  /*14b90*/  HADD2.F32 R44, -RZ, R44.H1_H1 ;  /* 0x3000002cff2c7230 */ /* 0x000fe20000004100 */
[----:B------:R-:W-:Y:S01]  /*14ba0*/  F2FP.F16.E4M3.UNPACK_B R20, R13 ;  /* 0x0000000dff14723e */ /* 0x000fe200020006ff */
[----:B------:R-:W-:-:S02]  /*14bb0*/  HADD2.F32 R12, -RZ, R26.H0_H0 ;  /* 0x2000001aff0c7230 */ /* 0x000fc40000004100 */
[-C--:B------:R-:W-:Y:S01]  /*14bc0*/  FMUL.FTZ R13, R48, R28.reuse ;  /* 0x0000001c300d7220 */ /* 0x080fe20000410000 */
[----:B------:R-:W-:Y:S02]  /*14bd0*/  HADD2.F32 R26, -RZ, R26.H1_H1 ;  /* 0x3000001aff1a7230 */ /* 0x000fe40000004100 */
[----:B------:R-:W-:Y:S01]  /*14be0*/  FMUL.FTZ R41, R44, R28 ;  /* 0x0000001c2c297220 */ /* 0x000fe20000410000 */
[----:B------:R-:W-:Y:S02]  /*14bf0*/  HADD2.F32 R47, -RZ, R21.H0_H0 ;  /* 0x20000015ff2f7230 */ /* 0x000fe40000004100 */
[-C--:B------:R-:W-:Y:S01]  /*14c00*/  FFMA.FTZ R29, R46, R12.reuse, -R29 ;  /* 0x0000000c2e1d7223 */ /* 0x080fe2000001081d */
[----:B------:R-:W-:Y:S01]  /*14c10*/  FFMA.FTZ R31, R50, R12, R31 ;  /* 0x0000000c321f7223 */ /* 0x000fe2000001001f */
[-C--:B------:R-:W-:Y:S01]  /*14c20*/  FFMA.FTZ R28, R44, R26.reuse, -R13 ;  /* 0x0000001a2c1c7223 */ /* 0x080fe2000001080d */
[----:B------:R-:W-:Y:S01]  /*14c30*/  FFMA.FTZ R26, R48, R26, R41 ;  /* 0x0000001a301a7223 */ /* 0x000fe20000010029 */
[----:B------:R-:W-:Y:S01]  /*14c40*/  HADD2.F32 R12, -RZ, R7.H0_H0 ;  /* 0x20000007ff0c7230 */ /* 0x000fe20000004100 */
[----:B------:R-:W-:Y:S01]  /*14c50*/  F2FP.SATFINITE.E4M3.F32.PACK_AB_MERGE_C R5, R38, R3, R5 ;  /* 0x000000032605723e */ /* 0x000fe20004807005 */
[--C-:B------:R-:W-:Y:S01]  /*14c60*/  HADD2.F32 R41, -RZ, R20.reuse.H0_H0 ;  /* 0x20000014ff297230 */ /* 0x100fe20000004100 */
[----:B------:R-:W-:Y:S01]  /*14c70*/  F2FP.SATFINITE.E4M3.F32.PACK_AB_MERGE_C R28, R28, R29, RZ ;  /* 0x0000001d1c1c723e */ /* 0x000fe200048070ff */
[----:B------:R-:W-:Y:S01]  /*14c80*/  HADD2.F32 R46, -RZ, R21.H1_H1 ;  /* 0x30000015ff2e7230 */ /* 0x000fe20000004100 */
[----:B------:R-:W-:Y:S01]  /*14c90*/  F2FP.SATFINITE.E4M3.F32.PACK_AB_MERGE_C R26, R26, R31, RZ ;  /* 0x0000001f1a1a723e */ /* 0x000fe200048070ff */
[----:B------:R-:W-:Y:S01]  /*14ca0*/  HADD2.F32 R13, -RZ, R7.H1_H1 ;  /* 0x30000007ff0d7230 */ /* 0x000fe20000004100 */
[----:B------:R-:W-:Y:S01]  /*14cb0*/  F2FP.SATFINITE.E4M3.F32.PACK_AB_MERGE_C R9, R32, R15, R9 ;  /* 0x0000000f2009723e */ /* 0x000fe20004807009 */
[----:B------:R-:W-:-:S02]  /*14cc0*/  HADD2.F32 R44, -RZ, R20.H1_H1 ;  /* 0x30000014ff2c7230 */ /* 0x000fc40000004100 */
[-C--:B------:R-:W-:Y:S01]  /*14cd0*/  FMUL.FTZ R20, R47, R12.reuse ;  /* 0x0000000c2f147220 */ /* 0x080fe20000410000 */
[--C-:B------:R-:W-:Y:S02]  /*14ce0*/  HADD2.F32 R7, -RZ, R6.reuse.H0_H0 ;  /* 0x20000006ff077230 */ /* 0x100fe40000004100 */
[C---:B------:R-:W-:Y:S01]  /*14cf0*/  FMUL.FTZ R12, R41.reuse, R12 ;  /* 0x0000000c290c7220 */ /* 0x040fe20000410000 */
[----:B------:R-:W-:Y:S02]  /*14d00*/  HADD2.F32 R6, -RZ, R6.H1_H1 ;  /* 0x30000006ff067230 */ /* 0x000fe40000004100 */
[-C--:B------:R-:W-:Y:S01]  /*14d10*/  FMUL.FTZ R21, R46, R13.reuse ;  /* 0x0000000d2e157220 */ /* 0x080fe20000410000 */
[C---:B------:R-:W-:Y:S01]  /*14d20*/  FMUL.FTZ R13, R44.reuse, R13 ;  /* 0x0000000d2c0d7220 */ /* 0x040fe20000410000 */
        /* <DEDUP_REMOVED lines=8> */
[----:B------:R-:W-:-:S03]  /*14db0*/  F2FP.SATFINITE.E4M3.F32.PACK_AB_MERGE_C R11, R13, R12, R26 ;  /* 0x0000000c0d0b723e */ /* 0x000fc6000480701a */
[----:B------:R4:W-:Y:S04]  /*14dc0*/  STS.128 [R51+0x20400], R4 ;  /* 0x0204000433007388 */ /* 0x0009e80000000c00 */
[----:B------:R4:W-:Y:S02]  /*14dd0*/  STS.128 [R24+0x20400], R8 ;  /* 0x0204000818007388 */ /* 0x0009e40000000c00 */
.L_x_468:
[----:B------:R-:W-:Y:S05]  /*14de0*/  BSYNC B0 ;  /* 0x0000000000007941 */ /* 0x000fea0003800000 */
.L_x_449:
[----:B------:R-:W-:Y:S01]  /*14df0*/  @!PT LDS RZ, [RZ] ;  /* 0x00000000fffff984 */ /* 0x000fe20000000800 */
[----:B------:R-:W-:Y:S01]  /*14e00*/  @!PT LDS RZ, [RZ] ;  /* 0x00000000fffff984 */ /* 0x000fe20000000800 */
[----:B------:R-:W-:Y:S01]  /*14e10*/  @!PT LDS RZ, [RZ] ;  /* 0x00000000fffff984 */ /* 0x000fe20000000800 */
[----:B------:R-:W-:Y:S01]  /*14e20*/  @!PT LDS RZ, [RZ] ;  /* 0x00000000fffff984 */ /* 0x000fe20000000800 */
[----:B------:R0:W-:Y:S06]  /*14e30*/  MEMBAR.ALL.CTA ;  /* 0x0000000000007992 */ /* 0x0001ec0000008000 */
[----:B0-----:R-:W0:Y:S01]  /*14e40*/  FENCE.VIEW.ASYNC.S ;  /* 0x00000000000073c6 */ /* 0x001e220000000000 */
[----:B------:R-:W-:Y:S05]  /*14e50*/  WARPSYNC.ALL ;  /* 0x0000000000007948 */ /* 0x000fea0003800000 */
[----:B0-----:R-:W-:Y:S06]  /*14e60*/  BAR.SYNC.DEFER_BLOCKING 0xd, 0x100 ;  /* 0x0344000000007b1d */ /* 0x001fec0000010000 */
.L_x_446:
[----:B------:R-:W-:-:S05]  /*14e70*/  IMAD.U32 R0, RZ, RZ, UR46 ;  /* 0x0000002eff007e24 */ /* 0x000fca000f8e00ff */
[----:B------:R-:W-:-:S13]  /*14e80*/  ISETP.NE.AND P0, PT, R0, 0x3, PT ;  /* 0x000000030000780c */ /* 0x000fda0003f05270 */
[----:B------:R-:W-:Y:S05]  /*14e90*/  @!P0 BRA `(.L_x_482) ;  /* 0x0000000000048947 */ /* 0x000fea0003800000 */
[----:B------:R-:W-:Y:S01]  /*14ea0*/  BPT.TRAP 0x1 ;  /* 0x000000040000795c */ /* 0x000fe20000300000 */
.L_x_482:
[----:B0-2---:R-:W-:Y:S01]  /*14eb0*/  IMAD R3, R152, 0x8, R22 ;  /* 0x0000000898037824 */ /* 0x005fe200078e0216 */
[----:B-1-34-:R-:W-:-:S04]  /*14ec0*/  SHF.L.U32 R6, R235, 0x1f, RZ ;  /* 0x0000001feb067819 */ /* 0x01afc800000006ff */
[----:B------:R0:W1:Y:S01]  /*14ed0*/  SYNCS.PHASECHK.TRANS64.TRYWAIT P1, [R3+URZ+0x38830], R6 ;  /* 0x03883006030075a7 */ /* 0x000062000802017f */
[----:B------:R-:W-:Y:S05]  /*14ee0*/  @!P0 BRA `(.L_x_483) ;  /* 0x0000000000048947 */ /* 0x000fea0003800000 */
[----:B------:R-:W-:Y:S01]  /*14ef0*/  BPT.TRAP 0x1 ;  /* 0x000000040000795c */ /* 0x000fe20000300000 */
.L_x_483:
[----:B------:R-:W-:Y:S01]  /*14f00*/  VIADD R0, R22, 0x28400 ;  /* 0x0002840016007836 */ /* 0x000fe20000000000 */
[----:B------:R-:W-:Y:S02]  /*14f10*/  LOP3.LUT R4, R25, 0x10000, RZ, 0xfc, !PT ;  /* 0x0001000019047812 */ /* 0x000fe400078efcff */
[----:B------:R-:W-:Y:S02]  /*14f20*/  MOV R5, 0x40000040 ;  /* 0x4000004000057802 */ /* 0x000fe40000000f00 */
[----:B------:R-:W-:-:S04]  /*14f30*/  SHF.R.U32.HI R0, RZ, 0x4, R0 ;  /* 0x00000004ff007819 */ /* 0x000fc80000011600 */
[----:B------:R-:W-:-:S04]  /*14f40*/  LOP3.LUT R0, R0, 0x3fff, RZ, 0xc0, !PT ;  /* 0x00003fff00007812 */ /* 0x000fc800078ec0ff */
[----:B------:R-:W-:-:S05]  /*14f50*/  LOP3.LUT R0, R0, 0x10000, RZ, 0xfc, !PT ;  /* 0x0001000000007812 */ /* 0x000fca00078efcff */
[----:B------:R2:W-:Y:S01]  /*14f60*/  STL [R1+0x34], R0 ;  /* 0x0000340001007387 */ /* 0x0005e20000100800 */
[----:B-1----:R-:W-:Y:S05]  /*14f70*/  @P1 BRA `(.L_x_484) ;  /* 0x0000000000081947 */ /* 0x002fea0003800000 */
[----:B------:R-:W1:Y:S02]  /*14f80*/  SYNCS.PHASECHK.TRANS64.TRYWAIT P1, [R3+URZ+0x38830], R6 ;  /* 0x03883006030075a7 */ /* 0x000e64000802017f */
[----:B-1----:R-:W-:Y:S05]  /*14f90*/  @!P1 BRA `(.L_x_485) ;  /* 0x0000015800509947 */ /* 0x002fea0003800000 */
.L_x_484:
[----:B--2---:R-:W0:Y:S01]  /*14fa0*/  LDL R0, [R1+0x34] ;  /* 0x0000340001007983 */ /* 0x004e220000100800 */
[----:B------:R-:W-:Y:S01]  /*14fb0*/  IMAD.MOV.U32 R7, RZ, RZ, 0x40000040 ;  /* 0x40000040ff077424 */ /* 0x000fe200078e00ff */
[----:B------:R-:W-:Y:S05]  /*14fc0*/  WARPSYNC.ALL ;  /* 0x0000000000007948 */ /* 0x000fea0003800000 */
[C---:B------:R-:W-:Y:S01]  /*14fd0*/  R2UR UR4, R4.reuse ;  /* 0x00000000040472ca */ /* 0x040fe200000e0000 */
[----:B-----5:R-:W-:Y:S01]  /*14fe0*/  WARPGROUP.ARRIVE ;  /* 0x00000000000079c5 */ /* 0x020fe20000000000 */
[----:B------:R-:W-:Y:S01]  /*14ff0*/  R2UR UR5, R5 ;  /* 0x00000000050572ca */ /* 0x000fe200000e0000 */
[C---:B------:R-:W-:Y:S01]  /*15000*/  VIADD R92, R4.reuse, 0x2 ;  /* 0x00000002045c7836 */ /* 0x040fe20000000000 */
[----:B------:R-:W-:Y:S01]  /*15010*/  R2UR UR7, R7 ;  /* 0x00000000070772ca */ /* 0x000fe200000e0000 */
[----:B------:R-:W-:Y:S01]  /*15020*/  IMAD.MOV.U32 R9, RZ, RZ, 0x40000040 ;  /* 0x40000040ff097424 */ /* 0x000fe200078e00ff */
[----:B------:R-:W-:Y:S01]  /*15030*/  MOV R93, 0x40000040 ;  /* 0x40000040005d7802 */ /* 0x000fe20000000f00 */
[----:B------:R-:W-:Y:S01]  /*15040*/  VIADD R90, R4, 0x4 ;  /* 0x00000004045a7836 */ /* 0x000fe20000000000 */
[----:B------:R-:W-:Y:S01]  /*15050*/  P2R R10, PR, RZ, 0x1 ;  /* 0x00000001ff0a7803 */ /* 0x000fe20000000000 */
[----:B------:R-:W-:-:S02]  /*15060*/  IMAD.MOV.U32 R91, RZ, RZ, 0x40000040 ;  /* 0x40000040ff5b7424 */ /* 0x000fc400078e00ff */
[C---:B------:R-:W-:Y:S02]  /*15070*/  VIADD R88, R4.reuse, 0x6 ;  /* 0x0000000604587836 */ /* 0x040fe40000000000 */
[----:B------:R-:W-:Y:S01]  /*15080*/  IMAD.MOV.U32 R89, RZ, RZ, 0x40000040 ;  /* 0x40000040ff597424 */ /* 0x000fe200078e00ff */
[C---:B------:R-:W-:Y:S01]  /*15090*/  IADD3 R14, R4.reuse, 0x400, RZ ;  /* 0x00000400040e7810 */ /* 0x040fe20007ffe0ff */
[----:B------:R-:W-:Y:S01]  /*150a0*/  IMAD.MOV.U32 R15, RZ, RZ, 0x40000040 ;  /* 0x40000040ff0f7424 */ /* 0x000fe200078e00ff */
[----:B------:R-:W-:Y:S01]  /*150b0*/  STL.64 [R1+0x28], R92 ;  /* 0x0000285c01007387 */ /* 0x000fe20000100a00 */
[----:B------:R-:W-:Y:S02]  /*150c0*/  VIADD R12, R4, 0x402 ;  /* 0x00000402040c7836 */ /* 0x000fe40000000000 */
[----:B------:R-:W-:Y:S01]  /*150d0*/  IMAD.MOV.U32 R13, RZ, RZ, 0x40000040 ;  /* 0x40000040ff0d7424 */ /* 0x000fe200078e00ff */
[----:B------:R-:W-:Y:S04]  /*150e0*/  STL.64 [R1+0x20], R90 ;  /* 0x0000205a01007387 */ /* 0x000fe80000100a00 */
[----:B------:R-:W-:Y:S01]  /*150f0*/  STL.64 [R1+0x18], R88 ;  /* 0x0000185801007387 */ /* 0x000fe20000100a00 */
[----:B01----:R-:W-:-:S03]  /*15100*/  IMAD R6, R152, 0x800, R0 ;  /* 0x0000080098067824 */ /* 0x003fc600078e0200 */
[----:B------:R-:W2:Y:S01]  /*15110*/  LDL R0, [R1+0x90] ;  /* 0x0000900001007983 */ /* 0x000ea20000100800 */
[C---:B------:R-:W-:Y:S01]  /*15120*/  VIADD R8, R6.reuse, 0x2 ;  /* 0x0000000206087836 */ /* 0x040fe20000000000 */
[----:B------:R-:W-:-:S13]  /*15130*/  R2UR UR6, R6 ;  /* 0x00000000060672ca */ /* 0x000fda00000e0000 */
[----:B------:R-:W-:Y:S01]  /*15140*/  QGMMA.64x128x32.F32.E4M3.E4M3 R24, gdesc[UR4], RZ, !UPT, gsb0 ;  /* 0x01e00000041879f3 */ /* 0x000fe2000c0008ff */
[----:B------:R-:W-:Y:S02]  /*15150*/  R2UR UR4, R92 ;  /* 0x000000005c0472ca */ /* 0x000fe400000e0000 */
[----:B------:R-:W-:Y:S02]  /*15160*/  R2UR UR5, R93 ;  /* 0x000000005d0572ca */ /* 0x000fe400000e0000 */
[----:B------:R-:W-:Y:S01]  /*15170*/  R2UR UR6, R8 ;  /* 0x00000000080672ca */ /* 0x000fe200000e0000 */
[----:B------:R-:W-:Y:S01]  /*15180*/  VIADD R8, R6, 0x4 ;  /* 0x0000000406087836 */ /* 0x000fe20000000000 */
[----:B------:R-:W-:Y:S02]  /*15190*/  R2UR UR7, R9 ;  /* 0x00000000090772ca */ /* 0x000fe400000e0000 */
[----:B------:R-:W-:Y:S01]  /*151a0*/  MOV R9, 0x40000040 ;  /* 0x4000004000097802 */ /* 0x000fe20000000f00 */
[----:B------:R-:W-:-:S02]  /*151b0*/  WARPGROUP.DEPBAR.LE gsb0, 0x0 ;  /* 0x00008000000079c5 */ /* 0x000fc40000010000 */
[----:B------:R-:W-:-:S08]  /*151c0*/  WARPGROUP.ARRIVE ;  /* 0x00000000000079c5 */ /* 0x000fd00000000000 */
[----:B------:R-:W-:Y:S01]  /*151d0*/  QGMMA.64x128x32.F32.E4M3.E4M3 R24, gdesc[UR4], R24, gsb0 ;  /* 0x01e00000041879f3 */ /* 0x000fe20008000818 */
[----:B------:R-:W-:Y:S02]  /*151e0*/  R2UR UR4, R90 ;  /* 0x000000005a0472ca */ /* 0x000fe400000e0000 */
[----:B------:R-:W-:Y:S02]  /*151f0*/  R2UR UR5, R91 ;  /* 0x000000005b0572ca */ /* 0x000fe400000e0000 */
[----:B------:R-:W-:Y:S01]  /*15200*/  R2UR UR6, R8 ;  /* 0x00000000080672ca */ /* 0x000fe200000e0000 */
[----:B------:R-:W-:Y:S01]  /*15210*/  VIADD R8, R6, 0x6 ;  /* 0x0000000606087836 */ /* 0x000fe20000000000 */
[----:B------:R-:W-:Y:S01]  /*15220*/  R2UR UR7, R9 ;  /* 0x00000000090772ca */ /* 0x000fe200000e0000 */
[----:B------:R-:W-:Y:S01]  /*15230*/  IMAD.MOV.U32 R9, RZ, RZ, 0x40000040 ;  /* 0x40000040ff097424 */ /* 0x000fe200078e00ff */
[----:B------:R-:W-:Y:S02]  /*15240*/  WARPGROUP.DEPBAR.LE gsb0, 0x0 ;  /* 0x00008000000079c5 */ /* 0x000fe40000010000 */
[----:B------:R-:W-:-:S09]  /*15250*/  WARPGROUP.ARRIVE ;  /* 0x00000000000079c5 */ /* 0x000fd20000000000 */
[----:B------:R-:W-:Y:S01]  /*15260*/  QGMMA.64x128x32.F32.E4M3.E4M3 R24, gdesc[UR4], R24, gsb0 ;  /* 0x01e00000041879f3 */ /* 0x000fe20008000818 */
[----:B------:R-:W-:Y:S02]  /*15270*/  R2UR UR4, R88 ;  /* 0x00000000580472ca */ /* 0x000fe400000e0000 */
[----:B------:R-:W-:Y:S02]  /*15280*/  R2UR UR5, R89 ;  /* 0x00000000590572ca */ /* 0x000fe400000e0000 */
[----:B------:R-:W-:Y:S02]  /*15290*/  R2UR UR6, R8 ;  /* 0x00000000080672ca */ /* 0x000fe400000e0000 */
[----:B------:R-:W-:Y:S01]  /*152a0*/  R2UR UR7, R9 ;  /* 0x00000000090772ca */ /* 0x000fe200000e0000 */
[----:B------:R-:W-:Y:S02]  /*152b0*/  VIADD R8, R6, 0x400 ;  /* 0x0000040006087836 */ /* 0x000fe40000000000 */
[----:B------:R-:W-:Y:S01]  /*152c0*/  IMAD.MOV.U32 R9, RZ, RZ, 0x40000040 ;  /* 0x40000040ff097424 */ /* 0x000fe200078e00ff */
[----:B------:R-:W-:-:S02]  /*152d0*/  WARPGROUP.DEPBAR.LE gsb0, 0x0 ;  /* 0x00008000000079c5 */ /* 0x000fc40000010000 */
[----:B------:R-:W-:-:S07]  /*152e0*/  WARPGROUP.ARRIVE ;  /* 0x00000000000079c5 */ /* 0x000fce0000000000 */
[----:B------:R-:W-:Y:S01]  /*152f0*/  QGMMA.64x128x32.F32.E4M3.E4M3 R24, gdesc[UR4], R24, gsb0 ;  /* 0x01e00000041879f3 */ /* 0x000fe20008000818 */
[----:B------:R-:W-:Y:S02]  /*15300*/  R2UR UR4, R14 ;  /* 0x000000000e0472ca */ /* 0x000fe400000e0000 */
[----:B------:R-:W-:Y:S02]  /*15310*/  R2UR UR5, R15 ;  /* 0x000000000f0572ca */ /* 0x000fe400000e0000 */
[----:B------:R-:W-:Y:S02]  /*15320*/  R2UR UR6, R8 ;  /* 0x00000000080672ca */ /* 0x000fe400000e0000 */
[----:B------:R-:W-:Y:S01]  /*15330*/  R2UR UR7, R9 ;  /* 0x00000000090772ca */ /* 0x000fe200000e0000 */
[----:B------:R-:W-:Y:S01]  /*15340*/  IMAD.MOV.U32 R9, RZ, RZ, 0x40000040 ;  /* 0x40000040ff097424 */ /* 0x000fe200078e00ff */
[----:B------:R-:W-:Y:S01]  /*15350*/  IADD3 R8, R6, 0x402, RZ ;  /* 0x0000040206087810 */ /* 0x000fe20007ffe0ff */
[----:B------:R-:W-:-:S02]  /*15360*/  WARPGROUP.DEPBAR.LE gsb0, 0x0 ;  /* 0x00008000000079c5 */ /* 0x000fc40000010000 */
[----:B------:R-:W-:-:S08]  /*15370*/  WARPGROUP.ARRIVE ;  /* 0x00000000000079c5 */ /* 0x000fd00000000000 */
[----:B------:R-:W-:Y:S01]  /*15380*/  QGMMA.64x128x32.F32.E4M3.E4M3 R24, gdesc[UR4], R24, gsb0 ;  /* 0x01e00000041879f3 */ /* 0x000fe20008000818 */
[----:B------:R-:W-:Y:S02]  /*15390*/  R2UR UR4, R12 ;  /* 0x000000000c0472ca */ /* 0x000fe400000e0000 */
[----:B------:R-:W-:Y:S02]  /*153a0*/  R2UR UR5, R13 ;  /* 0x000000000d0572ca */ /* 0x000fe400000e0000 */
[----:B------:R-:W-:Y:S02]  /*153b0*/  R2UR UR6, R8 ;  /* 0x00000000080672ca */ /* 0x000fe400000e0000 */
[----:B------:R-:W-:Y:S01]  /*153c0*/  R2UR UR7, R9 ;  /* 0x00000000090772ca */ /* 0x000fe200000e0000 */
[----:B------:R-:W-:Y:S01]  /*153d0*/  VIADD R236, R4, 0x404 ;  /* 0x0000040404ec7836 */ /* 0x000fe20000000000 */
[----:B------:R-:W-:Y:S01]  /*153e0*/  MOV R237, 0x40000040 ;  /* 0x4000004000ed7802 */ /* 0x000fe20000000f00 */
[----:B------:R-:W-:-:S02]  /*153f0*/  VIADD R8, R6, 0x404 ;  /* 0x0000040406087836 */ /* 0x000fc40000000000 */
[----:B------:R-:W-:Y:S01]  /*15400*/  IMAD.MOV.U32 R9, RZ, RZ, 0x40000040 ;  /* 0x40000040ff097424 */ /* 0x000fe200078e00ff */
[----:B------:R-:W-:Y:S02]  /*15410*/  WARPGROUP.DEPBAR.LE gsb0, 0x0 ;  /* 0x00008000000079c5 */ /* 0x000fe40000010000 */
[----:B------:R-:W-:-:S06]  /*15420*/  WARPGROUP.ARRIVE ;  /* 0x00000000000079c5 */ /* 0x000fcc0000000000 */
        /* <DEDUP_REMOVED lines=15> */
[----:B------:R-:W-:Y:S02]  /*15520*/  R2UR UR7, R7 ;  /* 0x00000000070772ca */ /* 0x000fe400000e0000 */
[----:B--2---:R-:W-:-:S05]  /*15530*/  IADD3 R127, R127, 0x80, -R0 ;  /* 0x000000807f7f7810 */ /* 0x004fca0007ffe800 */
[----:B------:R-:W-:-:S05]  /*15540*/  IMAD R6, R118, -0x80, R127 ;  /* 0xffffff8076067824 */ /* 0x000fca00078e027f */
[C---:B------:R-:W-:Y:S02]  /*15550*/  ISETP.GT.AND P3, PT, R6.reuse, RZ, PT ;  /* 0x000000ff0600720c */ /* 0x040fe40003f64270 */
[----:B------:R-:W-:Y:S01]  /*15560*/  ISETP.GT.AND P1, PT, R6, 0x1, PT ;  /* 0x000000010600780c */ /* 0x000fe20003f24270 */
[----:B------:R-:W-:Y:S02]  /*15570*/  WARPGROUP.DEPBAR.LE gsb0, 0x0 ;  /* 0x00008000000079c5 */ /* 0x000fe40000010000 */
[----:B------:R-:W-:-:S06]  /*15580*/  WARPGROUP.ARRIVE ;  /* 0x00000000000079c5 */ /* 0x000fcc0000000000 */
[----:B------:R-:W-:Y:S01]  /*15590*/  QGMMA.64x128x32.F32.E4M3.E4M3 R24, gdesc[UR4], R24, gsb0 ;  /* 0x01e00000041879f3 */ /* 0x000fe20008000818 */
[C---:B------:R-:W-:Y:S02]  /*155a0*/  ISETP.GT.AND P2, PT, R6.reuse, 0x8, PT ;  /* 0x000000080600780c */ /* 0x040fe40003f44270 */
[C---:B------:R-:W-:Y:S02]  /*155b0*/  ISETP.GT.AND P5, PT, R6.reuse, 0x9, PT ;  /* 0x000000090600780c */ /* 0x040fe40003fa4270 */
[C---:B------:R-:W-:Y:S01]  /*155c0*/  ISETP.GT.AND P4, PT, R6.reuse, 0x10, PT ;  /* 0x000000100600780c */ /* 0x040fe20003f84270 */
[----:B------:R-:W-:Y:S04]  /*155d0*/  STL.64 [R1+0x8], R14 ;  /* 0x0000080e01007387 */ /* 0x000fe80000100a00 */
[----:B------:R0:W-:Y:S01]  /*155e0*/  STL.64 [R1], R12 ;  /* 0x0000000c01007387 */ /* 0x0001e20000100a00 */
[----:B------:R-:W-:-:S02]  /*155f0*/  ISETP.GT.AND P0, PT, R6, 0x59, PT ;  /* 0x000000590600780c */ /* 0x000fc40003f04270 */
[----:B------:R-:W-:Y:S01]  /*15600*/  ISETP.GT.AND P6, PT, R6, 0x60, PT ;  /* 0x000000600600780c */ /* 0x000fe20003fc4270 */
[----:B------:R-:W-:Y:S02]  /*15610*/  WARPGROUP.DEPBAR.LE gsb0, 0x0 ;  /* 0x00008000000079c5 */ /* 0x000fe40000010000 */
[----:B------:R-:W-:Y:S02]  /*15620*/  FSEL R7, R24, -INF , P3 ;  /* 0xff80000018077808 */ /* 0x000fe40001800000 */
[----:B------:R-:W-:Y:S02]  /*15630*/  FSEL R25, R25, -INF , P1 ;  /* 0xff80000019197808 */ /* 0x000fe40000800000 */
[----:B------:R-:W-:Y:S02]  /*15640*/  FSEL R9, R28, -INF , P2 ;  /* 0xff8000001c097808 */ /* 0x000fe40001000000 */
[----:B------:R-:W-:Y:S02]  /*15650*/  FMNMX.FTZ R0, R7, R25, !PT ;  /* 0x0000001907007209 */ /* 0x000fe40007810000 */
[----:B------:R-:W-:-:S02]  /*15660*/  FSEL R29, R29, -INF , P5 ;  /* 0xff8000001d1d7808 */ /* 0x000fc40002800000 */
[----:B------:R-:W-:Y:S02]  /*15670*/  FMNMX.FTZ R0, R9, R0, !PT ;  /* 0x0000000009007209 */ /* 0x000fe40007810000 */
[----:B------:R-:W-:Y:S02]  /*15680*/  FSEL R11, R26, -INF , P3 ;  /* 0xff8000001a0b7808 */ /* 0x000fe40001800000 */
[----:B------:R-:W-:Y:S02]  /*15690*/  ISETP.GT.AND P3, PT, R6, 0x11, PT ;  /* 0x000000110600780c */ /* 0x000fe40003f64270 */
[----:B0-----:R-:W-:Y:S02]  /*156a0*/  FSEL R13, R32, -INF , P4 ;  /* 0xff800000200d7808 */ /* 0x001fe40002000000 */
[----:B------:R-:W-:Y:S02]  /*156b0*/  FMNMX.FTZ R0, R29, R0, !PT ;  /* 0x000000001d007209 */ /* 0x000fe40007810000 */
[----:B------:R-:W-:-:S02]  /*156c0*/  FSEL R27, R27, -INF , P1 ;  /* 0xff8000001b1b7808 */ /* 0x000fc40000800000 */
        /* <DEDUP_REMOVED lines=68> */
[----:B------:R-:W-:Y:S02]  /*15b10*/  FMNMX.FTZ R0, R119, R0, !PT ;  /* 0x0000000077007209 */ /* 0x000fe40007810000 */
[----:B------:R-:W-:Y:S02]  /*15b20*/  FSEL R123, R69, -INF , P0 ;  /* 0xff800000457b7808 */ /* 0x000fe40000000000 */
[----:B------:R-:W-:Y:S02]  /*15b30*/  FMNMX.FTZ R0, R121, R0, !PT ;  /* 0x0000000079007209 */ /* 0x000fe40007810000 */
        /* <DEDUP_REMOVED lines=12> */
[----:B------:R-:W-:-:S02]  /*15c00*/  FSEL R12, R77, -INF , P2 ;  /* 0xff8000004d0c7808 */ /* 0x000fc40001000000 */
[----:B------:R-:W-:Y:S02]  /*15c10*/  FMNMX.FTZ R77, R129, R0, !PT ;  /* 0x00000000814d7209 */ /* 0x000fe40007810000 */
[C---:B------:R-:W-:Y:S02]  /*15c20*/  ISETP.GT.AND P3, PT, R6.reuse, 0x70, PT ;  /* 0x000000700600780c */ /* 0x040fe40003f64270 */
[----:B------:R-:W-:Y:S02]  /*15c30*/  FSEL R63, R63, -INF , P4 ;  /* 0xff8000003f3f7808 */ /* 0x000fe40002000000 */
[----:B------:R-:W-:Y:S02]  /*15c40*/  ISETP.GT.AND P4, PT, R6, 0x71, PT ;  /* 0x000000710600780c */ /* 0x000fe40003f84270 */
[----:B------:R-:W-:Y:S02]  /*15c50*/  FSEL R80, R80, -INF , P3 ;  /* 0xff80000050507808 */ /* 0x000fe40001800000 */
[----:B------:R-:W-:-:S02]  /*15c60*/  FMNMX.FTZ R77, R12, R77, !PT ;  /* 0x0000004d0c4d7209 */ /* 0x000fc40007810000 */
[----:B------:R-:W-:Y:S02]  /*15c70*/  FSEL R65, R62, -INF , P5 ;  /* 0xff8000003e417808 */ /* 0x000fe40002800000 */
[----:B------:R-:W-:Y:S02]  /*15c80*/  FSEL R8, R81, -INF , P4 ;  /* 0xff80000051087808 */ /* 0x000fe40002000000 */
[----:B------:R-:W-:Y:S02]  /*15c90*/  FMNMX.FTZ R81, R80, R77, !PT ;  /* 0x0000004d50517209 */ /* 0x000fe40007810000 */
[----:B------:R-:W-:Y:S02]  /*15ca0*/  ISETP.GT.AND P5, PT, R6, 0x78, PT ;  /* 0x000000780600780c */ /* 0x000fe40003fa4270 */
[----:B------:R-:W-:Y:S02]  /*15cb0*/  FMNMX.FTZ R0, R8, R81, !PT ;  /* 0x0000005108007209 */ /* 0x000fe40007810000 */
[----:B------:R-:W-:-:S02]  /*15cc0*/  FSEL R77, R84, -INF , P5 ;  /* 0xff800000544d7808 */ /* 0x000fc40002800000 */
[C---:B------:R-:W-:Y:S02]  /*15cd0*/  ISETP.GT.AND P6, PT, R6.reuse, 0x79, PT ;  /* 0x000000790600780c */ /* 0x040fe40003fc4270 */
[----:B------:R-:W-:Y:S02]  /*15ce0*/  P2R R30, PR, RZ, 0x1 ;  /* 0x00000001ff1e7803 */ /* 0x000fe40000000000 */
[----:B------:R-:W-:Y:S02]  /*15cf0*/  ISETP.GT.AND P0, PT, R6, 0x60, PT ;  /* 0x000000600600780c */ /* 0x000fe40003f04270 */
[----:B------:R-:W-:Y:S02]  /*15d00*/  FSEL R85, R85, -INF , P6 ;  /* 0xff80000055557808 */ /* 0x000fe40003000000 */
[----:B------:R-:W-:Y:S02]  /*15d10*/  FMNMX.FTZ R0, R77, R0, !PT ;  /* 0x000000004d007209 */ /* 0x000fe40007810000 */
[----:B------:R-:W-:-:S02]  /*15d20*/  FSEL R131, R74, -INF , P0 ;  /* 0xff8000004a837808 */ /* 0x000fc40000000000 */
[----:B------:R-:W-:Y:S02]  /*15d30*/  FMNMX.FTZ R14, R85, R0, !PT ;  /* 0x00000000550e7209 */ /* 0x000fe40007810000 */
[----:B------:R-:W-:-:S03]  /*15d40*/  ISETP.NE.AND P0, PT, R30, RZ, PT ;  /* 0x000000ff1e00720c */ /* 0x000fc60003f05270 */
[----:B------:R-:W0:Y:S01]  /*15d50*/  SHFL.BFLY PT, R81, R14, 0x2, 0x1f ;  /* 0x0c401f000e517f89 */ /* 0x000e2200000e0000 */
[----:B------:R-:W-:Y:S02]  /*15d60*/  FSEL R75, R75, -INF , P0 ;  /* 0xff8000004b4b7808 */ /* 0x000fe40000000000 */
[----:B------:R-:W-:Y:S02]  /*15d70*/  ISETP.NE.AND P0, PT, R10, RZ, PT ;  /* 0x000000ff0a00720c */ /* 0x000fe40003f05270 */
[----:B------:R-:W-:-:S04]  /*15d80*/  FMNMX.FTZ R10, R11, R27, !PT ;  /* 0x0000001b0b0a7209 */ /* 0x000fc80007810000 */
[----:B------:R-:W-:-:S04]  /*15d90*/  FMNMX.FTZ R10, R15, R10, !PT ;  /* 0x0000000a0f0a7209 */ /* 0x000fc80007810000 */
[----:B------:R-:W-:-:S04]  /*15da0*/  FMNMX.FTZ R10, R31, R10, !PT ;  /* 0x0000000a1f0a7209 */ /* 0x000fc80007810000 */
[----:B------:R-:W-:-:S04]  /*15db0*/  FMNMX.FTZ R10, R37, R10, !PT ;  /* 0x0000000a250a7209 */ /* 0x000fc80007810000 */
[----:B------:R-:W-:-:S04]  /*15dc0*/  FMNMX.FTZ R10, R35, R10, !PT ;  /* 0x0000000a230a7209 */ /* 0x000fc80007810000 */
[----:B------:R-:W-:Y:S02]  /*15dd0*/  FMNMX.FTZ R10, R41, R10, !PT ;  /* 0x0000000a290a7209 */ /* 0x000fe40007810000 */
[----:B0-----:R-:W-:Y:S02]  /*15de0*/  FMNMX.FTZ R24, R14, R81, !PT ;  /* 0x000000510e187209 */ /* 0x001fe40007810000 */
[----:B------:R-:W-:-:S04]  /*15df0*/  FMNMX.FTZ R14, R39, R10, !PT ;  /* 0x0000000a270e7209 */ /* 0x000fc80007810000 */
[----:B------:R-:W-:Y:S01]  /*15e00*/  FMNMX.FTZ R14, R45, R14, !PT ;  /* 0x0000000e2d0e7209 */ /* 0x000fe20007810000 */
[----:B------:R-:W0:Y:S03]  /*15e10*/  SHFL.BFLY PT, R81, R24, 0x1, 0x1f ;  /* 0x0c201f0018517f89 */ /* 0x000e2600000e0000 */
        /* <DEDUP_REMOVED lines=8> */
[----:B------:R-:W-:-:S04]  /*15ea0*/  FMNMX.FTZ R24, R115, R24, !PT ;  /* 0x0000001873187209 */ /* 0x000fc80007810000 */
[----:B------:R-:W-:-:S04]  /*15eb0*/  FMNMX.FTZ R24, R59, R24, !PT ;  /* 0x000000183b187209 */ /* 0x000fc80007810000 */
[----:B------:R-:W-:-:S04]  /*15ec0*/  FMNMX.FTZ R24, R65, R24, !PT ;  /* 0x0000001841187209 */ /* 0x000fc80007810000 */
[----:B------:R-:W-:-:S04]  /*15ed0*/  FMNMX.FTZ R24, R63, R24, !PT ;  /* 0x000000183f187209 */ /* 0x000fc80007810000 */
[----:B------:R-:W-:Y:S02]  /*15ee0*/  FMNMX.FTZ R24, R69, R24, !PT ;  /* 0x0000001845187209 */ /* 0x000fe40007810000 */
[----:B------:R-:W-:Y:S01]  /*15ef0*/  P2R R28, PR, RZ, 0x2 ;  /* 0x00000002ff1c7803 */ /* 0x000fe20000000000 */
[----:B------:R-:W-:-:S01]  /*15f00*/  FFMA.FTZ R81, R2, R0, -8 ;  /* 0xc100000002517423 */ /* 0x000fc20000010000 */
[----:B------:R-:W-:Y:S02]  /*15f10*/  ISETP.GT.AND P1, PT, R6, 0x59, PT ;  /* 0x000000590600780c */ /* 0x000fe40003f24270 */
[----:B------:R-:W-:Y:S02]  /*15f20*/  FMNMX.FTZ R24, R67, R24, !PT ;  /* 0x0000001843187209 */ /* 0x000fe40007810000 */
[----:B------:R-:W-:Y:S02]  /*15f30*/  P2R R26, PR, RZ, 0x4 ;  /* 0x00000004ff1a7803 */ /* 0x000fe40000000000 */
[----:B------:R-:W-:-:S02]  /*15f40*/  FSETP.NEU.FTZ.AND P2, PT, R0, -INF , PT ;  /* 0xff8000000000780b */ /* 0x000fc40003f5d000 */
[----:B------:R-:W-:Y:S02]  /*15f50*/  FSEL R71, R71, -INF , P1 ;  /* 0xff80000047477808 */ /* 0x000fe40000800000 */
[----:B------:R-:W-:Y:S02]  /*15f60*/  FMNMX.FTZ R24, R73, R24, !PT ;  /* 0x0000001849187209 */ /* 0x000fe40007810000 */
[----:B------:R-:W-:Y:S02]  /*15f70*/  FSEL R81, R81, RZ, P2 ;  /* 0x000000ff51517208 */ /* 0x000fe40001000000 */
[----:B------:R-:W-:Y:S02]  /*15f80*/  ISETP.NE.AND P2, PT, R26, RZ, PT ;  /* 0x000000ff1a00720c */ /* 0x000fe40003f45270 */
[----:B------:R-:W-:Y:S02]  /*15f90*/  FMNMX.FTZ R26, R71, R24, !PT ;  /* 0x00000018471a7209 */ /* 0x000fe40007810000 */
[----:B------:R-:W-:-:S02]  /*15fa0*/  ISETP.NE.AND P1, PT, R28, RZ, PT ;  /* 0x000000ff1c00720c */ /* 0x000fc40003f25270 */
[----:B------:R-:W-:Y:S02]  /*15fb0*/  FMNMX.FTZ R26, R131, R26, !PT ;  /* 0x0000001a831a7209 */ /* 0x000fe40007810000 */
[----:B------:R-:W-:Y:S02]  /*15fc0*/  FSEL R133, R78, -INF , P1 ;  /* 0xff8000004e857808 */ /* 0x000fe40000800000 */
[----:B------:R-:W-:Y:S01]  /*15fd0*/  FMNMX.FTZ R26, R75, R26, !PT ;  /* 0x0000001a4b1a7209 */ /* 0x000fe20007810000 */
[----:B------:R-:W-:-:S01]  /*15fe0*/  FFMA.FTZ R6, R2, R9, -R81 ;  /* 0x0000000902067223 */ /* 0x000fc20000010851 */
[----:B------:R-:W-:Y:S02]  /*15ff0*/  FSEL R79, R79, -INF , P2 ;  /* 0xff8000004f4f7808 */ /* 0x000fe40001000000 */
[----:B------:R-:W-:Y:S01]  /*16000*/  FMNMX.FTZ R26, R133, R26, !PT ;  /* 0x0000001a851a7209 */ /* 0x000fe20007810000 */
[C-C-:B------:R-:W-:Y:S01]  /*16010*/  FFMA.FTZ R9, R2.reuse, R29, -R81.reuse ;  /* 0x0000001d02097223 */ /* 0x140fe20000010851 */
[----:B------:R-:W-:-:S01]  /*16020*/  FFMA.FTZ R29, R2, R91, -R81 ;  /* 0x0000005b021d7223 */ /* 0x000fc20000010851 */
[----:B------:R-:W-:-:S02]  /*16030*/  FSEL R91, R82, -INF , P3 ;  /* 0xff800000525b7808 */ /* 0x000fc40001800000 */
[----:B------:R-:W-:Y:S02]  /*16040*/  FMNMX.FTZ R26, R79, R26, !PT ;  /* 0x0000001a4f1a7209 */ /* 0x000fe40007810000 */
[----:B------:R-:W-:Y:S02]  /*16050*/  FSEL R83, R83, -INF , P4 ;  /* 0xff80000053537808 */ /* 0x000fe40002000000 */
[----:B------:R-:W-:Y:S01]  /*16060*/  FMNMX.FTZ R26, R91, R26, !PT ;  /* 0x0000001a5b1a7209 */ /* 0x000fe20007810000 */
[--C-:B------:R-:W-:Y:S01]  /*16070*/  FFMA.FTZ R224, R2, R93, -R81.reuse ;  /* 0x0000005d02e07223 */ /* 0x100fe20000010851 */
[----:B------:R-:W-:Y:S01]  /*16080*/  FSEL R93, R86, -INF , P5 ;  /* 0xff800000565d7808 */ /* 0x000fe20002800000 */
[C-C-:B------:R-:W-:Y:S01]  /*16090*/  FFMA.FTZ R230, R2.reuse, R13, -R81.reuse ;  /* 0x0000000d02e67223 */ /* 0x140fe20000010851 */
[----:B------:R-:W-:Y:S01]  /*160a0*/  FMNMX.FTZ R26, R83, R26, !PT ;  /* 0x0000001a531a7209 */ /* 0x000fe20007810000 */
[C-C-:B------:R-:W-:Y:S01]  /*160b0*/  FFMA.FTZ R13, R2.reuse, R33, -R81.reuse ;  /* 0x00000021020d7223 */ /* 0x140fe20000010851 */
[----:B------:R-:W-:-:S01]  /*160c0*/  FFMA.FTZ R33, R2, R103, -R81 ;  /* 0x0000006702217223 */ /* 0x000fc20000010851 */
[----:B------:R-:W-:-:S02]  /*160d0*/  FSEL R103, R87, -INF , P6 ;  /* 0xff80000057677808 */ /* 0x000fc40003000000 */
[----:B------:R-:W-:Y:S01]  /*160e0*/  FMNMX.FTZ R26, R93, R26, !PT ;  /* 0x0000001a5d1a7209 */ /* 0x000fe20007810000 */
[----:B------:R-:W-:-:S03]  /*160f0*/  FFMA.FTZ R105, R2, R105, -R81 ;  /* 0x0000006902697223 */ /* 0x000fc60000010851 */
[----:B------:R-:W-:Y:S01]  /*16100*/  FMNMX.FTZ R26, R103, R26, !PT ;  /* 0x0000001a671a7209 */ /* 0x000fe20007810000 */
[----:B------:R0:W-:Y:S02]  /*16110*/  MUFU.EX2 R24, R105 ;  /* 0x0000006900187308 */ /* 0x0001e40000000800 */
[----:B0-----:R-:W-:-:S02]  /*16120*/  FFMA.FTZ R105, R2, R61, -R81 ;  /* 0x0000003d02697223 */ /* 0x001fc40000010851 */
[----:B------:R-:W0:Y:S02]  /*16130*/  SHFL.BFLY PT, R61, R26, 0x2, 0x1f ;  /* 0x0c401f001a3d7f89 */ /* 0x000e2400000e0000 */
[----:B0-----:R-:W-:-:S05]  /*16140*/  FMNMX.FTZ R61, R26, R61, !PT ;  /* 0x0000003d1a3d7209 */ /* 0x001fca0007810000 */
[----:B------:R-:W0:Y:S01]  /*16150*/  SHFL.BFLY PT, R26, R61, 0x1, 0x1f ;  /* 0x0c201f003d1a7f89 */ /* 0x000e2200000e0000 */
[----:B------:R-:W-:-:S01]  /*16160*/  FFMA.FTZ R36, R2, R8, -R81 ;  /* 0x0000000802247223 */ /* 0x000fc20000010851 */
[----:B0-----:R-:W-:-:S04]  /*16170*/  FMNMX.FTZ R8, R61, R26, !PT ;  /* 0x0000001a3d087209 */ /* 0x001fc80007810000 */
[----:B------:R-:W-:Y:S01]  /*16180*/  FSETP.NEU.FTZ.AND P1, PT, R8, -INF , PT ;  /* 0xff8000000800780b */ /* 0x000fe20003f3d000 */
[----:B------:R-:W-:-:S05]  /*16190*/  FFMA.FTZ R42, R2, R8, -8 ;  /* 0xc1000000022a7423 */ /* 0x000fca0000010008 */
[----:B------:R-:W-:-:S05]  /*161a0*/  FSEL R42, R42, RZ, P1 ;  /* 0x000000ff2a2a7208 */ /* 0x000fca0000800000 */
[C---:B------:R-:W-:Y:S02]  /*161b0*/  FFMA.FTZ R40, R2.reuse, R43, -R42 ;  /* 0x0000002b02287223 */ /* 0x040fe4000001082a */
[----:B------:R-:W2:Y:S01]  /*161c0*/  LDL R43, [R1+0x14] ;  /* 0x00001400012b7983 */ /* 0x000ea20000100800 */
[----:B------:R-:W-:-:S01]  /*161d0*/  FFMA.FTZ R228, R2, R7, -R81 ;  /* 0x0000000702e47223 */ /* 0x000fc20000010851 */
[C---:B------:R-:W-:Y:S01]  /*161e0*/  FFMA.FTZ R7, R2.reuse, R25, -R81 ;  /* 0x0000001902077223 */ /* 0x040fe20000010851 */
[----:B------:R-:W-:-:S01]  /*161f0*/  FFMA.FTZ R229, R2, R11, -R42 ;  /* 0x0000000b02e57223 */ /* 0x000fc2000001082a */
[C-C-:B------:R-:W-:Y:S01]  /*16200*/  FFMA.FTZ R27, R2.reuse, R27, -R42.reuse ;  /* 0x0000001b021b7223 */ /* 0x140fe2000001082a */
[----:B------:R-:W-:-:S01]  /*16210*/  FFMA.FTZ R11, R2, R15, -R42 ;  /* 0x0000000f020b7223 */ /* 0x000fc2000001082a */
[----:B------:R-:W-:Y:S01]  /*16220*/  MUFU.EX2 R26, R36 ;  /* 0x00000024001a7308 */ /* 0x000fe20000000800 */
[----:B------:R-:W-:-:S07]  /*16230*/  FFMA.FTZ R44, R2, R31, -R42 ;  /* 0x0000001f022c7223 */ /* 0x000fce000001082a */
[----:B------:R-:W-:Y:S01]  /*16240*/  MUFU.EX2 R228, R228 ;  /* 0x000000e400e47308 */ /* 0x000fe20000000800 */
[----:B------:R-:W-:-:S07]  /*16250*/  FFMA.FTZ R231, R2, R37, -R42 ;  /* 0x0000002502e77223 */ /* 0x000fce000001082a */
[----:B------:R-:W0:Y:S08]  /*16260*/  MUFU.EX2 R7, R7 ;  /* 0x0000000700077308 */ /* 0x000e300000000800 */
[----:B------:R-:W-:Y:S08]  /*16270*/  MUFU.EX2 R229, R229 ;  /* 0x000000e500e57308 */ /* 0x000ff00000000800 */
[----:B------:R-:W1:Y:S01]  /*16280*/  MUFU.EX2 R36, R27 ;  /* 0x0000001b00247308 */ /* 0x000e620000000800 */
[----:B------:R-:W-:-:S07]  /*16290*/  FFMA.FTZ R38, R2, R35, -R42 ;  /* 0x0000002302267223 */ /* 0x000fce000001082a */
[----:B------:R-:W3:Y:S08]  /*162a0*/  MUFU.EX2 R6, R6 ;  /* 0x0000000600067308 */ /* 0x000ef00000000800 */
[----:B------:R-:W4:Y:S01]  /*162b0*/  MUFU.EX2 R11, R11 ;  /* 0x0000000b000b7308 */ /* 0x000f220000000800 */
[----:B------:R-:W-:-:S07]  /*162c0*/  FFMA.FTZ R15, R2, R41, -R42 ;  /* 0x00000029020f7223 */ /* 0x000fce000001082a */
[----:B------:R-:W4:Y:S01]  /*162d0*/  MUFU.EX2 R9, R9 ;  /* 0x0000000900097308 */ /* 0x000f220000000800 */
[----:B------:R-:W-:-:S07]  /*162e0*/  FFMA.FTZ R89, R2, R89, -R81 ;  /* 0x0000005902597223 */ /* 0x000fce0000010851 */
[----:B------:R-:W4:Y:S01]  /*162f0*/  MUFU.EX2 R44, R44 ;  /* 0x0000002c002c7308 */ /* 0x000f220000000800 */
[----:B0-----:R-:W-:-:S01]  /*16300*/  FADD.FTZ R37, R228, R7 ;  /* 0x00000007e4257221 */ /* 0x001fc20000010000 */
[----:B-1----:R-:W-:-:S06]  /*16310*/  FADD.FTZ R56, R229, R36 ;  /* 0x00000024e5387221 */ /* 0x002fcc0000010000 */
[----:B------:R-:W0:Y:S01]  /*16320*/  MUFU.EX2 R230, R230 ;  /* 0x000000e600e67308 */ /* 0x000e220000000800 */
[----:B------:R-:W-:-:S07]  /*16330*/  FFMA.FTZ R48, R2, R39, -R42 ;  /* 0x0000002702307223 */ /* 0x000fce000001082a */
[----:B------:R-:W1:Y:S01]  /*16340*/  MUFU.EX2 R231, R231 ;  /* 0x000000e700e77308 */ /* 0x000e620000000800 */
[----:B------:R-:W1:Y:S01]  /*16350*/  S2R R88, SR_TID.X ;  /* 0x0000000000587919 */ /* 0x000e620000002100 */
[----:B---3--:R-:W-:-:S06]  /*16360*/  FADD.FTZ R60, R6, R37 ;  /* 0x00000025063c7221 */ /* 0x008fcc0000010000 */
[----:B------:R-:W3:Y:S01]  /*16370*/  MUFU.EX2 R13, R13 ;  /* 0x0000000d000d7308 */ /* 0x000ee20000000800 */
[----:B----4-:R-:W-:-:S01]  /*16380*/  FADD.FTZ R37, R11, R56 ;  /* 0x000000380b257221 */ /* 0x010fc20000010000 */
[----:B------:R-:W-:-:S06]  /*16390*/  FFMA.FTZ R225, R2, R45, -R42 ;  /* 0x0000002d02e17223 */ /* 0x000fcc000001082a */
[----:B------:R-:W4:Y:S01]  /*163a0*/  MUFU.EX2 R38, R38 ;  /* 0x0000002600267308 */ /* 0x000f220000000800 */
[----:B------:R-:W-:-:S01]  /*163b0*/  FADD.FTZ R39, R9, R60 ;  /* 0x0000003c09277221 */ /* 0x000fc20000010000 */
[----:B------:R-:W-:-:S06]  /*163c0*/  FFMA.FTZ R25, R2, R95, -R81 ;  /* 0x0000005f02197223 */ /* 0x000fcc0000010851 */
[----:B------:R4:W4:Y:S01]  /*163d0*/  MUFU.EX2 R10, R89 ;  /* 0x00000059000a7308 */ /* 0x0009220000000800 */
[----:B------:R-:W-:-:S07]  /*163e0*/  FADD.FTZ R60, R44, R37 ;  /* 0x000000252c3c7221 */ /* 0x000fce0000010000 */
[----:B------:R-:W4:Y:S01]  /*163f0*/  MUFU.EX2 R15, R15 ;  /* 0x0000000f000f7308 */ /* 0x000f220000000800 */
[----:B0-----:R-:W-:-:S01]  /*16400*/  FADD.FTZ R62, R230, R39 ;  /* 0x00000027e63e7221 */ /* 0x001fc20000010000 */
[----:B-1----:R-:W-:-:S06]  /*16410*/  FADD.FTZ R37, R231, R60 ;  /* 0x0000003ce7257221 */ /* 0x002fcc0000010000 */
[----:B------:R-:W0:Y:S01]  /*16420*/  MUFU.EX2 R29, R29 ;  /* 0x0000001d001d7308 */ /* 0x000e220000000800 */
[----:B------:R-:W-:-:S07]  /*16430*/  FFMA.FTZ R27, R2, R49, -R42 ;  /* 0x00000031021b7223 */ /* 0x000fce000001082a */
[----:B------:R-:W1:Y:S01]  /*16440*/  MUFU.EX2 R48, R48 ;  /* 0x0000003000307308 */ /* 0x000e620000000800 */
[----:B------:R-:W-:-:S01]  /*16450*/  FFMA.FTZ R97, R2, R97, -R81 ;  /* 0x0000006102617223 */ /* 0x000fc20000010851 */
[----:B---3--:R-:W-:-:S06]  /*16460*/  FADD.FTZ R39, R13, R62 ;  /* 0x0000003e0d277221 */ /* 0x008fcc0000010000 */
[----:B------:R-:W3:Y:S01]  /*16470*/  MUFU.EX2 R224, R224 ;  /* 0x000000e000e07308 */ /* 0x000ee20000000800 */
[----:B----4-:R-:W-:-:S01]  /*16480*/  FFMA.FTZ R89, R2, R99, -R81 ;  /* 0x0000006302597223 */ /* 0x010fc20000010851 */
[----:B------:R-:W-:-:S06]  /*16490*/  FADD.FTZ R62, R38, R37 ;  /* 0x00000025263e7221 */ /* 0x000fcc0000010000 */
[----:B------:R-:W4:Y:S01]  /*164a0*/  MUFU.EX2 R225, R225 ;  /* 0x000000e100e17308 */ /* 0x000f220000000800 */
[----:B------:R-:W-:-:S01]  /*164b0*/  FFMA.FTZ R52, R2, R47, -R42 ;  /* 0x0000002f02347223 */ /* 0x000fc2000001082a */
[----:B------:R-:W-:-:S06]  /*164c0*/  FADD.FTZ R64, R10, R39 ;  /* 0x000000270a407221 */ /* 0x000fcc0000010000 */
[----:B------:R-:W4:Y:S01]  /*164d0*/  MUFU.EX2 R25, R25 ;  /* 0x0000001900197308 */ /* 0x000f220000000800 */
[----:B------:R-:W-:-:S01]  /*164e0*/  FFMA.FTZ R226, R2, R101, -R81 ;  /* 0x0000006502e27223 */ /* 0x000fc20000010851 */
[----:B------:R-:W-:-:S06]  /*164f0*/  FADD.FTZ R37, R15, R62 ;  /* 0x0000003e0f257221 */ /* 0x000fcc0000010000 */
[----:B------:R-:W4:Y:S01]  /*16500*/  MUFU.EX2 R40, R40 ;  /* 0x0000002800287308 */ /* 0x000f220000000800 */
[----:B------:R-:W-:-:S01]  /*16510*/  FFMA.FTZ R227, R2, R107, -R42 ;  /* 0x0000006b02e37223 */ /* 0x000fc2000001082a */
[----:B0-----:R-:W-:-:S06]  /*16520*/  FADD.FTZ R39, R29, R64 ;  /* 0x000000401d277221 */ /* 0x001fcc0000010000 */
[----:B------:R-:W0:Y:S01]  /*16530*/  MUFU.EX2 R14, R97 ;  /* 0x00000061000e7308 */ /* 0x000e220000000800 */
[----:B-1----:R-:W-:-:S01]  /*16540*/  FADD.FTZ R62, R48, R37 ;  /* 0x00000025303e7221 */ /* 0x002fc20000010000 */
[----:B------:R-:W-:-:S06]  /*16550*/  FFMA.FTZ R46, R2, R51, -R42 ;  /* 0x00000033022e7223 */ /* 0x000fcc000001082a */
[----:B------:R-:W1:Y:S01]  /*16560*/  MUFU.EX2 R27, R27 ;  /* 0x0000001b001b7308 */ /* 0x000e620000000800 */
[----:B---3--:R-:W-:-:S01]  /*16570*/  FADD.FTZ R64, R224, R39 ;  /* 0x00000027e0407221 */ /* 0x008fc20000010000 */
[----:B----4-:R-:W-:-:S06]  /*16580*/  FADD.FTZ R37, R225, R62 ;  /* 0x0000003ee1257221 */ /* 0x010fcc0000010000 */
[----:B------:R-:W3:Y:S01]  /*16590*/  MUFU.EX2 R89, R89 ;  /* 0x0000005900597308 */ /* 0x000ee20000000800 */
[----:B------:R-:W-:-:S07]  /*165a0*/  FFMA.FTZ R31, R2, R111, -R42 ;  /* 0x0000006f021f7223 */ /* 0x000fce000001082a */
[----:B------:R-:W4:Y:S01]  /*165b0*/  MUFU.EX2 R52, R52 ;  /* 0x0000003400347308 */ /* 0x000f220000000800 */
[----:B------:R-:W-:-:S01]  /*165c0*/  FFMA.FTZ R53, R2, R53, -R81 ;  /* 0x0000003502357223 */ /* 0x000fc20000010851 */
[----:B------:R-:W-:-:S06]  /*165d0*/  FADD.FTZ R39, R25, R64 ;  /* 0x0000004019277221 */ /* 0x000fcc0000010000 */
[----:B------:R-:W4:Y:S01]  /*165e0*/  MUFU.EX2 R226, R226 ;  /* 0x000000e200e27308 */ /* 0x000f220000000800 */
[----:B------:R-:W-:-:S01]  /*165f0*/  FADD.FTZ R62, R40, R37 ;  /* 0x00000025283e7221 */ /* 0x000fc20000010000 */
[----:B------:R-:W-:-:S06]  /*16600*/  FFMA.FTZ R54, R2, R55, -R42 ;  /* 0x0000003702367223 */ /* 0x000fcc000001082a */
[----:B------:R-:W4:Y:S01]  /*16610*/  MUFU.EX2 R227, R227 ;  /* 0x000000e300e37308 */ /* 0x000f220000000800 */
[----:B------:R-:W-:Y:S01]  /*16620*/  LOP3.LUT R88, R88, 0x7f, RZ, 0xc0, !PT ;  /* 0x0000007f58587812 */ /* 0x000fe200078ec0ff */
[----:B0-----:R-:W-:-:S06]  /*16630*/  FADD.FTZ R64, R14, R39 ;  /* 0x000000270e407221 */ /* 0x001fcc0000010000 */
[----:B------:R-:W0:Y:S01]  /*16640*/  MUFU.EX2 R33, R33 ;  /* 0x0000002100217308 */ /* 0x000e220000000800 */
[----:B-1----:R-:W-:-:S01]  /*16650*/  FADD.FTZ R37, R27, R62 ;  /* 0x0000003e1b257221 */ /* 0x002fc20000010000 */
[----:B------:R-:W-:-:S06]  /*16660*/  FFMA.FTZ R217, R2, R115, -R42 ;  /* 0x0000007302d97223 */ /* 0x000fcc000001082a */
[----:B------:R-:W1:Y:S01]  /*16670*/  MUFU.EX2 R46, R46 ;  /* 0x0000002e002e7308 */ /* 0x000e620000000800 */
[----:B------:R-:W-:Y:S01]  /*16680*/  ISETP.NE.AND P1, PT, R88, RZ, PT ;  /* 0x000000ff5800720c */ /* 0x000fe20003f25270 */
[----:B---3--:R-:W-:Y:S01]  /*16690*/  FADD.FTZ R39, R89, R64 ;  /* 0x0000004059277221 */ /* 0x008fe20000010000 */
[----:B------:R-:W-:-:S05]  /*166a0*/  FFMA.FTZ R216, R2, R109, -R81 ;  /* 0x0000006d02d87223 */ /* 0x000fca0000010851 */
[----:B------:R-:W3:Y:S01]  /*166b0*/  MUFU.EX2 R31, R31 ;  /* 0x0000001f001f7308 */ /* 0x000ee20000000800 */
[----:B----4-:R-:W-:-:S01]  /*166c0*/  FADD.FTZ R62, R52, R37 ;  /* 0x00000025343e7221 */ /* 0x010fc20000010000 */
[----:B------:R-:W-:-:S06]  /*166d0*/  FFMA.FTZ R50, R2, R59, -R42 ;  /* 0x0000003b02327223 */ /* 0x000fcc000001082a */
[----:B------:R-:W4:Y:S01]  /*166e0*/  MUFU.EX2 R53, R53 ;  /* 0x0000003500357308 */ /* 0x000f220000000800 */
[----:B------:R-:W-:Y:S01]  /*166f0*/  F2FP.SATFINITE.E4M3.F32.PACK_AB_MERGE_C R41, R9, R6, RZ ;  /* 0x000000060929723e */ /* 0x000fe200048070ff */
[----:B------:R-:W-:Y:S01]  /*16700*/  FADD.FTZ R64, R226, R39 ;  /* 0x00000027e2407221 */ /* 0x000fe20000010000 */
[----:B------:R-:W-:-:S05]  /*16710*/  FFMA.FTZ R57, R2, R57, -R81 ;  /* 0x0000003902397223 */ /* 0x000fca0000010851 */
[----:B------:R-:W4:Y:S01]  /*16720*/  MUFU.EX2 R54, R54 ;  /* 0x0000003600367308 */ /* 0x000f220000000800 */
[----:B------:R-:W-:-:S01]  /*16730*/  FADD.FTZ R9, R227, R62 ;  /* 0x0000003ee3097221 */ /* 0x000fc20000010000 */
[----:B------:R-:W-:Y:S01]  /*16740*/  FFMA.FTZ R35, R2, R65, -R42 ;  /* 0x0000004102237223 */ /* 0x000fe2000001082a */
[----:B------:R-:W-:Y:S01]  /*16750*/  F2FP.SATFINITE.E4M3.F32.PACK_AB_MERGE_C R37, R29, R10, RZ ;  /* 0x0000000a1d25723e */ /* 0x000fe200048070ff */
[----:B0-----:R-:W-:-:S04]  /*16760*/  FADD.FTZ R29, R33, R64 ;  /* 0x00000040211d7221 */ /* 0x001fc80000010000 */
[----:B------:R-:W0:Y:S01]  /*16770*/  MUFU.EX2 R217, R217 ;  /* 0x000000d900d97308 */ /* 0x000e220000000800 */
[----:B------:R-:W-:-:S01]  /*16780*/  FFMA.FTZ R30, R2, R113, -R81 ;  /* 0x00000071021e7223 */ /* 0x000fc20000010851 */
[----:B------:R-:W-:Y:S01]  /*16790*/  FFMA.FTZ R58, R2, R63, -R42 ;  /* 0x0000003f023a7223 */ /* 0x000fe2000001082a */
[----:B-1----:R-:W-:-:S01]  /*167a0*/  FADD.FTZ R10, R46, R9 ;  /* 0x000000092e0a7221 */ /* 0x002fc20000010000 */
[----:B------:R-:W-:-:S04]  /*167b0*/  F2FP.SATFINITE.E4M3.F32.PACK_AB_MERGE_C R89, R89, R14, RZ ;  /* 0x0000000e5959723e */ /* 0x000fc800048070ff */
[----:B------:R-:W1:Y:S01]  /*167c0*/  MUFU.EX2 R216, R216 ;  /* 0x000000d800d87308 */ /* 0x000e620000000800 */
[----:B------:R-:W-:Y:S01]  /*167d0*/  @!P1 VIADD R3, R3, 0x38840 ;  /* 0x0003884003039836 */ /* 0x000fe20000000000 */
[----:B------:R-:W-:Y:S01]  /*167e0*/  F2FP.SATFINITE.E4M3.F32.PACK_AB_MERGE_C R44, R44, R11, RZ ;  /* 0x0000000b2c2c723e */ /* 0x000fe200048070ff */
[----:B------:R-:W-:-:S05]  /*167f0*/  FADD.FTZ R14, R24, R29 ;  /* 0x0000001d180e7221 */ /* 0x000fca0000010000 */
[----:B------:R-:W2:Y:S01]  /*16800*/  MUFU.EX2 R50, R50 ;  /* 0x0000003200327308 */ /* 0x000ea20000000800 */
[----:B---3--:R-:W-:-:S01]  /*16810*/  FADD.FTZ R11, R31, R10 ;  /* 0x0000000a1f0b7221 */ /* 0x008fc20000010000 */
[----:B------:R-:W-:Y:S01]  /*16820*/  FFMA.FTZ R219, R2, R69, -R42 ;  /* 0x0000004502db7223 */ /* 0x000fe2000001082a */
[----:B----4-:R-:W-:-:S05]  /*16830*/  F2FP.SATFINITE.E4M3.F32.PACK_AB_MERGE_C R29, R53, R24, RZ ;  /* 0x00000018351d723e */ /* 0x010fca00048070ff */
[----:B------:R-:W3:Y:S01]  /*16840*/  MUFU.EX2 R57, R57 ;  /* 0x0000003900397308 */ /* 0x000ee20000000800 */
[----:B------:R-:W-:-:S01]  /*16850*/  FADD.FTZ R53, R53, R14 ;  /* 0x0000000e35357221 */ /* 0x000fc20000010000 */
[----:B------:R-:W-:Y:S01]  /*16860*/  FFMA.FTZ R218, R2, R117, -R81 ;  /* 0x0000007502da7223 */ /* 0x000fe20000010851 */
[----:B------:R-:W-:-:S05]  /*16870*/  @!P1 PRMT R3, RZ, 0x654, R3 ;  /* 0x00000654ff039816 */ /* 0x000fca0000000003 */
[----:B------:R-:W4:Y:S01]  /*16880*/  MUFU.EX2 R35, R35 ;  /* 0x0000002300237308 */ /* 0x000f220000000800 */
[----:B------:R-:W-:-:S01]  /*16890*/  FADD.FTZ R14, R54, R11 ;  /* 0x0000000b360e7221 */ /* 0x000fc20000010000 */
[C---:B------:R-:W-:Y:S01]  /*168a0*/  FFMA.FTZ R56, R2.reuse, R67, -R42 ;  /* 0x0000004302387223 */ /* 0x040fe2000001082a */
[----:B------:R-:W-:-:S01]  /*168b0*/  FFMA.FTZ R101, R2, R121, -R81 ;  /* 0x0000007902657223 */ /* 0x000fc20000010851 */
[C-C-:B------:R-:W-:Y:S01]  /*168c0*/  FFMA.FTZ R34, R2.reuse, R123, -R81.reuse ;  /* 0x0000007b02227223 */ /* 0x140fe20000010851 */
[----:B------:R-:W-:-:S01]  /*168d0*/  FFMA.FTZ R99, R2, R119, -R81 ;  /* 0x0000007702637223 */ /* 0x000fc20000010851 */
[----:B------:R1:W-:Y:S02]  /*168e0*/  @!P1 SYNCS.ARRIVE.TRANS64.RED.A1T0 RZ, [R3+URZ], RZ ;  /* 0x000000ff03ff99a7 */ /* 0x0003e4000810043f */
[----:B------:R-:W4:Y:S01]  /*168f0*/  MUFU.EX2 R30, R30 ;  /* 0x0000001e001e7308 */ /* 0x000f220000000800 */
[----:B0-----:R-:W-:-:S07]  /*16900*/  FADD.FTZ R11, R217, R14 ;  /* 0x0000000ed90b7221 */ /* 0x001fce0000010000 */
[----:B------:R-:W0:Y:S01]  /*16910*/  MUFU.EX2 R58, R58 ;  /* 0x0000003a003a7308 */ /* 0x000e220000000800 */
[----:B-1----:R-:W-:-:S01]  /*16920*/  FFMA.FTZ R3, R2, R73, -R42 ;  /* 0x0000004902037223 */ /* 0x002fc2000001082a */
[----:B------:R-:W-:-:S06]  /*16930*/  FADD.FTZ R24, R216, R53 ;  /* 0x00000035d8187221 */ /* 0x000fcc0000010000 */
[----:B------:R-:W1:Y:S01]  /*16940*/  MUFU.EX2 R105, R105 ;  /* 0x0000006900697308 */ /* 0x000e620000000800 */
[----:B------:R-:W-:-:S01]  /*16950*/  FFMA.FTZ R60, R2, R71, -R42 ;  /* 0x00000047023c7223 */ /* 0x000fc2000001082a */
[----:B--2---:R-:W-:-:S06]  /*16960*/  FADD.FTZ R14, R50, R11 ;  /* 0x0000000b320e7221 */ /* 0x004fcc0000010000 */
[----:B------:R-:W2:Y:S01]  /*16970*/  MUFU.EX2 R219, R219 ;  /* 0x000000db00db7308 */ /* 0x000ea20000000800 */
[----:B------:R-:W-:Y:S01]  /*16980*/  F2FP.SATFINITE.E4M3.F32.PACK_AB_MERGE_C R48, R48, R15, RZ ;  /* 0x0000000f3030723e */ /* 0x000fe200048070ff */
[----:B---3--:R-:W-:Y:S01]  /*16990*/  FADD.FTZ R15, R57, R24 ;  /* 0x00000018390f7221 */ /* 0x008fe20000010000 */
[----:B------:R-:W-:-:S05]  /*169a0*/  F2FP.SATFINITE.E4M3.F32.PACK_AB_MERGE_C R228, R7, R228, R41 ;  /* 0x000000e407e4723e */ /* 0x000fca0004807029 */
[----:B------:R-:W3:Y:S01]  /*169b0*/  MUFU.EX2 R218, R218 ;  /* 0x000000da00da7308 */ /* 0x000ee20000000800 */
[----:B----4-:R-:W-:-:S01]  /*169c0*/  FADD.FTZ R7, R35, R14 ;  /* 0x0000000e23077221 */ /* 0x010fc20000010000 */
[----:B------:R-:W-:-:S06]  /*169d0*/  FFMA.FTZ R221, R2, R131, -R42 ;  /* 0x0000008302dd7223 */ /* 0x000fcc000001082a */
[----:B------:R-:W4:Y:S01]  /*169e0*/  MUFU.EX2 R56, R56 ;  /* 0x0000003800387308 */ /* 0x000f220000000800 */
[----:B------:R-:W-:-:S01]  /*169f0*/  FFMA.FTZ R95, R2, R129, -R81 ;  /* 0x00000081025f7223 */ /* 0x000fc20000010851 */
[----:B------:R-:W-:-:S06]  /*16a00*/  FFMA.FTZ R28, R2, R12, -R81 ;  /* 0x0000000c021c7223 */ /* 0x000fcc0000010851 */
[----:B------:R-:W-:Y:S01]  /*16a10*/  MUFU.EX2 R101, R101 ;  /* 0x0000006500657308 */ /* 0x000fe20000000800 */
[----:B------:R-:W-:-:S01]  /*16a20*/  FADD.FTZ R24, R30, R15 ;  /* 0x0000000f1e187221 */ /* 0x000fc20000010000 */
[----:B0-----:R-:W-:-:S06]  /*16a30*/  F2FP.SATFINITE.E4M3.F32.PACK_AB_MERGE_C R35, R58, R35, RZ ;  /* 0x000000233a23723e */ /* 0x001fcc00048070ff */
[----:B------:R-:W0:Y:S01]  /*16a40*/  MUFU.EX2 R34, R34 ;  /* 0x0000002200227308 */ /* 0x000e220000000800 */
[----:B------:R-:W-:-:S01]  /*16a50*/  FFMA.FTZ R97, R2, R125, -R81 ;  /* 0x0000007d02617223 */ /* 0x000fc20000010851 */
[----:B------:R-:W-:-:S06]  /*16a60*/  FADD.FTZ R58, R58, R7 ;  /* 0x000000073a3a7221 */ /* 0x000fcc0000010000 */
[----:B------:R-:W0:Y:S01]  /*16a70*/  MUFU.EX2 R99, R99 ;  /* 0x0000006300637308 */ /* 0x000e220000000800 */
[----:B-1----:R-:W-:-:S07]  /*16a80*/  F2FP.SATFINITE.E4M3.F32.PACK_AB_MERGE_C R30, R105, R30, RZ ;  /* 0x0000001e691e723e */ /* 0x002fce00048070ff */
[----:B------:R-:W1:Y:S01]  /*16a90*/  MUFU.EX2 R3, R3 ;  /* 0x0000000300037308 */ /* 0x000e620000000800 */
[----:B------:R-:W-:-:S01]  /*16aa0*/  FFMA.FTZ R32, R2, R127, -R81 ;  /* 0x0000007f02207223 */ /* 0x000fc20000010851 */
[----:B------:R-:W-:Y:S01]  /*16ab0*/  FFMA.FTZ R75, R2, R75, -R42 ;  /* 0x0000004b024b7223 */ /* 0x000fe2000001082a */
[----:B------:R-:W-:-:S05]  /*16ac0*/  FADD.FTZ R105, R105, R24 ;  /* 0x0000001869697221 */ /* 0x000fca0000010000 */
[----:B------:R-:W1:Y:S01]  /*16ad0*/  MUFU.EX2 R60, R60 ;  /* 0x0000003c003c7308 */ /* 0x000e620000000800 */
[----:B--2---:R-:W-:-:S01]  /*16ae0*/  FADD.FTZ R7, R219, R58 ;  /* 0x0000003adb077221 */ /* 0x004fc20000010000 */
[----:B------:R-:W-:Y:S01]  /*16af0*/  FFMA.FTZ R133, R2, R133, -R42 ;  /* 0x0000008502857223 */ /* 0x000fe2000001082a */
[----:B---3--:R-:W-:-:S05]  /*16b00*/  FADD.FTZ R14, R218, R105 ;  /* 0x00000069da0e7221 */ /* 0x008fca0000010000 */
[----:B------:R-:W2:Y:S01]  /*16b10*/  MUFU.EX2 R221, R221 ;  /* 0x000000dd00dd7308 */ /* 0x000ea20000000800 */
[----:B----4-:R-:W-:-:S01]  /*16b20*/  FADD.FTZ R24, R56, R7 ;  /* 0x0000000738187221 */ /* 0x010fc20000010000 */
[----:B------:R-:W-:Y:S01]  /*16b30*/  FFMA.FTZ R79, R2, R79, -R42 ;  /* 0x0000004f024f7223 */ /* 0x000fe2000001082a */
[----:B0-----:R-:W-:-:S05]  /*16b40*/  F2FP.SATFINITE.E4M3.F32.PACK_AB_MERGE_C R11, R34, R101, RZ ;  /* 0x00000065220b723e */ /* 0x001fca00048070ff */
[----:B------:R-:W-:Y:S01]  /*16b50*/  MUFU.EX2 R95, R95 ;  /* 0x0000005f005f7308 */ /* 0x000fe20000000800 */
[----:B------:R-:W-:-:S07]  /*16b60*/  FADD.FTZ R14, R99, R14 ;  /* 0x0000000e630e7221 */ /* 0x000fce0000010000 */
[----:B------:R-:W0:Y:S01]  /*16b70*/  MUFU.EX2 R28, R28 ;  /* 0x0000001c001c7308 */ /* 0x000e220000000800 */
[----:B-1----:R-:W-:-:S07]  /*16b80*/  FADD.FTZ R7, R3, R24 ;  /* 0x0000001803077221 */ /* 0x002fce0000010000 */
[----:B------:R-:W1:Y:S01]  /*16b90*/  MUFU.EX2 R97, R97 ;  /* 0x0000006100617308 */ /* 0x000e620000000800 */
[----:B------:R-:W-:-:S07]  /*16ba0*/  FFMA.FTZ R91, R2, R91, -R42 ;  /* 0x0000005b025b7223 */ /* 0x000fce000001082a */
[----:B------:R-:W3:Y:S01]  /*16bb0*/  MUFU.EX2 R6, R75 ;  /* 0x0000004b00067308 */ /* 0x000ee20000000800 */
[----:B------:R-:W-:Y:S01]  /*16bc0*/  F2FP.SATFINITE.E4M3.F32.PACK_AB_MERGE_C R218, R99, R218, R11 ;  /* 0x000000da63da723e */ /* 0x000fe2000480700b */
[----:B------:R-:W-:-:S06]  /*16bd0*/  FADD.FTZ R101, R101, R14 ;  /* 0x0000000e65657221 */ /* 0x000fcc0000010000 */
[----:B------:R-:W4:Y:S01]  /*16be0*/  MUFU.EX2 R32, R32 ;  /* 0x0000002000207308 */ /* 0x000f220000000800 */
[C---:B------:R-:W-:Y:S01]  /*16bf0*/  F2FP.SATFINITE.E4M3.F32.PACK_AB_MERGE_C R11, R60.reuse, R3, RZ ;  /* 0x000000033c0b723e */ /* 0x040fe200048070ff */
[----:B------:R-:W-:-:S06]  /*16c00*/  FADD.FTZ R60, R60, R7 ;  /* 0x000000073c3c7221 */ /* 0x000fcc0000010000 */
[----:B------:R-:W4:Y:S01]  /*16c10*/  MUFU.EX2 R9, R133 ;  /* 0x0000008500097308 */ /* 0x000f220000000800 */
[----:B------:R-:W-:-:S01]  /*16c20*/  FFMA.FTZ R83, R2, R83, -R42 ;  /* 0x0000005302537223 */ /* 0x000fc2000001082a */
[----:B------:R-:W-:-:S06]  /*16c30*/  FADD.FTZ R34, R34, R101 ;  /* 0x0000006522227221 */ /* 0x000fcc0000010000 */
[----:B------:R-:W4:Y:S01]  /*16c40*/  MUFU.EX2 R10, R79 ;  /* 0x0000004f000a7308 */ /* 0x000f220000000800 */
[----:B--2---:R-:W-:-:S01]  /*16c50*/  FADD.FTZ R7, R221, R60 ;  /* 0x0000003cdd077221 */ /* 0x004fc20000010000 */
[----:B0-----:R-:W-:Y:S01]  /*16c60*/  F2FP.SATFINITE.E4M3.F32.PACK_AB_MERGE_C R220, R28, R95, RZ ;  /* 0x0000005f1cdc723e */ /* 0x001fe200048070ff */
[----:B-1----:R-:W-:-:S05]  /*16c70*/  FADD.FTZ R3, R97, R34 ;  /* 0x0000002261037221 */ /* 0x002fca0000010000 */
[----:B------:R-:W0:Y:S01]  /*16c80*/  MUFU.EX2 R91, R91 ;  /* 0x0000005b005b7308 */ /* 0x000e220000000800 */
[----:B---3--:R-:W-:-:S01]  /*16c90*/  FADD.FTZ R24, R6, R7 ;  /* 0x0000000706187221 */ /* 0x008fc20000010000 */
[C-C-:B------:R-:W-:Y:S01]  /*16ca0*/  FFMA.FTZ R61, R2.reuse, R77, -R81.reuse ;  /* 0x0000004d023d7223 */ /* 0x140fe20000010851 */
[----:B------:R-:W-:-:S01]  /*16cb0*/  FFMA.FTZ R12, R2, R85, -R81 ;  /* 0x00000055020c7223 */ /* 0x000fc20000010851 */
[----:B------:R-:W-:Y:S01]  /*16cc0*/  FFMA.FTZ R87, R2, R80, -R81 ;  /* 0x0000005002577223 */ /* 0x000fe20000010851 */
[----:B----4-:R-:W-:-:S03]  /*16cd0*/  F2FP.SATFINITE.E4M3.F32.PACK_AB_MERGE_C R220, R32, R97, R220 ;  /* 0x0000006120dc723e */ /* 0x010fc600048070dc */
[----:B------:R-:W1:Y:S01]  /*16ce0*/  MUFU.EX2 R14, R83 ;  /* 0x00000053000e7308 */ /* 0x000e620000000800 */
[----:B------:R-:W-:-:S01]  /*16cf0*/  FADD.FTZ R32, R32, R3 ;  /* 0x0000000320207221 */ /* 0x000fc20000010000 */
[----:B------:R-:W-:Y:S01]  /*16d00*/  FADD.FTZ R3, R9, R24 ;  /* 0x0000001809037221 */ /* 0x000fe20000010000 */
[----:B------:R-:W-:-:S01]  /*16d10*/  FFMA.FTZ R93, R2, R93, -R42 ;  /* 0x0000005d025d7223 */ /* 0x000fc2000001082a */
[----:B------:R-:W-:Y:S01]  /*16d20*/  F2FP.SATFINITE.E4M3.F32.PACK_AB_MERGE_C R9, R10, R9, RZ ;  /* 0x000000090a09723e */ /* 0x000fe200048070ff */
[----:B------:R-:W-:-:S01]  /*16d30*/  FFMA.FTZ R42, R2, R103, -R42 ;  /* 0x00000067022a7223 */ /* 0x000fc2000001082a */
[----:B------:R-:W-:Y:S02]  /*16d40*/  FADD.FTZ R10, R10, R3 ;  /* 0x000000030a0a7221 */ /* 0x000fe40000010000 */
[----:B------:R-:W-:Y:S02]  /*16d50*/  MUFU.EX2 R61, R61 ;  /* 0x0000003d003d7308 */ /* 0x000fe40000000800 */
[----:B0-----:R-:W-:-:S06]  /*16d60*/  FADD.FTZ R7, R91, R10 ;  /* 0x0000000a5b077221 */ /* 0x001fcc0000010000 */
[----:B------:R-:W-:Y:S08]  /*16d70*/  MUFU.EX2 R12, R12 ;  /* 0x0000000c000c7308 */ /* 0x000ff00000000800 */
[----:B------:R-:W0:Y:S01]  /*16d80*/  MUFU.EX2 R87, R87 ;  /* 0x0000005700577308 */ /* 0x000e220000000800 */
[----:B-1----:R-:W-:-:S01]  /*16d90*/  FADD.FTZ R10, R14, R7 ;  /* 0x000000070e0a7221 */ /* 0x002fc20000010000 */
[----:B------:R-:W-:Y:S01]  /*16da0*/  FADD.FTZ R95, R95, R32 ;  /* 0x000000205f5f7221 */ /* 0x000fe20000010000 */
[----:B------:R-:W-:-:S05]  /*16db0*/  VIADD R7, R118, 0xfffffffe ;  /* 0xfffffffe76077836 */ /* 0x000fca0000000000 */
[----:B------:R-:W-:Y:S01]  /*16dc0*/  MUFU.EX2 R93, R93 ;  /* 0x0000005d005d7308 */ /* 0x000fe20000000800 */
[----:B------:R-:W-:-:S07]  /*16dd0*/  FADD.FTZ R28, R28, R95 ;  /* 0x0000005f1c1c7221 */ /* 0x000fce0000010000 */
[----:B------:R-:W1:Y:S01]  /*16de0*/  MUFU.EX2 R42, R42 ;  /* 0x0000002a002a7308 */ /* 0x000e620000000800 */
[----:B------:R-:W-:Y:S01]  /*16df0*/  ISETP.GE.AND P1, PT, R7, R43, PT ;  /* 0x0000002b0700720c */ /* 0x000fe20003f26270 */
[----:B0-----:R-:W-:Y:S01]  /*16e00*/  FADD.FTZ R3, R87, R28 ;  /* 0x0000001c57037221 */ /* 0x001fe20000010000 */
[----:B------:R-:W-:-:S04]  /*16e10*/  F2FP.SATFINITE.E4M3.F32.PACK_AB_MERGE_C R222, R12, R61, RZ ;  /* 0x0000003d0cde723e */ /* 0x000fc800048070ff */
[C---:B------:R-:W-:Y:S01]  /*16e20*/  F2FP.SATFINITE.E4M3.F32.PACK_AB_MERGE_C R222, R26.reuse, R87, R222 ;  /* 0x000000571ade723e */ /* 0x040fe200048070de */
[----:B------:R-:W-:-:S01]  /*16e30*/  FADD.FTZ R26, R26, R3 ;  /* 0x000000031a1a7221 */ /* 0x000fc20000010000 */
[----:B------:R-:W-:Y:S01]  /*16e40*/  F2FP.SATFINITE.E4M3.F32.PACK_AB_MERGE_C R224, R25, R224, R89 ;  /* 0x000000e019e0723e */ /* 0x000fe20004807059 */
[----:B------:R-:W-:Y:S01]  /*16e50*/  IMAD.MOV.U32 R25, RZ, RZ, RZ ;  /* 0x000000ffff197224 */ /* 0x000fe200078e00ff */
[----:B------:R-:W-:Y:S01]  /*16e60*/  F2FP.SATFINITE.E4M3.F32.PACK_AB_MERGE_C R27, R52, R27, RZ ;  /* 0x0000001b341b723e */ /* 0x000fe200048070ff */
[----:B------:R-:W-:-:S01]  /*16e70*/  FADD.FTZ R3, R61, R26 ;  /* 0x0000001a3d037221 */ /* 0x000fc20000010000 */
[----:B------:R-:W-:Y:S02]  /*16e80*/  F2FP.SATFINITE.E4M3.F32.PACK_AB_MERGE_C R31, R54, R31, RZ ;  /* 0x0000001f361f723e */ /* 0x000fe400048070ff */
[----:B-1----:R-:W-:Y:S01]  /*16e90*/  F2FP.SATFINITE.E4M3.F32.PACK_AB_MERGE_C R223, R42, R93, RZ ;  /* 0x0000005d2adf723e */ /* 0x002fe200048070ff */
[----:B------:R-:W-:Y:S01]  /*16ea0*/  FADD.FTZ R93, R93, R10 ;  /* 0x0000000a5d5d7221 */ /* 0x000fe20000010000 */
[----:B------:R-:W-:Y:S01]  /*16eb0*/  F2FP.SATFINITE.E4M3.F32.PACK_AB_MERGE_C R221, R6, R221, R9 ;  /* 0x000000dd06dd723e */ /* 0x000fe20004807009 */
[----:B------:R-:W-:Y:S01]  /*16ec0*/  FADD.FTZ R3, R12, R3 ;  /* 0x000000030c037221 */ /* 0x000fe20000010000 */
[----:B------:R-:W-:Y:S01]  /*16ed0*/  F2FP.SATFINITE.E4M3.F32.PACK_AB_MERGE_C R230, R13, R230, R37 ;  /* 0x000000e60de6723e */ /* 0x000fe20004807025 */
[----:B------:R-:W-:Y:S01]  /*16ee0*/  FADD.FTZ R6, R42, R93 ;  /* 0x0000005d2a067221 */ /* 0x000fe20000010000 */
[----:B------:R-:W-:Y:S01]  /*16ef0*/  F2FP.SATFINITE.E4M3.F32.PACK_AB_MERGE_C R226, R33, R226, R29 ;  /* 0x000000e221e2723e */ /* 0x000fe2000480701d */
[--C-:B------:R-:W-:Y:S01]  /*16f00*/  IMAD.MOV.U32 R24, RZ, RZ, R25.reuse ;  /* 0x000000ffff187224 */ /* 0x100fe200078e0019 */
[----:B------:R-:W-:Y:S01]  /*16f10*/  F2FP.SATFINITE.E4M3.F32.PACK_AB_MERGE_C R216, R57, R216, R30 ;  /* 0x000000d839d8723e */ /* 0x000fe2000480701e */
[--C-:B------:R-:W-:Y:S01]  /*16f20*/  IMAD.MOV.U32 R26, RZ, RZ, R25.reuse ;  /* 0x000000ffff1a7224 */ /* 0x100fe200078e0019 */
[----:B------:R-:W-:Y:S01]  /*16f30*/  F2FP.SATFINITE.E4M3.F32.PACK_AB_MERGE_C R229, R36, R229, R44 ;  /* 0x000000e524e5723e */ /* 0x000fe2000480702c */
[--C-:B------:R-:W-:Y:S01]  /*16f40*/  IMAD.MOV.U32 R29, RZ, RZ, R25.reuse ;  /* 0x000000ffff1d7224 */ /* 0x100fe200078e0019 */
        /* <DEDUP_REMOVED lines=11> */
[--C-:B------:R-:W-:Y:S01]  /*17000*/  IMAD.MOV.U32 R34, RZ, RZ, R25.reuse ;  /* 0x000000ffff227224 */ /* 0x100fe200078e0019 */
[-C--:B------:R-:W-:Y:S01]  /*17010*/  MOV R27, R25.reuse ;  /* 0x00000019001b7202 */ /* 0x080fe20000000f00 */
        /* <DEDUP_REMOVED lines=49> */
[----:B------:R-:W-:Y:S01]  /*17330*/  MOV R150, R25 ;  /* 0x0000001900967202 */ /* 0x000fe20000000f00 */
        /* <DEDUP_REMOVED lines=67> */
[----:B------:R-:W-:Y:S06]  /*17770*/  @!P1 BRA `(.L_x_486) ;  /* 0x0000002800ec9947 */ /* 0x000fec0003800000 */
[----:B------:R-:W-:Y:S01]  /*17780*/  IMAD.MOV.U32 R12, RZ, RZ, R8 ;  /* 0x000000ffff0c7224 */ /* 0x000fe200078e0008 */
[----:B------:R-:W-:Y:S01]  /*17790*/  CS2R R150, SRZ ;  /* 0x0000000000967805 */ /* 0x000fe2000001ff00 */
[----:B------:R-:W-:Y:S01]  /*177a0*/  IMAD.MOV.U32 R13, RZ, RZ, R0 ;  /* 0x000000ffff0d7224 */ /* 0x000fe200078e0000 */
[----:B------:R-:W-:Y:S01]  /*177b0*/  CS2R R148, SRZ ;  /* 0x0000000000947805 */ /* 0x000fe2000001ff00 */
[----:B------:R-:W-:Y:S01]  /*177c0*/  IMAD.MOV.U32 R9, RZ, RZ, R235 ;  /* 0x000000ffff097224 */ /* 0x000fe200078e00eb */
[----:B------:R-:W-:Y:S01]  /*177d0*/  CS2R R146, SRZ ;  /* 0x0000000000927805 */ /* 0x000fe2000001ff00 */
[----:B------:R-:W-:Y:S01]  /*177e0*/  IMAD.MOV.U32 R14, RZ, RZ, R152 ;  /* 0x000000ffff0e7224 */ /* 0x000fe200078e0098 */
        /* <DEDUP_REMOVED lines=60> */
[----:B------:R-:W-:-:S07]  /*17bb0*/  CS2R R24, SRZ ;  /* 0x0000000000187805 */ /* 0x000fce000001ff00 */
.L_x_497:
[----:B------:R-:W2:Y:S01]  /*17bc0*/  LDL R0, [R1+0x30] ;  /* 0x0000300001007983 */ /* 0x000ea20000100800 */
[----:B------:R-:W-:Y:S01]  /*17bd0*/  ISETP.NE.AND P1, PT, R14, 0x1, PT ;  /* 0x000000010e00780c */ /* 0x000fe20003f25270 */
[----:B------:R-:W-:Y:S05]  /*17be0*/  YIELD ;  /* 0x0000000000007946 */ /* 0x000fea0003800000 */
[----:B------:R-:W-:-:S04]  /*17bf0*/  SEL R235, RZ, 0x1, P1 ;  /* 0x00000001ffeb7807 */ /* 0x000fc80000800000 */
[----:B------:R-:W-:Y:S02]  /*17c00*/  LOP3.LUT R235, R9, R235, RZ, 0x3c, !PT ;  /* 0x000000eb09eb7212 */ /* 0x000fe400078e3cff */
[----:B--2---:R-:W-:-:S13]  /*17c10*/  ISETP.NE.AND P1, PT, R0, RZ, PT ;  /* 0x000000ff0000720c */ /* 0x004fda0003f25270 */
[----:B------:R-:W-:Y:S05]  /*17c20*/  @P1 BRA `(.L_x_487) ;  /* 0x00000000003c1947 */ /* 0x000fea0003800000 */
[----:B------:R-:W-:Y:S05]  /*17c30*/  @!P0 BRA `(.L_x_488) ;  /* 0x0000000000048947 */ /* 0x000fea0003800000 */
[----:B------:R-:W-:Y:S01]  /*17c40*/  BPT.TRAP 0x1 ;  /* 0x000000040000795c */ /* 0x000fe20000300000 */
.L_x_488:
[----:B------:R-:W-:Y:S02]  /*17c50*/  IADD3 R0, R14, 0x1, RZ ;  /* 0x000000010e007810 */ /* 0x000fe40007ffe0ff */
[----:B------:R-:W-:Y:S02]  /*17c60*/  SHF.L.U32 R8, R235, 0x1f, RZ ;  /* 0x0000001feb087819 */ /* 0x000fe400000006ff */
[----:B------:R-:W-:-:S04]  /*17c70*/  ISETP.NE.AND P2, PT, R0, 0x2, PT ;  /* 0x000000020000780c */ /* 0x000fc80003f45270 */
[----:B------:R-:W-:-:S05]  /*17c80*/  SEL R0, R0, RZ, P2 ;  /* 0x000000ff00007207 */ /* 0x000fca0001000000 */
[----:B------:R-:W-:-:S04]  /*17c90*/  IMAD R0, R0, 0x8, R22 ;  /* 0x0000000800007824 */ /* 0x000fc800078e0216 */
[----:B------:R0:W1:Y:S01]  /*17ca0*/  SYNCS.PHASECHK.TRANS64.TRYWAIT P2, [R0+URZ+0x38830], R8 ;  /* 0x03883008000075a7 */ /* 0x000062000804017f */
[----:B------:R-:W-:Y:S05]  /*17cb0*/  @!P0 BRA `(.L_x_489) ;  /* 0x0000000000048947 */ /* 0x000fea0003800000 */
[----:B------:R-:W-:Y:S01]  /*17cc0*/  BPT.TRAP 0x1 ;  /* 0x000000040000795c */ /* 0x000fe20000300000 */
.L_x_489:
[----:B------:R-:W-:Y:S04]  /*17cd0*/  BSSY B0, `(.L_x_487) ;  /* 0x0000004000007945 */ /* 0x000fe80003800000 */
[----:B-1----:R-:W-:Y:S05]  /*17ce0*/  @P2 BRA `(.L_x_490) ;  /* 0x0000000000082947 */ /* 0x002fea0003800000 */
[----:B------:R-:W1:Y:S02]  /*17cf0*/  SYNCS.PHASECHK.TRANS64.TRYWAIT P2, [R0+URZ+0x38830], R8 ;  /* 0x03883008000075a7 */ /* 0x000e64000804017f */
[----:B-1----:R-:W-:Y:S05]  /*17d00*/  @!P2 BRA `(.L_x_491) ;  /* 0x0000012c0008a947 */ /* 0x002fea0003800000 */
.L_x_490:
[----:B------:R-:W-:Y:S05]  /*17d10*/  BSYNC B0 ;  /* 0x0000000000007941 */ /* 0x000fea0003800000 */
.L_x_487:
[----:B01----:R-:W2:Y:S01]  /*17d20*/  LDL R8, [R1+0x34] ;  /* 0x0000340001087983 */ /* 0x003ea20000100800 */
[----:B------:R-:W-:-:S03]  /*17d30*/  VIADD R15, R14, 0x1 ;  /* 0x000000010e0f7836 */ /* 0x000fc60000000000 */
[----:B------:R0:W-:Y:S02]  /*17d40*/  STL.64 [R1+0x1c0], R12 ;  /* 0x0001c00c01007387 */ /* 0x0001e40000100a00 */
[C---:B------:R-:W-:Y:S02]  /*17d50*/  ISETP.NE.AND P2, PT, R15.reuse, 0x2, PT ;  /* 0x000000020f00780c */ /* 0x040fe40003f45270 */
[----:B------:R-:W-:Y:S02]  /*17d60*/  STL [R1+0x1b8], R9 ;  /* 0x0001b80901007387 */ /* 0x000fe40000100800 */
[----:B------:R-:W-:Y:S02]  /*17d70*/  SEL R15, R15, RZ, P2 ;  /* 0x000000ff0f0f7207 */ /* 0x000fe40001000000 */
[----:B------:R1:W-:Y:S04]  /*17d80*/  STL.64 [R1+0x1b0], R6 ;  /* 0x0001b00601007387 */ /* 0x0003e80000100a00 */
[----:B------:R3:W-:Y:S04]  /*17d90*/  STL.64 [R1+0x1a8], R2 ;  /* 0x0001a80201007387 */ /* 0x0007e80000100a00 */
[----:B0-----:R-:W4:Y:S01]  /*17da0*/  LDL.64 R12, [R1+0x28] ;  /* 0x00002800010c7983 */ /* 0x001f220000100a00 */
[----:B------:R-:W0:Y:S01]  /*17db0*/  S2R R0, SR_TID.X ;  /* 0x0000000000007919 */ /* 0x000e220000002100 */
[----:B------:R-:W-:Y:S05]  /*17dc0*/  WARPSYNC.ALL ;  /* 0x0000000000007948 */ /* 0x000fea0003800000 */
[----:B------:R-:W-:Y:S01]  /*17dd0*/  IMAD.MOV.U32 R11, RZ, RZ, 0x40000040 ;  /* 0x40000040ff0b7424 */ /* 0x000fe200078e00ff */
[----:B------:R-:W-:Y:S01]  /*17de0*/  MOV R153, 0x40000040 ;  /* 0x4000004000997802 */ /* 0x000fe20000000f00 */
[----:B------:R-:W-:Y:S01]  /*17df0*/  IMAD.MOV.U32 R155, RZ, RZ, 0x40000040 ;  /* 0x40000040ff9b7424 */ /* 0x000fe200078e00ff */
[----:B------:R-:W-:Y:S01]  /*17e00*/  MOV R157, 0x40000040 ;  /* 0x40000040009d7802 */ /* 0x000fe20000000f00 */
[----:B-1----:R-:W4:Y:S04]  /*17e10*/  LDL.64 R6, [R1+0x18] ;  /* 0x0000180001067983 */ /* 0x002f280000100a00 */
[----:B---3--:R-:W3:Y:S01]  /*17e20*/  LDL.64 R2, [R1+0x8] ;  /* 0x0000080001027983 */ /* 0x008ee20000100a00 */
[----:B0-----:R-:W-:-:S05]  /*17e30*/  SHF.R.U32.HI R0, RZ, 0x7, R0 ;  /* 0x00000007ff007819 */ /* 0x001fca0000011600 */
[----:B------:R-:W-:Y:S01]  /*17e40*/  VIADD R0, R0, 0x8 ;  /* 0x0000000800007836 */ /* 0x000fe20000000000 */
[----:B------:R-:W-:Y:S02]  /*17e50*/  R2UR UR7, R11 ;  /* 0x000000000b0772ca */ /* 0x000fe400000e0000 */
[----:B------:R-:W-:Y:S02]  /*17e60*/  R2UR UR4, R4 ;  /* 0x00000000040472ca */ /* 0x000fe400000e0000 */
[----:B------:R-:W-:Y:S02]  /*17e70*/  R2UR UR5, R5 ;  /* 0x00000000050572ca */ /* 0x000fe400000e0000 */
[----:B------:R-:W-:Y:S02]  /*17e80*/  R2UR UR11, R155 ;  /* 0x000000009b0b72ca */ /* 0x000fe400000e0000 */
[----:B------:R-:W-:Y:S02]  /*17e90*/  R2UR UR15, R153 ;  /* 0x00000000990f72ca */ /* 0x000fe400000e0000 */
[----:B------:R-:W-:-:S02]  /*17ea0*/  R2UR UR19, R155 ;  /* 0x000000009b1372ca */ /* 0x000fc400000e0000 */
[----:B------:R-:W-:Y:S02]  /*17eb0*/  R2UR UR23, R153 ;  /* 0x00000000991772ca */ /* 0x000fe400000e0000 */
[----:B------:R-:W-:Y:S02]  /*17ec0*/  R2UR UR27, R155 ;  /* 0x000000009b1b72ca */ /* 0x000fe400000e0000 */
[----:B------:R-:W-:Y:S01]  /*17ed0*/  R2UR UR31, R157 ;  /* 0x000000009d1f72ca */ /* 0x000fe200000e0000 */
[----:B------:R0:W-:Y:S01]  /*17ee0*/  BAR.SYNC.DEFER_BLOCKING R0, 0x100 ;  /* 0x000400000000751d */ /* 0x0001e20000010000 */
[----:B--2---:R-:W-:-:S05]  /*17ef0*/  IMAD R10, R15, 0x800, R8 ;  /* 0x000008000f0a7824 */ /* 0x004fca00078e0208 */
[----:B------:R-:W2:Y:S01]  /*17f00*/  LDL.64 R8, [R1+0x20] ;  /* 0x0000200001087983 */ /* 0x000ea20000100a00 */
[C---:B------:R-:W-:Y:S01]  /*17f10*/  IADD3 R154, R10.reuse, 0x2, RZ ;  /* 0x000000020a9a7810 */ /* 0x040fe20007ffe0ff */
[----:B------:R-:W-:-:S03]  /*17f20*/  VIADD R152, R10, 0x4 ;  /* 0x000000040a987836 */ /* 0x000fc60000000000 */
[----:B------:R-:W-:Y:S01]  /*17f30*/  R2UR UR10, R154 ;  /* 0x000000009a0a72ca */ /* 0x000fe200000e0000 */
[C---:B------:R-:W-:Y:S01]  /*17f40*/  VIADD R154, R10.reuse, 0x6 ;  /* 0x000000060a9a7836 */ /* 0x040fe20000000000 */
[C---:B------:R-:W-:Y:S01]  /*17f50*/  R2UR UR6, R10.reuse ;  /* 0x000000000a0672ca */ /* 0x040fe200000e0000 */
[----:B------:R-:W-:Y:S01]  /*17f60*/  VIADD R156, R10, 0x404 ;  /* 0x000004040a9c7836 */ /* 0x000fe20000000000 */
[----:B------:R-:W-:Y:S01]  /*17f70*/  R2UR UR14, R152 ;  /* 0x00000000980e72ca */ /* 0x000fe200000e0000 */
[----:B------:R-:W-:Y:S01]  /*17f80*/  VIADD R152, R10, 0x400 ;  /* 0x000004000a987836 */ /* 0x000fe20000000000 */
[----:B------:R-:W-:Y:S01]  /*17f90*/  R2UR UR18, R154 ;  /* 0x000000009a1272ca */ /* 0x000fe200000e0000 */
[----:B------:R-:W-:Y:S01]  /*17fa0*/  VIADD R154, R10, 0x402 ;  /* 0x000004020a9a7836 */ /* 0x000fe20000000000 */
[----:B------:R-:W-:Y:S02]  /*17fb0*/  R2UR UR30, R156 ;  /* 0x000000009c1e72ca */ /* 0x000fe400000e0000 */
[----:B------:R-:W-:-:S02]  /*17fc0*/  R2UR UR22, R152 ;  /* 0x00000000981672ca */ /* 0x000fc400000e0000 */
[----:B------:R-:W-:Y:S02]  /*17fd0*/  R2UR UR26, R154 ;  /* 0x000000009a1a72ca */ /* 0x000fe400000e0000 */
[----:B------:R-:W-:-:S06]  /*17fe0*/  WARPGROUP.ARRIVE ;  /* 0x00000000000079c5 */ /* 0x000fcc0000000000 */
[----:B------:R-:W-:Y:S01]  /*17ff0*/  QGMMA.64x128x32.F32.E4M3.E4M3 R152, gdesc[UR4], RZ, !UPT, gsb0 ;  /* 0x01e00000049879f3 */ /* 0x000fe2000c0008ff */
[----:B----4-:R-:W-:Y:S02]  /*18000*/  R2UR UR8, R12 ;  /* 0x000000000c0872ca */ /* 0x010fe400000e0000 */
[----:B------:R-:W-:Y:S01]  /*18010*/  R2UR UR9, R13 ;  /* 0x000000000d0972ca */ /* 0x000fe200000e0000 */
[----:B------:R-:W-:Y:S02]  /*18020*/  WARPGROUP.DEPBAR.LE gsb0, 0x0 ;  /* 0x00008000000079c5 */ /* 0x000fe40000010000 */
[----:B------:R-:W-:-:S10]  /*18030*/  WARPGROUP.ARRIVE ;  /* 0x00000000000079c5 */ /* 0x000fd40000000000 */
[----:B------:R-:W-:Y:S01]  /*18040*/  QGMMA.64x128x32.F32.E4M3.E4M3 R152, gdesc[UR8], R152, gsb0 ;  /* 0x01e00000089879f3 */ /* 0x000fe20008000898 */
[----:B------:R-:W-:Y:S01]  /*18050*/  VIADD R10, R10, 0x406 ;  /* 0x000004060a0a7836 */ /* 0x000fe20000000000 */
[----:B------:R-:W-:-:S04]  /*18060*/  R2UR UR35, R11 ;  /* 0x000000000b2372ca */ /* 0x000fc800000e0000 */
[----:B------:R-:W-:Y:S02]  /*18070*/  R2UR UR34, R10 ;  /* 0x000000000a2272ca */ /* 0x000fe400000e0000 */
[----:B------:R-:W4:Y:S01]  /*18080*/  LDL.64 R10, [R1] ;  /* 0x00000000010a7983 */ /* 0x000f220000100a00 */
[----:B------:R-:W-:Y:S02]  /*18090*/  R2UR UR16, R6 ;  /* 0x00000000061072ca */ /* 0x000fe400000e0000 */
[----:B------:R-:W-:Y:S01]  /*180a0*/  R2UR UR17, R7 ;  /* 0x00000000071172ca */ /* 0x000fe200000e0000 */
[----:B------:R0:W5:Y:S01]  /*180b0*/  LDL.LU.64 R12, [R1+0x1c0] ;  /* 0x0001c000010c7983 */ /* 0x0001620000300a00 */
[----:B--2---:R-:W-:Y:S02]  /*180c0*/  R2UR UR12, R8 ;  /* 0x00000000080c72ca */ /* 0x004fe400000e0000 */
[----:B------:R-:W-:Y:S01]  /*180d0*/  R2UR UR13, R9 ;  /* 0x00000000090d72ca */ /* 0x000fe200000e0000 */
[----:B------:R-:W-:-:S02]  /*180e0*/  WARPGROUP.DEPBAR.LE gsb0, 0x0 ;  /* 0x00008000000079c5 */ /* 0x000fc40000010000 */
[----:B------:R-:W-:Y:S01]  /*180f0*/  WARPGROUP.ARRIVE ;  /* 0x00000000000079c5 */ /* 0x000fe20000000000 */
[----:B---3--:R-:W-:Y:S01]  /*18100*/  R2UR UR20, R2 ;  /* 0x00000000021472ca */ /* 0x008fe200000e0000 */
[----:B------:R0:W5:Y:S01]  /*18110*/  LDL.LU R9, [R1+0x1b8] ;  /* 0x0001b80001097983 */ /* 0x0001620000300800 */
[----:B------:R-:W-:-:S03]  /*18120*/  R2UR UR21, R3 ;  /* 0x00000000031572ca */ /* 0x000fc600000e0000 */
[----:B------:R0:W5:Y:S04]  /*18130*/  LDL.LU.64 R6, [R1+0x1b0] ;  /* 0x0001b00001067983 */ /* 0x0001680000300a00 */
[----:B------:R-:W-:Y:S01]  /*18140*/  QGMMA.64x128x32.F32.E4M3.E4M3 R152, gdesc[UR12], R152, gsb0 ;  /* 0x01e000000c9879f3 */ /* 0x000fe20008000898 */
[----:B------:R0:W5:Y:S02]  /*18150*/  LDL.LU.64 R2, [R1+0x1a8] ;  /* 0x0001a80001027983 */ /* 0x0001640000300a00 */
[----:B------:R-:W-:Y:S02]  /*18160*/  WARPGROUP.DEPBAR.LE gsb0, 0x0 ;  /* 0x00008000000079c5 */ /* 0x000fe40000010000 */
[----:B------:R-:W-:-:S07]  /*18170*/  WARPGROUP.ARRIVE ;  /* 0x00000000000079c5 */ /* 0x000fce0000000000 */
[----:B------:R-:W-:Y:S01]  /*18180*/  QGMMA.64x128x32.F32.E4M3.E4M3 R152, gdesc[UR16], R152, gsb0 ;  /* 0x01e00000109879f3 */ /* 0x000fe20008000898 */
[----:B----4-:R-:W-:Y:S02]  /*18190*/  R2UR UR24, R10 ;  /* 0x000000000a1872ca */ /* 0x010fe400000e0000 */
[----:B------:R-:W-:Y:S01]  /*181a0*/  R2UR UR25, R11 ;  /* 0x000000000b1972ca */ /* 0x000fe200000e0000 */
[----:B------:R-:W-:Y:S02]  /*181b0*/  WARPGROUP.DEPBAR.LE gsb0, 0x0 ;  /* 0x00008000000079c5 */ /* 0x000fe40000010000 */
[----:B------:R-:W-:-:S06]  /*181c0*/  WARPGROUP.ARRIVE ;  /* 0x00000000000079c5 */ /* 0x000fcc0000000000 */
[----:B------:R-:W-:Y:S01]  /*181d0*/  QGMMA.64x128x32.F32.E4M3.E4M3 R152, gdesc[UR20], R152, gsb0 ;  /* 0x01e00000149879f3 */ /* 0x000fe20008000898 */
[----:B------:R-:W-:Y:S02]  /*181e0*/  R2UR UR28, R236 ;  /* 0x00000000ec1c72ca */ /* 0x000fe400000e0000 */
        /* <DEDUP_REMOVED lines=16> */
.L_x_493:
[----:B-----5:R-:W-:Y:S01]  /*182f0*/  SHF.L.U32 R0, R9, 0x1f, RZ ;  /* 0x0000001f09007819 */ /* 0x020fe200000006ff */
[----:B------:R-:W-:-:S04]  /*18300*/  IMAD R8, R14, 0x8, R22 ;  /* 0x000000080e087824 */ /* 0x000fc800078e0216 */
[----:B------:R0:W1:Y:S01]  /*18310*/  SYNCS.PHASECHK.TRANS64.TRYWAIT P1, [R8+URZ+0x38850], R0 ;  /* 0x03885000080075a7 */ /* 0x000062000802017f */
[----:B------:R-:W-:Y:S05]  /*18320*/  @!P0 BRA `(.L_x_494) ;  /* 0x0000000000048947 */ /* 0x000fea0003800000 */
[----:B------:R-:W-:Y:S01]  /*18330*/  BPT.TRAP 0x1 ;  /* 0x000000040000795c */ /* 0x000fe20000300000 */
.L_x_494:
[----:B-1----:R-:W-:Y:S05]  /*18340*/  @P1 BRA `(.L_x_492) ;  /* 0x0000000000081947 */ /* 0x002fea0003800000 */
[----:B------:R-:W1:Y:S02]  /*18350*/  SYNCS.PHASECHK.TRANS64.TRYWAIT P1, [R8+URZ+0x38850], R0 ;  /* 0x03885000080075a7 */ /* 0x000e64000802017f */
[----:B-1----:R-:W-:Y:S05]  /*18360*/  @!P1 BRA `(.L_x_495) ;  /* 0x0000012400849947 */ /* 0x002fea0003800000 */
.L_x_492:
[----:B01----:R-:W-:Y:S01]  /*18370*/  VIADD R0, R22, 0x400 ;  /* 0x0000040016007836 */ /* 0x003fe20000000000 */
[----:B------:R-:W-:Y:S05]  /*18380*/  WARPSYNC.ALL ;  /* 0x0000000000007948 */ /* 0x000fea0003800000 */
[----:B------:R-:W-:Y:S01]  /*18390*/  SHF.R.U32.HI R0, RZ, 0x4, R0 ;  /* 0x00000004ff007819 */ /* 0x000fe20000011600 */
[----:B-----5:R-:W-:Y:S01]  /*183a0*/  IMAD.MOV.U32 R9, RZ, RZ, 0x40000040 ;  /* 0x40000040ff097424 */ /* 0x020fe200078e00ff */
[----:B------:R-:W-:Y:S01]  /*183b0*/  WARPGROUP.ARRIVE ;  /* 0x00000000000079c5 */ /* 0x000fe20000000000 */
[----:B------:R-:W-:Y:S01]  /*183c0*/  IMAD.MOV.U32 R11, RZ, RZ, 0x40000040 ;  /* 0x40000040ff0b7424 */ /* 0x000fe200078e00ff */
[----:B------:R-:W-:-:S02]  /*183d0*/  LOP3.LUT R0, R0, 0x3fff, RZ, 0xc0, !PT ;  /* 0x00003fff00007812 */ /* 0x000fc400078ec0ff */
[----:B------:R-:W-:Y:S02]  /*183e0*/  R2UR UR7, R9 ;  /* 0x00000000090772ca */ /* 0x000fe400000e0000 */
[----:B------:R-:W-:-:S05]  /*183f0*/  LOP3.LUT R0, R0, 0x10000, RZ, 0xfc, !PT ;  /* 0x0001000000007812 */ /* 0x000fca00078efcff */
[----:B------:R-:W-:Y:S01]  /*18400*/  IMAD R8, R14, 0x800, R0 ;  /* 0x000008000e087824 */ /* 0x000fe200078e0200 */
[----:B------:R-:W-:-:S04]  /*18410*/  FMNMX.FTZ R0, R152, R13, !PT ;  /* 0x0000000d98007209 */ /* 0x000fc80007810000 */
[C---:B------:R-:W-:Y:S02]  /*18420*/  R2UR UR6, R8.reuse ;  /* 0x00000000080672ca */ /* 0x040fe400000e0000 */
[----:B------:R-:W-:Y:S02]  /*18430*/  IADD3 R10, R8, 0x2, RZ ;  /* 0x00000002080a7810 */ /* 0x000fe40007ffe0ff */
[----:B------:R-:W-:-:S04]  /*18440*/  FMNMX.FTZ R0, R153, R0, !PT ;  /* 0x0000000099007209 */ /* 0x000fc80007810000 */
[----:B------:R-:W-:-:S04]  /*18450*/  FMNMX.FTZ R0, R156, R0, !PT ;  /* 0x000000009c007209 */ /* 0x000fc80007810000 */
[----:B------:R-:W-:Y:S01]  /*18460*/  FMNMX.FTZ R0, R157, R0, !PT ;  /* 0x000000009d007209 */ /* 0x000fe20007810000 */
[----:B------:R-:W-:Y:S01]  /*18470*/  QGMMA.64x256x32.F32.E4M3.E4M3 R24, R228, gdesc[UR4], R24, gsb0 ;  /* 0x03e00004e4187df3 */ /* 0x000fe20008000818 */
[----:B------:R-:W-:Y:S01]  /*18480*/  R2UR UR6, R10 ;  /* 0x000000000a0672ca */ /* 0x000fe200000e0000 */
[----:B------:R-:W-:Y:S01]  /*18490*/  VIADD R10, R8, 0x4 ;  /* 0x00000004080a7836 */ /* 0x000fe20000000000 */
[----:B------:R-:W-:Y:S01]  /*184a0*/  R2UR UR7, R11 ;  /* 0x000000000b0772ca */ /* 0x000fe200000e0000 */
[----:B------:R-:W-:Y:S01]  /*184b0*/  IMAD.MOV.U32 R11, RZ, RZ, 0x40000040 ;  /* 0x40000040ff0b7424 */ /* 0x000fe200078e00ff */
[----:B------:R-:W-:Y:S01]  /*184c0*/  FMNMX.FTZ R0, R160, R0, !PT ;  /* 0x00000000a0007209 */ /* 0x000fe20007810000 */
[----:B------:R-:W-:-:S03]  /*184d0*/  VIADD R8, R8, 0x6 ;  /* 0x0000000608087836 */ /* 0x000fc60000000000 */
[----:B------:R-:W-:-:S04]  /*184e0*/  FMNMX.FTZ R0, R161, R0, !PT ;  /* 0x00000000a1007209 */ /* 0x000fc80007810000 */
        /* <DEDUP_REMOVED lines=25> */
[----:B------:R-:W-:-:S05]  /*18680*/  FMNMX.FTZ R0, R213, R0, !PT ;  /* 0x00000000d5007209 */ /* 0x000fca0007810000 */
[----:B------:R-:W0:Y:S02]  /*18690*/  SHFL.BFLY PT, R9, R0, 0x2, 0x1f ;  /* 0x0c401f0000097f89 */ /* 0x000e2400000e0000 */
[----:B0-----:R-:W-:Y:S02]  /*186a0*/  FMNMX.FTZ R0, R0, R9, !PT ;  /* 0x0000000900007209 */ /* 0x001fe40007810000 */
[----:B------:R-:W-:Y:S01]  /*186b0*/  MOV R9, 0x40000040 ;  /* 0x4000004000097802 */ /* 0x000fe20000000f00 */
[----:B------:R-:W-:Y:S02]  /*186c0*/  WARPGROUP.DEPBAR.LE gsb0, 0x0 ;  /* 0x00008000000079c5 */ /* 0x000fe40000010000 */
[----:B------:R-:W-:-:S06]  /*186d0*/  WARPGROUP.ARRIVE ;  /* 0x00000000000079c5 */ /* 0x000fcc0000000000 */
[----:B------:R-:W0:Y:S01]  /*186e0*/  S2R R231, SR_TID.X ;  /* 0x0000000000e77919 */ /* 0x000e220000002100 */
[----:B------:R-:W-:Y:S01]  /*186f0*/  QGMMA.64x256x32.F32.E4M3.E4M3 R24, R224, gdesc[UR4], R24, gsb0 ;  /* 0x03e00004e0187df3 */ /* 0x000fe20008000818 */
[----:B------:R-:W-:Y:S02]  /*18700*/  R2UR UR6, R10 ;  /* 0x000000000a0672ca */ /* 0x000fe400000e0000 */
[----:B------:R-:W-:Y:S02]  /*18710*/  FMNMX.FTZ R10, R154, R12, !PT ;  /* 0x0000000c9a0a7209 */ /* 0x000fe40007810000 */
[----:B------:R-:W-:Y:S02]  /*18720*/  R2UR UR7, R11 ;  /* 0x000000000b0772ca */ /* 0x000fe400000e0000 */
[----:B------:R-:W-:-:S04]  /*18730*/  FMNMX.FTZ R10, R155, R10, !PT ;  /* 0x0000000a9b0a7209 */ /* 0x000fc80007810000 */
[----:B------:R-:W-:-:S04]  /*18740*/  FMNMX.FTZ R10, R158, R10, !PT ;  /* 0x0000000a9e0a7209 */ /* 0x000fc80007810000 */
[----:B------:R-:W-:-:S04]  /*18750*/  FMNMX.FTZ R10, R159, R10, !PT ;  /* 0x0000000a9f0a7209 */ /* 0x000fc80007810000 */
[----:B------:R-:W-:-:S04]  /*18760*/  FMNMX.FTZ R10, R162, R10, !PT ;  /* 0x0000000aa20a7209 */ /* 0x000fc80007810000 */
[----:B------:R-:W-:-:S04]  /*18770*/  FMNMX.FTZ R10, R163, R10, !PT ;  /* 0x0000000aa30a7209 */ /* 0x000fc80007810000 */
[----:B------:R-:W-:Y:S02]  /*18780*/  FMNMX.FTZ R10, R166, R10, !PT ;  /* 0x0000000aa60a7209 */ /* 0x000fe40007810000 */
[----:B0-----:R-:W-:Y:S02]  /*18790*/  LOP3.LUT R231, R231, 0x7f, RZ, 0xc0, !PT ;  /* 0x0000007fe7e77812 */ /* 0x001fe400078ec0ff */
[----:B------:R-:W-:Y:S02]  /*187a0*/  FMNMX.FTZ R10, R167, R10, !PT ;  /* 0x0000000aa70a7209 */ /* 0x000fe40007810000 */
[----:B------:R-:W-:Y:S02]  /*187b0*/  ISETP.NE.AND P1, PT, R231, RZ, PT ;  /* 0x000000ffe700720c */ /* 0x000fe40003f25270 */
[----:B------:R-:W-:Y:S01]  /*187c0*/  FMNMX.FTZ R10, R170, R10, !PT ;  /* 0x0000000aaa0a7209 */ /* 0x000fe20007810000 */
[----:B------:R-:W0:Y:S03]  /*187d0*/  S2R R231, SR_TID.X ;  /* 0x0000000000e77919 */ /* 0x000e260000002100 */
[----:B------:R-:W-:-:S04]  /*187e0*/  FMNMX.FTZ R10, R171, R10, !PT ;  /* 0x0000000aab0a7209 */ /* 0x000fc80007810000 */
[----:B------:R-:W-:-:S04]  /*187f0*/  FMNMX.FTZ R10, R174, R10, !PT ;  /* 0x0000000aae0a7209 */ /* 0x000fc80007810000 */
[----:B------:R-:W-:-:S04]  /*18800*/  FMNMX.FTZ R10, R175, R10, !PT ;  /* 0x0000000aaf0a7209 */ /* 0x000fc80007810000 */
[----:B------:R-:W-:-:S04]  /*18810*/  FMNMX.FTZ R10, R178, R10, !PT ;  /* 0x0000000ab20a7209 */ /* 0x000fc80007810000 */
[----:B------:R-:W-:-:S04]  /*18820*/  FMNMX.FTZ R10, R179, R10, !PT ;  /* 0x0000000ab30a7209 */ /* 0x000fc80007810000 */
[----:B------:R-:W-:-:S04]  /*18830*/  FMNMX.FTZ R10, R182, R10, !PT ;  /* 0x0000000ab60a7209 */ /* 0x000fc80007810000 */
[----:B------:R-:W-:-:S04]  /*18840*/  FMNMX.FTZ R10, R183, R10, !PT ;  /* 0x0000000ab70a7209 */ /* 0x000fc80007810000 */
[----:B------:R-:W-:Y:S02]  /*18850*/  FMNMX.FTZ R10, R186, R10, !PT ;  /* 0x0000000aba0a7209 */ /* 0x000fe40007810000 */
[----:B0-----:R-:W-:Y:S02]  /*18860*/  SHF.R.U32.HI R231, RZ, 0x7, R231 ;  /* 0x00000007ffe77819 */ /* 0x001fe400000116e7 */
        /* <DEDUP_REMOVED lines=16> */
[----:B0-----:R-:W-:Y:S01]  /*18970*/  FMNMX.FTZ R11, R10, R11, !PT ;  /* 0x0000000b0a0b7209 */ /* 0x001fe20007810000 */
[----:B------:R-:W-:Y:S02]  /*18980*/  WARPGROUP.DEPBAR.LE gsb0, 0x0 ;  /* 0x00008000000079c5 */ /* 0x000fe40000010000 */
[----:B------:R-:W-:-:S06]  /*18990*/  WARPGROUP.ARRIVE ;  /* 0x00000000000079c5 */ /* 0x000fcc0000000000 */
[----:B------:R-:W-:Y:S01]  /*189a0*/  QGMMA.64x256x32.F32.E4M3.E4M3 R24, R216, gdesc[UR4], R24, gsb0 ;  /* 0x03e00004d8187df3 */ /* 0x000fe20008000818 */
[----:B------:R-:W-:Y:S02]  /*189b0*/  R2UR UR7, R9 ;  /* 0x00000000090772ca */ /* 0x000fe400000e0000 */
[----:B------:R-:W0:Y:S01]  /*189c0*/  SHFL.BFLY PT, R9, R0, 0x1, 0x1f ;  /* 0x0c201f0000097f89 */ /* 0x000e2200000e0000 */
[----:B------:R-:W-:-:S03]  /*189d0*/  R2UR UR6, R8 ;  /* 0x00000000080672ca */ /* 0x000fc600000e0000 */
[----:B------:R-:W1:Y:S01]  /*189e0*/  SHFL.BFLY PT, R8, R11, 0x1, 0x1f ;  /* 0x0c201f000b087f89 */ /* 0x000e6200000e0000 */
[----:B0-----:R-:W-:Y:S02]  /*189f0*/  FMNMX.FTZ R0, R0, R9, !PT ;  /* 0x0000000900007209 */ /* 0x001fe40007810000 */
[----:B-1----:R-:W-:-:S03]  /*18a00*/  FMNMX.FTZ R8, R11, R8, !PT ;  /* 0x000000080b087209 */ /* 0x002fc60007810000 */
[----:B------:R-:W-:Y:S01]  /*18a10*/  FADD.FTZ R10, -R0, R13 ;  /* 0x0000000d000a7221 */ /* 0x000fe20000010100 */
[----:B------:R-:W-:-:S01]  /*18a20*/  FFMA.FTZ R13, R2, R0, -8 ;  /* 0xc1000000020d7423 */ /* 0x000fc20000010000 */
[----:B------:R-:W-:-:S03]  /*18a30*/  FADD.FTZ R9, -R8, R12 ;  /* 0x0000000c08097221 */ /* 0x000fc60000010100 */
[C-C-:B------:R-:W-:Y:S01]  /*18a40*/  FFMA.FTZ R12, R2.reuse, R153, -R13.reuse ;  /* 0x00000099020c7223 */ /* 0x140fe2000001080d */
[----:B------:R-:W-:-:S01]  /*18a50*/  FFMA.FTZ R153, R2, R157, -R13 ;  /* 0x0000009d02997223 */ /* 0x000fc2000001080d */
        /* <DEDUP_REMOVED lines=12> */
[C---:B------:R-:W-:Y:S01]  /*18b20*/  FFMA.FTZ R205, R2.reuse, R209, -R13 ;  /* 0x000000d102cd7223 */ /* 0x040fe2000001080d */
[----:B------:R-:W-:-:S01]  /*18b30*/  FFMA.FTZ R209, R2, R8, -8 ;  /* 0xc100000002d17423 */ /* 0x000fc20000010008 */
[C---:B------:R-:W-:Y:S01]  /*18b40*/  FMUL.FTZ R10, R2.reuse, R10 ;  /* 0x0000000a020a7220 */ /* 0x040fe20000410000 */
[C---:B------:R-:W-:Y:S01]  /*18b50*/  FMUL.FTZ R9, R2.reuse, R9 ;  /* 0x0000000902097220 */ /* 0x040fe20000410000 */
[C---:B------:R-:W-:Y:S01]  /*18b60*/  FFMA.FTZ R11, R2.reuse, R152, -R13 ;  /* 0x00000098020b7223 */ /* 0x040fe2000001080d */
[----:B------:R-:W-:-:S01]  /*18b70*/  FFMA.FTZ R154, R2, R154, -R209 ;  /* 0x0000009a029a7223 */ /* 0x000fc200000108d1 */
[C---:B------:R-:W-:Y:S01]  /*18b80*/  FFMA.FTZ R155, R2.reuse, R155, -R209 ;  /* 0x0000009b029b7223 */ /* 0x040fe200000108d1 */
[----:B------:R-:W-:-:S01]  /*18b90*/  FFMA.FTZ R152, R2, R156, -R13 ;  /* 0x0000009c02987223 */ /* 0x000fc2000001080d */
[----:B------:R-:W-:Y:S01]  /*18ba0*/  MUFU.EX2 R10, R10 ;  /* 0x0000000a000a7308 */ /* 0x000fe20000000800 */
[----:B------:R-:W-:-:S01]  /*18bb0*/  FFMA.FTZ R158, R2, R158, -R209 ;  /* 0x0000009e029e7223 */ /* 0x000fc200000108d1 */
[C---:B------:R-:W-:Y:S01]  /*18bc0*/  FFMA.FTZ R159, R2.reuse, R159, -R209 ;  /* 0x0000009f029f7223 */ /* 0x040fe200000108d1 */
[----:B------:R-:W-:-:S01]  /*18bd0*/  FFMA.FTZ R156, R2, R160, -R13 ;  /* 0x000000a0029c7223 */ /* 0x000fc2000001080d */
[C-C-:B------:R-:W-:Y:S01]  /*18be0*/  FFMA.FTZ R162, R2.reuse, R162, -R209.reuse ;  /* 0x000000a202a27223 */ /* 0x140fe200000108d1 */
[----:B------:R-:W-:-:S01]  /*18bf0*/  FFMA.FTZ R163, R2, R163, -R209 ;  /* 0x000000a302a37223 */ /* 0x000fc200000108d1 */
[C---:B------:R-:W-:Y:S01]  /*18c00*/  FFMA.FTZ R160, R2.reuse, R164, -R13 ;  /* 0x000000a402a07223 */ /* 0x040fe2000001080d */
[----:B------:R-:W-:-:S01]  /*18c10*/  FFMA.FTZ R166, R2, R166, -R209 ;  /* 0x000000a602a67223 */ /* 0x000fc200000108d1 */
[----:B------:R-:W-:Y:S01]  /*18c20*/  MUFU.EX2 R9, R9 ;  /* 0x0000000900097308 */ /* 0x000fe20000000800 */
[----:B------:R-:W-:-:S01]  /*18c30*/  FFMA.FTZ R167, R2, R167, -R209 ;  /* 0x000000a702a77223 */ /* 0x000fc200000108d1 */
[C---:B------:R-:W-:Y:S01]  /*18c40*/  FFMA.FTZ R164, R2.reuse, R168, -R13 ;  /* 0x000000a802a47223 */ /* 0x040fe2000001080d */
[----:B------:R-:W-:-:S01]  /*18c50*/  FFMA.FTZ R170, R2, R170, -R209 ;  /* 0x000000aa02aa7223 */ /* 0x000fc200000108d1 */
[C---:B------:R-:W-:Y:S01]  /*18c60*/  FFMA.FTZ R171, R2.reuse, R171, -R209 ;  /* 0x000000ab02ab7223 */ /* 0x040fe200000108d1 */
[----:B------:R-:W-:-:S01]  /*18c70*/  FFMA.FTZ R168, R2, R172, -R13 ;  /* 0x000000ac02a87223 */ /* 0x000fc2000001080d */
[C-C-:B------:R-:W-:Y:S01]  /*18c80*/  FFMA.FTZ R174, R2.reuse, R174, -R209.reuse ;  /* 0x000000ae02ae7223 */ /* 0x140fe200000108d1 */
[----:B------:R-:W-:-:S01]  /*18c90*/  FFMA.FTZ R175, R2, R175, -R209 ;  /* 0x000000af02af7223 */ /* 0x000fc200000108d1 */
[----:B------:R-:W0:Y:S01]  /*18ca0*/  MUFU.EX2 R11, R11 ;  /* 0x0000000b000b7308 */ /* 0x000e220000000800 */
[----:B------:R-:W-:-:S01]  /*18cb0*/  FFMA.FTZ R172, R2, R176, -R13 ;  /* 0x000000b002ac7223 */ /* 0x000fc2000001080d */
[C-C-:B------:R-:W-:Y:S01]  /*18cc0*/  FFMA.FTZ R178, R2.reuse, R178, -R209.reuse ;  /* 0x000000b202b27223 */ /* 0x140fe200000108d1 */
[----:B------:R-:W-:-:S01]  /*18cd0*/  FFMA.FTZ R179, R2, R179, -R209 ;  /* 0x000000b302b37223 */ /* 0x000fc200000108d1 */
[C---:B------:R-:W-:Y:S01]  /*18ce0*/  FFMA.FTZ R176, R2.reuse, R180, -R13 ;  /* 0x000000b402b07223 */ /* 0x040fe2000001080d */
[----:B------:R-:W-:-:S01]  /*18cf0*/  FFMA.FTZ R182, R2, R182, -R209 ;  /* 0x000000b602b67223 */ /* 0x000fc200000108d1 */
[C---:B------:R-:W-:Y:S01]  /*18d00*/  FFMA.FTZ R183, R2.reuse, R183, -R209 ;  /* 0x000000b702b77223 */ /* 0x040fe200000108d1 */
[----:B------:R-:W-:-:S01]  /*18d10*/  FFMA.FTZ R180, R2, R184, -R13 ;  /* 0x000000b802b47223 */ /* 0x000fc2000001080d */
[----:B------:R-:W1:Y:S01]  /*18d20*/  MUFU.EX2 R154, R154 ;  /* 0x0000009a009a7308 */ /* 0x000e620000000800 */
[----:B------:R-:W-:-:S01]  /*18d30*/  FFMA.FTZ R186, R2, R186, -R209 ;  /* 0x000000ba02ba7223 */ /* 0x000fc200000108d1 */
[C---:B------:R-:W-:Y:S01]  /*18d40*/  FFMA.FTZ R187, R2.reuse, R187, -R209 ;  /* 0x000000bb02bb7223 */ /* 0x040fe200000108d1 */
[----:B------:R-:W-:-:S01]  /*18d50*/  FFMA.FTZ R184, R2, R188, -R13 ;  /* 0x000000bc02b87223 */ /* 0x000fc2000001080d */
[C-C-:B------:R-:W-:Y:S01]  /*18d60*/  FFMA.FTZ R190, R2.reuse, R190, -R209.reuse ;  /* 0x000000be02be7223 */ /* 0x140fe200000108d1 */
[----:B------:R-:W-:-:S01]  /*18d70*/  FFMA.FTZ R191, R2, R191, -R209 ;  /* 0x000000bf02bf7223 */ /* 0x000fc200000108d1 */
[C---:B------:R-:W-:Y:S01]  /*18d80*/  FFMA.FTZ R188, R2.reuse, R192, -R13 ;  /* 0x000000c002bc7223 */ /* 0x040fe2000001080d */
[----:B------:R-:W-:-:S01]  /*18d90*/  FFMA.FTZ R194, R2, R194, -R209 ;  /* 0x000000c202c27223 */ /* 0x000fc200000108d1 */
[----:B------:R-:W2:Y:S01]  /*18da0*/  MUFU.EX2 R12, R12 ;  /* 0x0000000c000c7308 */ /* 0x000ea20000000800 */
[----:B0-----:R-:W-:-:S01]  /*18db0*/  FFMA.FTZ R3, R10, R3, R11 ;  /* 0x000000030a037223 */ /* 0x001fc2000001000b */
[C---:B------:R-:W-:Y:S01]  /*18dc0*/  FFMA.FTZ R195, R2.reuse, R195, -R209 ;  /* 0x000000c302c37223 */ /* 0x040fe200000108d1 */
[----:B------:R-:W-:-:S01]  /*18dd0*/  FFMA.FTZ R192, R2, R196, -R13 ;  /* 0x000000c402c07223 */ /* 0x000fc2000001080d */
[C-C-:B------:R-:W-:Y:S01]  /*18de0*/  FFMA.FTZ R198, R2.reuse, R198, -R209.reuse ;  /* 0x000000c602c67223 */ /* 0x140fe200000108d1 */
[----:B------:R-:W-:-:S01]  /*18df0*/  FFMA.FTZ R199, R2, R199, -R209 ;  /* 0x000000c702c77223 */ /* 0x000fc200000108d1 */
[C---:B------:R-:W-:Y:S01]  /*18e00*/  FFMA.FTZ R196, R2.reuse, R200, -R13 ;  /* 0x000000c802c47223 */ /* 0x040fe2000001080d */
[----:B------:R-:W-:-:S01]  /*18e10*/  FFMA.FTZ R202, R2, R202, -R209 ;  /* 0x000000ca02ca7223 */ /* 0x000fc200000108d1 */
[----:B------:R-:W0:Y:S01]  /*18e20*/  MUFU.EX2 R155, R155 ;  /* 0x0000009b009b7308 */ /* 0x000e220000000800 */
[----:B-1----:R-:W-:-:S01]  /*18e30*/  FFMA.FTZ R6, R9, R6, R154 ;  /* 0x0000000609067223 */ /* 0x002fc2000001009a */
[C---:B------:R-:W-:Y:S01]  /*18e40*/  FFMA.FTZ R203, R2.reuse, R203, -R209 ;  /* 0x000000cb02cb7223 */ /* 0x040fe200000108d1 */
[----:B------:R-:W-:-:S01]  /*18e50*/  FFMA.FTZ R200, R2, R204, -R13 ;  /* 0x000000cc02c87223 */ /* 0x000fc2000001080d */
[C-C-:B------:R-:W-:Y:S01]  /*18e60*/  FFMA.FTZ R206, R2.reuse, R206, -R209.reuse ;  /* 0x000000ce02ce7223 */ /* 0x140fe200000108d1 */
[----:B------:R-:W-:-:S01]  /*18e70*/  FFMA.FTZ R207, R2, R207, -R209 ;  /* 0x000000cf02cf7223 */ /* 0x000fc200000108d1 */
[C---:B------:R-:W-:Y:S01]  /*18e80*/  FFMA.FTZ R204, R2.reuse, R208, -R13 ;  /* 0x000000d002cc7223 */ /* 0x040fe2000001080d */
[----:B------:R-:W-:-:S01]  /*18e90*/  FFMA.FTZ R210, R2, R210, -R209 ;  /* 0x000000d202d27223 */ /* 0x000fc200000108d1 */
[----:B------:R-:W1:Y:S01]  /*18ea0*/  MUFU.EX2 R152, R152 ;  /* 0x0000009800987308 */ /* 0x000e620000000800 */
[----:B--2---:R-:W-:-:S01]  /*18eb0*/  FADD.FTZ R3, R12, R3 ;  /* 0x000000030c037221 */ /* 0x004fc20000010000 */
[C---:B------:R-:W-:Y:S01]  /*18ec0*/  FFMA.FTZ R211, R2.reuse, R211, -R209 ;  /* 0x000000d302d37223 */ /* 0x040fe200000108d1 */
[----:B------:R-:W-:-:S01]  /*18ed0*/  FFMA.FTZ R208, R2, R212, -R13 ;  /* 0x000000d402d07223 */ /* 0x000fc2000001080d */
[C---:B------:R-:W-:Y:S01]  /*18ee0*/  FFMA.FTZ R214, R2.reuse, R214, -R209 ;  /* 0x000000d602d67223 */ /* 0x040fe200000108d1 */
[----:B------:R-:W-:-:S01]  /*18ef0*/  FFMA.FTZ R13, R2, R213, -R13 ;  /* 0x000000d5020d7223 */ /* 0x000fc2000001080d */
[----:B------:R-:W-:Y:S01]  /*18f00*/  FFMA.FTZ R209, R2, R215, -R209 ;  /* 0x000000d702d17223 */ /* 0x000fe200000108d1 */
[----:B------:R-:W-:Y:S01]  /*18f10*/  @!P1 IMAD R212, R15, 0x8, R22 ;  /* 0x000000080fd49824 */ /* 0x000fe200078e0216 */
[----:B------:R-:W2:Y:S01]  /*18f20*/  MUFU.EX2 R158, R158 ;  /* 0x0000009e009e7308 */ /* 0x000ea20000000800 */
[----:B0-----:R-:W-:-:S01]  /*18f30*/  FADD.FTZ R6, R155, R6 ;  /* 0x000000069b067221 */ /* 0x001fc20000010000 */
[----:B------:R-:W-:Y:S01]  /*18f40*/  IADD3 R213, -R231, 0xb, RZ ;  /* 0x0000000be7d57810 */ /* 0x000fe20007ffe1ff */
[----:B------:R-:W-:-:S05]  /*18f50*/  @!P1 VIADD R212, R212, 0x38840 ;  /* 0x00038840d4d49836 */ /* 0x000fca0000000000 */
[----:B------:R-:W0:Y:S01]  /*18f60*/  MUFU.EX2 R153, R153 ;  /* 0x0000009900997308 */ /* 0x000e220000000800 */
[----:B-1----:R-:W-:-:S01]  /*18f70*/  FADD.FTZ R3, R152, R3 ;  /* 0x0000000398037221 */ /* 0x002fc20000010000 */
[----:B------:R-:W-:-:S06]  /*18f80*/  @!P1 PRMT R212, RZ, 0x654, R212 ;  /* 0x00000654ffd49816 */ /* 0x000fcc00000000d4 */
[----:B------:R-:W1:Y:S01]  /*18f90*/  MUFU.EX2 R159, R159 ;  /* 0x0000009f009f7308 */ /* 0x000e620000000800 */
[----:B--2---:R-:W-:-:S07]  /*18fa0*/  FADD.FTZ R6, R158, R6 ;  /* 0x000000069e067221 */ /* 0x004fce0000010000 */
        /* <DEDUP_REMOVED lines=33> */
[----:B-1----:R-:W-:-:S01]  /*191c0*/  FADD.FTZ R3, R169, R3 ;  /* 0x00000003a9037221 */ /* 0x002fc20000010000 */
[----:B------:R-:W-:Y:S02]  /*191d0*/  WARPGROUP.DEPBAR.LE gsb0, 0x0 ;  /* 0x00008000000079c5 */ /* 0x000fe40000010000 */
[----:B------:R-:W-:-:S04]  /*191e0*/  WARPGROUP.ARRIVE ;  /* 0x00000000000079c5 */ /* 0x000fc80000000000 */
[----:B------:R-:W1:Y:S01]  /*191f0*/  MUFU.EX2 R178, R178 ;  /* 0x000000b200b27308 */ /* 0x000e620000000800 */
[----:B--2---:R-:W-:-:S01]  /*19200*/  FADD.FTZ R6, R175, R6 ;  /* 0x00000006af067221 */ /* 0x004fc20000010000 */
[----:B------:R-:W-:Y:S06]  /*19210*/  QGMMA.64x256x32.F32.E4M3.E4M3 R24, R220, gdesc[UR4], R24, gsb0 ;  /* 0x03e00004dc187df3 */ /* 0x000fec0008000818 */
        /* <DEDUP_REMOVED lines=67> */
[----:B0-----:R-:W-:-:S01]  /*19650*/  FADD.FTZ R6, R210, R6 ;  /* 0x00000006d2067221 */ /* 0x001fc20000010000 */
[----:B------:R-:W-:Y:S02]  /*19660*/  WARPGROUP.DEPBAR.LE gsb0, 0x0 ;  /* 0x00008000000079c5 */ /* 0x000fe40000010000 */
[----:B------:R0:W-:Y:S06]  /*19670*/  BAR.ARV R213, 0x100 ;  /* 0x000400d50000751d */ /* 0x0001ec0000002000 */
[----:B------:R-:W3:Y:S01]  /*19680*/  MUFU.EX2 R208, R208 ;  /* 0x000000d000d07308 */ /* 0x000ee20000000800 */
[----:B-1----:R-:W-:-:S01]  /*19690*/  FADD.FTZ R3, R205, R3 ;  /* 0x00000003cd037221 */ /* 0x002fc20000010000 */
[----:B------:R0:W-:Y:S01]  /*196a0*/  @!P1 SYNCS.ARRIVE.TRANS64.RED.A1T0 RZ, [R212+URZ], RZ ;  /* 0x000000ffd4ff99a7 */ /* 0x0001e2000810043f */
[----:B--2---:R-:W-:-:S05]  /*196b0*/  FADD.FTZ R6, R211, R6 ;  /* 0x00000006d3067221 */ /* 0x004fca0000010000 */
[----:B------:R-:W1:Y:S08]  /*196c0*/  MUFU.EX2 R214, R214 ;  /* 0x000000d600d67308 */ /* 0x000e700000000800 */
[----:B------:R-:W2:Y:S01]  /*196d0*/  MUFU.EX2 R13, R13 ;  /* 0x0000000d000d7308 */ /* 0x000ea20000000800 */
[----:B---3--:R-:W-:-:S07]  /*196e0*/  FADD.FTZ R3, R208, R3 ;  /* 0x00000003d0037221 */ /* 0x008fce0000010000 */
[----:B------:R-:W3:Y:S01]  /*196f0*/  MUFU.EX2 R209, R209 ;  /* 0x000000d100d17308 */ /* 0x000ee20000000800 */
[----:B-1----:R-:W-:-:S01]  /*19700*/  FADD.FTZ R6, R214, R6 ;  /* 0x00000006d6067221 */ /* 0x002fc20000010000 */
[----:B--2---:R-:W-:-:S03]  /*19710*/  FADD.FTZ R3, R13, R3 ;  /* 0x000000030d037221 */ /* 0x004fc60000010000 */
[----:B---3--:R-:W-:Y:S01]  /*19720*/  FADD.FTZ R6, R209, R6 ;  /* 0x00000006d1067221 */ /* 0x008fe20000010000 */
[----:B0-----:R-:W-:Y:S06]  /*19730*/  @!P0 BRA `(.L_x_496) ;  /* 0x0000000000048947 */ /* 0x001fec0003800000 */
[----:B------:R-:W-:Y:S01]  /*19740*/  BPT.TRAP 0x1 ;  /* 0x000000040000795c */ /* 0x000fe20000300000 */
.L_x_496:
[----:B------:R-:W2:Y:S01]  /*19750*/  LDL R213, [R1+0x14] ;  /* 0x0000140001d57983 */ /* 0x000ea20000100800 */
[----:B------:R-:W-:Y:S01]  /*19760*/  IMAD R14, R14, 0x8, R22 ;  /* 0x000000080e0e7824 */ /* 0x000fe200078e0216 */
[----:B------:R-:W-:Y:S01]  /*19770*/  MOV R212, UR36 ;  /* 0x0000002400d47c02 */ /* 0x000fe20008000f00 */
[-C--:B------:R-:W-:Y:S01]  /*19780*/  FMUL.FTZ R26, R26, R9.reuse ;  /* 0x000000091a1a7220 */ /* 0x080fe20000410000 */
[----:B------:R-:W-:Y:S01]  /*19790*/  F2FP.SATFINITE.E4M3.F32.PACK_AB_MERGE_C R152, R153, R152, RZ ;  /* 0x000000989998723e */ /* 0x000fe200048070ff */
[----:B------:R-:W-:Y:S01]  /*197a0*/  VIADD R14, R14, 0x38860 ;  /* 0x000388600e0e7836 */ /* 0x000fe20000000000 */
        /* <DEDUP_REMOVED lines=30> */
[----:B------:R-:W-:Y:S01]  /*19990*/  PRMT R14, R212, 0x654, R14 ;  /* 0x00000654d40e7816 */ /* 0x000fe2000000000e */
[----:B------:R-:W-:Y:S01]  /*199a0*/  FMUL.FTZ R58, R58, R9 ;  /* 0x000000093a3a7220 */ /* 0x000fe20000410000 */
[----:B------:R-:W-:Y:S01]  /*199b0*/  F2FP.SATFINITE.E4M3.F32.PACK_AB_MERGE_C R11, R12, R11, R152 ;  /* 0x0000000b0c0b723e */ /* 0x000fe20004807098 */
[-C--:B------:R-:W-:Y:S01]  /*199c0*/  FMUL.FTZ R59, R59, R9.reuse ;  /* 0x000000093b3b7220 */ /* 0x080fe20000410000 */
[----:B------:R-:W-:Y:S01]  /*199d0*/  F2FP.SATFINITE.E4M3.F32.PACK_AB_MERGE_C R158, R155, R154, R158 ;  /* 0x0000009a9b9e723e */ /* 0x000fe2000480709e */
[----:B------:R0:W-:Y:S01]  /*199e0*/  SYNCS.ARRIVE.TRANS64.RED.A1T0 RZ, [R14+URZ], RZ ;  /* 0x000000ff0eff79a7 */ /* 0x0001e2000810043f */
        /* <DEDUP_REMOVED lines=124> */
[----:B------:R-:W-:Y:S01]  /*1a1b0*/  IMAD.MOV.U32 R12, RZ, RZ, R8 ;  /* 0x000000ffff0c7224 */ /* 0x000fe200078e0008 */
[----:B0-----:R-:W-:Y:S01]  /*1a1c0*/  MOV R14, R15 ;  /* 0x0000000f000e7202 */ /* 0x001fe20000000f00 */
[----:B------:R-:W-:Y:S01]  /*1a1d0*/  IMAD.MOV.U32 R13, RZ, RZ, R0 ;  /* 0x000000ffff0d7224 */ /* 0x000fe200078e0000 */
[----:B------:R-:W-:Y:S01]  /*1a1e0*/  MOV R224, R168 ;  /* 0x000000a800e07202 */ /* 0x000fe20000000f00 */
[----:B------:R-:W-:Y:S01]  /*1a1f0*/  IMAD.MOV.U32 R9, RZ, RZ, R235 ;  /* 0x000000ffff097224 */ /* 0x000fe200078e00eb */
[----:B------:R-:W-:Y:S01]  /*1a200*/  MOV R217, R190 ;  /* 0x000000be00d97202 */ /* 0x000fe20000000f00 */
[----:B------:R-:W-:Y:S01]  /*1a210*/  IMAD.MOV.U32 R228, RZ, RZ, R11 ;  /* 0x000000ffffe47224 */ /* 0x000fe200078e000b */
[----:B------:R-:W-:Y:S01]  /*1a220*/  MOV R222, R204 ;  /* 0x000000cc00de7202 */ /* 0x000fe20000000f00 */
        /* <DEDUP_REMOVED lines=8> */
[----:B------:R-:W-:Y:S02]  /*1a2b0*/  IMAD.MOV.U32 R219, RZ, RZ, R198 ;  /* 0x000000ffffdb7224 */ /* 0x000fe400078e00c6 */
[----:B------:R-:W-:Y:S02]  /*1a2c0*/  IMAD.MOV.U32 R220, RZ, RZ, R200 ;  /* 0x000000ffffdc7224 */ /* 0x000fe400078e00c8 */
[----:B------:R-:W-:Y:S02]  /*1a2d0*/  IMAD.MOV.U32 R221, RZ, RZ, R206 ;  /* 0x000000ffffdd7224 */ /* 0x000fe400078e00ce */
[----:B------:R-:W-:Y:S01]  /*1a2e0*/  IMAD.MOV.U32 R223, RZ, RZ, R209 ;  /* 0x000000ffffdf7224 */ /* 0x000fe200078e00d1 */
[C---:B--2---:R-:W-:Y:S01]  /*1a2f0*/  ISETP.GT.AND P1, PT, R7.reuse, R213, PT ;  /* 0x000000d50700720c */ /* 0x044fe20003f24270 */
[----:B------:R-:W-:-:S12]  /*1a300*/  VIADD R7, R7, 0xffffffff ;  /* 0xffffffff07077836 */ /* 0x000fd80000000000 */
[----:B------:R-:W-:Y:S05]  /*1a310*/  @P1 BRA `(.L_x_497) ;  /* 0xffffffd800281947 */ /* 0x000fea000383ffff */
[----:B------:R-:W-:-:S07]  /*1a320*/  IMAD.MOV.U32 R152, RZ, RZ, R15 ;  /* 0x000000ffff987224 */ /* 0x000fce00078e000f */
.L_x_486:
[----:B------:R-:W-:Y:S05]  /*1a330*/  WARPSYNC.ALL ;  /* 0x0000000000007948 */ /* 0x000fea0003800000 */
[----:B------:R-:W-:Y:S06]  /*1a340*/  BAR.ARV 0x8, 0x180 ;  /* 0x0206000000007b1d */ /* 0x000fec0000002000 */
[----:B------:R-:W-:Y:S05]  /*1a350*/  @!P0 BRA `(.L_x_498) ;  /* 0x0000000000048947 */ /* 0x000fea0003800000 */
[----:B------:R-:W-:Y:S01]  /*1a360*/  BPT.TRAP 0x1 ;  /* 0x000000040000795c */ /* 0x000fe20000300000 */
.L_x_498:
[----:B------:R-:W-:Y:S01]  /*1a370*/  IMAD R7, R152, 0x8, R22 ;  /* 0x0000000898077824 */ /* 0x000fe200078e0216 */
[----:B------:R-:W-:-:S04]  /*1a380*/  SHF.L.U32 R4, R235, 0x1f, RZ ;  /* 0x0000001feb047819 */ /* 0x000fc800000006ff */
[----:B------:R0:W1:Y:S01]  /*1a390*/  SYNCS.PHASECHK.TRANS64.TRYWAIT P1, [R7+URZ+0x38850], R4 ;  /* 0x03885004070075a7 */ /* 0x000062000802017f */
[----:B------:R-:W-:Y:S05]  /*1a3a0*/  @!P0 BRA `(.L_x_499) ;  /* 0x0000000000048947 */ /* 0x000fea0003800000 */
[----:B------:R-:W-:Y:S01]  /*1a3b0*/  BPT.TRAP 0x1 ;  /* 0x000000040000795c */ /* 0x000fe20000300000 */
.L_x_499:
[----:B-1----:R-:W-:Y:S05]  /*1a3c0*/  @P1 BRA `(.L_x_500) ;  /* 0x0000000000081947 */ /* 0x002fea0003800000 */
[----:B------:R-:W1:Y:S02]  /*1a3d0*/  SYNCS.PHASECHK.TRANS64.TRYWAIT P1, [R7+URZ+0x38850], R4 ;  /* 0x03885004070075a7 */ /* 0x000e64000802017f */
[----:B-1----:R-:W-:Y:S05]  /*1a3e0*/  @!P1 BRA `(.L_x_501) ;  /* 0x0000010400789947 */ /* 0x002fea0003800000 */
.L_x_500:
[----:B------:R-:W-:Y:S01]  /*1a3f0*/  VIADD R22, R22, 0x400 ;  /* 0x0000040016167836 */ /* 0x000fe20000000000 */
[----:B------:R-:W2:Y:S04]  /*1a400*/  LDL R15, [R1+0x7c] ;  /* 0x00007c00010f7983 */ /* 0x000ea80000100800 */
[----:B------:R-:W-:Y:S01]  /*1a410*/  SHF.R.U32.HI R22, RZ, 0x4, R22 ;  /* 0x00000004ff167819 */ /* 0x000fe20000011616 */
[----:B------:R-:W3:Y:S03]  /*1a420*/  LDL R14, [R1+0x6c] ;  /* 0x00006c00010e7983 */ /* 0x000ee60000100800 */
[----:B------:R-:W-:Y:S01]  /*1a430*/  LOP3.LUT R22, R22, 0x3fff, RZ, 0xc0, !PT ;  /* 0x00003fff16167812 */ /* 0x000fe200078ec0ff */
[----:B------:R-:W-:Y:S01]  /*1a440*/  IMAD.MOV.U32 R5, RZ, RZ, 0x40000040 ;  /* 0x40000040ff057424 */ /* 0x000fe200078e00ff */
[----:B------:R-:W4:Y:S01]  /*1a450*/  LDL R9, [R1+0x50] ;  /* 0x0000500001097983 */ /* 0x000f220000100800 */
[----:B------:R-:W-:Y:S05]  /*1a460*/  WARPSYNC.ALL ;  /* 0x0000000000007948 */ /* 0x000fea0003800000 */
[----:B------:R-:W-:Y:S01]  /*1a470*/  LOP3.LUT R22, R22, 0x10000, RZ, 0xfc, !PT ;  /* 0x0001000016167812 */ /* 0x000fe200078efcff */
[----:B------:R-:W-:Y:S01]  /*1a480*/  WARPGROUP.ARRIVE ;  /* 0x00000000000079c5 */ /* 0x000fe20000000000 */
[----:B------:R-:W-:Y:S01]  /*1a490*/  R2UR UR7, R5 ;  /* 0x00000000050772ca */ /* 0x000fe200000e0000 */
[----:B------:R-:W-:Y:S01]  /*1a4a0*/  IMAD.MOV.U32 R11, RZ, RZ, 0x40000040 ;  /* 0x40000040ff0b7424 */ /* 0x000fe200078e00ff */
[----:B01----:R-:W-:Y:S01]  /*1a4b0*/  LEA R4, R152, R22, 0xb ;  /* 0x0000001698047211 */ /* 0x003fe200078e58ff */
[----:B------:R-:W-:-:S02]  /*1a4c0*/  ULDC.64 UR4, c[0x0][0x9a0] ;  /* 0x0002680000047ab9 */ /* 0x000fc40000000a00 */
[----:B------:R-:W-:Y:S02]  /*1a4d0*/  ISETP.NE.U32.AND P1, PT, RZ, UR4, PT ;  /* 0x00000004ff007c0c */ /* 0x000fe4000bf25070 */
[C---:B------:R-:W-:Y:S01]  /*1a4e0*/  R2UR UR6, R4.reuse ;  /* 0x00000000040672ca */ /* 0x040fe200000e0000 */
[----:B------:R-:W-:Y:S01]  /*1a4f0*/  VIADD R10, R4, 0x2 ;  /* 0x00000002040a7836 */ /* 0x000fe20000000000 */
[----:B------:R-:W-:-:S11]  /*1a500*/  ISETP.NE.AND.EX P1, PT, RZ, UR5, PT, P1 ;  /* 0x00000005ff007c0c */ /* 0x000fd6000bf25310 */
[----:B------:R-:W-:Y:S01]  /*1a510*/  QGMMA.64x256x32.F32.E4M3.E4M3 R24, R228, gdesc[UR4], R24, gsb0 ;  /* 0x03e00004e4187df3 */ /* 0x000fe20008000818 */
[----:B------:R-:W-:Y:S01]  /*1a520*/  R2UR UR6, R10 ;  /* 0x000000000a0672ca */ /* 0x000fe200000e0000 */
[----:B------:R-:W-:Y:S01]  /*1a530*/  VIADD R10, R4, 0x4 ;  /* 0x00000004040a7836 */ /* 0x000fe20000000000 */
[----:B------:R-:W-:Y:S01]  /*1a540*/  R2UR UR7, R11 ;  /* 0x000000000b0772ca */ /* 0x000fe200000e0000 */
[----:B------:R-:W4:Y:S01]  /*1a550*/  @P1 LDC.64 R12, c[0x0][0x9d0] ;  /* 0x00027400ff0c1b82 */ /* 0x000f220000000a00 */
[----:B------:R-:W-:Y:S01]  /*1a560*/  MOV R11, 0x40000040 ;  /* 0x40000040000b7802 */ /* 0x000fe20000000f00 */
[----:B------:R-:W-:Y:S02]  /*1a570*/  WARPGROUP.DEPBAR.LE gsb0, 0x0 ;  /* 0x00008000000079c5 */ /* 0x000fe40000010000 */
[----:B------:R-:W-:-:S15]  /*1a580*/  WARPGROUP.ARRIVE ;  /* 0x00000000000079c5 */ /* 0x000fde0000000000 */
[----:B------:R-:W-:-:S05]  /*1a590*/  NOP ;  /* 0x0000000000007918 */ /* 0x000fca0000000000 */
[----:B------:R-:W-:Y:S01]  /*1a5a0*/  QGMMA.64x256x32.F32.E4M3.E4M3 R24, R224, gdesc[UR4], R24, gsb0 ;  /* 0x03e00004e0187df3 */ /* 0x000fe20008000818 */
[----:B------:R-:W-:Y:S02]  /*1a5b0*/  R2UR UR6, R10 ;  /* 0x000000000a0672ca */ /* 0x000fe400000e0000 */
[----:B------:R-:W-:Y:S02]  /*1a5c0*/  R2UR UR7, R11 ;  /* 0x000000000b0772ca */ /* 0x000fe400000e0000 */
[----:B------:R-:W2:Y:S02]  /*1a5d0*/  @P1 LDC.64 R10, c[0x0][0x9c8] ;  /* 0x00027200ff0a1b82 */ /* 0x000ea40000000a00 */
[----:B--2---:R-:W-:-:S04]  /*1a5e0*/  @P1 IMAD R5, R15, R10, RZ ;  /* 0x0000000a0f051224 */ /* 0x004fc800078e02ff */
[C---:B---3--:R-:W-:Y:S02]  /*1a5f0*/  @P1 IMAD R5, R14.reuse, R11, R5 ;  /* 0x0000000b0e051224 */ /* 0x048fe400078e0205 */
[----:B------:R-:W-:-:S04]  /*1a600*/  @P1 IMAD.WIDE.U32 R10, R14, R10, RZ ;  /* 0x0000000a0e0a1225 */ /* 0x000fc800078e00ff */
[----:B------:R-:W-:Y:S02]  /*1a610*/  @P1 IMAD.IADD R11, R11, 0x1, R5 ;  /* 0x000000010b0b1824 */ /* 0x000fe400078e0205 */
[----:B----4-:R-:W-:-:S04]  /*1a620*/  @P1 IMAD.WIDE.U32 R10, R9, R12, R10 ;  /* 0x0000000c090a1225 */ /* 0x010fc800078e000a */
[----:B------:R-:W-:Y:S01]  /*1a630*/  @P1 IMAD R13, R9, R13, R11 ;  /* 0x0000000d090d1224 */ /* 0x000fe200078e020b */
[----:B------:R-:W-:Y:S01]  /*1a640*/  @P1 LEA R12, P2, R10, UR4, 0x2 ;  /* 0x000000040a0c1c11 */ /* 0x000fe2000f8410ff */
[----:B------:R-:W-:-:S03]  /*1a650*/  IMAD.MOV.U32 R9, RZ, RZ, 0x3f800000 ;  /* 0x3f800000ff097424 */ /* 0x000fc600078e00ff */
[----:B------:R-:W-:-:S05]  /*1a660*/  @P1 LEA.HI.X R13, R10, UR5, R13, 0x2, P2 ;  /* 0x000000050a0d1c11 */ /* 0x000fca00090f140d */
[----:B------:R-:W2:Y:S01]  /*1a670*/  @P1 LDG.E R9, desc[UR42][R12.64] ;  /* 0x0000002a0c091981 */ /* 0x000ea2000c1e1900 */
[----:B------:R-:W-:Y:S02]  /*1a680*/  VIADD R4, R4, 0x6 ;  /* 0x0000000604047836 */ /* 0x000fe40000000000 */
[----:B------:R-:W-:Y:S01]  /*1a690*/  IMAD.MOV.U32 R5, RZ, RZ, 0x40000040 ;  /* 0x40000040ff057424 */ /* 0x000fe200078e00ff */
[----:B------:R-:W-:Y:S02]  /*1a6a0*/  WARPGROUP.DEPBAR.LE gsb0, 0x0 ;  /* 0x00008000000079c5 */ /* 0x000fe40000010000 */
[----:B------:R-:W-:-:S06]  /*1a6b0*/  WARPGROUP.ARRIVE ;  /* 0x00000000000079c5 */ /* 0x000fcc0000000000 */
[----:B------:R-:W-:Y:S01]  /*1a6c0*/  QGMMA.64x256x32.F32.E4M3.E4M3 R24, R216, gdesc[UR4], R24, gsb0 ;  /* 0x03e00004d8187df3 */ /* 0x000fe20008000818 */
[----:B------:R-:W-:Y:S02]  /*1a6d0*/  R2UR UR6, R4 ;  /* 0x00000000040672ca */ /* 0x000fe400000e0000 */
[----:B------:R-:W-:Y:S01]  /*1a6e0*/  R2UR UR7, R5 ;  /* 0x00000000050772ca */ /* 0x000fe200000e0000 */
[----:B------:R-:W0:Y:S04]  /*1a6f0*/  SHFL.BFLY PT, R4, R3, 0x2, 0x1f ;  /* 0x0c401f0003047f89 */ /* 0x000e2800000e0000 */
[----:B------:R-:W1:Y:S01]  /*1a700*/  SHFL.BFLY PT, R10, R6, 0x2, 0x1f ;  /* 0x0c401f00060a7f89 */ /* 0x000e6200000e0000 */
[----:B0-----:R-:W-:-:S05]  /*1a710*/  FADD.FTZ R4, R4, R3 ;  /* 0x0000000304047221 */ /* 0x001fca0000010000 */
[----:B------:R-:W0:Y:S01]  /*1a720*/  SHFL.BFLY PT, R5, R4, 0x1, 0x1f ;  /* 0x0c201f0004057f89 */ /* 0x000e2200000e0000 */
[----:B-1----:R-:W-:-:S05]  /*1a730*/  FADD.FTZ R6, R10, R6 ;  /* 0x000000060a067221 */ /* 0x002fca0000010000 */
[----:B------:R-:W1:Y:S01]  /*1a740*/  SHFL.BFLY PT, R3, R6, 0x1, 0x1f ;  /* 0x0c201f0006037f89 */ /* 0x000e6200000e0000 */
[----:B0-----:R-:W-:-:S05]  /*1a750*/  FADD.FTZ R10, R4, R5 ;  /* 0x00000005040a7221 */ /* 0x001fca0000010000 */
[----:B------:R-:W-:Y:S01]  /*1a760*/  FSETP.NE.FTZ.AND P1, PT, R10, RZ, PT ;  /* 0x000000ff0a00720b */ /* 0x000fe20003f35000 */
[----:B-1----:R-:W-:-:S01]  /*1a770*/  FADD.FTZ R6, R6, R3 ;  /* 0x0000000306067221 */ /* 0x002fc20000010000 */
[----:B------:R-:W-:Y:S01]  /*1a780*/  MOV R4, RZ ;  /* 0x000000ff00047202 */ /* 0x000fe20000000f00 */
[----:B------:R-:W-:Y:S02]  /*1a790*/  FMUL.FTZ R5, R10, 0.00390625 ;  /* 0x3b8000000a057820 */ /* 0x000fe40000410000 */
[----:B------:R-:W-:-:S05]  /*1a7a0*/  FMUL.FTZ R3, R6, 0.00390625 ;  /* 0x3b80000006037820 */ /* 0x000fca0000410000 */
[----:B------:R-:W-:-:S03]  /*1a7b0*/  FSETP.NE.FTZ.AND P3, PT, R3, RZ, PT ;  /* 0x000000ff0300720b */ /* 0x000fc60003f75000 */
[----:B------:R-:W-:Y:S01]  /*1a7c0*/  @P1 MUFU.RCP R4, R10 ;  /* 0x0000000a00041308 */ /* 0x000fe20000001000 */
[----:B------:R-:W-:Y:S02]  /*1a7d0*/  FSETP.NE.FTZ.AND P1, PT, R5, RZ, PT ;  /* 0x000000ff0500720b */ /* 0x000fe40003f35000 */
[----:B------:R-:W-:-:S11]  /*1a7e0*/  FSETP.NE.FTZ.AND P2, PT, R6, RZ, PT ;  /* 0x000000ff0600720b */ /* 0x000fd60003f55000 */
[----:B------:R-:W0:Y:S08]  /*1a7f0*/  @P1 MUFU.LG2 R10, R5 ;  /* 0x00000005000a1308 */ /* 0x000e300000000c00 */
[----:B------:R1:W3:Y:S02]  /*1a800*/  @P3 MUFU.LG2 R5, R3 ;  /* 0x0000000300053308 */ /* 0x0002e40000000c00 */
[----:B-1----:R-:W-:-:S06]  /*1a810*/  IMAD.MOV.U32 R3, RZ, RZ, RZ ;  /* 0x000000ffff037224 */ /* 0x002fcc00078e00ff */
[----:B------:R0:W1:Y:S01]  /*1a820*/  @P2 MUFU.RCP R3, R6 ;  /* 0x0000000600032308 */ /* 0x0000620000001000 */
[----:B------:R-:W-:Y:S02]  /*1a830*/  WARPGROUP.DEPBAR.LE gsb0, 0x0 ;  /* 0x00008000000079c5 */ /* 0x000fe40000010000 */
[----:B------:R-:W-:-:S06]  /*1a840*/  WARPGROUP.ARRIVE ;  /* 0x00000000000079c5 */ /* 0x000fcc0000000000 */
[----:B------:R-:W-:Y:S01]  /*1a850*/  QGMMA.64x256x32.F32.E4M3.E4M3 R24, R220, gdesc[UR4], R24, gsb0 ;  /* 0x03e00004dc187df3 */ /* 0x000fe20008000818 */
[----:B0-----:R-:W-:Y:S01]  /*1a860*/  @P1 FMUL.FTZ R6, R10, 0.69314718246459960938 ;  /* 0x3f3172180a061820 */ /* 0x001fe20000410000 */
[C---:B------:R-:W-:Y:S01]  /*1a870*/  @P1 FMUL.FTZ R10, R2.reuse, 0.69314718246459960938 ;  /* 0x3f317218020a1820 */ /* 0x040fe20000410000 */
[----:B------:R-:W-:Y:S01]  /*1a880*/  @P3 FMUL.FTZ R2, R2, 0.69314718246459960938 ;  /* 0x3f31721802023820 */ /* 0x000fe20000410000 */
[----:B---3--:R-:W-:Y:S01]  /*1a890*/  @P3 FMUL.FTZ R5, R5, 0.69314718246459960938 ;  /* 0x3f31721805053820 */ /* 0x008fe20000410000 */
[----:B------:R-:W-:Y:S02]  /*1a8a0*/  IMAD.MOV.U32 R171, RZ, RZ, -0x800000 ;  /* 0xff800000ffab7424 */ /* 0x000fe400078e00ff */
[----:B--2---:R-:W-:Y:S01]  /*1a8b0*/  FMUL.FTZ R4, R4, R9 ;  /* 0x0000000904047220 */ /* 0x004fe20000410000 */
[----:B------:R-:W-:Y:S02]  /*1a8c0*/  IMAD.MOV.U32 R172, RZ, RZ, -0x800000 ;  /* 0xff800000ffac7424 */ /* 0x000fe400078e00ff */
[----:B------:R-:W-:Y:S01]  /*1a8d0*/  @P3 FFMA.FTZ R171, R2, R8, R5 ;  /* 0x0000000802ab3223 */ /* 0x000fe20000010005 */
[----:B------:R-:W-:-:S01]  /*1a8e0*/  @P1 FFMA.FTZ R172, R10, R0, R6 ;  /* 0x000000000aac1223 */ /* 0x000fc20000010006 */
[----:B-1----:R-:W-:Y:S01]  /*1a8f0*/  FMUL.FTZ R2, R3, R9 ;  /* 0x0000000903027220 */ /* 0x002fe20000410000 */
[----:B------:R-:W-:-:S02]  /*1a900*/  WARPGROUP.DEPBAR.LE gsb0, 0x0 ;  /* 0x00008000000079c5 */ /* 0x000fc40000010000 */
[----:B------:R-:W-:Y:S05]  /*1a910*/  @!P0 BRA `(.L_x_502) ;  /* 0x0000000000048947 */ /* 0x000fea0003800000 */
[----:B------:R-:W-:Y:S01]  /*1a920*/  BPT.TRAP 0x1 ;  /* 0x000000040000795c */ /* 0x000fe20000300000 */
.L_x_502:
[----:B------:R-:W-:Y:S01]  /*1a930*/  VIADD R7, R7, 0x38860 ;  /* 0x0003886007077836 */ /* 0x000fe20000000000 */
[----:B------:R-:W-:Y:S01]  /*1a940*/  MOV R0, UR36 ;  /* 0x0000002400007c02 */ /* 0x000fe20008000f00 */
[----:B------:R-:W-:Y:S02]  /*1a950*/  VIADD R152, R152, 0x1 ;  /* 0x0000000198987836 */ /* 0x000fe40000000000 */
[-C--:B------:R-:W-:Y:S01]  /*1a960*/  FMUL.FTZ R20, R45, R4.reuse ;  /* 0x000000042d147220 */ /* 0x080fe20000410000 */
[-C--:B------:R-:W-:Y:S01]  /*1a970*/  FMUL.FTZ R11, R53, R4.reuse ;  /* 0x00000004350b7220 */ /* 0x080fe20000410000 */
[----:B------:R-:W-:Y:S01]  /*1a980*/  PRMT R0, R0, 0x654, R7 ;  /* 0x0000065400007816 */ /* 0x000fe20000000007 */
        /* <DEDUP_REMOVED lines=12> */
[----:B------:R-:W-:Y:S01]  /*1aa50*/  ISETP.NE.AND P1, PT, R152, 0x2, PT ;  /* 0x000000029800780c */ /* 0x000fe20003f25270 */
        /* <DEDUP_REMOVED lines=80> */
[----:B------:R-:W-:Y:S01]  /*1af60*/  SEL R2, RZ, 0x1, P1 ;  /* 0x00000001ff027807 */ /* 0x000fe20000800000 */
        /* <DEDUP_REMOVED lines=8> */
[-C--:B0-----:R-:W-:Y:S01]  /*1aff0*/  FMUL.FTZ R0, R29, R4.reuse ;  /* 0x000000041d007220 */ /* 0x081fe20000410000 */
        /* <DEDUP_REMOVED lines=27> */
[----:B------:R-:W-:Y:S01]  /*1b1b0*/  UIADD3 UR39, UR39, 0x1, URZ ;  /* 0x0000000127277890 */ /* 0x000fe2000fffe03f */
[----:B------:R-:W-:-:S02]  /*1b1c0*/  LOP3.LUT R235, R235, R2, RZ, 0x3c, !PT ;  /* 0x00000002ebeb7212 */ /* 0x000fc400078e3cff */
[----:B------:R-:W-:-:S09]  /*1b1d0*/  SEL R152, R152, RZ, P1 ;  /* 0x000000ff98987207 */ /* 0x000fd20000800000 */
.L_x_438:
[----:B------:R-:W-:Y:S05]  /*1b1e0*/  WARPSYNC.ALL ;  /* 0x0000000000007948 */ /* 0x000fea0003800000 */
[----:B------:R-:W2:Y:S01]  /*1b1f0*/  LDL R228, [R1+0x70] ;  /* 0x0000700001e47983 */ /* 0x000ea20000100800 */
[----:B------:R-:W0:Y:S01]  /*1b200*/  S2UR UR36, SR_CgaCtaId ;  /* 0x00000000002479c3 */ /* 0x000e220000008800 */
[----:B------:R-:W-:Y:S01]  /*1b210*/  UMOV UR4, 0x400 ;  /* 0x0000040000047882 */ /* 0x000fe20000000000 */
[----:B------:R-:W-:Y:S01]  /*1b220*/  BSSY B0, `(.L_x_503) ;  /* 0x0000777000007945 */ /* 0x000fe20003800000 */
[----:B0-----:R-:W-:-:S06]  /*1b230*/  ULEA UR4, UR36, UR4, 0x18 ;  /* 0x0000000424047291 */ /* 0x001fcc000f8ec03f */
[----:B------:R-:W-:Y:S01]  /*1b240*/  IMAD.U32 R22, RZ, RZ, UR4 ;  /* 0x00000004ff167e24 */ /* 0x000fe2000f8e00ff */
[----:B------:R-:W-:Y:S06]  /*1b250*/  BAR.SYNC.DEFER_BLOCKING 0x5, 0x180 ;  /* 0x0146000000007b1d */ /* 0x000fec0000010000 */
[----:B------:R0:W1:Y:S02]  /*1b260*/  LDS.128 R28, [R22+0x388d0] ;  /* 0x0388d000161c7984 */ /* 0x0000640000000c00 */
[----:B------:R-:W-:Y:S06]  /*1b270*/  BAR.ARV 0x4, 0x180 ;  /* 0x0106000000007b1d */ /* 0x000fec0000002000 */
[----:B--2---:R-:W-:-:S13]  /*1b280*/  ISETP.NE.AND P1, PT, R228, RZ, PT ;  /* 0x000000ffe400720c */ /* 0x004fda0003f25270 */
[----:B------:R-:W2:Y:S02]  /*1b290*/  @!P1 LDC R228, c[0x0][0xad4] ;  /* 0x0002b500ffe49b82 */ /* 0x000ea40000000800 */
[----:B--2---:R0:W-:Y:S01]  /*1b2a0*/  @!P1 STL [R1+0x70], R228 ;  /* 0x000070e401009387 */ /* 0x0041e20000100800 */
[----:B-1----:R-:W-:Y:S05]  /*1b2b0*/  @P0 BRA `(.L_x_504) ;  /* 0x0000006400c00947 */ /* 0x002fea0003800000 */
[----:B------:R-:W2:Y:S01]  /*1b2c0*/  LDL R4, [R1+0x1a4] ;  /* 0x0001a40001047983 */ /* 0x000ea20000100800 */
[----:B------:R-:W-:Y:S01]  /*1b2d0*/  ULDC.64 UR4, c[0x4][0x38] ;  /* 0x01000e0000047ab9 */ /* 0x000fe20000000a00 */
[----:B------:R-:W1:Y:S01]  /*1b2e0*/  S2R R2, SR_SWINHI ;  /* 0x0000000000027919 */ /* 0x000e620000002f00 */
[----:B------:R-:W3:Y:S01]  /*1b2f0*/  S2R R229, SR_TID.X ;  /* 0x0000000000e57919 */ /* 0x000ee20000002100 */
[----:B------:R-:W-:Y:S02]  /*1b300*/  MOV R40, R22 ;  /* 0x0000001600287202 */ /* 0x000fe40000000f00 */
[----:B-1----:R-:W-:-:S03]  /*1b310*/  MOV R41, R2 ;  /* 0x0000000200297202 */ /* 0x002fc60000000f00 */
[----:B--2---:R-:W-:-:S03]  /*1b320*/  IMAD.WIDE R26, R4, 0x2, R40 ;  /* 0x00000002041a7825 */ /* 0x004fc600078e0228 */
[C---:B------:R-:W-:Y:S02]  /*1b330*/  IADD3 R62, P5, R26.reuse, 0xc000, RZ ;  /* 0x0000c0001a3e7810 */ /* 0x040fe40007fbe0ff */
[----:B------:R-:W-:Y:S02]  /*1b340*/  IADD3 R66, P1, R26, 0xc060, RZ ;  /* 0x0000c0601a427810 */ /* 0x000fe40007f3e0ff */
[----:B------:R-:W-:Y:S02]  /*1b350*/  LOP3.LUT R63, R62, 0x380, RZ, 0xc0, !PT ;  /* 0x000003803e3f7812 */ /* 0x000fe400078ec0ff */
[----:B------:R-:W-:Y:S01]  /*1b360*/  LOP3.LUT R2, R66, 0x380, RZ, 0xc0, !PT ;  /* 0x0000038042027812 */ /* 0x000fe200078ec0ff */
[----:B------:R-:W-:Y:S01]  /*1b370*/  IMAD.X R67, RZ, RZ, R27, P1 ;  /* 0x000000ffff437224 */ /* 0x000fe200008e061b */
[----:B------:R-:W-:Y:S02]  /*1b380*/  SHF.R.U64 R63, R63, 0x3, RZ ;  /* 0x000000033f3f7819 */ /* 0x000fe400000012ff */
[----:B------:R-:W-:-:S02]  /*1b390*/  IADD3 R50, P4, R26, 0x8060, RZ ;  /* 0x000080601a327810 */ /* 0x000fc40007f9e0ff */
[----:B------:R-:W-:Y:S01]  /*1b3a0*/  LOP3.LUT R62, R63, R62, RZ, 0x3c, !PT ;  /* 0x0000003e3f3e7212 */ /* 0x000fe200078e3cff */
[----:B------:R-:W-:Y:S01]  /*1b3b0*/  IMAD.X R63, RZ, RZ, R27, P5 ;  /* 0x000000ffff3f7224 */ /* 0x000fe200028e061b */
[----:B------:R-:W-:Y:S02]  /*1b3c0*/  SHF.R.U64 R2, R2, 0x3, RZ ;  /* 0x0000000302027819 */ /* 0x000fe400000012ff */
[----:B------:R-:W-:Y:S02]  /*1b3d0*/  LOP3.LUT R51, R50, 0x380, RZ, 0xc0, !PT ;  /* 0x0000038032337812 */ /* 0x000fe400078ec0ff */
[C---:B------:R-:W-:Y:S02]  /*1b3e0*/  IADD3 R58, P3, R26.reuse, 0xc020, RZ ;  /* 0x0000c0201a3a7810 */ /* 0x040fe40007f7e0ff */
[----:B------:R-:W-:Y:S02]  /*1b3f0*/  IADD3 R46, P5, R26, 0x4040, RZ ;  /* 0x000040401a2e7810 */ /* 0x000fe40007fbe0ff */
[----:B------:R-:W-:-:S02]  /*1b400*/  LOP3.LUT R66, R2, R66, RZ, 0x3c, !PT ;  /* 0x0000004202427212 */ /* 0x000fc400078e3cff */
[----:B------:R-:W-:Y:S01]  /*1b410*/  SHF.R.U64 R51, R51, 0x3, RZ ;  /* 0x0000000333337819 */ /* 0x000fe200000012ff */
[--C-:B------:R-:W-:Y:S01]  /*1b420*/  IMAD.X R47, RZ, RZ, R27.reuse, P5 ;  /* 0x000000ffff2f7224 */ /* 0x100fe200028e061b */
[----:B------:R-:W-:Y:S02]  /*1b430*/  LOP3.LUT R59, R58, 0x380, RZ, 0xc0, !PT ;  /* 0x000003803a3b7812 */ /* 0x000fe400078ec0ff */
[----:B------:R-:W-:Y:S02]  /*1b440*/  IADD3 R54, P2, R26, 0x8040, RZ ;  /* 0x000080401a367810 */ /* 0x000fe40007f5e0ff */
[----:B------:R-:W-:Y:S02]  /*1b450*/  LOP3.LUT R2, R46, 0x380, RZ, 0xc0, !PT ;  /* 0x000003802e027812 */ /* 0x000fe400078ec0ff */
[----:B------:R-:W-:Y:S01]  /*1b460*/  LOP3.LUT R50, R51, R50, RZ, 0x3c, !PT ;  /* 0x0000003233327212 */ /* 0x000fe200078e3cff */
[----:B------:R-:W-:Y:S01]  /*1b470*/  IMAD.X R51, RZ, RZ, R27, P4 ;  /* 0x000000ffff337224 */ /* 0x000fe200020e061b */
[----:B------:R-:W-:-:S02]  /*1b480*/  IADD3 R70, P0, R26, 0xc040, RZ ;  /* 0x0000c0401a467810 */ /* 0x000fc40007f1e0ff */
[----:B------:R-:W-:Y:S02]  /*1b490*/  SHF.R.U64 R59, R59, 0x3, RZ ;  /* 0x000000033b3b7819 */ /* 0x000fe400000012ff */
[----:B------:R-:W-:Y:S02]  /*1b4a0*/  LOP3.LUT R55, R54, 0x380, RZ, 0xc0, !PT ;  /* 0x0000038036377812 */ /* 0x000fe400078ec0ff */
[----:B------:R-:W-:Y:S02]  /*1b4b0*/  SHF.R.U64 R2, R2, 0x3, RZ ;  /* 0x0000000302027819 */ /* 0x000fe400000012ff */
[----:B------:R-:W-:Y:S02]  /*1b4c0*/  MOV R227, R66 ;  /* 0x0000004200e37202 */ /* 0x000fe40000000f00 */
[----:B------:R-:W-:Y:S02]  /*1b4d0*/  IADD3 R66, P4, R26, 0x4020, RZ ;  /* 0x000040201a427810 */ /* 0x000fe40007f9e0ff */
[----:B------:R-:W-:-:S02]  /*1b4e0*/  LOP3.LUT R71, R70, 0x380, RZ, 0xc0, !PT ;  /* 0x0000038046477812 */ /* 0x000fc400078ec0ff */
[----:B------:R-:W-:Y:S01]  /*1b4f0*/  LOP3.LUT R58, R59, R58, RZ, 0x3c, !PT ;  /* 0x0000003a3b3a7212 */ /* 0x000fe200078e3cff */
[----:B------:R-:W-:Y:S01]  /*1b500*/  IMAD.X R67, RZ, RZ, R27, P4 ;  /* 0x000000ffff437224 */ /* 0x000fe200020e061b */
[----:B------:R-:W-:Y:S02]  /*1b510*/  SHF.R.U64 R55, R55, 0x3, RZ ;  /* 0x0000000337377819 */ /* 0x000fe400000012ff */
[----:B------:R-:W-:Y:S02]  /*1b520*/  LOP3.LUT R46, R2, R46, RZ, 0x3c, !PT ;  /* 0x0000002e022e7212 */ /* 0x000fe400078e3cff */
[----:B------:R-:W-:Y:S02]  /*1b530*/  IADD3 R34, P1, R26, 0x8020, RZ ;  /* 0x000080201a227810 */ /* 0x000fe40007f3e0ff */
[----:B------:R-:W-:Y:S02]  /*1b540*/  IADD3.X R59, RZ, R27, RZ, P3, !PT ;  /* 0x0000001bff3b7210 */ /* 0x000fe40001ffe4ff */
[----:B------:R-:W-:-:S02]  /*1b550*/  LOP3.LUT R2, R66, 0x380, RZ, 0xc0, !PT ;  /* 0x0000038042027812 */ /* 0x000fc400078ec0ff */
[----:B------:R-:W-:Y:S02]  /*1b560*/  SHF.R.U64 R71, R71, 0x3, RZ ;  /* 0x0000000347477819 */ /* 0x000fe400000012ff */
[----:B------:R-:W-:Y:S01]  /*1b570*/  LOP3.LUT R54, R55, R54, RZ, 0x3c, !PT ;  /* 0x0000003637367212 */ /* 0x000fe200078e3cff */
[----:B------:R-:W-:Y:S01]  /*1b580*/  IMAD.X R55, RZ, RZ, R27, P2 ;  /* 0x000000ffff377224 */ /* 0x000fe200010e061b */
[----:B------:R-:W-:Y:S02]  /*1b590*/  LOP3.LUT R35, R34, 0x380, RZ, 0xc0, !PT ;  /* 0x0000038022237812 */ /* 0x000fe400078ec0ff */
[----:B------:R-:W-:Y:S02]  /*1b5a0*/  SHF.R.U64 R2, R2, 0x3, RZ ;  /* 0x0000000302027819 */ /* 0x000fe400000012ff */
[----:B------:R-:W-:Y:S02]  /*1b5b0*/  MOV R225, R58 ;  /* 0x0000003a00e17202 */ /* 0x000fe40000000f00 */
[----:B------:R-:W-:-:S02]  /*1b5c0*/  IADD3 R58, P2, R26, 0x4000, RZ ;  /* 0x000040001a3a7810 */ /* 0x000fc40007f5e0ff */
[----:B------:R-:W-:Y:S01]  /*1b5d0*/  LOP3.LUT R70, R71, R70, RZ, 0x3c, !PT ;  /* 0x0000004647467212 */ /* 0x000fe200078e3cff */
[--C-:B------:R-:W-:Y:S01]  /*1b5e0*/  IMAD.X R71, RZ, RZ, R27.reuse, P0 ;  /* 0x000000ffff477224 */ /* 0x100fe200000e061b */
[----:B------:R-:W-:Y:S01]  /*1b5f0*/  SHF.R.U64 R35, R35, 0x3, RZ ;  /* 0x0000000323237819 */ /* 0x000fe200000012ff */
[--C-:B------:R-:W-:Y:S01]  /*1b600*/  IMAD.X R59, RZ, RZ, R27.reuse, P2 ;  /* 0x000000ffff3b7224 */ /* 0x100fe200010e061b */
[----:B------:R-:W-:Y:S02]  /*1b610*/  LOP3.LUT R66, R2, R66, RZ, 0x3c, !PT ;  /* 0x0000004202427212 */ /* 0x000fe400078e3cff */
[----:B------:R-:W-:Y:S02]  /*1b620*/  IADD3 R38, P0, R26, 0x8000, RZ ;  /* 0x000080001a267810 */ /* 0x000fe40007f1e0ff */
[----:B------:R-:W-:Y:S02]  /*1b630*/  LOP3.LUT R2, R58, 0x380, RZ, 0xc0, !PT ;  /* 0x000003803a027812 */ /* 0x000fe400078ec0ff */
[----:B------:R-:W-:Y:S01]  /*1b640*/  LOP3.LUT R34, R35, R34, RZ, 0x3c, !PT ;  /* 0x0000002223227212 */ /* 0x000fe200078e3cff */
[----:B------:R-:W-:Y:S01]  /*1b650*/  IMAD.X R35, RZ, RZ, R27, P1 ;  /* 0x000000ffff237224 */ /* 0x000fe200008e061b */
[----:B------:R-:W-:-:S02]  /*1b660*/  LOP3.LUT R39, R38, 0x380, RZ, 0xc0, !PT ;  /* 0x0000038026277812 */ /* 0x000fc400078ec0ff */
[----:B------:R-:W-:Y:S02]  /*1b670*/  SHF.R.U64 R2, R2, 0x3, RZ ;  /* 0x0000000302027819 */ /* 0x000fe400000012ff */
[----:B------:R-:W-:Y:S02]  /*1b680*/  MOV R223, R50 ;  /* 0x0000003200df7202 */ /* 0x000fe40000000f00 */
[----:B------:R-:W-:Y:S02]  /*1b690*/  IADD3 R50, P1, R26, 0x60, RZ ;  /* 0x000000601a327810 */ /* 0x000fe40007f3e0ff */
[----:B------:R-:W-:Y:S02]  /*1b6a0*/  SHF.R.U64 R39, R39, 0x3, RZ ;  /* 0x0000000327277819 */ /* 0x000fe400000012ff */
[----:B------:R-:W-:Y:S02]  /*1b6b0*/  LOP3.LUT R58, R2, R58, RZ, 0x3c, !PT ;  /* 0x0000003a023a7212 */ /* 0x000fe400078e3cff */
[----:B------:R-:W-:-:S02]  /*1b6c0*/  LOP3.LUT R2, R50, 0x380, RZ, 0xc0, !PT ;  /* 0x0000038032027812 */ /* 0x000fc400078ec0ff */
[----:B------:R-:W-:Y:S02]  /*1b6d0*/  LOP3.LUT R38, R39, R38, RZ, 0x3c, !PT ;  /* 0x0000002627267212 */ /* 0x000fe400078e3cff */
[----:B------:R-:W-:Y:S02]  /*1b6e0*/  SHF.R.U64 R2, R2, 0x3, RZ ;  /* 0x0000000302027819 */ /* 0x000fe400000012ff */
[----:B------:R-:W-:Y:S02]  /*1b6f0*/  MOV R221, R34 ;  /* 0x0000002200dd7202 */ /* 0x000fe40000000f00 */
[----:B------:R-:W-:Y:S02]  /*1b700*/  IADD3.X R39, RZ, R27, RZ, P0, !PT ;  /* 0x0000001bff277210 */ /* 0x000fe400007fe4ff */
[----:B------:R-:W-:Y:S02]  /*1b710*/  IADD3 R34, P0, R26, 0x40, RZ ;  /* 0x000000401a227810 */ /* 0x000fe40007f1e0ff */
[----:B------:R-:W-:-:S02]  /*1b720*/  LOP3.LUT R50, R2, R50, RZ, 0x3c, !PT ;  /* 0x0000003202327212 */ /* 0x000fc400078e3cff */
[----:B------:R-:W-:Y:S01]  /*1b730*/  LOP3.LUT R2, R34, 0x380, RZ, 0xc0, !PT ;  /* 0x0000038022027812 */ /* 0x000fe200078ec0ff */
[----:B------:R-:W-:Y:S01]  /*1b740*/  IMAD.X R35, RZ, RZ, R27, P0 ;  /* 0x000000ffff237224 */ /* 0x000fe200000e061b */
[----:B------:R-:W-:Y:S02]  /*1b750*/  IADD3 R42, P3, R26, 0x4060, RZ ;  /* 0x000040601a2a7810 */ /* 0x000fe40007f7e0ff */
[----:B------:R-:W-:Y:S02]  /*1b760*/  SHF.R.U64 R2, R2, 0x3, RZ ;  /* 0x0000000302027819 */ /* 0x000fe400000012ff */
[----:B------:R-:W-:Y:S02]  /*1b770*/  IADD3.X R51, RZ, R27, RZ, P1, !PT ;  /* 0x0000001bff337210 */ /* 0x000fe40000ffe4ff */
[----:B------:R-:W-:Y:S02]  /*1b780*/  LOP3.LUT R34, R2, R34, RZ, 0x3c, !PT ;  /* 0x0000002202227212 */ /* 0x000fe400078e3cff */
[----:B------:R-:W-:-:S02]  /*1b790*/  MOV R222, R54 ;  /* 0x0000003600de7202 */ /* 0x000fc40000000f00 */
[----:B------:R-:W-:Y:S02]  /*1b7a0*/  MOV R214, R34 ;  /* 0x0000002200d67202 */ /* 0x000fe40000000f00 */
[----:B------:R-:W-:Y:S02]  /*1b7b0*/  IADD3 R34, P0, R26, 0x20, RZ ;  /* 0x000000201a227810 */ /* 0x000fe40007f1e0ff */
[----:B------:R-:W-:Y:S02]  /*1b7c0*/  LOP3.LUT R43, R42, 0x380, RZ, 0xc0, !PT ;  /* 0x000003802a2b7812 */ /* 0x000fe400078ec0ff */
[----:B------:R-:W-:Y:S01]  /*1b7d0*/  LOP3.LUT R2, R34, 0x380, RZ, 0xc0, !PT ;  /* 0x0000038022027812 */ /* 0x000fe200078ec0ff */
[----:B------:R-:W-:Y:S01]  /*1b7e0*/  IMAD.X R35, RZ, RZ, R27, P0 ;  /* 0x000000ffff237224 */ /* 0x000fe200000e061b */
[----:B------:R-:W-:Y:S02]  /*1b7f0*/  SHF.R.U64 R43, R43, 0x3, RZ ;  /* 0x000000032b2b7819 */ /* 0x000fe400000012ff */
[----:B------:R-:W-:-:S02]  /*1b800*/  SHF.R.U64 R2, R2, 0x3, RZ ;  /* 0x0000000302027819 */ /* 0x000fc400000012ff */
[----:B------:R-:W-:Y:S01]  /*1b810*/  LOP3.LUT R42, R43, R42, RZ, 0x3c, !PT ;  /* 0x0000002a2b2a7212 */ /* 0x000fe200078e3cff */
[----:B------:R-:W-:Y:S01]  /*1b820*/  IMAD.X R43, RZ, RZ, R27, P3 ;  /* 0x000000ffff2b7224 */ /* 0x000fe200018e061b */
[----:B------:R-:W-:Y:S02]  /*1b830*/  LOP3.LUT R34, R2, R34, RZ, 0x3c, !PT ;  /* 0x0000002202227212 */ /* 0x000fe400078e3cff */
[----:B------:R-:W-:Y:S02]  /*1b840*/  LOP3.LUT R2, R26, 0x380, RZ, 0xc0, !PT ;  /* 0x000003801a027812 */ /* 0x000fe400078ec0ff */
[----:B------:R-:W-:Y:S02]  /*1b850*/  MOV R226, R70 ;  /* 0x0000004600e27202 */ /* 0x000fe40000000f00 */
[----:B------:R-:W-:Y:S02]  /*1b860*/  SHF.R.U64 R2, R2, 0x3, RZ ;  /* 0x0000000302027819 */ /* 0x000fe400000012ff */
[----:B------:R-:W-:-:S02]  /*1b870*/  MOV R224, R62 ;  /* 0x0000003e00e07202 */ /* 0x000fc40000000f00 */
[----:B------:R-:W-:Y:S02]  /*1b880*/  LOP3.LUT R26, R2, R26, RZ, 0x3c, !PT ;  /* 0x0000001a021a7212 */ /* 0x000fe400078e3cff */
[C---:B---3--:R-:W-:Y:S02]  /*1b890*/  LOP3.LUT P0, R2, R229.reuse, 0x3, RZ, 0xc0, !PT ;  /* 0x00000003e5027812 */ /* 0x048fe4000780c0ff */
[----:B------:R-:W-:Y:S02]  /*1b8a0*/  MOV R220, R38 ;  /* 0x0000002600dc7202 */ /* 0x000fe40000000f00 */
[----:B------:R-:W-:Y:S01]  /*1b8b0*/  ISETP.EQ.OR P0, PT, R2, 0x3, !P0 ;  /* 0x000000030200780c */ /* 0x000fe20004702670 */
[----:B------:R-:W-:Y:S01]  /*1b8c0*/  IMAD.SHL.U32 R2, R229, 0x4, RZ ;  /* 0x00000004e5027824 */ /* 0x000fe200078e00ff */
[----:B------:R-:W-:Y:S02]  /*1b8d0*/  MOV R219, R42 ;  /* 0x0000002a00db7202 */ /* 0x000fe40000000f00 */
[----:B------:R-:W-:-:S02]  /*1b8e0*/  SEL R4, R5, R6, P0 ;  /* 0x0000000605047207 */ /* 0x000fc40000000000 */
[----:B------:R-:W-:Y:S02]  /*1b8f0*/  LOP3.LUT R2, R2, 0xc, RZ, 0xc0, !PT ;  /* 0x0000000c02027812 */ /* 0x000fe400078ec0ff */
[----:B------:R-:W-:Y:S02]  /*1b900*/  SEL R5, R6, R5, P0 ;  /* 0x0000000506057207 */ /* 0x000fe40000000000 */
[----:B------:R-:W-:Y:S02]  /*1b910*/  IADD3 R2, P1, R2, UR4, RZ ;  /* 0x0000000402027c10 */ /* 0x000fe4000ff3e0ff */
[----:B------:R-:W-:Y:S02]  /*1b920*/  SEL R55, R3, R0, P0 ;  /* 0x0000000003377207 */ /* 0x000fe40000000000 */
[----:B------:R-:W-:Y:S01]  /*1b930*/  SEL R6, R0, R3, P0 ;  /* 0x0000000300067207 */ /* 0x000fe20000000000 */
[----:B------:R-:W-:Y:S01]  /*1b940*/  IMAD.X R3, RZ, RZ, UR5, P1 ;  /* 0x00000005ff037e24 */ /* 0x000fe200088e06ff */
[----:B------:R-:W-:-:S02]  /*1b950*/  MOV R218, R46 ;  /* 0x0000002e00da7202 */ /* 0x000fc40000000f00 */
[----:B------:R-:W-:Y:S02]  /*1b960*/  MOV R217, R66 ;  /* 0x0000004200d97202 */ /* 0x000fe40000000f00 */
[----:B------:R1:W5:Y:S01]  /*1b970*/  LDG.E.CONSTANT R0, desc[UR42][R2.64] ;  /* 0x0000002a02007981 */ /* 0x000362000c1e9900 */
[----:B------:R-:W-:Y:S01]  /*1b980*/  UMOV UR4, 0xffffffff ;  /* 0xffffffff00047882 */ /* 0x000fe20000000000 */
[----:B------:R-:W-:Y:S02]  /*1b990*/  MOV R216, R58 ;  /* 0x0000003a00d87202 */ /* 0x000fe40000000f00 */
[----:B------:R-:W-:Y:S02]  /*1b9a0*/  MOV R215, R50 ;  /* 0x0000003200d77202 */ /* 0x000fe40000000f00 */
[----:B------:R-:W-:Y:S02]  /*1b9b0*/  MOV R213, R34 ;  /* 0x0000002200d57202 */ /* 0x000fe40000000f00 */
[----:B------:R-:W-:Y:S01]  /*1b9c0*/  MOV R212, R26 ;  /* 0x0000001a00d47202 */ /* 0x000fe20000000f00 */
[----:B------:R-:W-:Y:S06]  /*1b9d0*/  BRA.DIV UR4, `(.L_x_505) ;  /* 0x000000f204107947 */ /* 0x000fec000b800000 */
[----:B------:R-:W-:Y:S01]  /*1b9e0*/  SEL R27, R53, R81, P0 ;  /* 0x00000051351b7207 */ /* 0x000fe20000000000 */
[----:B-1---5:R-:W-:Y:S01]  /*1b9f0*/  SHFL.IDX PT, R3, R55, R0, 0x1c1f ;  /* 0x001c1f0037037589 */ /* 0x022fe200000e0000 */
[----:B------:R-:W-:Y:S02]  /*1ba00*/  SEL R26, R81, R53, P0 ;  /* 0x00000035511a7207 */ /* 0x000fe40000000000 */
[----:B------:R-:W-:Y:S01]  /*1ba10*/  SEL R70, R101, R129, P0 ;  /* 0x0000008165467207 */ /* 0x000fe20000000000 */
[----:B------:R-:W-:Y:S01]  /*1ba20*/  SHFL.IDX PT, R4, R4, R0, 0x1c1f ;  /* 0x001c1f0004047589 */ /* 0x000fe200000e0000 */
[----:B------:R-:W-:Y:S02]  /*1ba30*/  SEL R21, R32, R25, P0 ;  /* 0x0000001920157207 */ /* 0x000fe40000000000 */
[----:B------:R-:W-:Y:S01]  /*1ba40*/  SEL R24, R25, R32, P0 ;  /* 0x0000002019187207 */ /* 0x000fe20000000000 */
[----:B------:R-:W-:Y:S01]  /*1ba50*/  SHFL.IDX PT, R27, R27, R0, 0x1c1f ;  /* 0x001c1f001b1b7589 */ /* 0x000fe200000e0000 */
[----:B------:R-:W-:-:S02]  /*1ba60*/  SEL R101, R129, R101, P0 ;  /* 0x0000006581657207 */ /* 0x000fc40000000000 */
[----:B------:R-:W-:Y:S01]  /*1ba70*/  SEL R81, R117, R145, P0 ;  /* 0x0000009175517207 */ /* 0x000fe20000000000 */
[----:B------:R-:W-:Y:S01]  /*1ba80*/  SHFL.IDX PT, R21, R21, R0, 0x1c1f ;  /* 0x001c1f0015157589 */ /* 0x000fe200000e0000 */
        /* <DEDUP_REMOVED lines=28> */
[----:B------:R-:W-:Y:S01]  /*1bc50*/  LOP3.LUT R2, R0, 0x2, RZ, 0x3c, !PT ;  /* 0x0000000200027812 */ /* 0x000fe200078e3cff */
[----:B------:R-:W-:Y:S01]  /*1bc60*/  SHFL.IDX PT, R74, R74, R0, 0x1c1f ;  /* 0x001c1f004a4a7589 */ /* 0x000fe200000e0000 */
[----:B------:R-:W-:Y:S02]  /*1bc70*/  SEL R39, R9, R8, P0 ;  /* 0x0000000809277207 */ /* 0x000fe40000000000 */
[----:B------:R-:W-:Y:S01]  /*1bc80*/  SEL R38, R37, R49, P0 ;  /* 0x0000003125267207 */ /* 0x000fe20000000000 */
[----:B------:R-:W1:Y:S01]  /*1bc90*/  SHFL.IDX PT, R61, R61, R2, 0x1c1f ;  /* 0x001c1f023d3d7589 */ /* 0x000e6200000e0000 */
        /* <DEDUP_REMOVED lines=113> */
[----:B------:R-:W2:Y:S01]  /*1c3b0*/  SHFL.IDX PT, R54, R127, R0, 0x1c1f ;  /* 0x001c1f007f367589 */ /* 0x000ea200000e0000 */
[----:B------:R-:W-:Y:S02]  /*1c3c0*/  SEL R128, R161, R128, P0 ;  /* 0x00000080a1807207 */ /* 0x000fe40000000000 */
[----:B------:R-:W-:Y:S01]  /*1c3d0*/  SEL R133, R133, R160, P0 ;  /* 0x000000a085857207 */ /* 0x000fe20000000000 */
[----:B------:R-:W-:Y:S01]  /*1c3e0*/  SHFL.IDX PT, R129, R123, R0, 0x1c1f ;  /* 0x001c1f007b817589 */ /* 0x000fe200000e0000 */
[----:B------:R-:W-:-:S02]  /*1c3f0*/  SEL R141, R141, R162, P0 ;  /* 0x000000a28d8d7207 */ /* 0x000fc40000000000 */
[----:B------:R-:W-:Y:S01]  /*1c400*/  SEL R144, R165, R144, P0 ;  /* 0x00000090a5907207 */ /* 0x000fe20000000000 */
[----:B------:R-:W3:Y:S01]  /*1c410*/  SHFL.IDX PT, R24, R24, R2, 0x1c1f ;  /* 0x001c1f0218187589 */ /* 0x000ee200000e0000 */
[----:B------:R-:W-:Y:S02]  /*1c420*/  SEL R149, R149, R164, P0 ;  /* 0x000000a495957207 */ /* 0x000fe40000000000 */
[----:B------:R-:W-:Y:S01]  /*1c430*/  SEL R153, R167, R153, P0 ;  /* 0x00000099a7997207 */ /* 0x000fe20000000000 */
[----:B------:R-:W4:Y:S01]  /*1c440*/  SHFL.IDX PT, R25, R51, R2, 0x1c1f ;  /* 0x001c1f0233197589 */ /* 0x000f2200000e0000 */
[----:B------:R-:W-:Y:S02]  /*1c450*/  SEL R154, R154, R166, P0 ;  /* 0x000000a69a9a7207 */ /* 0x000fe40000000000 */
[----:B------:R-:W-:Y:S01]  /*1c460*/  SEL R155, R169, R155, P0 ;  /* 0x0000009ba99b7207 */ /* 0x000fe20000000000 */
[----:B------:R-:W0:Y:S01]  /*1c470*/  SHFL.IDX PT, R52, R52, R2, 0x1c1f ;  /* 0x001c1f0234347589 */ /* 0x000e2200000e0000 */
[----:B------:R-:W-:-:S02]  /*1c480*/  SEL R156, R156, R168, P0 ;  /* 0x000000a89c9c7207 */ /* 0x000fc40000000000 */
[----:B------:R-:W-:Y:S01]  /*1c490*/  SEL R102, R103, R102, P0 ;  /* 0x0000006667667207 */ /* 0x000fe20000000000 */
[----:B------:R-:W0:Y:S01]  /*1c4a0*/  SHFL.IDX PT, R28, R28, R2, 0x1c1f ;  /* 0x001c1f021c1c7589 */ /* 0x000e2200000e0000 */
[----:B------:R-:W-:Y:S02]  /*1c4b0*/  SEL R107, R107, R106, P0 ;  /* 0x0000006a6b6b7207 */ /* 0x000fe40000000000 */
[----:B------:R-:W-:Y:S01]  /*1c4c0*/  SEL R115, R115, R114, P0 ;  /* 0x0000007273737207 */ /* 0x000fe20000000000 */
[----:B------:R-:W0:Y:S01]  /*1c4d0*/  SHFL.IDX PT, R26, R26, R2, 0x1c1f ;  /* 0x001c1f021a1a7589 */ /* 0x000e2200000e0000 */
        /* <DEDUP_REMOVED lines=8> */
[----:B------:R-:W0:Y:S01]  /*1c560*/  SHFL.IDX PT, R56, R56, R2, 0x1c1f ;  /* 0x001c1f0238387589 */ /* 0x000e2200000e0000 */
[----:B------:R-:W-:Y:S02]  /*1c570*/  SEL R103, R150, R151, P0 ;  /* 0x0000009796677207 */ /* 0x000fe40000000000 */
[----:B------:R-:W-:Y:S01]  /*1c580*/  SEL R150, R151, R150, P0 ;  /* 0x0000009697967207 */ /* 0x000fe20000000000 */
[----:B------:R-:W-:Y:S01]  /*1c590*/  SHFL.IDX PT, R53, R53, R0, 0x1c1f ;  /* 0x001c1f0035357589 */ /* 0x000fe200000e0000 */
[----:B-1----:R-:W-:-:S02]  /*1c5a0*/  SEL R177, R42, R61, P0 ;  /* 0x0000003d2ab17207 */ /* 0x002fc40000000000 */
[----:B------:R-:W-:Y:S01]  /*1c5b0*/  SEL R176, R61, R42, P0 ;  /* 0x0000002a3db07207 */ /* 0x000fe20000000000 */
[----:B------:R-:W1:Y:S01]  /*1c5c0*/  SHFL.IDX PT, R69, R69, R2, 0x1c1f ;  /* 0x001c1f0245457589 */ /* 0x000e6200000e0000 */
[----:B--2---:R-:W-:Y:S02]  /*1c5d0*/  SEL R61, R54, R55, P0 ;  /* 0x00000037363d7207 */ /* 0x004fe40000000000 */
        /* <DEDUP_REMOVED lines=13> */
[----:B------:R-:W2:Y:S01]  /*1c6b0*/  SHFL.IDX PT, R104, R104, R2, 0x1c1f ;  /* 0x001c1f0268687589 */ /* 0x000ea200000e0000 */
        /* <DEDUP_REMOVED lines=11> */
[----:B------:R-:W2:Y:S01]  /*1c770*/  SHFL.IDX PT, R112, R112, R2, 0x1c1f ;  /* 0x001c1f0270707589 */ /* 0x000ea200000e0000 */
        /* <DEDUP_REMOVED lines=11> */
[----:B------:R-:W-:Y:S01]  /*1c830*/  SHFL.IDX PT, R119, R119, R0, 0x1c1f ;  /* 0x001c1f0077777589 */ /* 0x000fe200000e0000 */
[----:B------:R-:W-:Y:S02]  /*1c840*/  SEL R60, R74, R78, P0 ;  /* 0x0000004e4a3c7207 */ /* 0x000fe40000000000 */
[----:B------:R-:W-:Y:S01]  /*1c850*/  SEL R55, R79, R86, P0 ;  /* 0x000000564f377207 */ /* 0x000fe20000000000 */
[----:B------:R-:W2:Y:S01]  /*1c860*/  SHFL.IDX PT, R159, R159, R2, 0x1c1f ;  /* 0x001c1f029f9f7589 */ /* 0x000ea200000e0000 */
[----:B------:R-:W-:-:S02]  /*1c870*/  SEL R64, R82, R90, P0 ;  /* 0x0000005a52407207 */ /* 0x000fc40000000000 */
[----:B------:R-:W-:Y:S01]  /*1c880*/  SEL R68, R83, R94, P0 ;  /* 0x0000005e53447207 */ /* 0x000fe20000000000 */
[----:B------:R-:W-:Y:S01]  /*1c890*/  SHFL.IDX PT, R65, R65, R0, 0x1c1f ;  /* 0x001c1f0041417589 */ /* 0x000fe200000e0000 */
[----:B---3--:R-:W-:Y:S02]  /*1c8a0*/  SEL R200, R21, R24, P0 ;  /* 0x0000001815c87207 */ /* 0x008fe40000000000 */
[----:B------:R-:W-:Y:S01]  /*1c8b0*/  SEL R201, R24, R21, P0 ;  /* 0x0000001518c97207 */ /* 0x000fe20000000000 */
[----:B------:R-:W3:Y:S01]  /*1c8c0*/  SHFL.IDX PT, R125, R125, R2, 0x1c1f ;  /* 0x001c1f027d7d7589 */ /* 0x000ee200000e0000 */
[----:B----4-:R-:W-:Y:S02]  /*1c8d0*/  SEL R198, R20, R25, P0 ;  /* 0x0000001914c67207 */ /* 0x010fe40000000000 */
[----:B------:R-:W-:Y:S01]  /*1c8e0*/  SEL R199, R25, R20, P0 ;  /* 0x0000001419c77207 */ /* 0x000fe20000000000 */
[----:B------:R-:W-:Y:S01]  /*1c8f0*/  SHFL.IDX PT, R89, R89, R0, 0x1c1f ;  /* 0x001c1f0059597589 */ /* 0x000fe200000e0000 */
[----:B0-----:R-:W-:-:S02]  /*1c900*/  SEL R194, R39, R52, P0 ;  /* 0x0000003427c27207 */ /* 0x001fc40000000000 */
[----:B------:R-:W-:Y:S01]  /*1c910*/  SEL R195, R52, R39, P0 ;  /* 0x0000002734c37207 */ /* 0x000fe20000000000 */
[----:B------:R-:W0:Y:S01]  /*1c920*/  SHFL.IDX PT, R128, R128, R2, 0x1c1f ;  /* 0x001c1f0280807589 */ /* 0x000e2200000e0000 */
[----:B------:R-:W-:Y:S02]  /*1c930*/  SEL R185, R32, R28, P0 ;  /* 0x0000001c20b97207 */ /* 0x000fe40000000000 */
[----:B------:R-:W-:Y:S01]  /*1c940*/  SEL R184, R28, R32, P0 ;  /* 0x000000201cb87207 */ /* 0x000fe20000000000 */
[----:B------:R-:W-:Y:S01]  /*1c950*/  SHFL.IDX PT, R92, R92, R0, 0x1c1f ;  /* 0x001c1f005c5c7589 */ /* 0x000fe200000e0000 */
[----:B------:R-:W-:Y:S02]  /*1c960*/  SEL R181, R27, R26, P0 ;  /* 0x0000001a1bb57207 */ /* 0x000fe40000000000 */
[----:B------:R-:W-:Y:S01]  /*1c970*/  SEL R180, R26, R27, P0 ;  /* 0x0000001b1ab47207 */ /* 0x000fe20000000000 */
[----:B------:R-:W4:Y:S01]  /*1c980*/  SHFL.IDX PT, R133, R133, R2, 0x1c1f ;  /* 0x001c1f0285857589 */ /* 0x000f2200000e0000 */
[----:B------:R-:W-:-:S02]  /*1c990*/  SEL R179, R43, R56, P0 ;  /* 0x000000382bb37207 */ /* 0x000fc40000000000 */
[----:B------:R-:W-:Y:S01]  /*1c9a0*/  SEL R178, R56, R43, P0 ;  /* 0x0000002b38b27207 */ /* 0x000fe20000000000 */
[----:B------:R-:W-:Y:S01]  /*1c9b0*/  SHFL.IDX PT, R97, R97, R0, 0x1c1f ;  /* 0x001c1f0061617589 */ /* 0x000fe200000e0000 */
[----:B-1----:R-:W-:Y:S02]  /*1c9c0*/  SEL R173, R53, R69, P0 ;  /* 0x0000004535ad7207 */ /* 0x002fe40000000000 */
[----:B------:R-:W-:Y:S01]  /*1c9d0*/  SEL R147, R69, R53, P0 ;  /* 0x0000003545937207 */ /* 0x000fe20000000000 */
[----:B------:R-:W1:Y:S01]  /*1c9e0*/  SHFL.IDX PT, R141, R141, R2, 0x1c1f ;  /* 0x001c1f028d8d7589 */ /* 0x000e6200000e0000 */
[----:B------:R-:W-:Y:S02]  /*1c9f0*/  SEL R57, R72, R57, P0 ;  /* 0x0000003948397207 */ /* 0x000fe40000000000 */
[----:B------:R-:W-:Y:S01]  /*1ca00*/  SEL R58, R77, R58, P0 ;  /* 0x0000003a4d3a7207 */ /* 0x000fe20000000000 */
[----:B------:R-:W-:Y:S01]  /*1ca10*/  SHFL.IDX PT, R121, R121, R0, 0x1c1f ;  /* 0x001c1f0079797589 */ /* 0x000fe200000e0000 */
[----:B------:R-:W-:-:S02]  /*1ca20*/  SEL R59, R80, R59, P0 ;  /* 0x0000003b503b7207 */ /* 0x000fc40000000000 */
[----:B------:R-:W-:Y:S01]  /*1ca30*/  SEL R62, R85, R62, P0 ;  /* 0x0000003e553e7207 */ /* 0x000fe20000000000 */
[----:B------:R-:W1:Y:S01]  /*1ca40*/  SHFL.IDX PT, R144, R144, R2, 0x1c1f ;  /* 0x001c1f0290907589 */ /* 0x000e6200000e0000 */
[----:B------:R-:W-:Y:S02]  /*1ca50*/  SEL R63, R88, R63, P0 ;  /* 0x0000003f583f7207 */ /* 0x000fe40000000000 */
[----:B------:R-:W-:Y:S01]  /*1ca60*/  SEL R66, R93, R66, P0 ;  /* 0x000000425d427207 */ /* 0x000fe20000000000 */
        /* <DEDUP_REMOVED lines=9> */
[----:B------:R-:W1:Y:S01]  /*1cb00*/  SHFL.IDX PT, R153, R153, R2, 0x1c1f ;  /* 0x001c1f0299997589 */ /* 0x000e6200000e0000 */
[----:B--2---:R-:W-:Y:S02]  /*1cb10*/  SEL R10, R70, R101, P0 ;  /* 0x00000065460a7207 */ /* 0x004fe40000000000 */
        /* <DEDUP_REMOVED lines=9> */
[----:B---3--:R-:W-:Y:S01]  /*1cbb0*/  SEL R28, R65, R125, P0 ;  /* 0x0000007d411c7207 */ /* 0x008fe20000000000 */
[----:B------:R-:W3:Y:S01]  /*1cbc0*/  SHFL.IDX PT, R155, R155, R2, 0x1c1f ;  /* 0x001c1f029b9b7589 */ /* 0x000ee200000e0000 */
[----:B0-----:R-:W-:-:S02]  /*1cbd0*/  SEL R42, R89, R128, P0 ;  /* 0x00000080592a7207 */ /* 0x001fc40000000000 */
[----:B----4-:R-:W-:Y:S01]  /*1cbe0*/  SEL R43, R92, R133, P0 ;  /* 0x000000855c2b7207 */ /* 0x010fe20000000000 */
[----:B------:R-:W-:Y:S01]  /*1cbf0*/  SHFL.IDX PT, R116, R116, R0, 0x1c1f ;  /* 0x001c1f0074747589 */ /* 0x000fe200000e0000 */
[----:B-1----:R-:W-:Y:S02]  /*1cc00*/  SEL R45, R97, R141, P0 ;  /* 0x0000008d612d7207 */ /* 0x002fe40000000000 */
[----:B------:R-:W-:Y:S01]  /*1cc10*/  SEL R46, R121, R144, P0 ;  /* 0x00000090792e7207 */ /* 0x000fe20000000000 */
[----:B------:R-:W0:Y:S01]  /*1cc20*/  SHFL.IDX PT, R156, R156, R2, 0x1c1f ;  /* 0x001c1f029c9c7589 */ /* 0x000e2200000e0000 */
[----:B------:R-:W-:Y:S02]  /*1cc30*/  SEL R47, R100, R149, P0 ;  /* 0x00000095642f7207 */ /* 0x000fe40000000000 */
[----:B------:R-:W-:Y:S01]  /*1cc40*/  SEL R48, R105, R153, P0 ;  /* 0x0000009969307207 */ /* 0x000fe20000000000 */
[----:B------:R-:W1:Y:S01]  /*1cc50*/  SHFL.IDX PT, R75, R75, R2, 0x1c1f ;  /* 0x001c1f024b4b7589 */ /* 0x000e6200000e0000 */
[----:B------:R-:W-:-:S02]  /*1cc60*/  SEL R80, R114, R111, P0 ;  /* 0x0000006f72507207 */ /* 0x000fc40000000000 */
[----:B------:R-:W-:Y:S01]  /*1cc70*/  SEL R90, R129, R123, P0 ;  /* 0x0000007b815a7207 */ /* 0x000fe20000000000 */
[----:B------:R-:W4:Y:S01]  /*1cc80*/  SHFL.IDX PT, R124, R137, R2, 0x1c1f ;  /* 0x001c1f02897c7589 */ /* 0x000f2200000e0000 */
[----:B--2---:R-:W-:Y:S02]  /*1cc90*/  SEL R50, R108, R154, P0 ;  /* 0x0000009a6c327207 */ /* 0x004fe40000000000 */
[----:B------:R-:W-:Y:S01]  /*1cca0*/  SEL R70, R101, R70, P0 ;  /* 0x0000004665467207 */ /* 0x000fe20000000000 */
[----:B------:R-:W-:Y:S01]  /*1ccb0*/  SHFL.IDX PT, R87, R87, R0, 0x1c1f ;  /* 0x001c1f0057577589 */ /* 0x000fe200000e0000 */
[----:B------:R-:W-:Y:S02]  /*1ccc0*/  SEL R71, R104, R71, P0 ;  /* 0x0000004768477207 */ /* 0x000fe40000000000 */
[----:B------:R-:W-:Y:S01]  /*1ccd0*/  SEL R73, R109, R73, P0 ;  /* 0x000000496d497207 */ /* 0x000fe20000000000 */
[----:B------:R-:W2:Y:S01]  /*1cce0*/  SHFL.IDX PT, R102, R102, R2, 0x1c1f ;  /* 0x001c1f0266667589 */ /* 0x000ea200000e0000 */
[----:B---3--:R-:W-:-:S02]  /*1ccf0*/  SEL R52, R113, R155, P0 ;  /* 0x0000009b71347207 */ /* 0x008fc40000000000 */
[----:B------:R-:W-:Y:S01]  /*1cd00*/  SEL R76, R112, R76, P0 ;  /* 0x0000004c704c7207 */ /* 0x000fe20000000000 */
[----:B------:R-:W-:Y:S01]  /*1cd10*/  SHFL.IDX PT, R106, R140, R0, 0x1c1f ;  /* 0x001c1f008c6a7589 */ /* 0x000fe200000e0000 */
[----:B------:R-:W-:Y:S02]  /*1cd20*/  SEL R81, R117, R81, P0 ;  /* 0x0000005175517207 */ /* 0x000fe40000000000 */
[----:B------:R-:W-:Y:S01]  /*1cd30*/  SEL R84, R120, R84, P0 ;  /* 0x0000005478547207 */ /* 0x000fe20000000000 */
[----:B------:R-:W3:Y:S01]  /*1cd40*/  SHFL.IDX PT, R107, R107, R2, 0x1c1f ;  /* 0x001c1f026b6b7589 */ /* 0x000ee200000e0000 */
[----:B0-----:R-:W-:Y:S02]  /*1cd50*/  SEL R53, R116, R156, P0 ;  /* 0x0000009c74357207 */ /* 0x001fe40000000000 */
[----:B------:R-:W-:Y:S01]  /*1cd60*/  SEL R119, R159, R119, P0 ;  /* 0x000000779f777207 */ /* 0x000fe20000000000 */
[----:B------:R-:W-:Y:S01]  /*1cd70*/  SHFL.IDX PT, R91, R91, R0, 0x1c1f ;  /* 0x001c1f005b5b7589 */ /* 0x000fe200000e0000 */
[----:B-1----:R-:W-:-:S02]  /*1cd80*/  SEL R56, R118, R75, P0 ;  /* 0x0000004b76387207 */ /* 0x002fc40000000000 */
[----:B------:R-:W-:Y:S01]  /*1cd90*/  SEL R65, R125, R65, P0 ;  /* 0x000000417d417207 */ /* 0x000fe20000000000 */
[----:B------:R-:W0:Y:S01]  /*1cda0*/  SHFL.IDX PT, R110, R110, R2, 0x1c1f ;  /* 0x001c1f026e6e7589 */ /* 0x000e2200000e0000 */
[----:B----4-:R-:W-:Y:S02]  /*1cdb0*/  SEL R69, R127, R124, P0 ;  /* 0x0000007c7f457207 */ /* 0x010fe40000000000 */
[----:B------:R-:W-:Y:S01]  /*1cdc0*/  SEL R89, R128, R89, P0 ;  /* 0x0000005980597207 */ /* 0x000fe20000000000 */
[----:B------:R-:W-:Y:S01]  /*1cdd0*/  SHFL.IDX PT, R95, R95, R0, 0x1c1f ;  /* 0x001c1f005f5f7589 */ /* 0x000fe200000e0000 */
[----:B------:R-:W-:Y:S02]  /*1cde0*/  SEL R92, R133, R92, P0 ;  /* 0x0000005c855c7207 */ /* 0x000fe40000000000 */
[----:B------:R-:W-:Y:S01]  /*1cdf0*/  SEL R97, R141, R97, P0 ;  /* 0x000000618d617207 */ /* 0x000fe20000000000 */
[----:B------:R-:W1:Y:S01]  /*1ce00*/  SHFL.IDX PT, R157, R157, R2, 0x1c1f ;  /* 0x001c1f029d9d7589 */ /* 0x000e6200000e0000 */
[----:B--2---:R-:W-:-:S02]  /*1ce10*/  SEL R72, R87, R102, P0 ;  /* 0x0000006657487207 */ /* 0x004fc40000000000 */
[----:B------:R-:W-:Y:S01]  /*1ce20*/  SEL R121, R144, R121, P0 ;  /* 0x0000007990797207 */ /* 0x000fe20000000000 */
[----:B------:R-:W-:Y:S01]  /*1ce30*/  SHFL.IDX PT, R115, R145, R0, 0x1c1f ;  /* 0x001c1f0091737589 */ /* 0x000fe200000e0000 */
[----:B------:R-:W-:Y:S02]  /*1ce40*/  SEL R100, R149, R100, P0 ;  /* 0x0000006495647207 */ /* 0x000fe40000000000 */
[----:B------:R-:W-:Y:S01]  /*1ce50*/  SEL R105, R153, R105, P0 ;  /* 0x0000006999697207 */ /* 0x000fe20000000000 */
[----:B------:R-:W2:Y:S01]  /*1ce60*/  SHFL.IDX PT, R122, R122, R2, 0x1c1f ;  /* 0x001c1f027a7a7589 */ /* 0x000ea200000e0000 */
[----:B---3--:R-:W-:Y:S02]  /*1ce70*/  SEL R77, R106, R107, P0 ;  /* 0x0000006b6a4d7207 */ /* 0x008fe40000000000 */
[----:B------:R-:W-:Y:S01]  /*1ce80*/  SEL R108, R154, R108, P0 ;  /* 0x0000006c9a6c7207 */ /* 0x000fe20000000000 */
[----:B------:R-:W-:Y:S01]  /*1ce90*/  SHFL.IDX PT, R98, R98, R0, 0x1c1f ;  /* 0x001c1f0062627589 */ /* 0x000fe200000e0000 */
[----:B------:R-:W-:-:S02]  /*1cea0*/  SEL R113, R155, R113, P0 ;  /* 0x000000719b717207 */ /* 0x000fc40000000000 */
[----:B------:R-:W-:Y:S01]  /*1ceb0*/  SEL R116, R156, R116, P0 ;  /* 0x000000749c747207 */ /* 0x000fe20000000000 */
[----:B------:R-:W3:Y:S01]  /*1cec0*/  SHFL.IDX PT, R126, R126, R2, 0x1c1f ;  /* 0x001c1f027e7e7589 */ /* 0x000ee200000e0000 */
[----:B0-----:R-:W-:Y:S02]  /*1ced0*/  SEL R78, R91, R110, P0 ;  /* 0x0000006e5b4e7207 */ /* 0x001fe40000000000 */
[----:B------:R-:W-:Y:S01]  /*1cee0*/  SEL R75, R75, R118, P0 ;  /* 0x000000764b4b7207 */ /* 0x000fe20000000000 */
[----:B------:R-:W-:Y:S01]  /*1cef0*/  SHFL.IDX PT, R99, R99, R0, 0x1c1f ;  /* 0x001c1f0063637589 */ /* 0x000fe200000e0000 */
[----:B------:R-:W-:Y:S02]  /*1cf00*/  SEL R124, R124, R127, P0 ;  /* 0x0000007f7c7c7207 */ /* 0x000fe40000000000 */
[----:B------:R-:W-:Y:S01]  /*1cf10*/  SEL R87, R102, R87, P0 ;  /* 0x0000005766577207 */ /* 0x000fe20000000000 */
[----:B------:R-:W0:Y:S01]  /*1cf20*/  SHFL.IDX PT, R134, R134, R2, 0x1c1f ;  /* 0x001c1f0286867589 */ /* 0x000e2200000e0000 */
[----:B-1----:R-:W-:-:S02]  /*1cf30*/  SEL R85, R95, R157, P0 ;  /* 0x0000009d5f557207 */ /* 0x002fc40000000000 */
        /* <DEDUP_REMOVED lines=11> */
[----:B---3--:R-:W-:Y:S02]  /*1cff0*/  SEL R88, R98, R126, P0 ;  /* 0x0000007e62587207 */ /* 0x008fe40000000000 */
[----:B------:R-:W-:Y:S01]  /*1d000*/  SEL R98, R126, R98, P0 ;  /* 0x000000627e627207 */ /* 0x000fe20000000000 */
[----:B------:R-:W-:Y:S04]  /*1d010*/  SHFL.IDX PT, R38, R38, R0, 0x1c1f ;  /* 0x001c1f0026267589 */ /* 0x000fe800000e0000 */
[----:B------:R-:W3:Y:S01]  /*1d020*/  SHFL.IDX PT, R37, R37, R2, 0x1c1f ;  /* 0x001c1f0225257589 */ /* 0x000ee200000e0000 */
[----:B0-----:R-:W-:-:S02]  /*1d030*/  SEL R93, R99, R134, P0 ;  /* 0x00000086635d7207 */ /* 0x001fc40000000000 */
[----:B------:R-:W-:Y:S01]  /*1d040*/  SEL R99, R134, R99, P0 ;  /* 0x0000006386637207 */ /* 0x000fe20000000000 */
[----:B------:R-:W-:Y:S04]  /*1d050*/  SHFL.IDX PT, R36, R36, R0, 0x1c1f ;  /* 0x001c1f0024247589 */ /* 0x000fe800000e0000 */
[----:B------:R-:W0:Y:S01]  /*1d060*/  SHFL.IDX PT, R35, R35, R2, 0x1c1f ;  /* 0x001c1f0223237589 */ /* 0x000e2200000e0000 */
[----:B-1----:R-:W-:Y:S02]  /*1d070*/  SEL R94, R130, R132, P0 ;  /* 0x00000084825e7207 */ /* 0x002fe40000000000 */
[----:B------:R-:W-:Y:S01]  /*1d080*/  SEL R130, R132, R130, P0 ;  /* 0x0000008284827207 */ /* 0x000fe20000000000 */
[----:B------:R-:W-:Y:S04]  /*1d090*/  SHFL.IDX PT, R34, R34, R0, 0x1c1f ;  /* 0x001c1f0022227589 */ /* 0x000fe800000e0000 */
[----:B------:R-:W1:Y:S01]  /*1d0a0*/  SHFL.IDX PT, R33, R33, R2, 0x1c1f ;  /* 0x001c1f0221217589 */ /* 0x000e6200000e0000 */
[----:B--2---:R-:W-:-:S02]  /*1d0b0*/  SEL R96, R131, R142, P0 ;  /* 0x0000008e83607207 */ /* 0x004fc40000000000 */
[----:B------:R-:W-:Y:S01]  /*1d0c0*/  SEL R131, R142, R131, P0 ;  /* 0x000000838e837207 */ /* 0x000fe20000000000 */
[----:B------:R-:W2:Y:S04]  /*1d0d0*/  SHFL.IDX PT, R51, R210, R0, 0x1c1f ;  /* 0x001c1f00d2337589 */ /* 0x000ea800000e0000 */
[----:B------:R-:W4:Y:S01]  /*1d0e0*/  SHFL.IDX PT, R103, R103, R0, 0x1c1f ;  /* 0x001c1f0067677589 */ /* 0x000f2200000e0000 */
[----:B---3--:R-:W-:Y:S02]  /*1d0f0*/  SEL R196, R38, R37, P0 ;  /* 0x0000002526c47207 */ /* 0x008fe40000000000 */
[----:B------:R-:W-:Y:S01]  /*1d100*/  SEL R197, R37, R38, P0 ;  /* 0x0000002625c57207 */ /* 0x000fe20000000000 */
[----:B------:R-:W3:Y:S04]  /*1d110*/  SHFL.IDX PT, R0, R211, R2, 0x1c1f ;  /* 0x001c1f02d3007589 */ /* 0x000ee800000e0000 */
[----:B------:R2:W3:Y:S01]  /*1d120*/  SHFL.IDX PT, R150, R150, R2, 0x1c1f ;  /* 0x001c1f0296967589 */ /* 0x0004e200000e0000 */
[----:B0-----:R-:W-:-:S02]  /*1d130*/  SEL R192, R36, R35, P0 ;  /* 0x0000002324c07207 */ /* 0x001fc40000000000 */
[----:B------:R-:W-:Y:S02]  /*1d140*/  SEL R193, R35, R36, P0 ;  /* 0x0000002423c17207 */ /* 0x000fe40000000000 */
[----:B-1----:R-:W-:Y:S02]  /*1d150*/  SEL R189, R34, R33, P0 ;  /* 0x0000002122bd7207 */ /* 0x002fe40000000000 */
[----:B------:R-:W-:Y:S02]  /*1d160*/  SEL R188, R33, R34, P0 ;  /* 0x0000002221bc7207 */ /* 0x000fe40000000000 */
[----:B--2---:R-:W-:-:S07]  /*1d170*/  MOV R2, RZ ;  /* 0x000000ff00027202 */ /* 0x004fce0000000f00 */
.L_x_820:
[----:B------:R-:W2:Y:S01]  /*1d180*/  LDL.LU R101, [R1+0x74] ;  /* 0x0000740001657983 */ /* 0x000ea20000300800 */
[----:B------:R-:W-:Y:S05]  /*1d190*/  WARPSYNC.ALL ;  /* 0x0000000000007948 */ /* 0x000fea0003800000 */
[----:B------:R-:W2:Y:S01]  /*1d1a0*/  LDL.LU R11, [R1+0x78] ;  /* 0x00007800010b7983 */ /* 0x000ea20000300800 */
[----:B------:R-:W-:Y:S01]  /*1d1b0*/  F2FP.BF16.F32.PACK_AB R12, R206, R208 ;  /* 0x000000d0ce0c723e */ /* 0x000fe200000010ff */
[----:B------:R-:W-:Y:S01]  /*1d1c0*/  ULDC.64 UR4, c[0x0][0xc00] ;  /* 0x0003000000047ab9 */ /* 0x000fe20000000a00 */
[----:B------:R-:W-:Y:S01]  /*1d1d0*/  F2FP.BF16.F32.PACK_AB R13, R28, R27 ;  /* 0x0000001b1c0d723e */ /* 0x000fe200000010ff */
[----:B------:R-:W-:Y:S01]  /*1d1e0*/  ULDC.64 UR6, c[0x0][0xc08] ;  /* 0x0003020000067ab9 */ /* 0x000fe20000000a00 */
[----:B------:R-:W-:Y:S01]  /*1d1f0*/  F2FP.BF16.F32.PACK_AB R14, R207, R209 ;  /* 0x000000d1cf0e723e */ /* 0x000fe200000010ff */
[----:B------:R-:W0:Y:S01]  /*1d200*/  LDC R112, c[0x0][0xbe8] ;  /* 0x0002fa00ff707b82 */ /* 0x000e220000000800 */
[----:B------:R-:W-:-:S07]  /*1d210*/  F2FP.BF16.F32.PACK_AB R15, R65, R119 ;  /* 0x00000077410f723e */ /* 0x000fce00000010ff */
[----:B------:R-:W-:Y:S01]  /*1d220*/  BAR.SYNC.DEFER_BLOCKING 0x1, 0x100 ;  /* 0x0044000000007b1d */ /* 0x000fe20000010000 */
[----:B------:R-:W-:Y:S02]  /*1d230*/  F2FP.BF16.F32.PACK_AB R32, R202, R204 ;  /* 0x000000ccca20723e */ /* 0x000fe400000010ff */
[----:B------:R-:W-:Y:S02]  /*1d240*/  F2FP.BF16.F32.PACK_AB R33, R43, R42 ;  /* 0x0000002a2b21723e */ /* 0x000fe400000010ff */
[----:B------:R-:W-:Y:S02]  /*1d250*/  F2FP.BF16.F32.PACK_AB R34, R203, R205 ;  /* 0x000000cdcb22723e */ /* 0x000fe400000010ff */
[----:B------:R-:W-:Y:S02]  /*1d260*/  F2FP.BF16.F32.PACK_AB R35, R92, R89 ;  /* 0x000000595c23723e */ /* 0x000fe400000010ff */
[----:B------:R-:W-:Y:S02]  /*1d270*/  F2FP.BF16.F32.PACK_AB R36, R198, R200 ;  /* 0x000000c8c624723e */ /* 0x000fe400000010ff */
[----:B------:R-:W-:-:S02]  /*1d280*/  F2FP.BF16.F32.PACK_AB R37, R45, R44 ;  /* 0x0000002c2d25723e */ /* 0x000fc400000010ff */
[----:B------:R-:W-:Y:S02]  /*1d290*/  F2FP.BF16.F32.PACK_AB R38, R199, R201 ;  /* 0x000000c9c726723e */ /* 0x000fe400000010ff */
[----:B------:R-:W-:Y:S01]  /*1d2a0*/  F2FP.BF16.F32.PACK_AB R39, R97, R49 ;  /* 0x000000316127723e */ /* 0x000fe200000010ff */
[----:B------:R1:W-:Y:S04]  /*1d2b0*/  STSM.16.M88.4 [R212], R12 ;  /* 0x0000000cd4007844 */ /* 0x0003e80000000200 */
[----:B------:R4:W-:Y:S04]  /*1d2c0*/  STSM.16.M88.4 [R213], R32 ;  /* 0x00000020d5007844 */ /* 0x0009e80000000200 */
[----:B------:R3:W-:Y:S01]  /*1d2d0*/  STSM.16.M88.4 [R214], R36 ;  /* 0x00000024d6007844 */ /* 0x0007e20000000200 */
[----:B-1----:R-:W-:-:S02]  /*1d2e0*/  F2FP.BF16.F32.PACK_AB R12, R194, R196 ;  /* 0x000000c4c20c723e */ /* 0x002fc400000010ff */
[----:B------:R-:W-:Y:S02]  /*1d2f0*/  F2FP.BF16.F32.PACK_AB R13, R47, R46 ;  /* 0x0000002e2f0d723e */ /* 0x000fe400000010ff */
[----:B------:R-:W-:Y:S02]  /*1d300*/  F2FP.BF16.F32.PACK_AB R14, R195, R197 ;  /* 0x000000c5c30e723e */ /* 0x000fe400000010ff */
[----:B------:R-:W-:Y:S02]  /*1d310*/  F2FP.BF16.F32.PACK_AB R15, R100, R121 ;  /* 0x00000079640f723e */ /* 0x000fe400000010ff */
[----:B----4-:R-:W-:Y:S02]  /*1d320*/  F2FP.BF16.F32.PACK_AB R32, R190, R192 ;  /* 0x000000c0be20723e */ /* 0x010fe400000010ff */
[----:B------:R-:W-:Y:S01]  /*1d330*/  F2FP.BF16.F32.PACK_AB R33, R50, R48 ;  /* 0x000000303221723e */ /* 0x000fe200000010ff */
[----:B------:R1:W-:Y:S01]  /*1d340*/  STSM.16.M88.4 [R215], R12 ;  /* 0x0000000cd7007844 */ /* 0x0003e20000000200 */
[----:B------:R-:W-:-:S02]  /*1d350*/  F2FP.BF16.F32.PACK_AB R34, R191, R193 ;  /* 0x000000c1bf22723e */ /* 0x000fc400000010ff */
[----:B------:R-:W-:Y:S02]  /*1d360*/  F2FP.BF16.F32.PACK_AB R35, R108, R105 ;  /* 0x000000696c23723e */ /* 0x000fe400000010ff */
[----:B---3--:R-:W-:Y:S02]  /*1d370*/  F2FP.BF16.F32.PACK_AB R36, R187, R189 ;  /* 0x000000bdbb24723e */ /* 0x008fe400000010ff */
[----:B------:R-:W-:Y:S01]  /*1d380*/  F2FP.BF16.F32.PACK_AB R37, R53, R52 ;  /* 0x000000343525723e */ /* 0x000fe200000010ff */
[----:B------:R3:W-:Y:S01]  /*1d390*/  STSM.16.M88.4 [R216], R32 ;  /* 0x00000020d8007844 */ /* 0x0007e20000000200 */
[----:B------:R-:W-:Y:S02]  /*1d3a0*/  F2FP.BF16.F32.PACK_AB R38, R186, R188 ;  /* 0x000000bcba26723e */ /* 0x000fe400000010ff */
[----:B------:R-:W-:Y:S02]  /*1d3b0*/  F2FP.BF16.F32.PACK_AB R39, R116, R113 ;  /* 0x000000717427723e */ /* 0x000fe400000010ff */
[----:B-1----:R-:W-:-:S03]  /*1d3c0*/  F2FP.BF16.F32.PACK_AB R12, R183, R185 ;  /* 0x000000b9b70c723e */ /* 0x002fc600000010ff */
[----:B------:R1:W-:Y:S01]  /*1d3d0*/  STSM.16.M88.4 [R217], R36 ;  /* 0x00000024d9007844 */ /* 0x0003e20000000200 */
[----:B------:R-:W-:Y:S02]  /*1d3e0*/  F2FP.BF16.F32.PACK_AB R13, R60, R56 ;  /* 0x000000383c0d723e */ /* 0x000fe400000010ff */
[----:B------:R-:W-:Y:S02]  /*1d3f0*/  F2FP.BF16.F32.PACK_AB R14, R182, R184 ;  /* 0x000000b8b60e723e */ /* 0x000fe400000010ff */
[----:B------:R-:W-:Y:S02]  /*1d400*/  F2FP.BF16.F32.PACK_AB R15, R74, R75 ;  /* 0x0000004b4a0f723e */ /* 0x000fe400000010ff */
[----:B---3--:R-:W-:Y:S02]  /*1d410*/  F2FP.BF16.F32.PACK_AB R32, R179, R181 ;  /* 0x000000b5b320723e */ /* 0x008fe400000010ff */
[----:B------:R-:W-:Y:S01]  /*1d420*/  F2FP.BF16.F32.PACK_AB R33, R55, R61 ;  /* 0x0000003d3721723e */ /* 0x000fe200000010ff */
[----:B------:R3:W-:Y:S01]  /*1d430*/  STSM.16.M88.4 [R218], R12 ;  /* 0x0000000cda007844 */ /* 0x0007e20000000200 */
[----:B------:R-:W-:-:S02]  /*1d440*/  F2FP.BF16.F32.PACK_AB R34, R178, R180 ;  /* 0x000000b4b222723e */ /* 0x000fc400000010ff */
[----:B------:R-:W-:Y:S02]  /*1d450*/  F2FP.BF16.F32.PACK_AB R35, R79, R54 ;  /* 0x000000364f23723e */ /* 0x000fe400000010ff */
[----:B-1----:R-:W-:Y:S02]  /*1d460*/  F2FP.BF16.F32.PACK_AB R36, R175, R177 ;  /* 0x000000b1af24723e */ /* 0x002fe400000010ff */
[----:B------:R-:W-:Y:S01]  /*1d470*/  F2FP.BF16.F32.PACK_AB R37, R68, R64 ;  /* 0x000000404425723e */ /* 0x000fe200000010ff */
[----:B------:R1:W-:Y:S01]  /*1d480*/  STSM.16.M88.4 [R219], R32 ;  /* 0x00000020db007844 */ /* 0x0003e20000000200 */
[----:B------:R-:W-:Y:S02]  /*1d490*/  F2FP.BF16.F32.PACK_AB R38, R174, R176 ;  /* 0x000000b0ae26723e */ /* 0x000fe400000010ff */
[----:B------:R-:W-:Y:S02]  /*1d4a0*/  F2FP.BF16.F32.PACK_AB R39, R83, R82 ;  /* 0x000000525327723e */ /* 0x000fe400000010ff */
[----:B---3--:R-:W-:-:S03]  /*1d4b0*/  F2FP.BF16.F32.PACK_AB R12, R3, R173 ;  /* 0x000000ad030c723e */ /* 0x008fc600000010ff */
[----:B------:R3:W-:Y:S01]  /*1d4c0*/  STSM.16.M88.4 [R220], R36 ;  /* 0x00000024dc007844 */ /* 0x0007e20000000200 */
[----:B------:R-:W-:Y:S02]  /*1d4d0*/  F2FP.BF16.F32.PACK_AB R13, R72, R69 ;  /* 0x00000045480d723e */ /* 0x000fe400000010ff */
[----:B------:R-:W-:Y:S02]  /*1d4e0*/  F2FP.BF16.F32.PACK_AB R14, R57, R147 ;  /* 0x00000093390e723e */ /* 0x000fe400000010ff */
[----:B------:R-:W-:Y:S02]  /*1d4f0*/  F2FP.BF16.F32.PACK_AB R15, R87, R124 ;  /* 0x0000007c570f723e */ /* 0x000fe400000010ff */
[----:B-1----:R-:W-:Y:S02]  /*1d500*/  F2FP.BF16.F32.PACK_AB R32, R5, R4 ;  /* 0x000000040520723e */ /* 0x002fe400000010ff */
        /* <DEDUP_REMOVED lines=26> */
[----:B------:R-:W-:Y:S01]  /*1d6b0*/  STSM.16.M88.4 [R226], R36 ;  /* 0x00000024e2007844 */ /* 0x000fe20000000200 */
[----:B-1----:R-:W-:-:S02]  /*1d6c0*/  SEL R32, R51, R0, P0 ;  /* 0x0000000033207207 */ /* 0x002fc40000000000 */
[----:B------:R-:W-:Y:S02]  /*1d6d0*/  SEL R34, R0, R51, P0 ;  /* 0x0000003300227207 */ /* 0x000fe40000000000 */
[----:B------:R-:W-:Y:S02]  /*1d6e0*/  SEL R33, R103, R150, P0 ;  /* 0x0000009667217207 */ /* 0x000fe40000000000 */
[----:B------:R-:W-:Y:S02]  /*1d6f0*/  SEL R35, R150, R103, P0 ;  /* 0x0000006796237207 */ /* 0x000fe40000000000 */
[----:B------:R-:W-:Y:S02]  /*1d700*/  F2FP.BF16.F32.PACK_AB R13, R33, R32 ;  /* 0x00000020210d723e */ /* 0x000fe400000010ff */
[----:B------:R-:W-:Y:S02]  /*1d710*/  F2FP.BF16.F32.PACK_AB R15, R35, R34 ;  /* 0x00000022230f723e */ /* 0x000fe400000010ff */
[----:B------:R-:W-:-:S03]  /*1d720*/  ISETP.NE.U32.AND P0, PT, RZ, UR4, PT ;  /* 0x00000004ff007c0c */ /* 0x000fc6000bf05070 */
[----:B------:R2:W-:Y:S01]  /*1d730*/  STSM.16.M88.4 [R227], R12 ;  /* 0x0000000ce3007844 */ /* 0x0005e20000000200 */
[----:B------:R-:W-:Y:S01]  /*1d740*/  BAR.SYNC.DEFER_BLOCKING 0x1, 0x100 ;  /* 0x0044000000007b1d */ /* 0x000fe20000010000 */
[----:B------:R-:W-:Y:S02]  /*1d750*/  ISETP.NE.AND.EX P0, PT, RZ, UR5, PT, P0 ;  /* 0x00000005ff007c0c */ /* 0x000fe4000bf05300 */
[----:B--2---:R-:W-:-:S04]  /*1d760*/  IADD3 R12, P1, R101, UR4, RZ ;  /* 0x00000004650c7c10 */ /* 0x004fc8000ff3e0ff */
[----:B------:R-:W-:-:S07]  /*1d770*/  IADD3.X R13, R11, UR5, RZ, P1, !PT ;  /* 0x000000050b0d7c10 */ /* 0x000fce0008ffe4ff */
[----:B------:R-:W5:Y:S01]  /*1d780*/  @P0 LDG.E R2, desc[UR42][R12.64] ;  /* 0x0000002a0c020981 */ /* 0x000f62000c1e1900 */
[----:B------:R-:W-:-:S04]  /*1d790*/  ISETP.NE.U32.AND P3, PT, RZ, UR6, PT ;  /* 0x00000006ff007c0c */ /* 0x000fc8000bf65070 */
[----:B------:R-:W-:Y:S01]  /*1d7a0*/  ISETP.NE.AND.EX P3, PT, RZ, UR7, PT, P3 ;  /* 0x00000007ff007c0c */ /* 0x000fe2000bf65330 */
[----:B------:R-:W-:Y:S01]  /*1d7b0*/  IMAD.MOV.U32 R102, RZ, RZ, 0x9b8 ;  /* 0x000009b8ff667424 */ /* 0x000fe200078e00ff */
[----:B------:R-:W-:-:S04]  /*1d7c0*/  ISETP.GT.AND P2, PT, R228, 0x1, PT ;  /* 0x00000001e400780c */ /* 0x000fc80003f44270 */
[----:B------:R-:W-:-:S07]  /*1d7d0*/  SEL R102, R102, 0x978, P2 ;  /* 0x0000097866667807 */ /* 0x000fce0001000000 */
[----:B------:R-:W-:Y:S01]  /*1d7e0*/  @P3 IADD3 R14, P1, R101, UR6, RZ ;  /* 0x00000006650e3c10 */ /* 0x000fe2000ff3e0ff */
[----:B------:R-:W-:Y:S02]  /*1d7f0*/  ULDC UR6, c[0x0][0xa88] ;  /* 0x0002a20000067ab9 */ /* 0x000fe40000000800 */
[----:B------:R-:W-:Y:S01]  /*1d800*/  IMAD.U32 R0, RZ, RZ, UR6 ;  /* 0x00000006ff007e24 */ /* 0x000fe2000f8e00ff */
[----:B------:R-:W-:Y:S01]  /*1d810*/  @P3 IADD3.X R15, R11, UR7, RZ, P1, !PT ;  /* 0x000000070b0f3c10 */ /* 0x000fe20008ffe4ff */
[----:B------:R1:W2:Y:S04]  /*1d820*/  LDC.64 R36, c[0x0][R102+0x218] ;  /* 0x0000860066247b82 */ /* 0x0002a80000000a00 */
[----:B------:R3:W5:Y:S01]  /*1d830*/  @P3 LDG.E R0, desc[UR42][R14.64] ;  /* 0x0000002a0e003981 */ /* 0x000762000c1e1900 */
[----:B0-----:R-:W-:-:S03]  /*1d840*/  ISETP.NE.AND P1, PT, R112, 0x1, PT ;  /* 0x000000017000780c */ /* 0x001fc60003f25270 */
[----:B------:R1:W0:Y:S08]  /*1d850*/  LDC.64 R38, c[0x0][R102+0x228] ;  /* 0x00008a0066267b82 */ /* 0x0002300000000a00 */
[----:B---3--:R1:W3:Y:S08]  /*1d860*/  LDC.64 R14, c[0x0][R102+0x220] ;  /* 0x00008800660e7b82 */ /* 0x0082f00000000a00 */
[----:B------:R-:W4:Y:S08]  /*1d870*/  @P1 LDC R101, c[0x0][0xbec] ;  /* 0x0002fb00ff651b82 */ /* 0x000f300000000800 */
[----:B------:R-:W0:Y:S01]  /*1d880*/  @P1 LDC R11, c[0x0][0xbf0] ;  /* 0x0002fc00ff0b1b82 */ /* 0x000e220000000800 */
[----:B-1----:R-:W-:Y:S05]  /*1d890*/  @P3 BRA `(.L_x_506) ;  /* 0x0000000000103947 */ /* 0x002fea0003800000 */
[----:B------:R-:W-:Y:S05]  /*1d8a0*/  @!P0 BRA `(.L_x_506) ;  /* 0x00000000000c8947 */ /* 0x000fea0003800000 */
[----:B-----5:R-:W2:Y:S04]  /*1d8b0*/  LDG.E R0, desc[UR42][R12.64] ;  /* 0x0000002a0c007981 */ /* 0x020ea8000c1e1900 */
[----:B------:R-:W2:Y:S02]  /*1d8c0*/  LDG.E R12, desc[UR42][R12.64+0x4] ;  /* 0x0000042a0c0c7981 */ /* 0x000ea4000c1e1900 */
[----:B--2---:R-:W-:-:S07]  /*1d8d0*/  IMAD.IADD R0, R12, 0x1, -R0 ;  /* 0x000000010c007824 */ /* 0x004fce00078e0a00 */
.L_x_506:
[----:B------:R-:W2:Y:S04]  /*1d8e0*/  LDL R12, [R1+0x1a0] ;  /* 0x0001a000010c7983 */ /* 0x000ea80000100800 */
[----:B------:R-:W3:Y:S04]  /*1d8f0*/  LDL.LU R13, [R1+0x6c] ;  /* 0x00006c00010d7983 */ /* 0x000ee80000300800 */
[----:B------:R-:W3:Y:S04]  /*1d900*/  LDL.LU R103, [R1+0x7c] ;  /* 0x00007c0001677983 */ /* 0x000ee80000300800 */
[----:B------:R-:W2:Y:S04]  /*1d910*/  LDL R118, [R1+0x80] ;  /* 0x0000800001767983 */ /* 0x000ea80000100800 */
[----:B------:R-:W3:Y:S04]  /*1d920*/  LDL R114, [R1+0x8c] ;  /* 0x00008c0001727983 */ /* 0x000ee80000100800 */
[----:B------:R-:W3:Y:S04]  /*1d930*/  LDL R117, [R1+0x50] ;  /* 0x0000500001757983 */ /* 0x000ee80000100800 */
[----:B------:R-:W3:Y:S04]  /*1d940*/  LDL R122, [R1+0x19c] ;  /* 0x00019c00017a7983 */ /* 0x000ee80000100800 */
[----:B------:R-:W3:Y:S01]  /*1d950*/  LDL R120, [R1+0x110] ;  /* 0x0001100001787983 */ /* 0x000ee20000100800 */
[----:B------:R-:W-:-:S04]  /*1d960*/  ISETP.NE.U32.AND P0, PT, RZ, UR4, PT ;  /* 0x00000004ff007c0c */ /* 0x000fc8000bf05070 */
[----:B------:R-:W-:Y:S01]  /*1d970*/  ISETP.NE.AND.EX P0, PT, RZ, UR5, PT, P0 ;  /* 0x00000005ff007c0c */ /* 0x000fe2000bf05300 */
[----:B-----5:R-:W-:Y:S02]  /*1d980*/  IMAD R0, R0, R112, RZ ;  /* 0x0000007000007224 */ /* 0x020fe400078e02ff */
[----:B--2---:R-:W-:-:S04]  /*1d990*/  IMAD R51, R118, 0x80, R12 ;  /* 0x0000008076337824 */ /* 0x004fc800078e020c */
[----:B----4-:R-:W-:Y:S01]  /*1d9a0*/  @P1 IMAD.HI.U32 R12, R51, R101, RZ ;  /* 0x00000065330c1227 */ /* 0x010fe200078e00ff */
[----:B------:R-:W-:-:S04]  /*1d9b0*/  MOV R101, R51 ;  /* 0x0000003300657202 */ /* 0x000fc80000000f00 */
[----:B0-----:R-:W-:Y:S02]  /*1d9c0*/  @P1 SHF.R.U32.HI R101, RZ, R11, R12 ;  /* 0x0000000bff651219 */ /* 0x001fe4000001160c */
[----:B---3--:R-:W-:Y:S02]  /*1d9d0*/  SEL R11, R13, RZ, !P0 ;  /* 0x000000ff0d0b7207 */ /* 0x008fe40004000000 */
[----:B------:R0:W1:Y:S01]  /*1d9e0*/  LDC.64 R12, c[0x0][R102+0x210] ;  /* 0x00008400660c7b82 */ /* 0x0000620000000a00 */
[----:B------:R-:W-:-:S07]  /*1d9f0*/  SEL R104, R103, RZ, !P0 ;  /* 0x000000ff67687207 */ /* 0x000fce0004000000 */
[----:B0-----:R-:W0:Y:S01]  /*1da00*/  LDC.64 R102, c[0x0][0xba8] ;  /* 0x0002ea00ff667b82 */ /* 0x001e220000000a00 */
[----:B------:R-:W-:Y:S01]  /*1da10*/  IMAD R15, R15, R11, RZ ;  /* 0x0000000b0f0f7224 */ /* 0x000fe200078e02ff */
[----:B------:R-:W-:Y:S01]  /*1da20*/  SEL R110, R114, RZ, P2 ;  /* 0x000000ff726e7207 */ /* 0x000fe20001000000 */
[----:B------:R-:W-:Y:S02]  /*1da30*/  IMAD R107, R37, R117, RZ ;  /* 0x00000075256b7224 */ /* 0x000fe400078e02ff */
[C---:B------:R-:W-:Y:S02]  /*1da40*/  IMAD R104, R14.reuse, R104, R15 ;  /* 0x000000680e687224 */ /* 0x040fe400078e020f */
[----:B------:R-:W-:-:S04]  /*1da50*/  IMAD.WIDE.U32 R14, R14, R11, RZ ;  /* 0x0000000b0e0e7225 */ /* 0x000fc800078e00ff */
[----:B------:R-:W-:-:S04]  /*1da60*/  IMAD.WIDE.U32 R36, R36, R117, RZ ;  /* 0x0000007524247225 */ /* 0x000fc800078e00ff */
[----:B------:R-:W-:Y:S01]  /*1da70*/  IMAD R109, R39, R110, RZ ;  /* 0x0000006e276d7224 */ /* 0x000fe200078e02ff */
[--C-:B------:R-:W-:Y:S01]  /*1da80*/  IADD3 R14, P0, P3, R14, R36, R2.reuse ;  /* 0x000000240e0e7210 */ /* 0x100fe20007b1e002 */
[----:B------:R-:W-:Y:S01]  /*1da90*/  IMAD.WIDE.U32 R38, R38, R110, RZ ;  /* 0x0000006e26267225 */ /* 0x000fe200078e00ff */
[----:B------:R-:W-:-:S03]  /*1daa0*/  SHF.R.S32.HI R36, RZ, 0x1f, R2 ;  /* 0x0000001fff247819 */ /* 0x000fc60000011402 */
[----:B------:R-:W-:Y:S02]  /*1dab0*/  IMAD.IADD R104, R15, 0x1, R104 ;  /* 0x000000010f687824 */ /* 0x000fe400078e0268 */
[----:B------:R-:W-:Y:S01]  /*1dac0*/  IMAD.IADD R107, R37, 0x1, R107 ;  /* 0x00000001256b7824 */ /* 0x000fe200078e026b */
[----:B------:R-:W-:Y:S01]  /*1dad0*/  IADD3 R38, P4, P5, R101, R14, R38 ;  /* 0x0000000e65267210 */ /* 0x000fe20007d9e026 */
[----:B------:R-:W-:Y:S01]  /*1dae0*/  IMAD.IADD R109, R39, 0x1, R109 ;  /* 0x00000001276d7824 */ /* 0x000fe200078e026d */
[----:B------:R-:W-:Y:S01]  /*1daf0*/  SHF.R.S32.HI R14, RZ, 0x1f, R101 ;  /* 0x0000001fff0e7819 */ /* 0x000fe20000011465 */
[----:B0-----:R-:W0:Y:S01]  /*1db00*/  @!P2 LDC R102, c[0x0][0xb50] ;  /* 0x0002d400ff66ab82 */ /* 0x001e220000000800 */
[----:B------:R-:W-:-:S04]  /*1db10*/  IADD3.X R104, R104, R107, R36, P0, P3 ;  /* 0x0000006b68687210 */ /* 0x000fc800007e6424 */
[----:B------:R-:W-:Y:S01]  /*1db20*/  IADD3.X R39, R14, R104, R109, P4, P5 ;  /* 0x000000680e277210 */ /* 0x000fe200027ea46d */
[----:B------:R-:W-:Y:S02]  /*1db30*/  IMAD.MOV R14, RZ, RZ, -R101 ;  /* 0x000000ffff0e7224 */ /* 0x000fe400078e0a65 */
[----:B------:R-:W2:Y:S02]  /*1db40*/  @!P2 LDC R103, c[0x0][0xb54] ;  /* 0x0002d500ff67ab82 */ /* 0x000ea40000000800 */
[----:B------:R-:W-:-:S04]  /*1db50*/  IMAD R14, R112, R14, R51 ;  /* 0x0000000e700e7224 */ /* 0x000fc800078e0233 */
[-C--:B-1----:R-:W-:Y:S01]  /*1db60*/  IMAD R13, R13, R14.reuse, RZ ;  /* 0x0000000e0d0d7224 */ /* 0x082fe200078e02ff */
[----:B------:R-:W-:Y:S01]  /*1db70*/  SHF.R.S32.HI R15, RZ, 0x1f, R14 ;  /* 0x0000001fff0f7819 */ /* 0x000fe2000001140e */
[----:B------:R-:W-:-:S04]  /*1db80*/  IMAD.WIDE.U32 R38, R12, R14, R38 ;  /* 0x0000000e0c267225 */ /* 0x000fc800078e0026 */
[----:B------:R-:W-:Y:S01]  /*1db90*/  IMAD R13, R12, R15, R13 ;  /* 0x0000000f0c0d7224 */ /* 0x000fe200078e020d */
[----:B0-----:R-:W-:-:S04]  /*1dba0*/  LEA R102, P0, R38, R102, 0x2 ;  /* 0x0000006626667211 */ /* 0x001fc800078010ff */
[----:B------:R-:W-:-:S04]  /*1dbb0*/  IADD3 R13, R39, R13, RZ ;  /* 0x0000000d270d7210 */ /* 0x000fc80007ffe0ff */
[----:B--2---:R-:W-:Y:S01]  /*1dbc0*/  LEA.HI.X R103, R38, R103, R13, 0x2, P0 ;  /* 0x0000006726677211 */ /* 0x004fe200000f140d */
[----:B------:R-:W-:Y:S01]  /*1dbd0*/  SHFL.IDX PT, R12, R102, RZ, 0x1c1f ;  /* 0x001c1fff660c7589 */ /* 0x000fe200000e0000 */
[----:B------:R-:W-:-:S03]  /*1dbe0*/  IMAD R37, R118, 0x80, R122 ;  /* 0x0000008076257824 */ /* 0x000fc600078e027a */
[----:B------:R-:W0:Y:S04]  /*1dbf0*/  SHFL.IDX PT, R13, R103, RZ, 0x1c1f ;  /* 0x001c1fff670d7589 */ /* 0x000e2800000e0000 */
[----:B------:R-:W-:Y:S04]  /*1dc00*/  SHFL.IDX PT, R14, R102, 0x1, 0x1c1f ;  /* 0x003c1f00660e7f89 */ /* 0x000fe800000e0000 */
[----:B------:R-:W1:Y:S01]  /*1dc10*/  SHFL.IDX PT, R15, R103, 0x1, 0x1c1f ;  /* 0x003c1f00670f7f89 */ /* 0x000e6200000e0000 */
[----:B------:R-:W-:Y:S01]  /*1dc20*/  LOP3.LUT P0, RZ, R120, 0x3, RZ, 0xc0, !PT ;  /* 0x0000000378ff7812 */ /* 0x000fe2000780c0ff */
[----:B------:R-:W-:-:S03]  /*1dc30*/  VIADD R38, R37, 0x8 ;  /* 0x0000000825267836 */ /* 0x000fc60000000000 */
[-C--:B------:R-:W-:Y:S02]  /*1dc40*/  ISETP.GE.OR P3, PT, R37, R0.reuse, P0 ;  /* 0x000000002500720c */ /* 0x080fe40000766670 */
[----:B------:R-:W-:-:S11]  /*1dc50*/  ISETP.GE.OR P0, PT, R38, R0, P0 ;  /* 0x000000002600720c */ /* 0x000fd60000706670 */
[----:B0-----:R0:W-:Y:S04]  /*1dc60*/  @!P3 ST.E desc[UR42][R12.64], R172 ;  /* 0x000000ac0c00b985 */ /* 0x0011e8000c10192a */
[----:B-1----:R0:W-:Y:S01]  /*1dc70*/  @!P0 ST.E desc[UR42][R14.64], R171 ;  /* 0x000000ab0e008985 */ /* 0x0021e2000c10192a */
[----:B------:R-:W-:Y:S05]  /*1dc80*/  @P2 BRA `(.L_x_507) ;  /* 0x0000001000402947 */ /* 0x000fea0003800000 */
[----:B------:R-:W-:Y:S01]  /*1dc90*/  VIADD R8, R229, 0xffffff80 ;  /* 0xffffff80e5087836 */ /* 0x000fe20000000000 */
[----:B0-----:R-:W0:Y:S01]  /*1dca0*/  @P1 LDC R13, c[0x0][0xbec] ;  /* 0x0002fb00ff0d1b82 */ /* 0x001e220000000800 */
[----:B------:R-:W-:-:S03]  /*1dcb0*/  ULDC.64 UR4, c[0x0][0xaa0] ;  /* 0x0002a80000047ab9 */ /* 0x000fc60000000a00 */
[----:B------:R-:W-:-:S04]  /*1dcc0*/  SHF.R.S32.HI R3, RZ, 0x1f, R8 ;  /* 0x0000001fff037819 */ /* 0x000fc80000011408 */
[----:B------:R-:W-:Y:S01]  /*1dcd0*/  LEA.HI R3, R3, R8, RZ, 0x3 ;  /* 0x0000000803037211 */ /* 0x000fe200078f18ff */
[----:B------:R-:W1:Y:S03]  /*1dce0*/  @P1 LDC R15, c[0x0][0xbf0] ;  /* 0x0002fc00ff0f1b82 */ /* 0x000e660000000800 */
[----:B------:R-:W-:-:S05]  /*1dcf0*/  LOP3.LUT R3, R3, 0xfffffff8, RZ, 0xc0, !PT ;  /* 0xfffffff803037812 */ /* 0x000fca00078ec0ff */
[----:B------:R-:W-:-:S05]  /*1dd00*/  IMAD.IADD R8, R8, 0x1, -R3 ;  /* 0x0000000108087824 */ /* 0x000fca00078e0a03 */
[----:B------:R-:W-:-:S05]  /*1dd10*/  LEA R5, R23, R8, 0x3 ;  /* 0x0000000817057211 */ /* 0x000fca00078e18ff */
[----:B------:R-:W-:-:S04]  /*1dd20*/  IMAD.SHL.U32 R5, R5, 0x8, RZ ;  /* 0x0000000805057824 */ /* 0x000fc800078e00ff */
[----:B------:R-:W-:-:S03]  /*1dd30*/  IMAD.WIDE R4, R5, 0x2, R40 ;  /* 0x0000000205047825 */ /* 0x000fc600078e0228 */
[C---:B------:R-:W-:Y:S02]  /*1dd40*/  IADD3 R49, P5, R4.reuse, 0x5000, RZ ;  /* 0x0000500004317810 */ /* 0x040fe40007fbe0ff */
[C---:B------:R-:W-:Y:S02]  /*1dd50*/  IADD3 R25, P0, R4.reuse, 0x1000, RZ ;  /* 0x0000100004197810 */ /* 0x040fe40007f1e0ff */
[----:B------:R-:W-:Y:S02]  /*1dd60*/  LOP3.LUT R48, R49, 0x380, RZ, 0xc0, !PT ;  /* 0x0000038031307812 */ /* 0x000fe400078ec0ff */
[C---:B------:R-:W-:Y:S02]  /*1dd70*/  IADD3 R33, P2, R4.reuse, 0x2000, RZ ;  /* 0x0000200004217810 */ /* 0x040fe40007f5e0ff */
[C---:B------:R-:W-:Y:S02]  /*1dd80*/  IADD3 R41, P3, R4.reuse, 0x3000, RZ ;  /* 0x0000300004297810 */ /* 0x040fe40007f7e0ff */
[----:B------:R-:W-:-:S02]  /*1dd90*/  IADD3 R45, P4, R4, 0x4000, RZ ;  /* 0x00004000042d7810 */ /* 0x000fc40007f9e0ff */
[----:B------:R-:W-:Y:S02]  /*1dda0*/  SHF.R.U64 R48, R48, 0x3, RZ ;  /* 0x0000000330307819 */ /* 0x000fe400000012ff */
[----:B------:R-:W-:Y:S02]  /*1ddb0*/  LOP3.LUT R24, R25, 0x380, RZ, 0xc0, !PT ;  /* 0x0000038019187812 */ /* 0x000fe400078ec0ff */
[----:B------:R-:W-:Y:S02]  /*1ddc0*/  LOP3.LUT R32, R33, 0x380, RZ, 0xc0, !PT ;  /* 0x0000038021207812 */ /* 0x000fe400078ec0ff */
[----:B------:R-:W-:Y:S02]  /*1ddd0*/  LOP3.LUT R40, R41, 0x380, RZ, 0xc0, !PT ;  /* 0x0000038029287812 */ /* 0x000fe400078ec0ff */
[----:B------:R-:W-:Y:S02]  /*1dde0*/  LOP3.LUT R44, R45, 0x380, RZ, 0xc0, !PT ;  /* 0x000003802d2c7812 */ /* 0x000fe400078ec0ff */
[----:B------:R-:W-:Y:S01]  /*1ddf0*/  LOP3.LUT R48, R48, R49, RZ, 0x3c, !PT ;  /* 0x0000003130307212 */ /* 0x000fe200078e3cff */
[----:B------:R-:W-:Y:S01]  /*1de00*/  IMAD.X R49, RZ, RZ, R5, P5 ;  /* 0x000000ffff317224 */ /* 0x000fe200028e0605 */
[----:B------:R-:W-:-:S02]  /*1de10*/  IADD3 R69, P5, R4, 0xa000, RZ ;  /* 0x0000a00004457810 */ /* 0x000fc40007fbe0ff */
[----:B------:R-:W-:Y:S02]  /*1de20*/  SHF.R.U64 R24, R24, 0x3, RZ ;  /* 0x0000000318187819 */ /* 0x000fe400000012ff */
[----:B------:R-:W-:Y:S01]  /*1de30*/  SHF.R.U64 R32, R32, 0x3, RZ ;  /* 0x0000000320207819 */ /* 0x000fe200000012ff */
[----:B------:R-:W-:Y:S01]  /*1de40*/  IMAD R8, R8, 0x20, R23 ;  /* 0x0000002008087824 */ /* 0x000fe200078e0217 */
[----:B------:R-:W-:Y:S01]  /*1de50*/  SHF.R.U64 R40, R40, 0x3, RZ ;  /* 0x0000000328287819 */ /* 0x000fe200000012ff */
[----:B------:R-:W5:Y:S01]  /*1de60*/  LD.E.128 R48, desc[UR42][R48.64] ;  /* 0x0000002a30307980 */ /* 0x000f62000c101d00 */
[----:B------:R-:W-:Y:S02]  /*1de70*/  SHF.R.U64 R44, R44, 0x3, RZ ;  /* 0x000000032c2c7819 */ /* 0x000fe400000012ff */
[----:B------:R-:W-:Y:S02]  /*1de80*/  LOP3.LUT R68, R69, 0x380, RZ, 0xc0, !PT ;  /* 0x0000038045447812 */ /* 0x000fe400078ec0ff */
[----:B------:R-:W-:Y:S01]  /*1de90*/  LOP3.LUT R24, R24, R25, RZ, 0x3c, !PT ;  /* 0x0000001918187212 */ /* 0x000fe200078e3cff */
[--C-:B------:R-:W-:Y:S01]  /*1dea0*/  IMAD.X R25, RZ, RZ, R5.reuse, P0 ;  /* 0x000000ffff197224 */ /* 0x100fe200000e0605 */
[----:B------:R-:W-:Y:S01]  /*1deb0*/  LOP3.LUT R32, R32, R33, RZ, 0x3c, !PT ;  /* 0x0000002120207212 */ /* 0x000fe200078e3cff */
[--C-:B------:R-:W-:Y:S01]  /*1dec0*/  IMAD.X R33, RZ, RZ, R5.reuse, P2 ;  /* 0x000000ffff217224 */ /* 0x100fe200010e0605 */
[----:B------:R-:W-:Y:S01]  /*1ded0*/  LOP3.LUT R40, R40, R41, RZ, 0x3c, !PT ;  /* 0x0000002928287212 */ /* 0x000fe200078e3cff */
[----:B------:R-:W-:Y:S01]  /*1dee0*/  IMAD.X R41, RZ, RZ, R5, P3 ;  /* 0x000000ffff297224 */ /* 0x000fe200018e0605 */
[----:B------:R-:W-:-:S02]  /*1def0*/  LOP3.LUT R44, R44, R45, RZ, 0x3c, !PT ;  /* 0x0000002d2c2c7212 */ /* 0x000fc400078e3cff */
[----:B------:R-:W-:Y:S01]  /*1df00*/  LOP3.LUT R7, R4, 0x380, RZ, 0xc0, !PT ;  /* 0x0000038004077812 */ /* 0x000fe200078ec0ff */
[----:B------:R-:W-:Y:S01]  /*1df10*/  IMAD R12, R118, 0x80, R8 ;  /* 0x00000080760c7824 */ /* 0x000fe200078e0208 */
[----:B------:R-:W-:Y:S01]  /*1df20*/  IADD3.X R45, RZ, R5, RZ, P4, !PT ;  /* 0x00000005ff2d7210 */ /* 0x000fe200027fe4ff */
[----:B------:R-:W5:Y:S01]  /*1df30*/  LD.E.128 R24, desc[UR42][R24.64] ;  /* 0x0000002a18187980 */ /* 0x000f62000c101d00 */
[C---:B------:R-:W-:Y:S02]  /*1df40*/  IADD3 R53, P0, R4.reuse, 0x6000, RZ ;  /* 0x0000600004357810 */ /* 0x040fe40007f1e0ff */
[C---:B------:R-:W-:Y:S01]  /*1df50*/  IADD3 R57, P2, R4.reuse, 0x7000, RZ ;  /* 0x0000700004397810 */ /* 0x040fe20007f5e0ff */
[----:B------:R-:W5:Y:S01]  /*1df60*/  LD.E.128 R32, desc[UR42][R32.64] ;  /* 0x0000002a20207980 */ /* 0x000f62000c101d00 */
[C---:B------:R-:W-:Y:S02]  /*1df70*/  IADD3 R61, P3, R4.reuse, 0x8000, RZ ;  /* 0x00008000043d7810 */ /* 0x040fe40007f7e0ff */
[----:B------:R-:W-:Y:S01]  /*1df80*/  IADD3 R65, P4, R4, 0x9000, RZ ;  /* 0x0000900004417810 */ /* 0x000fe20007f9e0ff */
[----:B------:R-:W5:Y:S01]  /*1df90*/  LD.E.128 R40, desc[UR42][R40.64] ;  /* 0x0000002a28287980 */ /* 0x000f62000c101d00 */
[----:B------:R-:W-:-:S02]  /*1dfa0*/  SHF.R.U64 R68, R68, 0x3, RZ ;  /* 0x0000000344447819 */ /* 0x000fc400000012ff */
[----:B------:R-:W-:Y:S01]  /*1dfb0*/  LOP3.LUT R52, R53, 0x380, RZ, 0xc0, !PT ;  /* 0x0000038035347812 */ /* 0x000fe200078ec0ff */
[----:B------:R-:W5:Y:S01]  /*1dfc0*/  LD.E.128 R44, desc[UR42][R44.64] ;  /* 0x0000002a2c2c7980 */ /* 0x000f62000c101d00 */
        /* <DEDUP_REMOVED lines=8> */
[--C-:B------:R-:W-:Y:S01]  /*1e050*/  IMAD.X R89, RZ, RZ, R5.reuse, P5 ;  /* 0x000000ffff597224 */ /* 0x100fe200028e0605 */
        /* <DEDUP_REMOVED lines=10> */
[----:B------:R-:W-:Y:S01]  /*1e100*/  LOP3.LUT R64, R64, R65, RZ, 0x3c, !PT ;  /* 0x0000004140407212 */ /* 0x000fe200078e3cff */
[----:B------:R-:W5:Y:S01]  /*1e110*/  LD.E.128 R52, desc[UR42][R52.64] ;  /* 0x0000002a34347980 */ /* 0x000f62000c101d00 */
[----:B------:R-:W-:-:S02]  /*1e120*/  IADD3.X R65, RZ, R5, RZ, P4, !PT ;  /* 0x00000005ff417210 */ /* 0x000fc400027fe4ff */
[C---:B------:R-:W-:Y:S01]  /*1e130*/  IADD3 R73, P0, R4.reuse, 0xb000, RZ ;  /* 0x0000b00004497810 */ /* 0x040fe20007f1e0ff */
[----:B------:R-:W5:Y:S01]  /*1e140*/  LD.E.128 R56, desc[UR42][R56.64] ;  /* 0x0000002a38387980 */ /* 0x000f62000c101d00 */
[C---:B------:R-:W-:Y:S02]  /*1e150*/  IADD3 R77, P2, R4.reuse, 0xc000, RZ ;  /* 0x0000c000044d7810 */ /* 0x040fe40007f5e0ff */
[C---:B------:R-:W-:Y:S01]  /*1e160*/  IADD3 R81, P3, R4.reuse, 0xd000, RZ ;  /* 0x0000d00004517810 */ /* 0x040fe20007f7e0ff */
[----:B------:R-:W5:Y:S01]  /*1e170*/  LD.E.128 R60, desc[UR42][R60.64] ;  /* 0x0000002a3c3c7980 */ /* 0x000f62000c101d00 */
[----:B------:R-:W-:Y:S02]  /*1e180*/  IADD3 R85, P4, R4, 0xe000, RZ ;  /* 0x0000e00004557810 */ /* 0x000fe40007f9e0ff */
[----:B------:R-:W-:Y:S01]  /*1e190*/  SHF.R.U64 R3, R3, 0x3, RZ ;  /* 0x0000000303037819 */ /* 0x000fe200000012ff */
[----:B------:R-:W5:Y:S01]  /*1e1a0*/  LD.E.128 R64, desc[UR42][R64.64] ;  /* 0x0000002a40407980 */ /* 0x000f62000c101d00 */
[----:B------:R-:W-:-:S02]  /*1e1b0*/  LOP3.LUT R72, R73, 0x380, RZ, 0xc0, !PT ;  /* 0x0000038049487812 */ /* 0x000fc400078ec0ff */
[----:B------:R-:W-:Y:S02]  /*1e1c0*/  LOP3.LUT R76, R77, 0x380, RZ, 0xc0, !PT ;  /* 0x000003804d4c7812 */ /* 0x000fe400078ec0ff */
[----:B------:R-:W-:Y:S02]  /*1e1d0*/  LOP3.LUT R80, R81, 0x380, RZ, 0xc0, !PT ;  /* 0x0000038051507812 */ /* 0x000fe400078ec0ff */
[----:B------:R-:W-:Y:S02]  /*1e1e0*/  LOP3.LUT R84, R85, 0x380, RZ, 0xc0, !PT ;  /* 0x0000038055547812 */ /* 0x000fe400078ec0ff */
[----:B------:R-:W-:Y:S01]  /*1e1f0*/  LOP3.LUT R88, R3, R6, RZ, 0x3c, !PT ;  /* 0x0000000603587212 */ /* 0x000fe200078e3cff */
[----:B------:R-:W-:Y:S01]  /*1e200*/  IMAD R3, R36, UR4, RZ ;  /* 0x0000000424037c24 */ /* 0x000fe2000f8e02ff */
[----:B------:R-:W-:Y:S02]  /*1e210*/  SHF.R.U64 R72, R72, 0x3, RZ ;  /* 0x0000000348487819 */ /* 0x000fe400000012ff */
[----:B------:R-:W-:-:S02]  /*1e220*/  SHF.R.U64 R76, R76, 0x3, RZ ;  /* 0x000000034c4c7819 */ /* 0x000fc400000012ff */
[----:B------:R-:W-:Y:S02]  /*1e230*/  SHF.R.U64 R80, R80, 0x3, RZ ;  /* 0x0000000350507819 */ /* 0x000fe400000012ff */
[----:B------:R-:W-:Y:S01]  /*1e240*/  SHF.R.U64 R84, R84, 0x3, RZ ;  /* 0x0000000354547819 */ /* 0x000fe200000012ff */
[C---:B------:R-:W-:Y:S01]  /*1e250*/  IMAD R9, R2.reuse, UR5, R3 ;  /* 0x0000000502097c24 */ /* 0x040fe2000f8e0203 */
[----:B------:R-:W-:Y:S01]  /*1e260*/  SHF.R.U64 R7, R7, 0x3, RZ ;  /* 0x0000000307077819 */ /* 0x000fe200000012ff */
[----:B------:R-:W-:Y:S01]  /*1e270*/  IMAD.WIDE.U32 R2, R2, UR4, RZ ;  /* 0x0000000402027c25 */ /* 0x000fe2000f8e00ff */
[----:B------:R-:W-:Y:S01]  /*1e280*/  LOP3.LUT R72, R72, R73, RZ, 0x3c, !PT ;  /* 0x0000004948487212 */ /* 0x000fe200078e3cff */
[----:B------:R-:W-:Y:S01]  /*1e290*/  ULDC.64 UR4, c[0x0][0xae8] ;  /* 0x0002ba0000047ab9 */ /* 0x000fe20000000a00 */
[----:B------:R-:W-:Y:S01]  /*1e2a0*/  LOP3.LUT R76, R76, R77, RZ, 0x3c, !PT ;  /* 0x0000004d4c4c7212 */ /* 0x000fe200078e3cff */
[--C-:B------:R-:W-:Y:S01]  /*1e2b0*/  IMAD.X R73, RZ, RZ, R5.reuse, P0 ;  /* 0x000000ffff497224 */ /* 0x100fe200000e0605 */
[----:B------:R-:W-:Y:S01]  /*1e2c0*/  LOP3.LUT R80, R80, R81, RZ, 0x3c, !PT ;  /* 0x0000005150507212 */ /* 0x000fe200078e3cff */
[--C-:B------:R-:W-:Y:S01]  /*1e2d0*/  IMAD.X R77, RZ, RZ, R5.reuse, P2 ;  /* 0x000000ffff4d7224 */ /* 0x100fe200010e0605 */
[----:B------:R-:W-:Y:S01]  /*1e2e0*/  LOP3.LUT R84, R84, R85, RZ, 0x3c, !PT ;  /* 0x0000005554547212 */ /* 0x000fe200078e3cff */
[----:B------:R-:W-:Y:S01]  /*1e2f0*/  IMAD.X R81, RZ, RZ, R5, P3 ;  /* 0x000000ffff517224 */ /* 0x000fe200018e0605 */
[----:B------:R-:W-:Y:S01]  /*1e300*/  LOP3.LUT R4, R7, R4, RZ, 0x3c, !PT ;  /* 0x0000000407047212 */ /* 0x000fe200078e3cff */
[----:B------:R-:W-:Y:S01]  /*1e310*/  IMAD.IADD R3, R3, 0x1, R9 ;  /* 0x0000000103037824 */ /* 0x000fe200078e0209 */
[----:B------:R-:W-:Y:S01]  /*1e320*/  IADD3.X R85, RZ, R5, RZ, P4, !PT ;  /* 0x00000005ff557210 */ /* 0x000fe200027fe4ff */
[----:B------:R-:W5:Y:S01]  /*1e330*/  LD.E.128 R72, desc[UR42][R72.64] ;  /* 0x0000002a48487980 */ /* 0x000f62000c101d00 */
[----:B0-----:R-:W-:Y:S01]  /*1e340*/  @P1 IMAD.HI.U32 R8, R12, R13, RZ ;  /* 0x0000000d0c081227 */ /* 0x001fe200078e00ff */
[----:B------:R-:W-:-:S02]  /*1e350*/  SHF.R.S32.HI R10, RZ, 0x1f, R11 ;  /* 0x0000001fff0a7819 */ /* 0x000fc4000001140b */
[----:B------:R-:W5:Y:S01]  /*1e360*/  LD.E.128 R4, desc[UR42][R4.64] ;  /* 0x0000002a04047980 */ /* 0x000f62000c101d00 */
[----:B------:R-:W-:-:S03]  /*1e370*/  IMAD.WIDE.U32 R2, R117, UR4, R2 ;  /* 0x0000000475027c25 */ /* 0x000fc6000f8e0002 */
[----:B------:R-:W5:Y:S04]  /*1e380*/  LD.E.128 R76, desc[UR42][R76.64] ;  /* 0x0000002a4c4c7980 */ /* 0x000f68000c101d00 */
[----:B------:R-:W5:Y:S04]  /*1e390*/  LD.E.128 R80, desc[UR42][R80.64] ;  /* 0x0000002a50507980 */ /* 0x000f68000c101d00 */
[----:B------:R-:W5:Y:S04]  /*1e3a0*/  LD.E.128 R84, desc[UR42][R84.64] ;  /* 0x0000002a54547980 */ /* 0x000f68000c101d00 */
[----:B------:R-:W5:Y:S01]  /*1e3b0*/  LD.E.128 R88, desc[UR42][R88.64] ;  /* 0x0000002a58587980 */ /* 0x000f62000c101d00 */
[----:B------:R-:W-:Y:S01]  /*1e3c0*/  IMAD R3, R117, UR5, R3 ;  /* 0x0000000575037c24 */ /* 0x000fe2000f8e0203 */
[----:B------:R-:W-:Y:S01]  /*1e3d0*/  ULDC.64 UR4, c[0x0][0xaf0] ;  /* 0x0002bc0000047ab9 */ /* 0x000fe20000000a00 */
[----:B------:R-:W-:Y:S01]  /*1e3e0*/  @!PT LDS RZ, [RZ] ;  /* 0x00000000fffff984 */ /* 0x000fe20000000800 */
[----:B------:R-:W-:Y:S01]  /*1e3f0*/  @!PT LDS RZ, [RZ] ;  /* 0x00000000fffff984 */ /* 0x000fe20000000800 */
[----:B------:R-:W-:Y:S01]  /*1e400*/  @!PT LDS RZ, [RZ] ;  /* 0x00000000fffff984 */ /* 0x000fe20000000800 */
[----:B------:R-:W-:Y:S01]  /*1e410*/  @!PT LDS RZ, [RZ] ;  /* 0x00000000fffff984 */ /* 0x000fe20000000800 */
[----:B------:R0:W-:Y:S06]  /*1e420*/  MEMBAR.ALL.CTA ;  /* 0x0000000000007992 */ /* 0x0001ec0000008000 */
[----:B0-----:R-:W0:Y:S01]  /*1e430*/  FENCE.VIEW.ASYNC.S ;  /* 0x00000000000073c6 */ /* 0x001e220000000000 */
[----:B------:R-:W-:Y:S01]  /*1e440*/  MOV R9, R12 ;  /* 0x0000000c00097202 */ /* 0x000fe20000000f00 */
[----:B------:R-:W-:Y:S01]  /*1e450*/  IMAD R10, R10, UR4, RZ ;  /* 0x000000040a0a7c24 */ /* 0x000fe2000f8e02ff */
[----:B-1----:R-:W-:Y:S01]  /*1e460*/  @P1 SHF.R.U32.HI R9, RZ, R15, R8 ;  /* 0x0000000fff091219 */ /* 0x002fe20000011608 */
[----:B------:R-:W-:-:S03]  /*1e470*/  IMAD.WIDE.U32 R2, R11, UR4, R2 ;  /* 0x000000040b027c25 */ /* 0x000fc6000f8e0002 */
[--C-:B------:R-:W-:Y:S01]  /*1e480*/  SHF.R.S32.HI R8, RZ, 0x1f, R9.reuse ;  /* 0x0000001fff087819 */ /* 0x100fe20000011409 */
[----:B------:R-:W-:Y:S01]  /*1e490*/  IMAD R13, R11, UR5, R10 ;  /* 0x000000050b0d7c24 */ /* 0x000fe2000f8e020a */
[----:B------:R-:W-:Y:S01]  /*1e4a0*/  ULDC.64 UR4, c[0x0][0xae0] ;  /* 0x0002b80000047ab9 */ /* 0x000fe20000000a00 */
[----:B------:R-:W-:Y:S02]  /*1e4b0*/  IMAD.MOV R11, RZ, RZ, -R9 ;  /* 0x000000ffff0b7224 */ /* 0x000fe400078e0a09 */
[----:B------:R-:W-:Y:S02]  /*1e4c0*/  IMAD R10, R8, UR4, RZ ;  /* 0x00000004080a7c24 */ /* 0x000fe4000f8e02ff */
[----:B------:R-:W-:Y:S02]  /*1e4d0*/  IMAD.IADD R3, R3, 0x1, R13 ;  /* 0x0000000103037824 */ /* 0x000fe400078e020d */
[----:B------:R-:W-:Y:S02]  /*1e4e0*/  IMAD R11, R112, R11, R12 ;  /* 0x0000000b700b7224 */ /* 0x000fe400078e020c */
[----:B------:R-:W-:-:S02]  /*1e4f0*/  VIADD R8, R22, 0x38820 ;  /* 0x0003882016087836 */ /* 0x000fc40000000000 */
[----:B------:R-:W-:-:S03]  /*1e500*/  IMAD.WIDE.U32 R2, R9, UR4, R2 ;  /* 0x0000000409027c25 */ /* 0x000fc6000f8e0002 */
[----:B------:R-:W-:Y:S01]  /*1e510*/  PRMT R8, RZ, 0x654, R8 ;  /* 0x00000654ff087816 */ /* 0x000fe20000000008 */
[----:B------:R-:W-:Y:S01]  /*1e520*/  IMAD R13, R9, UR5, R10 ;  /* 0x00000005090d7c24 */ /* 0x000fe2000f8e020a */
[----:B------:R-:W-:Y:S01]  /*1e530*/  SHF.R.S32.HI R9, RZ, 0x1f, R11 ;  /* 0x0000001fff097819 */ /* 0x000fe2000001140b */
[----:B------:R-:W-:Y:S01]  /*1e540*/  ULDC.64 UR4, c[0x0][0xad8] ;  /* 0x0002b60000047ab9 */ /* 0x000fe20000000a00 */
[----:B0-----:R0:W-:Y:S01]  /*1e550*/  SYNCS.ARRIVE.TRANS64.RED.A1T0 RZ, [R8+URZ], RZ ;  /* 0x000000ff08ff79a7 */ /* 0x0011e2000810043f */
[----:B------:R-:W-:Y:S02]  /*1e560*/  IMAD.IADD R3, R3, 0x1, R13 ;  /* 0x0000000103037824 */ /* 0x000fe400078e020d */
[----:B------:R-:W-:-:S04]  /*1e570*/  IMAD.WIDE.U32 R2, R11, UR4, R2 ;  /* 0x000000040b027c25 */ /* 0x000fc8000f8e0002 */
[----:B0-----:R-:W-:-:S04]  /*1e580*/  IMAD R8, R9, UR4, RZ ;  /* 0x0000000409087c24 */ /* 0x001fc8000f8e02ff */
[----:B------:R-:W-:Y:S01]  /*1e590*/  IMAD R11, R11, UR5, R8 ;  /* 0x000000050b0b7c24 */ /* 0x000fe2000f8e0208 */
[----:B------:R-:W-:Y:S02]  /*1e5a0*/  ULDC.64 UR4, c[0x0][0xa80] ;  /* 0x0002a00000047ab9 */ /* 0x000fe40000000a00 */
[----:B------:R-:W-:Y:S02]  /*1e5b0*/  LEA R21, P0, R2, UR4, 0x1 ;  /* 0x0000000402157c11 */ /* 0x000fe4000f8008ff */
[----:B------:R-:W-:Y:S01]  /*1e5c0*/  IADD3 R3, R3, R11, RZ ;  /* 0x0000000b03037210 */ /* 0x000fe20007ffe0ff */
[----:B------:R-:W-:-:S03]  /*1e5d0*/  UMOV UR4, 0xffffffff ;  /* 0xffffffff00047882 */ /* 0x000fc60000000000 */
[----:B------:R-:W-:Y:S01]  /*1e5e0*/  LEA.HI.X R28, R2, UR5, R3, 0x1, P0 ;  /* 0x00000005021c7c11 */ /* 0x000fe200080f0c03 */
[----:B------:R-:W-:Y:S01]  /*1e5f0*/  IMAD R37, R118, 0x80, R23 ;  /* 0x0000008076257824 */ /* 0x000fe200078e0217 */
[----:B------:R-:W-:Y:S06]  /*1e600*/  BRA.DIV UR4, `(.L_x_508) ;  /* 0x000000fe04f87947 */ /* 0x000fec000b800000 */
[----:B------:R0:W1:Y:S04]  /*1e610*/  SHFL.IDX PT, R20, R28, RZ, 0x181f ;  /* 0x00181fff1c147589 */ /* 0x00006800000e0000 */
[----:B------:R0:W2:Y:S02]  /*1e620*/  SHFL.IDX PT, R14, R21, RZ, 0x181f ;  /* 0x00181fff150e7589 */ /* 0x0000a400000e0000 */
.L_x_823:
[----:B------:R-:W-:Y:S01]  /*1e630*/  ISETP.GE.AND P0, PT, R37, R0, PT ;  /* 0x000000002500720c */ /* 0x000fe20003f06270 */
[----:B------:R-:W-:-:S12]  /*1e640*/  BSSY B1, `(.L_x_509) ;  /* 0x0000018000017945 */ /* 0x000fd80003800000 */
[----:B------:R-:W-:Y:S05]  /*1e650*/  @P0 BRA `(.L_x_510) ;  /* 0x0000000000580947 */ /* 0x000fea0003800000 */
[----:B------:R-:W3:Y:S01]  /*1e660*/  LDL R38, [R1+0x44] ;  /* 0x0000440001267983 */ /* 0x000ee20000100800 */
[----:B------:R-:W-:-:S03]  /*1e670*/  ULDC UR4, c[0x0][0xac8] ;  /* 0x0002b20000047ab9 */ /* 0x000fc60000000800 */
[----:B------:R-:W4:Y:S04]  /*1e680*/  LDL R15, [R1+0x4c] ;  /* 0x00004c00010f7983 */ /* 0x000f280000100800 */
[----:B------:R-:W4:Y:S04]  /*1e690*/  LDL R39, [R1+0x88] ;  /* 0x0000880001277983 */ /* 0x000f280000100800 */
[----:B------:R-:W4:Y:S01]  /*1e6a0*/  LDL R36, [R1+0x84] ;  /* 0x0000840001247983 */ /* 0x000f220000100800 */
[----:B------:R-:W-:Y:S02]  /*1e6b0*/  ISETP.GE.AND P3, PT, R18, UR4, PT ;  /* 0x0000000412007c0c */ /* 0x000fe4000bf66270 */
[----:B------:R-:W-:-:S02]  /*1e6c0*/  ISETP.GE.AND P2, PT, R233, UR4, PT ;  /* 0x00000004e9007c0c */ /* 0x000fc4000bf46270 */
[----:B------:R-:W-:-:S09]  /*1e6d0*/  SHF.R.S32.HI R9, RZ, 0x1f, R233 ;  /* 0x0000001fff097819 */ /* 0x000fd200000114e9 */
[CC--:B--2---:R-:W-:Y:S02]  /*1e6e0*/  @!P3 LEA R2, P5, R18.reuse, R14.reuse, 0x1 ;  /* 0x0000000e1202b211 */ /* 0x0c4fe400078a08ff */
[C---:B------:R-:W-:Y:S02]  /*1e6f0*/  @!P2 LEA R8, P4, R233.reuse, R14, 0x1 ;  /* 0x0000000ee908a211 */ /* 0x040fe400078808ff */
[-C--:B-1----:R-:W-:Y:S02]  /*1e700*/  @!P3 LEA.HI.X R3, R18, R20.reuse, R19, 0x1, P5 ;  /* 0x000000141203b211 */ /* 0x082fe400028f0c13 */
[----:B------:R-:W-:-:S03]  /*1e710*/  @!P2 LEA.HI.X R9, R233, R20, R9, 0x1, P4 ;  /* 0x00000014e909a211 */ /* 0x000fc600020f0c09 */
[----:B-----5:R1:W-:Y:S04]  /*1e720*/  @!P3 ST.E.128 desc[UR42][R2.64], R4 ;  /* 0x000000040200b985 */ /* 0x0203e8000c101d2a */
[----:B------:R1:W-:Y:S01]  /*1e730*/  @!P2 ST.E.128 desc[UR42][R8.64], R44 ;  /* 0x0000002c0800a985 */ /* 0x0003e2000c101d2a */
[----:B---3--:R-:W-:Y:S02]  /*1e740*/  ISETP.GE.AND P1, PT, R38, UR4, PT ;  /* 0x0000000426007c0c */ /* 0x008fe4000bf26270 */
[----:B----4-:R-:W-:-:S11]  /*1e750*/  ISETP.GE.AND P0, PT, R15, UR4, PT ;  /* 0x000000040f007c0c */ /* 0x010fd6000bf06270 */
[CC--:B------:R-:W-:Y:S02]  /*1e760*/  @!P1 LEA R10, P5, R38.reuse, R14.reuse, 0x1 ;  /* 0x0000000e260a9211 */ /* 0x0c0fe400078a08ff */
[C---:B------:R-:W-:Y:S02]  /*1e770*/  @!P0 LEA R12, P4, R15.reuse, R14, 0x1 ;  /* 0x0000000e0f0c8211 */ /* 0x040fe400078808ff */
[-C--:B------:R-:W-:Y:S02]  /*1e780*/  @!P1 LEA.HI.X R11, R38, R20.reuse, R39, 0x1, P5 ;  /* 0x00000014260b9211 */ /* 0x080fe400028f0c27 */
[----:B------:R-:W-:-:S03]  /*1e790*/  @!P0 LEA.HI.X R13, R15, R20, R36, 0x1, P4 ;  /* 0x000000140f0d8211 */ /* 0x000fc600020f0c24 */
[----:B------:R1:W-:Y:S04]  /*1e7a0*/  @!P1 ST.E.128 desc[UR42][R10.64], R60 ;  /* 0x0000003c0a009985 */ /* 0x0003e8000c101d2a */
[----:B------:R1:W-:Y:S02]  /*1e7b0*/  @!P0 ST.E.128 desc[UR42][R12.64], R76 ;  /* 0x0000004c0c008985 */ /* 0x0003e4000c101d2a */
.L_x_510:
[----:B------:R-:W-:Y:S05]  /*1e7c0*/  BSYNC B1 ;  /* 0x0000000000017941 */ /* 0x000fea0003800000 */
.L_x_509:
[----:B------:R-:W-:-:S03]  /*1e7d0*/  UMOV UR4, 0xffffffff ;  /* 0xffffffff00047882 */ /* 0x000fc60000000000 */
[----:B------:R-:W-:Y:S05]  /*1e7e0*/  BRA.DIV UR4, `(.L_x_511) ;  /* 0x000000fe04b47947 */ /* 0x000fea000b800000 */
[----:B-1----:R1:W3:Y:S04]  /*1e7f0*/  SHFL.IDX PT, R9, R28, 0x1, 0x181f ;  /* 0x00381f001c097f89 */ /* 0x0022e800000e0000 */
[----:B--2---:R1:W2:Y:S02]  /*1e800*/  SHFL.IDX PT, R14, R21, 0x1, 0x181f ;  /* 0x00381f00150e7f89 */ /* 0x0042a400000e0000 */
.L_x_827:
[----:B------:R-:W-:Y:S01]  /*1e810*/  VIADD R3, R37, 0x20 ;  /* 0x0000002025037836 */ /* 0x000fe20000000000 */
[----:B------:R-:W-:Y:S04]  /*1e820*/  BSSY B1, `(.L_x_512) ;  /* 0x0000019000017945 */ /* 0x000fe80003800000 */
[----:B------:R-:W-:-:S13]  /*1e830*/  ISETP.GE.AND P0, PT, R3, R0, PT ;  /* 0x000000000300720c */ /* 0x000fda0003f06270 */
[----:B------:R-:W-:Y:S05]  /*1e840*/  @P0 BRA `(.L_x_513) ;  /* 0x0000000000580947 */ /* 0x000fea0003800000 */
[----:B------:R-:W4:Y:S01]  /*1e850*/  LDL R12, [R1+0x44] ;  /* 0x00004400010c7983 */ /* 0x000f220000100800 */
        /* <DEDUP_REMOVED lines=8> */
[C---:B-----5:R-:W-:Y:S02]  /*1e8e0*/  @!P2 LEA R4, P4, R233.reuse, R14, 0x1 ;  /* 0x0000000ee904a211 */ /* 0x060fe400078808ff */
[-C--:B---3--:R-:W-:Y:S02]  /*1e8f0*/  @!P3 LEA.HI.X R3, R18, R9.reuse, R19, 0x1, P5 ;  /* 0x000000091203b211 */ /* 0x088fe400028f0c13 */
[----:B------:R-:W-:-:S03]  /*1e900*/  @!P2 LEA.HI.X R5, R233, R9, R8, 0x1, P4 ;  /* 0x00000009e905a211 */ /* 0x000fc600020f0c08 */
[----:B------:R2:W-:Y:S04]  /*1e910*/  @!P3 ST.E.128 desc[UR42][R2.64], R24 ;  /* 0x000000180200b985 */ /* 0x0005e8000c101d2a */
[----:B------:R2:W-:Y:S01]  /*1e920*/  @!P2 ST.E.128 desc[UR42][R4.64], R48 ;  /* 0x000000300400a985 */ /* 0x0005e2000c101d2a */
[----:B----4-:R-:W-:Y:S02]  /*1e930*/  ISETP.GE.AND P1, PT, R12, UR4, PT ;  /* 0x000000040c007c0c */ /* 0x010fe4000bf26270 */
[----:B------:R-:W-:-:S11]  /*1e940*/  ISETP.GE.AND P0, PT, R10, UR4, PT ;  /* 0x000000040a007c0c */ /* 0x000fd6000bf06270 */
[-C--:B------:R-:W-:Y:S02]  /*1e950*/  @!P1 LEA R6, P5, R12, R14.reuse, 0x1 ;  /* 0x0000000e0c069211 */ /* 0x080fe400078a08ff */
[----:B------:R-:W-:Y:S02]  /*1e960*/  @!P0 LEA R8, P4, R10, R14, 0x1 ;  /* 0x0000000e0a088211 */ /* 0x000fe400078808ff */
[-C--:B------:R-:W-:Y:S02]  /*1e970*/  @!P1 LEA.HI.X R7, R12, R9.reuse, R13, 0x1, P5 ;  /* 0x000000090c079211 */ /* 0x080fe400028f0c0d */
[----:B------:R-:W-:-:S03]  /*1e980*/  @!P0 LEA.HI.X R9, R10, R9, R11, 0x1, P4 ;  /* 0x000000090a098211 */ /* 0x000fc600020f0c0b */
[----:B------:R2:W-:Y:S04]  /*1e990*/  @!P1 ST.E.128 desc[UR42][R6.64], R64 ;  /* 0x0000004006009985 */ /* 0x0005e8000c101d2a */
[----:B------:R2:W-:Y:S02]  /*1e9a0*/  @!P0 ST.E.128 desc[UR42][R8.64], R80 ;  /* 0x0000005008008985 */ /* 0x0005e4000c101d2a */
.L_x_513:
[----:B------:R-:W-:Y:S05]  /*1e9b0*/  BSYNC B1 ;  /* 0x0000000000017941 */ /* 0x000fea0003800000 */
.L_x_512:
[----:B------:R-:W-:Y:S01]  /*1e9c0*/  UMOV UR4, 0xffffffff ;  /* 0xffffffff00047882 */ /* 0x000fe20000000000 */
[----:B------:R-:W-:Y:S02]  /*1e9d0*/  SHF.R.S32.HI R10, RZ, 0x1f, R233 ;  /* 0x0000001fff0a7819 */ /* 0x000fe400000114e9 */
[----:B------:R-:W-:Y:S05]  /*1e9e0*/  BRA.DIV UR4, `(.L_x_514) ;  /* 0x000000fe047c7947 */ /* 0x000fea000b800000 */
[----:B--23--:R2:W3:Y:S04]  /*1e9f0*/  SHFL.IDX PT, R9, R28, 0x2, 0x181f ;  /* 0x00581f001c097f89 */ /* 0x00c4e800000e0000 */
[----:B------:R2:W4:Y:S02]  /*1ea00*/  SHFL.IDX PT, R14, R21, 0x2, 0x181f ;  /* 0x00581f00150e7f89 */ /* 0x00052400000e0000 */
.L_x_831:
[----:B------:R-:W-:Y:S01]  /*1ea10*/  VIADD R3, R37, 0x40 ;  /* 0x0000004025037836 */ /* 0x000fe20000000000 */
[----:B------:R-:W-:Y:S04]  /*1ea20*/  BSSY B1, `(.L_x_515) ;  /* 0x0000018000017945 */ /* 0x000fe80003800000 */
[----:B------:R-:W-:-:S13]  /*1ea30*/  ISETP.GE.AND P0, PT, R3, R0, PT ;  /* 0x000000000300720c */ /* 0x000fda0003f06270 */
[----:B------:R-:W-:Y:S05]  /*1ea40*/  @P0 BRA `(.L_x_516) ;  /* 0x0000000000540947 */ /* 0x000fea0003800000 */
[----:B------:R-:W2:Y:S01]  /*1ea50*/  LDL R13, [R1+0x44] ;  /* 0x00004400010d7983 */ /* 0x000ea20000100800 */
[----:B------:R-:W-:-:S03]  /*1ea60*/  ULDC UR4, c[0x0][0xac8] ;  /* 0x0002b20000047ab9 */ /* 0x000fc60000000800 */
[----:B------:R-:W2:Y:S04]  /*1ea70*/  LDL R11, [R1+0x4c] ;  /* 0x00004c00010b7983 */ /* 0x000ea80000100800 */
[----:B------:R-:W2:Y:S04]  /*1ea80*/  LDL R15, [R1+0x88] ;  /* 0x00008800010f7983 */ /* 0x000ea80000100800 */
[----:B------:R-:W2:Y:S01]  /*1ea90*/  LDL R12, [R1+0x84] ;  /* 0x00008400010c7983 */ /* 0x000ea20000100800 */
[----:B------:R-:W-:Y:S02]  /*1eaa0*/  ISETP.GE.AND P3, PT, R18, UR4, PT ;  /* 0x0000000412007c0c */ /* 0x000fe4000bf66270 */
[----:B------:R-:W-:-:S11]  /*1eab0*/  ISETP.GE.AND P2, PT, R233, UR4, PT ;  /* 0x00000004e9007c0c */ /* 0x000fd6000bf46270 */
[CC--:B----4-:R-:W-:Y:S02]  /*1eac0*/  @!P3 LEA R2, P5, R18.reuse, R14.reuse, 0x1 ;  /* 0x0000000e1202b211 */ /* 0x0d0fe400078a08ff */
[C---:B-----5:R-:W-:Y:S02]  /*1ead0*/  @!P2 LEA R4, P4, R233.reuse, R14, 0x1 ;  /* 0x0000000ee904a211 */ /* 0x060fe400078808ff */
[-C--:B---3--:R-:W-:Y:S02]  /*1eae0*/  @!P3 LEA.HI.X R3, R18, R9.reuse, R19, 0x1, P5 ;  /* 0x000000091203b211 */ /* 0x088fe400028f0c13 */
[----:B------:R-:W-:-:S03]  /*1eaf0*/  @!P2 LEA.HI.X R5, R233, R9, R10, 0x1, P4 ;  /* 0x00000009e905a211 */ /* 0x000fc600020f0c0a */
[----:B------:R3:W-:Y:S04]  /*1eb00*/  @!P3 ST.E.128 desc[UR42][R2.64], R32 ;  /* 0x000000200200b985 */ /* 0x0007e8000c101d2a */
[----:B------:R3:W-:Y:S01]  /*1eb10*/  @!P2 ST.E.128 desc[UR42][R4.64], R52 ;  /* 0x000000340400a985 */ /* 0x0007e2000c101d2a */
[----:B--2---:R-:W-:Y:S02]  /*1eb20*/  ISETP.GE.AND P1, PT, R13, UR4, PT ;  /* 0x000000040d007c0c */ /* 0x004fe4000bf26270 */
[----:B------:R-:W-:-:S11]  /*1eb30*/  ISETP.GE.AND P0, PT, R11, UR4, PT ;  /* 0x000000040b007c0c */ /* 0x000fd6000bf06270 */
[-C--:B------:R-:W-:Y:S02]  /*1eb40*/  @!P1 LEA R6, P5, R13, R14.reuse, 0x1 ;  /* 0x0000000e0d069211 */ /* 0x080fe400078a08ff */
[----:B------:R-:W-:Y:S02]  /*1eb50*/  @!P0 LEA R8, P4, R11, R14, 0x1 ;  /* 0x0000000e0b088211 */ /* 0x000fe400078808ff */
[-C--:B------:R-:W-:Y:S02]  /*1eb60*/  @!P1 LEA.HI.X R7, R13, R9.reuse, R15, 0x1, P5 ;  /* 0x000000090d079211 */ /* 0x080fe400028f0c0f */
[----:B------:R-:W-:-:S03]  /*1eb70*/  @!P0 LEA.HI.X R9, R11, R9, R12, 0x1, P4 ;  /* 0x000000090b098211 */ /* 0x000fc600020f0c0c */
[----:B------:R3:W-:Y:S04]  /*1eb80*/  @!P1 ST.E.128 desc[UR42][R6.64], R68 ;  /* 0x0000004406009985 */ /* 0x0007e8000c101d2a */
[----:B------:R3:W-:Y:S02]  /*1eb90*/  @!P0 ST.E.128 desc[UR42][R8.64], R84 ;  /* 0x0000005408008985 */ /* 0x0007e4000c101d2a */
.L_x_516:
[----:B------:R-:W-:Y:S05]  /*1eba0*/  BSYNC B1 ;  /* 0x0000000000017941 */ /* 0x000fea0003800000 */
.L_x_515:
[----:B------:R-:W-:-:S03]  /*1ebb0*/  UMOV UR4, 0xffffffff ;  /* 0xffffffff00047882 */ /* 0x000fc60000000000 */
[----:B------:R-:W-:Y:S05]  /*1ebc0*/  BRA.DIV UR4, `(.L_x_517) ;  /* 0x000000fe044c7947 */ /* 0x000fea000b800000 */
[----:B---3--:R3:W0:Y:S04]  /*1ebd0*/  SHFL.IDX PT, R8, R28, 0x3, 0x181f ;  /* 0x00781f001c087f89 */ /* 0x00862800000e0000 */
[----:B----4-:R3:W4:Y:S02]  /*1ebe0*/  SHFL.IDX PT, R14, R21, 0x3, 0x181f ;  /* 0x00781f00150e7f89 */ /* 0x01072400000e0000 */
.L_x_835:
[----:B------:R-:W-:-:S05]  /*1ebf0*/  VIADD R3, R37, 0x60 ;  /* 0x0000006025037836 */ /* 0x000fca0000000000 */
[----:B------:R-:W-:-:S13]  /*1ec00*/  ISETP.GE.AND P0, PT, R3, R0, PT ;  /* 0x000000000300720c */ /* 0x000fda0003f06270 */
[----:B------:R-:W-:Y:S05]  /*1ec10*/  @P0 BRA `(.L_x_518) ;  /* 0x0000003c005c0947 */ /* 0x000fea0003800000 */
[----:B------:R-:W2:Y:S01]  /*1ec20*/  LDL R11, [R1+0x44] ;  /* 0x00004400010b7983 */ /* 0x000ea20000100800 */
[----:B------:R-:W-:-:S03]  /*1ec30*/  ULDC UR4, c[0x0][0xac8] ;  /* 0x0002b20000047ab9 */ /* 0x000fc60000000800 */
[----:B------:R-:W3:Y:S04]  /*1ec40*/  LDL R12, [R1+0x88] ;  /* 0x00008800010c7983 */ /* 0x000ee80000100800 */
[----:B------:R-:W3:Y:S01]  /*1ec50*/  LDL R9, [R1+0x4c] ;  /* 0x00004c0001097983 */ /* 0x000ee20000100800 */
[----:B------:R-:W-:Y:S02]  /*1ec60*/  ISETP.GE.AND P3, PT, R18, UR4, PT ;  /* 0x0000000412007c0c */ /* 0x000fe4000bf66270 */
[----:B------:R-:W-:-:S11]  /*1ec70*/  ISETP.GE.AND P4, PT, R233, UR4, PT ;  /* 0x00000004e9007c0c */ /* 0x000fd6000bf86270 */
[CC--:B----4-:R-:W-:Y:S02]  /*1ec80*/  @!P3 LEA R2, P0, R18.reuse, R14.reuse, 0x1 ;  /* 0x0000000e1202b211 */ /* 0x0d0fe400078008ff */
[C---:B-----5:R-:W-:Y:S02]  /*1ec90*/  @!P4 LEA R4, P1, R233.reuse, R14, 0x1 ;  /* 0x0000000ee904c211 */ /* 0x060fe400078208ff */
[-C--:B0-----:R-:W-:Y:S02]  /*1eca0*/  @!P3 LEA.HI.X R3, R18, R8.reuse, R19, 0x1, P0 ;  /* 0x000000081203b211 */ /* 0x081fe400000f0c13 */
[----:B------:R-:W-:-:S03]  /*1ecb0*/  @!P4 LEA.HI.X R5, R233, R8, R10, 0x1, P1 ;  /* 0x00000008e905c211 */ /* 0x000fc600008f0c0a */
[----:B------:R0:W-:Y:S04]  /*1ecc0*/  @!P3 ST.E.128 desc[UR42][R2.64], R40 ;  /* 0x000000280200b985 */ /* 0x0001e8000c101d2a */
[----:B------:R0:W-:Y:S01]  /*1ecd0*/  @!P4 ST.E.128 desc[UR42][R4.64], R56 ;  /* 0x000000380400c985 */ /* 0x0001e2000c101d2a */
[----:B--2---:R-:W-:-:S13]  /*1ece0*/  ISETP.GE.AND P5, PT, R11, UR4, PT ;  /* 0x000000040b007c0c */ /* 0x004fda000bfa6270 */
[----:B------:R-:W-:-:S04]  /*1ecf0*/  @!P5 LEA R6, P2, R11, R14, 0x1 ;  /* 0x0000000e0b06d211 */ /* 0x000fc800078408ff */
[----:B---3--:R-:W-:-:S05]  /*1ed00*/  @!P5 LEA.HI.X R7, R11, R8, R12, 0x1, P2 ;  /* 0x000000080b07d211 */ /* 0x008fca00010f0c0c */
[----:B------:R0:W-:Y:S01]  /*1ed10*/  @!P5 ST.E.128 desc[UR42][R6.64], R72 ;  /* 0x000000480600d985 */ /* 0x0001e2000c101d2a */
[----:B------:R-:W-:-:S13]  /*1ed20*/  ISETP.GE.AND P0, PT, R9, UR4, PT ;  /* 0x0000000409007c0c */ /* 0x000fda000bf06270 */
[----:B------:R-:W-:Y:S05]  /*1ed30*/  @P0 BRA `(.L_x_518) ;  /* 0x0000003c00140947 */ /* 0x000fea0003800000 */
[----:B------:R-:W2:Y:S01]  /*1ed40*/  LDL R11, [R1+0x84] ;  /* 0x00008400010b7983 */ /* 0x000ea20000100800 */
[----:B------:R-:W-:-:S04]  /*1ed50*/  LEA R14, P0, R9, R14, 0x1 ;  /* 0x0000000e090e7211 */ /* 0x000fc800078008ff */
[----:B--2---:R-:W-:-:S05]  /*1ed60*/  LEA.HI.X R15, R9, R8, R11, 0x1, P0 ;  /* 0x00000008090f7211 */ /* 0x004fca00000f0c0b */
[----:B------:R2:W-:Y:S01]  /*1ed70*/  ST.E.128 desc[UR42][R14.64], R88 ;  /* 0x000000580e007985 */ /* 0x0005e2000c101d2a */
[----:B------:R-:W-:Y:S05]  /*1ed80*/  BRA `(.L_x_518) ;  /* 0x0000003c00007947 */ /* 0x000fea0003800000 */
.L_x_507:
[----:B0-----:R-:W0:Y:S01]  /*1ed90*/  @P1 LDC R13, c[0x0][0xbec] ;  /* 0x0002fb00ff0d1b82 */ /* 0x001e220000000800 */
[----:B------:R-:W-:Y:S01]  /*1eda0*/  ULDC.64 UR4, c[0x0][0xb08] ;  /* 0x0002c20000047ab9 */ /* 0x000fe20000000a00 */
[----:B------:R-:W-:Y:S01]  /*1edb0*/  MOV R14, R51 ;  /* 0x00000033000e7202 */ /* 0x000fe20000000f00 */
[----:B------:R-:W-:-:S04]  /*1edc0*/  IMAD R15, R36, UR4, RZ ;  /* 0x00000004240f7c24 */ /* 0x000fc8000f8e02ff */
[----:B------:R-:W-:Y:S01]  /*1edd0*/  IMAD R15, R2, UR5, R15 ;  /* 0x00000005020f7c24 */ /* 0x000fe2000f8e020f */
[----:B------:R-:W1:Y:S01]  /*1ede0*/  @P1 LDC R12, c[0x0][0xbf0] ;  /* 0x0002fc00ff0c1b82 */ /* 0x000e620000000800 */
[----:B0-----:R-:W-:-:S05]  /*1edf0*/  @P1 IMAD.HI.U32 R13, R51, R13, RZ ;  /* 0x0000000d330d1227 */ /* 0x001fca00078e00ff */
[----:B-1----:R-:W-:Y:S01]  /*1ee00*/  @P1 SHF.R.U32.HI R14, RZ, R12, R13 ;  /* 0x0000000cff0e1219 */ /* 0x002fe2000001160d */
[----:B------:R-:W-:Y:S01]  /*1ee10*/  IMAD.WIDE.U32 R12, R2, UR4, RZ ;  /* 0x00000004020c7c25 */ /* 0x000fe2000f8e00ff */
[----:B------:R-:W-:Y:S01]  /*1ee20*/  ULDC.64 UR4, c[0x0][0xb38] ;  /* 0x0002ce0000047ab9 */ /* 0x000fe20000000a00 */
[----:B------:R-:W-:Y:S02]  /*1ee30*/  SHF.R.S32.HI R2, RZ, 0x1f, R11 ;  /* 0x0000001fff027819 */ /* 0x000fe4000001140b */
[----:B------:R-:W-:Y:S02]  /*1ee40*/  IMAD.IADD R13, R13, 0x1, R15 ;  /* 0x000000010d0d7824 */ /* 0x000fe400078e020f */
[----:B------:R-:W-:-:S04]  /*1ee50*/  IMAD.WIDE.U32 R12, R117, UR4, R12 ;  /* 0x00000004750c7c25 */ /* 0x000fc8000f8e000c */
[----:B------:R-:W-:Y:S01]  /*1ee60*/  IMAD R13, R117, UR5, R13 ;  /* 0x00000005750d7c24 */ /* 0x000fe2000f8e020d */
[----:B------:R-:W-:Y:S02]  /*1ee70*/  ULDC.64 UR4, c[0x0][0xb40] ;  /* 0x0002d00000047ab9 */ /* 0x000fe40000000a00 */
[----:B------:R-:W-:Y:S02]  /*1ee80*/  IMAD R2, R2, UR4, RZ ;  /* 0x0000000402027c24 */ /* 0x000fe4000f8e02ff */
[----:B------:R-:W-:-:S04]  /*1ee90*/  IMAD.WIDE.U32 R12, R11, UR4, R12 ;  /* 0x000000040b0c7c25 */ /* 0x000fc8000f8e000c */
[----:B------:R-:W-:Y:S01]  /*1eea0*/  IMAD R2, R11, UR5, R2 ;  /* 0x000000050b027c24 */ /* 0x000fe2000f8e0202 */
[----:B------:R-:W-:Y:S01]  /*1eeb0*/  ULDC.64 UR4, c[0x0][0xb48] ;  /* 0x0002d20000047ab9 */ /* 0x000fe20000000a00 */
[----:B------:R-:W-:Y:S02]  /*1eec0*/  SHF.R.S32.HI R11, RZ, 0x1f, R14 ;  /* 0x0000001fff0b7819 */ /* 0x000fe4000001140e */
[----:B------:R-:W-:Y:S02]  /*1eed0*/  IMAD.IADD R13, R13, 0x1, R2 ;  /* 0x000000010d0d7824 */ /* 0x000fe400078e0202 */
[----:B------:R-:W-:Y:S02]  /*1eee0*/  IMAD.MOV R2, RZ, RZ, -R14 ;  /* 0x000000ffff027224 */ /* 0x000fe400078e0a0e */
[----:B------:R-:W-:-:S04]  /*1eef0*/  IMAD.WIDE.U32 R12, R114, UR4, R12 ;  /* 0x00000004720c7c25 */ /* 0x000fc8000f8e000c */
[----:B------:R-:W-:Y:S01]  /*1ef00*/  IMAD R13, R114, UR5, R13 ;  /* 0x00000005720d7c24 */ /* 0x000fe2000f8e020d */
[----:B------:R-:W-:Y:S01]  /*1ef10*/  ULDC.64 UR4, c[0x0][0xb30] ;  /* 0x0002cc0000047ab9 */ /* 0x000fe20000000a00 */
[----:B------:R-:W-:Y:S02]  /*1ef20*/  IMAD R2, R112, R2, R51 ;  /* 0x0000000270027224 */ /* 0x000fe400078e0233 */
[----:B------:R-:W-:Y:S02]  /*1ef30*/  IMAD R11, R11, UR4, RZ ;  /* 0x000000040b0b7c24 */ /* 0x000fe4000f8e02ff */
[----:B------:R-:W-:-:S04]  /*1ef40*/  IMAD.WIDE.U32 R12, R14, UR4, R12 ;  /* 0x000000040e0c7c25 */ /* 0x000fc8000f8e000c */
[----:B------:R-:W-:Y:S01]  /*1ef50*/  IMAD R11, R14, UR5, R11 ;  /* 0x000000050e0b7c24 */ /* 0x000fe2000f8e020b */
[----:B------:R-:W-:Y:S01]  /*1ef60*/  ULDC.64 UR4, c[0x0][0xb28] ;  /* 0x0002ca0000047ab9 */ /* 0x000fe20000000a00 */
[----:B------:R-:W-:-:S03]  /*1ef70*/  VIADD R14, R22, 0x38820 ;  /* 0x00038820160e7836 */ /* 0x000fc60000000000 */
[----:B------:R-:W-:Y:S02]  /*1ef80*/  IADD3 R13, R13, R11, RZ ;  /* 0x0000000b0d0d7210 */ /* 0x000fe40007ffe0ff */
[----:B------:R-:W-:Y:S02]  /*1ef90*/  SHF.R.S32.HI R11, RZ, 0x1f, R2 ;  /* 0x0000001fff0b7819 */ /* 0x000fe40000011402 */
[----:B------:R-:W-:Y:S01]  /*1efa0*/  PRMT R14, RZ, 0x654, R14 ;  /* 0x00000654ff0e7816 */ /* 0x000fe2000000000e */
[----:B------:R-:W-:-:S03]  /*1efb0*/  IMAD.WIDE.U32 R12, R2, UR4, R12 ;  /* 0x00000004020c7c25 */ /* 0x000fc6000f8e000c */
[----:B------:R0:W-:Y:S01]  /*1efc0*/  SYNCS.ARRIVE.TRANS64.RED.A1T0 RZ, [R14+URZ], RZ ;  /* 0x000000ff0eff79a7 */ /* 0x0001e2000810043f */
[----:B------:R-:W-:-:S04]  /*1efd0*/  IMAD R11, R11, UR4, RZ ;  /* 0x000000040b0b7c24 */ /* 0x000fc8000f8e02ff */
[----:B------:R-:W-:Y:S01]  /*1efe0*/  IMAD R11, R2, UR5, R11 ;  /* 0x00000005020b7c24 */ /* 0x000fe2000f8e020b */
[----:B------:R-:W-:Y:S02]  /*1eff0*/  ULDC.64 UR4, c[0x0][0xb00] ;  /* 0x0002c00000047ab9 */ /* 0x000fe40000000a00 */
[----:B------:R-:W-:Y:S01]  /*1f000*/  LEA R39, P0, R12, UR4, 0x2 ;  /* 0x000000040c277c11 */ /* 0x000fe2000f8010ff */
[----:B------:R-:W-:Y:S01]  /*1f010*/  IMAD.IADD R11, R13, 0x1, R11 ;  /* 0x000000010d0b7824 */ /* 0x000fe200078e020b */
[----:B------:R-:W-:-:S04]  /*1f020*/  UMOV UR4, 0xffffffff ;  /* 0xffffffff00047882 */ /* 0x000fc80000000000 */
[----:B------:R-:W-:Y:S01]  /*1f030*/  LEA.HI.X R40, R12, UR5, R11, 0x2, P0 ;  /* 0x000000050c287c11 */ /* 0x000fe200080f140b */
[----:B0-----:R-:W-:Y:S06]  /*1f040*/  BRA.DIV UR4, `(.L_x_519) ;  /* 0x000000fa04747947 */ /* 0x001fec000b800000 */
[----:B------:R0:W1:Y:S04]  /*1f050*/  SHFL.IDX PT, R41, R40, RZ, 0x1c1f ;  /* 0x001c1fff28297589 */ /* 0x00006800000e0000 */
[----:B------:R0:W2:Y:S02]  /*1f060*/  SHFL.IDX PT, R11, R39, RZ, 0x1c1f ;  /* 0x001c1fff270b7589 */ /* 0x0000a400000e0000 */
.L_x_838:
[----:B------:R-:W-:Y:S01]  /*1f070*/  ISETP.GE.AND P0, PT, R37, R0, PT ;  /* 0x000000002500720c */ /* 0x000fe20003f06270 */
[----:B------:R-:W-:-:S12]  /*1f080*/  BSSY B1, `(.L_x_520) ;  /* 0x00000f5000017945 */ /* 0x000fd80003800000 */
[----:B------:R-:W-:Y:S05]  /*1f090*/  @P0 BRA `(.L_x_521) ;  /* 0x0000000c00cc0947 */ /* 0x000fea0003800000 */
[----:B------:R-:W3:Y:S01]  /*1f0a0*/  LDL R14, [R1+0x90] ;  /* 0x00009000010e7983 */ /* 0x000ee20000100800 */
[----:B------:R-:W-:-:S03]  /*1f0b0*/  ULDC UR4, c[0x0][0xac8] ;  /* 0x0002b20000047ab9 */ /* 0x000fc60000000800 */
[----:B------:R-:W4:Y:S04]  /*1f0c0*/  LDL R109, [R1+0x10c] ;  /* 0x00010c00016d7983 */ /* 0x000f280000100800 */
[----:B------:R-:W5:Y:S04]  /*1f0d0*/  LDL R110, [R1+0x18c] ;  /* 0x00018c00016e7983 */ /* 0x000f680000100800 */
        /* <DEDUP_REMOVED lines=14> */
[----:B------:R-:W5:Y:S01]  /*1f1c0*/  LDL R122, [R1+0x148] ;  /* 0x00014800017a7983 */ /* 0x000f620000100800 */
[----:B---3--:R-:W-:-:S13]  /*1f1d0*/  ISETP.GE.AND P0, PT, R14, UR4, PT ;  /* 0x000000040e007c0c */ /* 0x008fda000bf06270 */
[----:B--2---:R-:W-:Y:S02]  /*1f1e0*/  @!P0 IMAD.MOV.U32 R12, RZ, RZ, R11 ;  /* 0x000000ffff0c8224 */ /* 0x004fe400078e000b */
[----:B-1----:R-:W-:Y:S01]  /*1f1f0*/  @!P0 IMAD.MOV.U32 R13, RZ, RZ, R41 ;  /* 0x000000ffff0d8224 */ /* 0x002fe200078e0029 */
[----:B------:R-:W-:Y:S01]  /*1f200*/  @!P0 MOV R15, R206 ;  /* 0x000000ce000f8202 */ /* 0x000fe20000000f00 */
[----:B------:R-:W-:-:S04]  /*1f210*/  @!P0 IMAD.WIDE R12, R14, 0x4, R12 ;  /* 0x000000040e0c8825 */ /* 0x000fc800078e020c */
[----:B------:R-:W-:-:S05]  /*1f220*/  @!P0 IMAD.MOV.U32 R14, RZ, RZ, R208 ;  /* 0x000000ffff0e8224 */ /* 0x000fca00078e00d0 */
[----:B------:R1:W-:Y:S01]  /*1f230*/  @!P0 ST.E.64 desc[UR42][R12.64], R14 ;  /* 0x0000000e0c008985 */ /* 0x0003e2000c101b2a */
[----:B----4-:R-:W-:-:S13]  /*1f240*/  ISETP.GE.AND P0, PT, R109, UR4, PT ;  /* 0x000000046d007c0c */ /* 0x010fda000bf06270 */
[C---:B-1----:R-:W-:Y:S01]  /*1f250*/  @!P0 LEA R12, P1, R109.reuse, R11, 0x2 ;  /* 0x0000000b6d0c8211 */ /* 0x042fe200078210ff */
[----:B------:R-:W-:Y:S02]  /*1f260*/  @!P0 IMAD.MOV.U32 R14, RZ, RZ, R209 ;  /* 0x000000ffff0e8224 */ /* 0x000fe400078e00d1 */
[----:B------:R-:W-:Y:S01]  /*1f270*/  @!P0 IMAD.MOV.U32 R15, RZ, RZ, R207 ;  /* 0x000000ffff0f8224 */ /* 0x000fe200078e00cf */
[----:B-----5:R-:W-:Y:S02]  /*1f280*/  @!P0 LEA.HI.X R13, R109, R41, R110, 0x2, P1 ;  /* 0x000000296d0d8211 */ /* 0x020fe400008f146e */
[----:B------:R-:W2:Y:S04]  /*1f290*/  LDL R109, [R1+0xf4] ;  /* 0x0000f400016d7983 */ /* 0x000ea80000100800 */
[----:B------:R1:W-:Y:S01]  /*1f2a0*/  @!P0 ST.E.64 desc[UR42][R12.64], R14 ;  /* 0x0000000e0c008985 */ /* 0x0003e2000c101b2a */
[----:B------:R-:W-:-:S02]  /*1f2b0*/  ISETP.GE.AND P0, PT, R102, UR4, PT ;  /* 0x0000000466007c0c */ /* 0x000fc4000bf06270 */
[----:B------:R-:W-:Y:S01]  /*1f2c0*/  ISETP.GE.AND P1, PT, R2, UR4, PT ;  /* 0x0000000402007c0c */ /* 0x000fe2000bf26270 */
[----:B------:R-:W3:Y:S10]  /*1f2d0*/  LDL R110, [R1+0x174] ;  /* 0x00017400016e7983 */ /* 0x000ef40000100800 */
[----:B-1----:R-:W-:Y:S01]  /*1f2e0*/  @!P0 LEA R12, P2, R102, R11, 0x2 ;  /* 0x0000000b660c8211 */ /* 0x002fe200078410ff */
[----:B------:R-:W-:-:S02]  /*1f2f0*/  @!P0 IMAD.MOV.U32 R14, RZ, RZ, R204 ;  /* 0x000000ffff0e8224 */ /* 0x000fc400078e00cc */
[----:B------:R-:W-:Y:S01]  /*1f300*/  @!P0 IMAD.MOV.U32 R15, RZ, RZ, R202 ;  /* 0x000000ffff0f8224 */ /* 0x000fe200078e00ca */
[----:B------:R-:W-:Y:S02]  /*1f310*/  @!P0 LEA.HI.X R13, R102, R41, R107, 0x2, P2 ;  /* 0x00000029660d8211 */ /* 0x000fe400010f146b */
[----:B------:R-:W4:Y:S04]  /*1f320*/  LDL R102, [R1+0xf0] ;  /* 0x0000f00001667983 */ /* 0x000f280000100800 */
[----:B------:R1:W-:Y:S04]  /*1f330*/  @!P0 ST.E.64 desc[UR42][R12.64], R14 ;  /* 0x0000000e0c008985 */ /* 0x0003e8000c101b2a */
[----:B------:R-:W5:Y:S01]  /*1f340*/  LDL R107, [R1+0x170] ;  /* 0x00017000016b7983 */ /* 0x000f620000100800 */
[----:B-1----:R-:W-:-:S04]  /*1f350*/  @!P1 LEA R12, P2, R2, R11, 0x2 ;  /* 0x0000000b020c9211 */ /* 0x002fc800078410ff */
[----:B------:R-:W-:Y:S02]  /*1f360*/  @!P1 LEA.HI.X R13, R2, R41, R104, 0x2, P2 ;  /* 0x00000029020d9211 */ /* 0x000fe400010f1468 */
[----:B------:R-:W5:Y:S04]  /*1f370*/  LDL R2, [R1+0xec] ;  /* 0x0000ec0001027983 */ /* 0x000f680000100800 */
[----:B------:R-:W5:Y:S01]  /*1f380*/  LDL R104, [R1+0x16c] ;  /* 0x00016c0001687983 */ /* 0x000f620000100800 */
[----:B------:R-:W-:Y:S01]  /*1f390*/  ISETP.GE.AND P0, PT, R36, UR4, PT ;  /* 0x0000000424007c0c */ /* 0x000fe2000bf06270 */
[----:B------:R-:W-:Y:S01]  /*1f3a0*/  @!P1 IMAD.MOV.U32 R15, RZ, RZ, R203 ;  /* 0x000000ffff0f9224 */ /* 0x000fe200078e00cb */
[----:B------:R-:W-:-:S05]  /*1f3b0*/  @!P1 MOV R14, R205 ;  /* 0x000000cd000e9202 */ /* 0x000fca0000000f00 */
[----:B------:R1:W-:Y:S01]  /*1f3c0*/  @!P1 ST.E.64 desc[UR42][R12.64], R14 ;  /* 0x0000000e0c009985 */ /* 0x0003e2000c101b2a */
[----:B------:R-:W-:-:S05]  /*1f3d0*/  ISETP.GE.AND P1, PT, R51, UR4, PT ;  /* 0x0000000433007c0c */ /* 0x000fca000bf26270 */
[C---:B-1----:R-:W-:Y:S01]  /*1f3e0*/  @!P0 LEA R12, P2, R36.reuse, R11, 0x2 ;  /* 0x0000000b240c8211 */ /* 0x042fe200078410ff */
[----:B------:R-:W-:Y:S02]  /*1f3f0*/  @!P0 IMAD.MOV.U32 R14, RZ, RZ, R200 ;  /* 0x000000ffff0e8224 */ /* 0x000fe400078e00c8 */
[----:B------:R-:W-:Y:S01]  /*1f400*/  @!P0 IMAD.MOV.U32 R15, RZ, RZ, R198 ;  /* 0x000000ffff0f8224 */ /* 0x000fe200078e00c6 */
[----:B------:R-:W-:Y:S02]  /*1f410*/  @!P0 LEA.HI.X R13, R36, R41, R101, 0x2, P2 ;  /* 0x00000029240d8211 */ /* 0x000fe400010f1465 */
[----:B------:R-:W5:Y:S04]  /*1f420*/  LDL R36, [R1+0xe8] ;  /* 0x0000e80001247983 */ /* 0x000f680000100800 */
[----:B------:R1:W-:Y:S01]  /*1f430*/  @!P0 ST.E.64 desc[UR42][R12.64], R14 ;  /* 0x0000000e0c008985 */ /* 0x0003e2000c101b2a */
[----:B------:R-:W-:-:S03]  /*1f440*/  ISETP.GE.AND P0, PT, R103, UR4, PT ;  /* 0x0000000467007c0c */ /* 0x000fc6000bf06270 */
[----:B------:R-:W5:Y:S01]  /*1f450*/  LDL R101, [R1+0xe4] ;  /* 0x0000e40001657983 */ /* 0x000f620000100800 */
[C---:B-1----:R-:W-:Y:S01]  /*1f460*/  @!P1 LEA R12, P2, R51.reuse, R11, 0x2 ;  /* 0x0000000b330c9211 */ /* 0x042fe200078410ff */
[----:B------:R-:W-:Y:S01]  /*1f470*/  @!P1 IMAD.MOV.U32 R14, RZ, RZ, R201 ;  /* 0x000000ffff0e9224 */ /* 0x000fe200078e00c9 */
[----:B------:R-:W-:Y:S02]  /*1f480*/  @!P1 MOV R15, R199 ;  /* 0x000000c7000f9202 */ /* 0x000fe40000000f00 */
[----:B------:R-:W-:Y:S02]  /*1f490*/  @!P1 LEA.HI.X R13, R51, R41, R37, 0x2, P2 ;  /* 0x00000029330d9211 */ /* 0x000fe400010f1425 */
[----:B------:R-:W5:Y:S04]  /*1f4a0*/  LDL R37, [R1+0x168] ;  /* 0x0001680001257983 */ /* 0x000f680000100800 */
[----:B------:R1:W-:Y:S04]  /*1f4b0*/  @!P1 ST.E.64 desc[UR42][R12.64], R14 ;  /* 0x0000000e0c009985 */ /* 0x0003e8000c101b2a */
[----:B------:R-:W5:Y:S01]  /*1f4c0*/  LDL R51, [R1+0xdc] ;  /* 0x0000dc0001337983 */ /* 0x000f620000100800 */
[----:B-1----:R-:W-:Y:S01]  /*1f4d0*/  @!P0 LEA R12, P2, R103, R11, 0x2 ;  /* 0x0000000b670c8211 */ /* 0x002fe200078410ff */
[----:B------:R-:W-:-:S02]  /*1f4e0*/  @!P0 IMAD.MOV.U32 R14, RZ, RZ, R196 ;  /* 0x000000ffff0e8224 */ /* 0x000fc400078e00c4 */
[----:B------:R-:W-:Y:S01]  /*1f4f0*/  @!P0 IMAD.MOV.U32 R15, RZ, RZ, R194 ;  /* 0x000000ffff0f8224 */ /* 0x000fe200078e00c2 */
[----:B------:R-:W-:Y:S02]  /*1f500*/  @!P0 LEA.HI.X R13, R103, R41, R114, 0x2, P2 ;  /* 0x00000029670d8211 */ /* 0x000fe400010f1472 */
[----:B------:R-:W5:Y:S04]  /*1f510*/  LDL R103, [R1+0x164] ;  /* 0x0001640001677983 */ /* 0x000f680000100800 */
[----:B------:R1:W-:Y:S04]  /*1f520*/  @!P0 ST.E.64 desc[UR42][R12.64], R14 ;  /* 0x0000000e0c008985 */ /* 0x0003e8000c101b2a */
[----:B------:R-:W5:Y:S01]  /*1f530*/  LDL R114, [R1+0xd8] ;  /* 0x0000d80001727983 */ /* 0x000f620000100800 */
[----:B--2---:R-:W-:-:S13]  /*1f540*/  ISETP.GE.AND P1, PT, R109, UR4, PT ;  /* 0x000000046d007c0c */ /* 0x004fda000bf26270 */
[C---:B-1----:R-:W-:Y:S01]  /*1f550*/  @!P1 LEA R12, P2, R109.reuse, R11, 0x2 ;  /* 0x0000000b6d0c9211 */ /* 0x042fe200078410ff */
[----:B------:R-:W-:Y:S02]  /*1f560*/  @!P1 IMAD.MOV.U32 R14, RZ, RZ, R197 ;  /* 0x000000ffff0e9224 */ /* 0x000fe400078e00c5 */
[----:B------:R-:W-:Y:S01]  /*1f570*/  @!P1 IMAD.MOV.U32 R15, RZ, RZ, R195 ;  /* 0x000000ffff0f9224 */ /* 0x000fe200078e00c3 */
[----:B---3--:R-:W-:Y:S02]  /*1f580*/  @!P1 LEA.HI.X R13, R109, R41, R110, 0x2, P2 ;  /* 0x000000296d0d9211 */ /* 0x008fe400010f146e */
[----:B------:R-:W2:Y:S01]  /*1f590*/  LDL R109, [R1+0xd4] ;  /* 0x0000d400016d7983 */ /* 0x000ea20000100800 */
[----:B----4-:R-:W-:-:S03]  /*1f5a0*/  ISETP.GE.AND P0, PT, R102, UR4, PT ;  /* 0x0000000466007c0c */ /* 0x010fc6000bf06270 */
[----:B------:R1:W-:Y:S04]  /*1f5b0*/  @!P1 ST.E.64 desc[UR42][R12.64], R14 ;  /* 0x0000000e0c009985 */ /* 0x0003e8000c101b2a */
[----:B------:R-:W3:Y:S06]  /*1f5c0*/  LDL R110, [R1+0x154] ;  /* 0x00015400016e7983 */ /* 0x000eec0000100800 */
[----:B-1----:R-:W-:Y:S01]  /*1f5d0*/  @!P0 LEA R12, P1, R102, R11, 0x2 ;  /* 0x0000000b660c8211 */ /* 0x002fe200078210ff */
[----:B------:R-:W-:Y:S01]  /*1f5e0*/  @!P0 IMAD.MOV.U32 R15, RZ, RZ, R190 ;  /* 0x000000ffff0f8224 */ /* 0x000fe200078e00be */
[----:B------:R-:W-:-:S02]  /*1f5f0*/  @!P0 MOV R14, R192 ;  /* 0x000000c0000e8202 */ /* 0x000fc40000000f00 */
[----:B-----5:R-:W-:Y:S02]  /*1f600*/  ISETP.GE.AND P2, PT, R2, UR4, PT ;  /* 0x0000000402007c0c */ /* 0x020fe4000bf46270 */
[----:B------:R-:W-:Y:S02]  /*1f610*/  @!P0 LEA.HI.X R13, R102, R41, R107, 0x2, P1 ;  /* 0x00000029660d8211 */ /* 0x000fe400008f146b */
[----:B------:R-:W4:Y:S04]  /*1f620*/  LDL R102, [R1+0x15c] ;  /* 0x00015c0001667983 */ /* 0x000f280000100800 */
[----:B------:R1:W-:Y:S04]  /*1f630*/  @!P0 ST.E.64 desc[UR42][R12.64], R14 ;  /* 0x0000000e0c008985 */ /* 0x0003e8000c101b2a */
[----:B------:R-:W5:Y:S01]  /*1f640*/  LDL R107, [R1+0x150] ;  /* 0x00015000016b7983 */ /* 0x000f620000100800 */
[----:B-1----:R-:W-:-:S04]  /*1f650*/  @!P2 LEA R12, P1, R2, R11, 0x2 ;  /* 0x0000000b020ca211 */ /* 0x002fc800078210ff */
[----:B------:R-:W-:Y:S02]  /*1f660*/  @!P2 LEA.HI.X R13, R2, R41, R104, 0x2, P1 ;  /* 0x00000029020da211 */ /* 0x000fe400008f1468 */
[----:B------:R-:W3:Y:S01]  /*1f670*/  LDL R104, [R1+0xd0] ;  /* 0x0000d00001687983 */ /* 0x000ee20000100800 */
[----:B------:R-:W-:Y:S01]  /*1f680*/  ISETP.GE.AND P0, PT, R36, UR4, PT ;  /* 0x0000000424007c0c */ /* 0x000fe2000bf06270 */
[----:B------:R-:W-:Y:S02]  /*1f690*/  @!P2 IMAD.MOV.U32 R14, RZ, RZ, R193 ;  /* 0x000000ffff0ea224 */ /* 0x000fe400078e00c1 */
[----:B------:R-:W5:Y:S01]  /*1f6a0*/  LDL R2, [R1+0xcc] ;  /* 0x0000cc0001027983 */ /* 0x000f620000100800 */
[----:B------:R-:W-:Y:S01]  /*1f6b0*/  @!P2 IMAD.MOV.U32 R15, RZ, RZ, R191 ;  /* 0x000000ffff0fa224 */ /* 0x000fe200078e00bf */
[----:B------:R-:W-:-:S04]  /*1f6c0*/  ISETP.GE.AND P1, PT, R101, UR4, PT ;  /* 0x0000000465007c0c */ /* 0x000fc8000bf26270 */
[----:B------:R1:W-:Y:S01]  /*1f6d0*/  @!P2 ST.E.64 desc[UR42][R12.64], R14 ;  /* 0x0000000e0c00a985 */ /* 0x0003e2000c101b2a */
[----:B------:R-:W-:-:S03]  /*1f6e0*/  ISETP.GE.AND P2, PT, R112, UR4, PT ;  /* 0x0000000470007c0c */ /* 0x000fc6000bf46270 */
[----:B-1----:R-:W-:-:S04]  /*1f6f0*/  @!P0 LEA R14, P3, R36, R11, 0x2 ;  /* 0x0000000b240e8211 */ /* 0x002fc800078610ff */
[----:B------:R-:W-:Y:S01]  /*1f700*/  @!P0 LEA.HI.X R15, R36, R41, R37, 0x2, P3 ;  /* 0x00000029240f8211 */ /* 0x000fe200018f1425 */
[----:B------:R-:W-:Y:S01]  /*1f710*/  @!P0 IMAD.MOV.U32 R36, RZ, RZ, R189 ;  /* 0x000000ffff248224 */ /* 0x000fe200078e00bd */
[----:B------:R-:W-:Y:S02]  /*1f720*/  @!P0 MOV R37, R187 ;  /* 0x000000bb00258202 */ /* 0x000fe40000000f00 */
[----:B------:R-:W-:Y:S02]  /*1f730*/  ISETP.GE.AND P3, PT, R51, UR4, PT ;  /* 0x0000000433007c0c */ /* 0x000fe4000bf66270 */
[C---:B------:R-:W-:Y:S01]  /*1f740*/  @!P1 LEA R12, P4, R101.reuse, R11, 0x2 ;  /* 0x0000000b650c9211 */ /* 0x040fe200078810ff */
[----:B------:R1:W-:Y:S03]  /*1f750*/  @!P0 ST.E.64 desc[UR42][R14.64], R36 ;  /* 0x000000240e008985 */ /* 0x0003e6000c101b2a */
[----:B------:R-:W-:Y:S01]  /*1f760*/  @!P1 LEA.HI.X R13, R101, R41, R103, 0x2, P4 ;  /* 0x00000029650d9211 */ /* 0x000fe200020f1467 */
[----:B-1----:R-:W-:Y:S01]  /*1f770*/  @!P1 IMAD.MOV.U32 R36, RZ, RZ, R188 ;  /* 0x000000ffff249224 */ /* 0x002fe200078e00bc */
[----:B------:R-:W5:Y:S01]  /*1f780*/  LDL R101, [R1+0xc4] ;  /* 0x0000c40001657983 */ /* 0x000f620000100800 */
[----:B------:R-:W-:Y:S01]  /*1f790*/  @!P1 IMAD.MOV.U32 R37, RZ, RZ, R186 ;  /* 0x000000ffff259224 */ /* 0x000fe200078e00ba */
[----:B------:R-:W-:-:S02]  /*1f7a0*/  @!P2 LEA R14, P4, R112, R11, 0x2 ;  /* 0x0000000b700ea211 */ /* 0x000fc400078810ff */
[----:B------:R-:W5:Y:S01]  /*1f7b0*/  LDL R103, [R1+0x14c] ;  /* 0x00014c0001677983 */ /* 0x000f620000100800 */
[----:B------:R-:W-:-:S03]  /*1f7c0*/  ISETP.GE.AND P0, PT, R114, UR4, PT ;  /* 0x0000000472007c0c */ /* 0x000fc6000bf06270 */
[----:B------:R1:W-:Y:S01]  /*1f7d0*/  @!P1 ST.E.64 desc[UR42][R12.64], R36 ;  /* 0x000000240c009985 */ /* 0x0003e2000c101b2a */
[----:B------:R-:W-:-:S03]  /*1f7e0*/  @!P2 LEA.HI.X R15, R112, R41, R120, 0x2, P4 ;  /* 0x00000029700fa211 */ /* 0x000fc600020f1478 */
[----:B------:R-:W5:Y:S04]  /*1f7f0*/  LDL R112, [R1+0x144] ;  /* 0x0001440001707983 */ /* 0x000f680000100800 */
[----:B------:R-:W5:Y:S01]  /*1f800*/  LDL R120, [R1+0x138] ;  /* 0x0001380001787983 */ /* 0x000f620000100800 */
[----:B-1----:R-:W-:Y:S01]  /*1f810*/  @!P3 LEA R12, P5, R51, R11, 0x2 ;  /* 0x0000000b330cb211 */ /* 0x002fe200078a10ff */
[----:B------:R-:W-:Y:S02]  /*1f820*/  @!P2 IMAD.MOV.U32 R36, RZ, RZ, R185 ;  /* 0x000000ffff24a224 */ /* 0x000fe400078e00b9 */
[----:B------:R-:W-:-:S05]  /*1f830*/  @!P2 IMAD.MOV.U32 R37, RZ, RZ, R183 ;  /* 0x000000ffff25a224 */ /* 0x000fca00078e00b7 */
[----:B------:R1:W-:Y:S02]  /*1f840*/  @!P2 ST.E.64 desc[UR42][R14.64], R36 ;  /* 0x000000240e00a985 */ /* 0x0003e4000c101b2a */
[----:B-1----:R-:W-:Y:S01]  /*1f850*/  @!P3 MOV R36, R184 ;  /* 0x000000b80024b202 */ /* 0x002fe20000000f00 */
[----:B------:R-:W-:Y:S01]  /*1f860*/  @!P3 IMAD.MOV.U32 R37, RZ, RZ, R182 ;  /* 0x000000ffff25b224 */ /* 0x000fe200078e00b6 */
[----:B------:R-:W-:-:S04]  /*1f870*/  @!P0 LEA R14, P4, R114, R11, 0x2 ;  /* 0x0000000b720e8211 */ /* 0x000fc800078810ff */
[-C--:B------:R-:W-:Y:S02]  /*1f880*/  @!P0 LEA.HI.X R15, R114, R41.reuse, R118, 0x2, P4 ;  /* 0x00000029720f8211 */ /* 0x080fe400020f1476 */
[----:B------:R-:W5:Y:S04]  /*1f890*/  LDL R118, [R1+0xb8] ;  /* 0x0000b80001767983 */ /* 0x000f680000100800 */
[----:B------:R-:W5:Y:S01]  /*1f8a0*/  LDL R114, [R1+0xb4] ;  /* 0x0000b40001727983 */ /* 0x000f620000100800 */
[----:B--2---:R-:W-:Y:S02]  /*1f8b0*/  ISETP.GE.AND P1, PT, R109, UR4, PT ;  /* 0x000000046d007c0c */ /* 0x004fe4000bf26270 */
[----:B----4-:R-:W-:Y:S02]  /*1f8c0*/  @!P3 LEA.HI.X R13, R51, R41, R102, 0x2, P5 ;  /* 0x00000029330db211 */ /* 0x010fe400028f1466 */
[----:B------:R-:W2:Y:S04]  /*1f8d0*/  LDL R51, [R1+0xc0] ;  /* 0x0000c00001337983 */ /* 0x000ea80000100800 */
[----:B------:R-:W4:Y:S04]  /*1f8e0*/  LDL R102, [R1+0xbc] ;  /* 0x0000bc0001667983 */ /* 0x000f280000100800 */
[----:B------:R1:W-:Y:S01]  /*1f8f0*/  @!P3 ST.E.64 desc[UR42][R12.64], R36 ;  /* 0x000000240c00b985 */ /* 0x0003e2000c101b2a */
[----:B---3--:R-:W-:Y:S01]  /*1f900*/  ISETP.GE.AND P2, PT, R104, UR4, PT ;  /* 0x0000000468007c0c */ /* 0x008fe2000bf46270 */
[----:B-1----:R-:W-:Y:S01]  /*1f910*/  @!P0 IMAD.MOV.U32 R36, RZ, RZ, R181 ;  /* 0x000000ffff248224 */ /* 0x002fe200078e00b5 */
[----:B------:R-:W-:Y:S01]  /*1f920*/  @!P1 LEA R12, P5, R109, R11, 0x2 ;  /* 0x0000000b6d0c9211 */ /* 0x000fe200078a10ff */
[----:B------:R-:W-:-:S03]  /*1f930*/  @!P0 IMAD.MOV.U32 R37, RZ, RZ, R179 ;  /* 0x000000ffff258224 */ /* 0x000fc600078e00b3 */
[----:B------:R-:W-:Y:S02]  /*1f940*/  @!P1 LEA.HI.X R13, R109, R41, R110, 0x2, P5 ;  /* 0x000000296d0d9211 */ /* 0x000fe400028f146e */
[----:B------:R-:W3:Y:S04]  /*1f950*/  LDL R109, [R1+0x140] ;  /* 0x00014000016d7983 */ /* 0x000ee80000100800 */
[----:B------:R1:W-:Y:S01]  /*1f960*/  @!P0 ST.E.64 desc[UR42][R14.64], R36 ;  /* 0x000000240e008985 */ /* 0x0003e2000c101b2a */
[----:B-----5:R-:W-:-:S03]  /*1f970*/  ISETP.GE.AND P3, PT, R2, UR4, PT ;  /* 0x0000000402007c0c */ /* 0x020fc6000bf66270 */
[----:B------:R-:W5:Y:S01]  /*1f980*/  LDL R110, [R1+0xb0] ;  /* 0x0000b000016e7983 */ /* 0x000f620000100800 */
[----:B-1----:R-:W-:-:S04]  /*1f990*/  @!P2 LEA R14, P4, R104, R11, 0x2 ;  /* 0x0000000b680ea211 */ /* 0x002fc800078810ff */
[----:B------:R-:W-:Y:S02]  /*1f9a0*/  @!P2 LEA.HI.X R15, R104, R41, R107, 0x2, P4 ;  /* 0x00000029680fa211 */ /* 0x000fe400020f146b */
[----:B------:R-:W5:Y:S01]  /*1f9b0*/  LDL R104, [R1+0x13c] ;  /* 0x00013c0001687983 */ /* 0x000f620000100800 */
[----:B------:R-:W-:Y:S01]  /*1f9c0*/  @!P1 IMAD.MOV.U32 R36, RZ, RZ, R180 ;  /* 0x000000ffff249224 */ /* 0x000fe200078e00b4 */
[----:B------:R-:W-:Y:S02]  /*1f9d0*/  @!P1 MOV R37, R178 ;  /* 0x000000b200259202 */ /* 0x000fe40000000f00 */
[----:B------:R-:W-:Y:S01]  /*1f9e0*/  ISETP.GE.AND P0, PT, R117, UR4, PT ;  /* 0x0000000475007c0c */ /* 0x000fe2000bf06270 */
[----:B------:R-:W5:Y:S04]  /*1f9f0*/  LDL R107, [R1+0xac] ;  /* 0x0000ac00016b7983 */ /* 0x000f680000100800 */
[----:B------:R1:W-:Y:S01]  /*1fa00*/  @!P1 ST.E.64 desc[UR42][R12.64], R36 ;  /* 0x000000240c009985 */ /* 0x0003e2000c101b2a */
[----:B------:R-:W-:Y:S01]  /*1fa10*/  ISETP.GE.AND P1, PT, R101, UR4, PT ;  /* 0x0000000465007c0c */ /* 0x000fe2000bf26270 */
[----:B-1----:R-:W-:-:S02]  /*1fa20*/  @!P2 IMAD.MOV.U32 R36, RZ, RZ, R177 ;  /* 0x000000ffff24a224 */ /* 0x002fc400078e00b1 */
[----:B------:R-:W-:Y:S01]  /*1fa30*/  @!P2 IMAD.MOV.U32 R37, RZ, RZ, R175 ;  /* 0x000000ffff25a224 */ /* 0x000fe200078e00af */
[----:B------:R-:W-:-:S04]  /*1fa40*/  @!P3 LEA R12, P5, R2, R11, 0x2 ;  /* 0x0000000b020cb211 */ /* 0x000fc800078a10ff */
[----:B------:R1:W-:Y:S01]  /*1fa50*/  @!P2 ST.E.64 desc[UR42][R14.64], R36 ;  /* 0x000000240e00a985 */ /* 0x0003e2000c101b2a */
[----:B------:R-:W-:-:S03]  /*1fa60*/  @!P3 LEA.HI.X R13, R2, R41, R103, 0x2, P5 ;  /* 0x00000029020db211 */ /* 0x000fc600028f1467 */
[----:B------:R-:W5:Y:S01]  /*1fa70*/  LDL R103, [R1+0xa8] ;  /* 0x0000a80001677983 */ /* 0x000f620000100800 */
[----:B-1----:R-:W-:Y:S01]  /*1fa80*/  @!P3 IMAD.MOV.U32 R14, RZ, RZ, R176 ;  /* 0x000000ffff0eb224 */ /* 0x002fe200078e00b0 */
[----:B------:R-:W-:Y:S01]  /*1fa90*/  @!P0 LEA R36, P5, R117, R11, 0x2 ;  /* 0x0000000b75248211 */ /* 0x000fe200078a10ff */
[----:B------:R-:W-:-:S03]  /*1faa0*/  @!P3 IMAD.MOV.U32 R15, RZ, RZ, R174 ;  /* 0x000000ffff0fb224 */ /* 0x000fc600078e00ae */
[----:B------:R-:W-:Y:S02]  /*1fab0*/  @!P0 LEA.HI.X R37, R117, R41, R122, 0x2, P5 ;  /* 0x0000002975258211 */ /* 0x000fe400028f147a */
[----:B------:R1:W-:Y:S01]  /*1fac0*/  @!P3 ST.E.64 desc[UR42][R12.64], R14 ;  /* 0x0000000e0c00b985 */ /* 0x0003e2000c101b2a */
[----:B------:R-:W-:-:S03]  /*1fad0*/  @!P1 LEA R2, P3, R101, R11, 0x2 ;  /* 0x0000000b65029211 */ /* 0x000fc600078610ff */
[----:B------:R-:W5:Y:S01]  /*1fae0*/  LDL R117, [R1+0x134] ;  /* 0x0001340001757983 */ /* 0x000f620000100800 */
[----:B-1----:R-:W-:Y:S01]  /*1faf0*/  @!P0 MOV R12, R173 ;  /* 0x000000ad000c8202 */ /* 0x002fe20000000f00 */
[----:B------:R-:W-:Y:S01]  /*1fb00*/  @!P0 IMAD.MOV.U32 R13, RZ, RZ, R3 ;  /* 0x000000ffff0d8224 */ /* 0x000fe200078e0003 */
[----:B------:R-:W-:Y:S02]  /*1fb10*/  @!P1 LEA.HI.X R3, R101, R41, R112, 0x2, P3 ;  /* 0x0000002965039211 */ /* 0x000fe400018f1470 */
[----:B------:R-:W5:Y:S04]  /*1fb20*/  LDL R112, [R1+0x130] ;  /* 0x0001300001707983 */ /* 0x000f680000100800 */
[----:B------:R1:W-:Y:S04]  /*1fb30*/  @!P0 ST.E.64 desc[UR42][R36.64], R12 ;  /* 0x0000000c24008985 */ /* 0x0003e8000c101b2a */
[----:B------:R-:W5:Y:S01]  /*1fb40*/  LDL R101, [R1+0xa4] ;  /* 0x0000a40001657983 */ /* 0x000f620000100800 */
[----:B-1----:R-:W-:-:S03]  /*1fb50*/  @!P1 IMAD.MOV.U32 R12, RZ, RZ, R147 ;  /* 0x000000ffff0c9224 */ /* 0x002fc600078e0093 */
[----:B------:R-:W5:Y:S01]  /*1fb60*/  LDL R37, [R1+0x9c] ;  /* 0x00009c0001257983 */ /* 0x000f620000100800 */
[----:B------:R-:W-:-:S03]  /*1fb70*/  @!P1 IMAD.MOV.U32 R13, RZ, RZ, R57 ;  /* 0x000000ffff0d9224 */ /* 0x000fc600078e0039 */
[----:B------:R-:W5:Y:S04]  /*1fb80*/  LDL R36, [R1+0x98] ;  /* 0x0000980001247983 */ /* 0x000f680000100800 */
[----:B------:R1:W-:Y:S04]  /*1fb90*/  @!P1 ST.E.64 desc[UR42][R2.64], R12 ;  /* 0x0000000c02009985 */ /* 0x0003e8000c101b2a */
[----:B------:R-:W5:Y:S04]  /*1fba0*/  LDL R57, [R1+0x120] ;  /* 0x0001200001397983 */ /* 0x000f680000100800 */
[----:B-1----:R-:W5:Y:S04]  /*1fbb0*/  LDL R12, [R1+0x94] ;  /* 0x00009400010c7983 */ /* 0x002f680000100800 */
[----:B------:R-:W5:Y:S01]  /*1fbc0*/  LDL R13, [R1+0x114] ;  /* 0x00011400010d7983 */ /* 0x000f620000100800 */
[----:B--2---:R-:W-:-:S02]  /*1fbd0*/  ISETP.GE.AND P2, PT, R51, UR4, PT ;  /* 0x0000000433007c0c */ /* 0x004fc4000bf46270 */
[----:B----4-:R-:W-:-:S11]  /*1fbe0*/  ISETP.GE.AND P4, PT, R102, UR4, PT ;  /* 0x0000000466007c0c */ /* 0x010fd6000bf86270 */
[CC--:B------:R-:W-:Y:S02]  /*1fbf0*/  @!P2 LEA R14, P3, R51.reuse, R11.reuse, 0x2 ;  /* 0x0000000b330ea211 */ /* 0x0c0fe400078610ff */
[C---:B------:R-:W-:Y:S02]  /*1fc00*/  @!P4 LEA R2, P5, R102.reuse, R11, 0x2 ;  /* 0x0000000b6602c211 */ /* 0x040fe400078a10ff */
[-C--:B---3--:R-:W-:Y:S02]  /*1fc10*/  @!P2 LEA.HI.X R15, R51, R41.reuse, R109, 0x2, P3 ;  /* 0x00000029330fa211 */ /* 0x088fe400018f146d */
[----:B------:R-:W2:Y:S04]  /*1fc20*/  LDL R109, [R1+0x12c] ;  /* 0x00012c00016d7983 */ /* 0x000ea80000100800 */
[----:B------:R-:W3:Y:S01]  /*1fc30*/  LDL R51, [R1+0xa0] ;  /* 0x0000a00001337983 */ /* 0x000ee20000100800 */
[----:B-----5:R-:W-:-:S03]  /*1fc40*/  @!P4 LEA.HI.X R3, R102, R41, R104, 0x2, P5 ;  /* 0x000000296603c211 */ /* 0x020fc600028f1468 */
[----:B------:R-:W4:Y:S04]  /*1fc50*/  LDL R104, [R1+0x128] ;  /* 0x0001280001687983 */ /* 0x000f280000100800 */
[----:B------:R-:W5:Y:S04]  /*1fc60*/  LDL R102, [R1+0x124] ;  /* 0x0001240001667983 */ /* 0x000f680000100800 */
[----:B------:R1:W-:Y:S04]  /*1fc70*/  @!P2 ST.E.64 desc[UR42][R14.64], R4 ;  /* 0x000000040e00a985 */ /* 0x0003e8000c101b2a */
[----:B-1----:R-:W5:Y:S04]  /*1fc80*/  LDL R15, [R1+0x11c] ;  /* 0x00011c00010f7983 */ /* 0x002f680000100800 */
[----:B------:R-:W5:Y:S01]  /*1fc90*/  LDL R14, [R1+0x118] ;  /* 0x00011800010e7983 */ /* 0x000f620000100800 */
[----:B------:R-:W-:-:S02]  /*1fca0*/  ISETP.GE.AND P0, PT, R118, UR4, PT ;  /* 0x0000000476007c0c */ /* 0x000fc4000bf06270 */
[----:B------:R-:W-:Y:S02]  /*1fcb0*/  ISETP.GE.AND P1, PT, R114, UR4, PT ;  /* 0x0000000472007c0c */ /* 0x000fe4000bf26270 */
[----:B------:R-:W-:Y:S01]  /*1fcc0*/  ISETP.GE.AND P2, PT, R110, UR4, PT ;  /* 0x000000046e007c0c */ /* 0x000fe2000bf46270 */
[----:B------:R1:W-:Y:S01]  /*1fcd0*/  @!P4 ST.E.64 desc[UR42][R2.64], R58 ;  /* 0x0000003a0200c985 */ /* 0x0003e2000c101b2a */
[----:B------:R-:W-:-:S07]  /*1fce0*/  ISETP.GE.AND P4, PT, R107, UR4, PT ;  /* 0x000000046b007c0c */ /* 0x000fce000bf86270 */
[----:B------:R-:W-:-:S04]  /*1fcf0*/  @!P0 LEA R4, P3, R118, R11, 0x2 ;  /* 0x0000000b76048211 */ /* 0x000fc800078610ff */
[----:B------:R-:W-:Y:S02]  /*1fd00*/  @!P0 LEA.HI.X R5, R118, R41, R120, 0x2, P3 ;  /* 0x0000002976058211 */ /* 0x000fe400018f1478 */
[C---:B-1----:R-:W-:Y:S02]  /*1fd10*/  @!P1 LEA R2, P5, R114.reuse, R11, 0x2 ;  /* 0x0000000b72029211 */ /* 0x042fe400078a10ff */
[----:B------:R-:W-:Y:S01]  /*1fd20*/  ISETP.GE.AND P3, PT, R103, UR4, PT ;  /* 0x0000000467007c0c */ /* 0x000fe2000bf66270 */
[----:B------:R1:W-:Y:S01]  /*1fd30*/  @!P0 ST.E.64 desc[UR42][R4.64], R6 ;  /* 0x0000000604008985 */ /* 0x0003e2000c101b2a */
[----:B------:R-:W-:-:S05]  /*1fd40*/  @!P1 LEA.HI.X R3, R114, R41, R117, 0x2, P5 ;  /* 0x0000002972039211 */ /* 0x000fca00028f1475 */
[----:B------:R0:W-:Y:S01]  /*1fd50*/  @!P1 ST.E.64 desc[UR42][R2.64], R62 ;  /* 0x0000003e02009985 */ /* 0x0001e2000c101b2a */
[----:B-1----:R-:W-:-:S04]  /*1fd60*/  @!P2 LEA R4, P0, R110, R11, 0x2 ;  /* 0x0000000b6e04a211 */ /* 0x002fc800078010ff */
[----:B------:R-:W-:Y:S02]  /*1fd70*/  @!P2 LEA.HI.X R5, R110, R41, R112, 0x2, P0 ;  /* 0x000000296e05a211 */ /* 0x000fe400000f1470 */
[-C--:B0-----:R-:W-:Y:S02]  /*1fd80*/  @!P4 LEA R2, P1, R107, R11.reuse, 0x2 ;  /* 0x0000000b6b02c211 */ /* 0x081fe400078210ff */
[----:B------:R-:W-:Y:S01]  /*1fd90*/  ISETP.GE.AND P0, PT, R101, UR4, PT ;  /* 0x0000000465007c0c */ /* 0x000fe2000bf06270 */
[----:B------:R0:W-:Y:S01]  /*1fda0*/  @!P2 ST.E.64 desc[UR42][R4.64], R8 ;  /* 0x000000080400a985 */ /* 0x0001e2000c101b2a */
[----:B------:R-:W-:-:S11]  /*1fdb0*/  @!P3 LEA R6, P5, R103, R11, 0x2 ;  /* 0x0000000b6706b211 */ /* 0x000fd600078a10ff */
[----:B0-----:R-:W-:Y:S02]  /*1fdc0*/  @!P0 LEA R4, P2, R101, R11, 0x2 ;  /* 0x0000000b65048211 */ /* 0x001fe400078410ff */
[----:B--2---:R-:W-:Y:S02]  /*1fdd0*/  @!P4 LEA.HI.X R3, R107, R41, R109, 0x2, P1 ;  /* 0x000000296b03c211 */ /* 0x004fe400008f146d */
[----:B---3--:R-:W-:-:S03]  /*1fde0*/  ISETP.GE.AND P1, PT, R51, UR4, PT ;  /* 0x0000000433007c0c */ /* 0x008fc6000bf26270 */
[----:B------:R0:W-:Y:S01]  /*1fdf0*/  @!P4 ST.E.64 desc[UR42][R2.64], R66 ;  /* 0x000000420200c985 */ /* 0x0001e2000c101b2a */
[----:B------:R-:W-:Y:S01]  /*1fe00*/  ISETP.GE.AND P4, PT, R37, UR4, PT ;  /* 0x0000000425007c0c */ /* 0x000fe2000bf86270 */
[----:B0-----:R-:W-:Y:S01]  /*1fe10*/  @!P3 IMAD.MOV.U32 R2, RZ, RZ, R10 ;  /* 0x000000ffff02b224 */ /* 0x001fe200078e000a */
[----:B------:R-:W-:Y:S02]  /*1fe20*/  @!P3 MOV R3, R20 ;  /* 0x000000140003b202 */ /* 0x000fe40000000f00 */
[-C--:B----4-:R-:W-:Y:S02]  /*1fe30*/  @!P3 LEA.HI.X R7, R103, R41.reuse, R104, 0x2, P5 ;  /* 0x000000296707b211 */ /* 0x090fe400028f1468 */
[----:B------:R-:W-:Y:S02]  /*1fe40*/  ISETP.GE.AND P5, PT, R36, UR4, PT ;  /* 0x0000000424007c0c */ /* 0x000fe4000bfa6270 */
[----:B-----5:R-:W-:Y:S01]  /*1fe50*/  @!P0 LEA.HI.X R5, R101, R41, R102, 0x2, P2 ;  /* 0x0000002965058211 */ /* 0x020fe200010f1466 */
[----:B------:R0:W-:Y:S01]  /*1fe60*/  @!P3 ST.E.64 desc[UR42][R6.64], R2 ;  /* 0x000000020600b985 */ /* 0x0001e2000c101b2a */
[----:B------:R-:W-:-:S03]  /*1fe70*/  ISETP.GE.AND P3, PT, R12, UR4, PT ;  /* 0x000000040c007c0c */ /* 0x000fc6000bf66270 */
[----:B------:R1:W-:Y:S01]  /*1fe80*/  @!P0 ST.E.64 desc[UR42][R4.64], R70 ;  /* 0x0000004604008985 */ /* 0x0003e2000c101b2a */
[----:B------:R-:W-:Y:S01]  /*1fe90*/  @!P4 IMAD.MOV.U32 R8, RZ, RZ, R73 ;  /* 0x000000ffff08c224 */ /* 0x000fe200078e0049 */
[-C--:B0-----:R-:W-:Y:S02]  /*1fea0*/  @!P1 LEA R2, P2, R51, R11.reuse, 0x2 ;  /* 0x0000000b33029211 */ /* 0x081fe400078410ff */
[----:B------:R-:W-:Y:S02]  /*1feb0*/  @!P4 LEA R6, P0, R37, R11, 0x2 ;  /* 0x0000000b2506c211 */ /* 0x000fe400078010ff */
[-C--:B------:R-:W-:Y:S01]  /*1fec0*/  @!P1 LEA.HI.X R3, R51, R41.reuse, R57, 0x2, P2 ;  /* 0x0000002933039211 */ /* 0x080fe200010f1439 */
[----:B-1----:R-:W-:Y:S02]  /*1fed0*/  @!P1 IMAD.MOV.U32 R4, RZ, RZ, R21 ;  /* 0x000000ffff049224 */ /* 0x002fe400078e0015 */
[----:B------:R-:W-:Y:S01]  /*1fee0*/  @!P1 IMAD.MOV.U32 R5, RZ, RZ, R24 ;  /* 0x000000ffff059224 */ /* 0x000fe200078e0018 */
[----:B------:R-:W-:Y:S01]  /*1fef0*/  @!P4 LEA.HI.X R7, R37, R41, R15, 0x2, P0 ;  /* 0x000000292507c211 */ /* 0x000fe200000f140f */
[----:B------:R-:W-:-:S03]  /*1ff00*/  @!P4 IMAD.MOV.U32 R9, RZ, RZ, R76 ;  /* 0x000000ffff09c224 */ /* 0x000fc600078e004c */
[----:B------:R0:W-:Y:S04]  /*1ff10*/  @!P1 ST.E.64 desc[UR42][R2.64], R4 ;  /* 0x0000000402009985 */ /* 0x0001e8000c101b2a */
[----:B------:R1:W-:Y:S01]  /*1ff20*/  @!P4 ST.E.64 desc[UR42][R6.64], R8 ;  /* 0x000000080600c985 */ /* 0x0003e2000c101b2a */
[-C--:B0-----:R-:W-:Y:S02]  /*1ff30*/  @!P5 LEA R2, P1, R36, R11.reuse, 0x2 ;  /* 0x0000000b2402d211 */ /* 0x081fe400078210ff */
[----:B------:R-:W-:Y:S02]  /*1ff40*/  @!P3 LEA R4, P2, R12, R11, 0x2 ;  /* 0x0000000b0c04b211 */ /* 0x000fe400078410ff */
[----:B------:R-:W-:Y:S01]  /*1ff50*/  @!P5 LEA.HI.X R3, R36, R41, R14, 0x2, P1 ;  /* 0x000000292403d211 */ /* 0x000fe200008f140e */
[----:B-1----:R-:W-:Y:S01]  /*1ff60*/  @!P5 IMAD.MOV.U32 R7, RZ, RZ, R26 ;  /* 0x000000ffff07d224 */ /* 0x002fe200078e001a */
[----:B------:R-:W-:Y:S01]  /*1ff70*/  @!P5 MOV R6, R25 ;  /* 0x000000190006d202 */ /* 0x000fe20000000f00 */
[----:B------:R-:W-:Y:S01]  /*1ff80*/  @!P3 IMAD.MOV.U32 R8, RZ, RZ, R81 ;  /* 0x000000ffff08b224 */ /* 0x000fe200078e0051 */
[----:B------:R-:W-:Y:S01]  /*1ff90*/  @!P3 LEA.HI.X R5, R12, R41, R13, 0x2, P2 ;  /* 0x000000290c05b211 */ /* 0x000fe200010f140d */
[----:B------:R-:W-:-:S02]  /*1ffa0*/  @!P3 IMAD.MOV.U32 R9, RZ, RZ, R84 ;  /* 0x000000ffff09b224 */ /* 0x000fc400078e0054 */
[----:B------:R3:W-:Y:S04]  /*1ffb0*/  @!P5 ST.E.64 desc[UR42][R2.64], R6 ;  /* 0x000000060200d985 */ /* 0x0007e8000c101b2a */
[----:B------:R3:W-:Y:S02]  /*1ffc0*/  @!P3 ST.E.64 desc[UR42][R4.64], R8 ;  /* 0x000000080400b985 */ /* 0x0007e4000c101b2a */
.L_x_521:
[----:B------:R-:W-:Y:S05]  /*1ffd0*/  BSYNC B1 ;  /* 0x0000000000017941 */ /* 0x000fea0003800000 */
.L_x_520:
[----:B------:R-:W-:-:S03]  /*1ffe0*/  UMOV UR4, 0xffffffff ;  /* 0xffffffff00047882 */ /* 0x000fc60000000000 */
[----:B------:R-:W-:Y:S05]  /*1fff0*/  BRA.DIV UR4, `(.L_x_522) ;  /* 0x000000ea04c07947 */ /* 0x000fea000b800000 */
[----:B0-----:R-:W0:Y:S04]  /*20000*/  SHFL.IDX PT, R40, R40, 0x1, 0x1c1f ;  /* 0x003c1f0028287f89 */ /* 0x001e2800000e0000 */
[----:B------:R-:W4:Y:S02]  /*20010*/  SHFL.IDX PT, R39, R39, 0x1, 0x1c1f ;  /* 0x003c1f0027277f89 */ /* 0x000f2400000e0000 */
.L_x_842:
[----:B------:R-:W-:-:S13]  /*20020*/  ISETP.GE.AND P0, PT, R38, R0, PT ;  /* 0x000000002600720c */ /* 0x000fda0003f06270 */
[----:B------:R-:W-:Y:S05]  /*20030*/  @P0 BRA `(.L_x_518) ;  /* 0x0000002800540947 */ /* 0x000fea0003800000 */
[----:B------:R-:W5:Y:S01]  /*20040*/  LDL R66, [R1+0xf4] ;  /* 0x0000f40001427983 */ /* 0x000f620000100800 */
[----:B------:R-:W-:-:S03]  /*20050*/  ULDC UR4, c[0x0][0xac8] ;  /* 0x0002b20000047ab9 */ /* 0x000fc60000000800 */
[----:B------:R-:W4:Y:S04]  /*20060*/  LDL R62, [R1+0xe8] ;  /* 0x0000e800013e7983 */ /* 0x000f280000100800 */
[----:B------:R-:W4:Y:S04]  /*20070*/  LDL R58, [R1+0xe0] ;  /* 0x0000e000013a7983 */ /* 0x000f280000100800 */
[----:B------:R-:W4:Y:S04]  /*20080*/  LDL R51, [R1+0xd8] ;  /* 0x0000d80001337983 */ /* 0x000f280000100800 */
[----:B------:R-:W4:Y:S04]  /*20090*/  LDL R37, [R1+0xd4] ;  /* 0x0000d40001257983 */ /* 0x000f280000100800 */
[----:B------:R-:W4:Y:S04]  /*200a0*/  LDL R25, [R1+0x160] ;  /* 0x0001600001197983 */ /* 0x000f280000100800 */
[----:B------:R-:W4:Y:S04]  /*200b0*/  LDL R21, [R1+0xd0] ;  /* 0x0000d00001157983 */ /* 0x000f280000100800 */
[----:B---3--:R-:W3:Y:S04]  /*200c0*/  LDL R7, [R1+0x15c] ;  /* 0x00015c0001077983 */ /* 0x008ee80000100800 */
[----:B------:R-:W3:Y:S04]  /*200d0*/  LDL R6, [R1+0x170] ;  /* 0x0001700001067983 */ /* 0x000ee80000100800 */
        /* <DEDUP_REMOVED lines=9> */
[----:B-1----:R-:W3:Y:S04]  /*20170*/  LDL R41, [R1+0x178] ;  /* 0x0001780001297983 */ /* 0x002ee80000100800 */
        /* <DEDUP_REMOVED lines=14> */
[----:B--2---:R-:W2:Y:S04]  /*20260*/  LDL R11, [R1+0x11c] ;  /* 0x00011c00010b7983 */ /* 0x004ea80000100800 */
[----:B------:R-:W2:Y:S04]  /*20270*/  LDL R14, [R1+0xac] ;  /* 0x0000ac00010e7983 */ /* 0x000ea80000100800 */
[----:B------:R-:W2:Y:S04]  /*20280*/  LDL R9, [R1+0xb4] ;  /* 0x0000b40001097983 */ /* 0x000ea80000100800 */
[----:B------:R-:W2:Y:S04]  /*20290*/  LDL R8, [R1+0x94] ;  /* 0x0000940001087983 */ /* 0x000ea80000100800 */
[----:B------:R-:W2:Y:S01]  /*202a0*/  LDL R10, [R1+0xa4] ;  /* 0x0000a400010a7983 */ /* 0x000ea20000100800 */
[----:B-----5:R-:W-:-:S02]  /*202b0*/  IMAD.MOV.U32 R101, RZ, RZ, R66 ;  /* 0x000000ffff657224 */ /* 0x020fc400078e0042 */
[----:B----4-:R-:W-:Y:S01]  /*202c0*/  IMAD.MOV.U32 R66, RZ, RZ, R62 ;  /* 0x000000ffff427224 */ /* 0x010fe200078e003e */
[----:B------:R-:W-:Y:S01]  /*202d0*/  MOV R62, R58 ;  /* 0x0000003a003e7202 */ /* 0x000fe20000000f00 */
[----:B------:R-:W-:Y:S02]  /*202e0*/  IMAD.MOV.U32 R58, RZ, RZ, R51 ;  /* 0x000000ffff3a7224 */ /* 0x000fe400078e0033 */
[----:B------:R-:W-:Y:S02]  /*202f0*/  IMAD.MOV.U32 R51, RZ, RZ, R37 ;  /* 0x000000ffff337224 */ /* 0x000fe400078e0025 */
[----:B------:R-:W-:Y:S02]  /*20300*/  IMAD.MOV.U32 R37, RZ, RZ, R25 ;  /* 0x000000ffff257224 */ /* 0x000fe400078e0019 */
[----:B------:R-:W-:Y:S02]  /*20310*/  IMAD.MOV.U32 R25, RZ, RZ, R21 ;  /* 0x000000ffff197224 */ /* 0x000fe400078e0015 */
[----:B---3--:R-:W-:Y:S01]  /*20320*/  IMAD.MOV.U32 R21, RZ, RZ, R7 ;  /* 0x000000ffff157224 */ /* 0x008fe200078e0007 */
[----:B------:R-:W-:Y:S01]  /*20330*/  MOV R7, R6 ;  /* 0x0000000600077202 */ /* 0x000fe20000000f00 */
[----:B------:R-:W-:-:S02]  /*20340*/  IMAD.MOV.U32 R6, RZ, RZ, R5 ;  /* 0x000000ffff067224 */ /* 0x000fc400078e0005 */
[----:B------:R-:W-:Y:S02]  /*20350*/  IMAD.MOV.U32 R5, RZ, RZ, R4 ;  /* 0x000000ffff057224 */ /* 0x000fe400078e0004 */
[----:B------:R-:W-:Y:S02]  /*20360*/  IMAD.MOV.U32 R4, RZ, RZ, R3 ;  /* 0x000000ffff047224 */ /* 0x000fe400078e0003 */
[----:B------:R-:W-:Y:S02]  /*20370*/  IMAD.MOV.U32 R3, RZ, RZ, R2 ;  /* 0x000000ffff037224 */ /* 0x000fe400078e0002 */
[----:B------:R-:W3:Y:S01]  /*20380*/  LDL R2, [R1+0x154] ;  /* 0x0001540001027983 */ /* 0x000ee20000100800 */
[----:B------:R-:W-:Y:S01]  /*20390*/  MOV R103, R67 ;  /* 0x0000004300677202 */ /* 0x000fe20000000f00 */
[----:B------:R-:W-:Y:S02]  /*203a0*/  IMAD.MOV.U32 R67, RZ, RZ, R63 ;  /* 0x000000ffff437224 */ /* 0x000fe400078e003f */
[----:B------:R-:W-:-:S03]  /*203b0*/  IMAD.MOV.U32 R63, RZ, RZ, R59 ;  /* 0x000000ffff3f7224 */ /* 0x000fc600078e003b */
[----:B------:R-:W-:Y:S01]  /*203c0*/  MOV R71, R67 ;  /* 0x0000004300477202 */ /* 0x000fe20000000f00 */
[----:B------:R-:W-:Y:S02]  /*203d0*/  IMAD.MOV.U32 R102, RZ, RZ, R70 ;  /* 0x000000ffff667224 */ /* 0x000fe400078e0046 */
[----:B------:R-:W-:Y:S02]  /*203e0*/  IMAD.MOV.U32 R70, RZ, RZ, R66 ;  /* 0x000000ffff467224 */ /* 0x000fe400078e0042 */
[----:B------:R-:W-:Y:S02]  /*203f0*/  IMAD.MOV.U32 R59, RZ, RZ, R57 ;  /* 0x000000ffff3b7224 */ /* 0x000fe400078e0039 */
[----:B------:R-:W-:Y:S02]  /*20400*/  IMAD.MOV.U32 R67, RZ, RZ, R63 ;  /* 0x000000ffff437224 */ /* 0x000fe400078e003f */
[----:B------:R-:W-:Y:S01]  /*20410*/  IMAD.MOV.U32 R57, RZ, RZ, R41 ;  /* 0x000000ffff397224 */ /* 0x000fe200078e0029 */
[----:B------:R-:W-:Y:S01]  /*20420*/  MOV R107, R71 ;  /* 0x00000047006b7202 */ /* 0x000fe20000000f00 */
[----:B------:R-:W-:Y:S01]  /*20430*/  IMAD.MOV.U32 R66, RZ, RZ, R62 ;  /* 0x000000ffff427224 */ /* 0x000fe200078e003e */
[----:B------:R-:W-:Y:S01]  /*20440*/  MOV R41, R36 ;  /* 0x0000002400297202 */ /* 0x000fe20000000f00 */
[----:B------:R-:W-:Y:S01]  /*20450*/  IMAD.MOV.U32 R63, RZ, RZ, R59 ;  /* 0x000000ffff3f7224 */ /* 0x000fe200078e003b */
[----:B------:R-:W-:-:S02]  /*20460*/  MOV R62, R58 ;  /* 0x0000003a003e7202 */ /* 0x000fc40000000f00 */
[----:B------:R-:W-:Y:S01]  /*20470*/  ISETP.GE.AND P0, PT, R73, UR4, PT ;  /* 0x0000000449007c0c */ /* 0x000fe2000bf06270 */
[----:B------:R-:W-:Y:S02]  /*20480*/  IMAD.MOV.U32 R71, RZ, RZ, R70 ;  /* 0x000000ffff477224 */ /* 0x000fe400078e0046 */
[----:B------:R-:W-:Y:S02]  /*20490*/  IMAD.MOV.U32 R59, RZ, RZ, R57 ;  /* 0x000000ffff3b7224 */ /* 0x000fe400078e0039 */
[----:B------:R-:W-:Y:S02]  /*204a0*/  IMAD.MOV.U32 R36, RZ, RZ, R24 ;  /* 0x000000ffff247224 */ /* 0x000fe400078e0018 */
[----:B------:R-:W-:Y:S01]  /*204b0*/  IMAD.MOV.U32 R70, RZ, RZ, R67 ;  /* 0x000000ffff467224 */ /* 0x000fe200078e0043 */
[----:B------:R-:W-:Y:S01]  /*204c0*/  ISETP.GE.AND P1, PT, R114, UR4, PT ;  /* 0x0000000472007c0c */ /* 0x000fe2000bf26270 */
[----:B------:R-:W-:Y:S01]  /*204d0*/  IMAD.MOV.U32 R58, RZ, RZ, R51 ;  /* 0x000000ffff3a7224 */ /* 0x000fe200078e0033 */
[----:B------:R-:W4:Y:S01]  /*204e0*/  LDL R24, [R1+0x120] ;  /* 0x0001200001187983 */ /* 0x000f220000100800 */
[----:B------:R-:W-:-:S02]  /*204f0*/  IMAD.MOV.U32 R67, RZ, RZ, R66 ;  /* 0x000000ffff437224 */ /* 0x000fc400078e0042 */
[----:B------:R-:W-:Y:S02]  /*20500*/  IMAD.MOV.U32 R57, RZ, RZ, R41 ;  /* 0x000000ffff397224 */ /* 0x000fe400078e0029 */
[----:B------:R-:W-:Y:S01]  /*20510*/  IMAD.MOV.U32 R66, RZ, RZ, R63 ;  /* 0x000000ffff427224 */ /* 0x000fe200078e003f */
[----:B------:R-:W-:Y:S01]  /*20520*/  MOV R63, R62 ;  /* 0x0000003e003f7202 */ /* 0x000fe20000000f00 */
[----:B------:R-:W-:Y:S01]  /*20530*/  IMAD.MOV.U32 R51, RZ, RZ, R37 ;  /* 0x000000ffff337224 */ /* 0x000fe200078e0025 */
[----:B------:R-:W-:Y:S01]  /*20540*/  MOV R41, R36 ;  /* 0x0000002400297202 */ /* 0x000fe20000000f00 */
[----:B------:R-:W-:Y:S02]  /*20550*/  IMAD.MOV.U32 R62, RZ, RZ, R59 ;  /* 0x000000ffff3e7224 */ /* 0x000fe400078e003b */
[----:B------:R-:W-:Y:S02]  /*20560*/  IMAD.MOV.U32 R37, RZ, RZ, R25 ;  /* 0x000000ffff257224 */ /* 0x000fe400078e0019 */
[----:B------:R-:W-:-:S02]  /*20570*/  IMAD.MOV.U32 R59, RZ, RZ, R58 ;  /* 0x000000ffff3b7224 */ /* 0x000fc400078e003a */
[----:B------:R-:W-:Y:S02]  /*20580*/  IMAD.MOV.U32 R58, RZ, RZ, R57 ;  /* 0x000000ffff3a7224 */ /* 0x000fe400078e0039 */
[----:B------:R-:W-:Y:S02]  /*20590*/  IMAD.MOV.U32 R36, RZ, RZ, R7 ;  /* 0x000000ffff247224 */ /* 0x000fe400078e0007 */
[----:B------:R-:W-:Y:S01]  /*205a0*/  IMAD.MOV.U32 R25, RZ, RZ, R6 ;  /* 0x000000ffff197224 */ /* 0x000fe200078e0006 */
[----:B------:R-:W-:Y:S01]  /*205b0*/  MOV R6, R4 ;  /* 0x0000000400067202 */ /* 0x000fe20000000f00 */
[----:B------:R-:W-:Y:S01]  /*205c0*/  IMAD.MOV.U32 R57, RZ, RZ, R51 ;  /* 0x000000ffff397224 */ /* 0x000fe200078e0033 */
[----:B------:R-:W-:Y:S01]  /*205d0*/  MOV R51, R41 ;  /* 0x0000002900337202 */ /* 0x000fe20000000f00 */
[----:B------:R-:W-:Y:S02]  /*205e0*/  IMAD.MOV.U32 R7, RZ, RZ, R5 ;  /* 0x000000ffff077224 */ /* 0x000fe400078e0005 */
[----:B------:R-:W-:-:S02]  /*205f0*/  IMAD.MOV.U32 R5, RZ, RZ, R3 ;  /* 0x000000ffff057224 */ /* 0x000fc400078e0003 */
[----:B------:R-:W-:Y:S01]  /*20600*/  IMAD.MOV.U32 R41, RZ, RZ, R37 ;  /* 0x000000ffff297224 */ /* 0x000fe200078e0025 */
[----:B------:R-:W-:Y:S01]  /*20610*/  MOV R76, R67 ;  /* 0x00000043004c7202 */ /* 0x000fe20000000f00 */
[----:B0-----:R-:W-:Y:S02]  /*20620*/  @!P0 IMAD.MOV.U32 R3, RZ, RZ, R40 ;  /* 0x000000ffff038224 */ /* 0x001fe400078e0028 */
[----:B------:R-:W-:Y:S02]  /*20630*/  IMAD.MOV.U32 R67, RZ, RZ, R59 ;  /* 0x000000ffff437224 */ /* 0x000fe400078e003b */
[----:B------:R-:W-:Y:S02]  /*20640*/  IMAD.MOV.U32 R59, RZ, RZ, R41 ;  /* 0x000000ffff3b7224 */ /* 0x000fe400078e0029 */
[----:B------:R-:W-:Y:S01]  /*20650*/  IMAD.MOV.U32 R41, RZ, RZ, R6 ;  /* 0x000000ffff297224 */ /* 0x000fe200078e0006 */
[----:B------:R-:W-:Y:S01]  /*20660*/  @!P1 LEA R6, P4, R114, R39, 0x2 ;  /* 0x0000002772069211 */ /* 0x000fe200078810ff */
[----:B---3--:R-:W-:-:S02]  /*20670*/  IMAD.MOV.U32 R4, RZ, RZ, R2 ;  /* 0x000000ffff047224 */ /* 0x008fc400078e0002 */
[----:B------:R-:W-:-:S04]  /*20680*/  @!P0 IMAD.MOV.U32 R2, RZ, RZ, R39 ;  /* 0x000000ffff028224 */ /* 0x000fc800078e0027 */
[----:B------:R-:W-:-:S04]  /*20690*/  @!P0 IMAD.WIDE R2, R73, 0x4, R2 ;  /* 0x0000000449028825 */ /* 0x000fc800078e0202 */
[----:B------:R-:W-:Y:S02]  /*206a0*/  IMAD.MOV.U32 R73, RZ, RZ, R66 ;  /* 0x000000ffff497224 */ /* 0x000fe400078e0042 */
[----:B------:R-:W-:Y:S01]  /*206b0*/  IMAD.MOV.U32 R66, RZ, RZ, R57 ;  /* 0x000000ffff427224 */ /* 0x000fe200078e0039 */
[----:B------:R-:W-:Y:S01]  /*206c0*/  MOV R57, R25 ;  /* 0x0000001900397202 */ /* 0x000fe20000000f00 */
[----:B------:R-:W-:Y:S01]  /*206d0*/  IMAD.MOV.U32 R25, RZ, RZ, R7 ;  /* 0x000000ffff197224 */ /* 0x000fe200078e0007 */
[----:B------:R-:W-:Y:S02]  /*206e0*/  @!P1 LEA.HI.X R7, R114, R40, R117, 0x2, P4 ;  /* 0x0000002872079211 */ /* 0x000fe400020f1475 */
[----:B------:R-:W3:Y:S01]  /*206f0*/  LDL R114, [R1+0x188] ;  /* 0x0001880001727983 */ /* 0x000ee20000100800 */
[----:B------:R-:W-:Y:S01]  /*20700*/  ISETP.GE.AND P3, PT, R112, UR4, PT ;  /* 0x0000000470007c0c */ /* 0x000fe2000bf66270 */
[----:B------:R-:W-:Y:S02]  /*20710*/  IMAD.MOV.U32 R37, RZ, RZ, R36 ;  /* 0x000000ffff257224 */ /* 0x000fe400078e0024 */
[----:B------:R-:W-:Y:S01]  /*20720*/  IMAD.MOV.U32 R84, RZ, RZ, R71 ;  /* 0x000000ffff547224 */ /* 0x000fe200078e0047 */
[----:B------:R-:W5:Y:S01]  /*20730*/  LDL R36, [R1+0x130] ;  /* 0x0001300001247983 */ /* 0x000f620000100800 */
[----:B------:R-:W-:-:S02]  /*20740*/  IMAD.MOV.U32 R81, RZ, RZ, R70 ;  /* 0x000000ffff517224 */ /* 0x000fc400078e0046 */
[----:B------:R-:W-:Y:S01]  /*20750*/  IMAD.MOV.U32 R71, RZ, RZ, R63 ;  /* 0x000000ffff477224 */ /* 0x000fe200078e003f */
[----:B------:R-:W-:Y:S01]  /*20760*/  MOV R63, R58 ;  /* 0x0000003a003f7202 */ /* 0x000fe20000000f00 */
[----:B------:R-:W-:Y:S02]  /*20770*/  IMAD.MOV.U32 R70, RZ, RZ, R62 ;  /* 0x000000ffff467224 */ /* 0x000fe400078e003e */
[----:B------:R-:W-:Y:S02]  /*20780*/  IMAD.MOV.U32 R62, RZ, RZ, R51 ;  /* 0x000000ffff3e7224 */ /* 0x000fe400078e0033 */
[----:B------:R-:W-:Y:S02]  /*20790*/  IMAD.MOV.U32 R58, RZ, RZ, R37 ;  /* 0x000000ffff3a7224 */ /* 0x000fe400078e0025 */
[----:B------:R-:W-:Y:S02]  /*207a0*/  IMAD.MOV.U32 R51, RZ, RZ, R5 ;  /* 0x000000ffff337224 */ /* 0x000fe400078e0005 */
[----:B------:R-:W-:Y:S01]  /*207b0*/  IMAD.MOV.U32 R37, RZ, RZ, R4 ;  /* 0x000000ffff257224 */ /* 0x000fe200078e0004 */
[----:B------:R-:W-:Y:S01]  /*207c0*/  @!P0 MOV R4, R27 ;  /* 0x0000001b00048202 */ /* 0x000fe20000000f00 */
[----:B------:R-:W-:-:S05]  /*207d0*/  @!P0 IMAD.MOV.U32 R5, RZ, RZ, R28 ;  /* 0x000000ffff058224 */ /* 0x000fca00078e001c */
[----:B------:R0:W-:Y:S02]  /*207e0*/  @!P0 ST.E.64 desc[UR42][R2.64], R4 ;  /* 0x0000000402008985 */ /* 0x0001e4000c101b2a */
[----:B0-----:R-:W-:-:S04]  /*207f0*/  @!P3 LEA R2, P5, R112, R39, 0x2 ;  /* 0x000000277002b211 */ /* 0x001fc800078a10ff */
[----:B---3--:R-:W-:Y:S02]  /*20800*/  @!P3 LEA.HI.X R3, R112, R40, R114, 0x2, P5 ;  /* 0x000000287003b211 */ /* 0x008fe400028f1472 */
[----:B------:R-:W3:Y:S01]  /*20810*/  LDL R112, [R1+0x184] ;  /* 0x0001840001707983 */ /* 0x000ee20000100800 */
[----:B------:R-:W-:Y:S01]  /*20820*/  ISETP.GE.AND P2, PT, R110, UR4, PT ;  /* 0x000000046e007c0c */ /* 0x000fe2000bf46270 */
[----:B------:R-:W-:Y:S02]  /*20830*/  @!P1 IMAD.MOV.U32 R4, RZ, RZ, R119 ;  /* 0x000000ffff049224 */ /* 0x000fe400078e0077 */
[----:B------:R-:W-:-:S05]  /*20840*/  @!P1 IMAD.MOV.U32 R5, RZ, RZ, R65 ;  /* 0x000000ffff059224 */ /* 0x000fca00078e0041 */
[----:B------:R0:W-:Y:S01]  /*20850*/  @!P1 ST.E.64 desc[UR42][R6.64], R4 ;  /* 0x0000000406009985 */ /* 0x0001e2000c101b2a */
[----:B------:R-:W-:Y:S01]  /*20860*/  IMAD.MOV.U32 R118, RZ, RZ, R84 ;  /* 0x000000ffff767224 */ /* 0x000fe200078e0054 */
[----:B------:R-:W-:Y:S01]  /*20870*/  MOV R117, R81 ;  /* 0x0000005100757202 */ /* 0x000fe20000000f00 */
[----:B------:R-:W-:Y:S02]  /*20880*/  IMAD.MOV.U32 R84, RZ, RZ, R76 ;  /* 0x000000ffff547224 */ /* 0x000fe400078e004c */
[----:B------:R-:W-:Y:S02]  /*20890*/  IMAD.MOV.U32 R81, RZ, RZ, R73 ;  /* 0x000000ffff517224 */ /* 0x000fe400078e0049 */
[----:B------:R-:W-:Y:S01]  /*208a0*/  IMAD.MOV.U32 R76, RZ, RZ, R71 ;  /* 0x000000ffff4c7224 */ /* 0x000fe200078e0047 */
[----:B0-----:R-:W-:Y:S01]  /*208b0*/  @!P2 LEA R4, P4, R110, R39, 0x2 ;  /* 0x000000276e04a211 */ /* 0x001fe200078810ff */
[----:B------:R-:W-:Y:S01]  /*208c0*/  IMAD.MOV.U32 R73, RZ, RZ, R70 ;  /* 0x000000ffff497224 */ /* 0x000fe200078e0046 */
[----:B------:R-:W-:Y:S01]  /*208d0*/  MOV R71, R67 ;  /* 0x0000004300477202 */ /* 0x000fe20000000f00 */
[----:B------:R-:W-:-:S02]  /*208e0*/  IMAD.MOV.U32 R70, RZ, RZ, R62 ;  /* 0x000000ffff467224 */ /* 0x000fc400078e003e */
[----:B------:R-:W-:Y:S02]  /*208f0*/  IMAD.MOV.U32 R67, RZ, RZ, R59 ;  /* 0x000000ffff437224 */ /* 0x000fe400078e003b */
[----:B------:R-:W-:Y:S02]  /*20900*/  IMAD.MOV.U32 R62, RZ, RZ, R58 ;  /* 0x000000ffff3e7224 */ /* 0x000fe400078e003a */
[----:B------:R-:W-:Y:S01]  /*20910*/  IMAD.MOV.U32 R59, RZ, RZ, R57 ;  /* 0x000000ffff3b7224 */ /* 0x000fe200078e0039 */
[----:B------:R-:W-:Y:S01]  /*20920*/  MOV R57, R51 ;  /* 0x0000003300397202 */ /* 0x000fe20000000f00 */
[----:B------:R-:W-:Y:S02]  /*20930*/  IMAD.MOV.U32 R58, RZ, RZ, R37 ;  /* 0x000000ffff3a7224 */ /* 0x000fe400078e0025 */
[----:B-----5:R-:W-:Y:S01]  /*20940*/  IMAD.MOV.U32 R51, RZ, RZ, R36 ;  /* 0x000000ffff337224 */ /* 0x020fe200078e0024 */
[----:B------:R-:W5:Y:S04]  /*20950*/  LDL R37, [R1+0xbc] ;  /* 0x0000bc0001257983 */ /* 0x000f680000100800 */
[----:B------:R-:W2:Y:S01]  /*20960*/  LDL R36, [R1+0xb8] ;  /* 0x0000b80001247983 */ /* 0x000ea20000100800 */
[----:B---3--:R-:W-:-:S03]  /*20970*/  @!P2 LEA.HI.X R5, R110, R40, R112, 0x2, P4 ;  /* 0x000000286e05a211 */ /* 0x008fc600020f1470 */
[----:B------:R-:W3:Y:S01]  /*20980*/  LDL R110, [R1+0x180] ;  /* 0x00018000016e7983 */ /* 0x000ee20000100800 */
[----:B------:R-:W-:-:S03]  /*20990*/  ISETP.GE.AND P0, PT, R109, UR4, PT ;  /* 0x000000046d007c0c */ /* 0x000fc6000bf06270 */
[----:B------:R0:W-:Y:S01]  /*209a0*/  @!P3 ST.E.64 desc[UR42][R2.64], R42 ;  /* 0x0000002a0200b985 */ /* 0x0001e2000c101b2a */
[----:B------:R-:W-:Y:S01]  /*209b0*/  MOV R112, R84 ;  /* 0x0000005400707202 */ /* 0x000fe20000000f00 */
[----:B------:R-:W-:Y:S02]  /*209c0*/  IMAD.MOV.U32 R114, RZ, RZ, R81 ;  /* 0x000000ffff727224 */ /* 0x000fe400078e0051 */
[----:B------:R-:W-:Y:S02]  /*209d0*/  IMAD.MOV.U32 R84, RZ, RZ, R76 ;  /* 0x000000ffff547224 */ /* 0x000fe400078e004c */
[----:B------:R-:W-:-:S04]  /*209e0*/  IMAD.MOV.U32 R81, RZ, RZ, R73 ;  /* 0x000000ffff517224 */ /* 0x000fc800078e0049 */
[----:B0-----:R-:W-:Y:S01]  /*209f0*/  @!P0 LEA R2, P5, R109, R39, 0x2 ;  /* 0x000000276d028211 */ /* 0x001fe200078a10ff */
[----:B------:R-:W-:Y:S01]  /*20a00*/  IMAD.MOV.U32 R76, RZ, RZ, R71 ;  /* 0x000000ffff4c7224 */ /* 0x000fe200078e0047 */
[----:B------:R-:W-:Y:S01]  /*20a10*/  MOV R73, R70 ;  /* 0x0000004600497202 */ /* 0x000fe20000000f00 */
[----:B------:R-:W-:Y:S02]  /*20a20*/  IMAD.MOV.U32 R71, RZ, RZ, R67 ;  /* 0x000000ffff477224 */ /* 0x000fe400078e0043 */
[----:B------:R-:W-:Y:S02]  /*20a30*/  IMAD.MOV.U32 R70, RZ, RZ, R62 ;  /* 0x000000ffff467224 */ /* 0x000fe400078e003e */
[----:B------:R-:W-:Y:S02]  /*20a40*/  IMAD.MOV.U32 R67, RZ, RZ, R59 ;  /* 0x000000ffff437224 */ /* 0x000fe400078e003b */
[----:B------:R-:W-:Y:S01]  /*20a50*/  IMAD.MOV.U32 R59, RZ, RZ, R58 ;  /* 0x000000ffff3b7224 */ /* 0x000fe200078e003a */
[----:B-----5:R-:W-:-:S02]  /*20a60*/  MOV R62, R37 ;  /* 0x00000025003e7202 */ /* 0x020fc40000000f00 */
[----:B------:R-:W5:Y:S01]  /*20a70*/  LDL R37, [R1+0x16c] ;  /* 0x00016c0001257983 */ /* 0x000f620000100800 */
[----:B--2---:R-:W-:-:S03]  /*20a80*/  IMAD.MOV.U32 R58, RZ, RZ, R36 ;  /* 0x000000ffff3a7224 */ /* 0x004fc600078e0024 */
[----:B------:R-:W2:Y:S01]  /*20a90*/  LDL R36, [R1+0xc8] ;  /* 0x0000c80001247983 */ /* 0x000ea20000100800 */
[----:B---3--:R-:W-:-:S03]  /*20aa0*/  @!P0 LEA.HI.X R3, R109, R40, R110, 0x2, P5 ;  /* 0x000000286d038211 */ /* 0x008fc600028f146e */
[----:B------:R-:W3:Y:S01]  /*20ab0*/  LDL R109, [R1+0x17c] ;  /* 0x00017c00016d7983 */ /* 0x000ee20000100800 */
[----:B------:R-:W-:Y:S01]  /*20ac0*/  ISETP.GE.AND P1, PT, R104, UR4, PT ;  /* 0x0000000468007c0c */ /* 0x000fe2000bf26270 */
[----:B------:R-:W-:Y:S01]  /*20ad0*/  @!P2 IMAD.MOV.U32 R6, RZ, RZ, R89 ;  /* 0x000000ffff06a224 */ /* 0x000fe200078e0059 */
[----:B------:R-:W-:Y:S01]  /*20ae0*/  ISETP.GE.AND P3, PT, R102, UR4, PT ;  /* 0x0000000466007c0c */ /* 0x000fe2000bf66270 */
[----:B------:R-:W-:-:S05]  /*20af0*/  @!P2 IMAD.MOV.U32 R7, RZ, RZ, R92 ;  /* 0x000000ffff07a224 */ /* 0x000fca00078e005c */
[----:B------:R0:W-:Y:S01]  /*20b00*/  @!P2 ST.E.64 desc[UR42][R4.64], R6 ;  /* 0x000000060400a985 */ /* 0x0001e2000c101b2a */
[----:B------:R-:W-:Y:S02]  /*20b10*/  IMAD.MOV.U32 R110, RZ, RZ, R84 ;  /* 0x000000ffff6e7224 */ /* 0x000fe400078e0054 */
[----:B------:R-:W-:Y:S01]  /*20b20*/  IMAD.MOV.U32 R84, RZ, RZ, R76 ;  /* 0x000000ffff547224 */ /* 0x000fe200078e004c */
[----:B------:R1:W-:Y:S01]  /*20b30*/  @!P0 ST.E.64 desc[UR42][R2.64], R44 ;  /* 0x0000002c02008985 */ /* 0x0003e2000c101b2a */
[----:B------:R-:W-:Y:S01]  /*20b40*/  IMAD.MOV.U32 R76, RZ, RZ, R71 ;  /* 0x000000ffff4c7224 */ /* 0x000fe200078e0047 */
[-C--:B0-----:R-:W-:Y:S01]  /*20b50*/  @!P1 LEA R4, P4, R104, R39.reuse, 0x2 ;  /* 0x0000002768049211 */ /* 0x081fe200078810ff */
[----:B------:R-:W-:Y:S01]  /*20b60*/  IMAD.MOV.U32 R71, RZ, RZ, R67 ;  /* 0x000000ffff477224 */ /* 0x000fe200078e0043 */
[----:B-1----:R-:W-:Y:S02]  /*20b70*/  @!P3 LEA R2, P5, R102, R39, 0x2 ;  /* 0x000000276602b211 */ /* 0x002fe400078a10ff */
[----:B--2---:R-:W-:-:S02]  /*20b80*/  MOV R67, R36 ;  /* 0x0000002400437202 */ /* 0x004fc40000000f00 */
[-C--:B---3--:R-:W-:Y:S01]  /*20b90*/  @!P1 LEA.HI.X R5, R104, R40.reuse, R109, 0x2, P4 ;  /* 0x0000002868059211 */ /* 0x088fe200020f146d */
[----:B------:R-:W-:Y:S01]  /*20ba0*/  IMAD.MOV.U32 R104, RZ, RZ, R81 ;  /* 0x000000ffff687224 */ /* 0x000fe200078e0051 */
[----:B------:R-:W-:Y:S01]  /*20bb0*/  MOV R81, R73 ;  /* 0x0000004900517202 */ /* 0x000fe20000000f00 */
[----:B------:R-:W-:Y:S02]  /*20bc0*/  IMAD.MOV.U32 R73, RZ, RZ, R70 ;  /* 0x000000ffff497224 */ /* 0x000fe400078e0046 */
[----:B-----5:R-:W-:Y:S01]  /*20bd0*/  IMAD.MOV.U32 R70, RZ, RZ, R37 ;  /* 0x000000ffff467224 */ /* 0x020fe200078e0025 */
[----:B------:R-:W-:Y:S01]  /*20be0*/  @!P3 LEA.HI.X R3, R102, R40, R104, 0x2, P5 ;  /* 0x000000286603b211 */ /* 0x000fe200028f1468 */
[----:B------:R-:W-:Y:S02]  /*20bf0*/  IMAD.MOV.U32 R37, RZ, RZ, R26 ;  /* 0x000000ffff257224 */ /* 0x000fe400078e001a */
[----:B------:R-:W-:Y:S02]  /*20c00*/  IMAD.MOV.U32 R104, RZ, RZ, R84 ;  /* 0x000000ffff687224 */ /* 0x000fe400078e0054 */
[----:B------:R-:W-:-:S02]  /*20c10*/  IMAD.MOV.U32 R102, RZ, RZ, R81 ;  /* 0x000000ffff667224 */ /* 0x000fc400078e0051 */
[----:B------:R-:W-:Y:S01]  /*20c20*/  IMAD.MOV.U32 R84, RZ, RZ, R76 ;  /* 0x000000ffff547224 */ /* 0x000fe200078e004c */
[----:B------:R-:W-:Y:S01]  /*20c30*/  MOV R76, R71 ;  /* 0x00000047004c7202 */ /* 0x000fe20000000f00 */
[----:B------:R-:W-:Y:S02]  /*20c40*/  IMAD.MOV.U32 R81, RZ, RZ, R73 ;  /* 0x000000ffff517224 */ /* 0x000fe400078e0049 */
[----:B------:R-:W-:Y:S02]  /*20c50*/  IMAD.MOV.U32 R73, RZ, RZ, R70 ;  /* 0x000000ffff497224 */ /* 0x000fe400078e0046 */
[----:B------:R-:W-:Y:S02]  /*20c60*/  IMAD.MOV.U32 R70, RZ, RZ, R37 ;  /* 0x000000ffff467224 */ /* 0x000fe400078e0025 */
[----:B------:R-:W-:Y:S02]  /*20c70*/  IMAD.MOV.U32 R71, RZ, RZ, R67 ;  /* 0x000000ffff477224 */ /* 0x000fe400078e0043 */
[----:B------:R-:W2:Y:S01]  /*20c80*/  LDL R67, [R1+0x164] ;  /* 0x0001640001437983 */ /* 0x000ea20000100800 */
[----:B------:R-:W-:-:S02]  /*20c90*/  IMAD.MOV.U32 R109, RZ, RZ, R81 ;  /* 0x000000ffff6d7224 */ /* 0x000fc400078e0051 */
[----:B------:R-:W-:Y:S02]  /*20ca0*/  IMAD.MOV.U32 R81, RZ, RZ, R76 ;  /* 0x000000ffff517224 */ /* 0x000fe400078e004c */
[----:B------:R-:W-:Y:S02]  /*20cb0*/  IMAD.MOV.U32 R76, RZ, RZ, R70 ;  /* 0x000000ffff4c7224 */ /* 0x000fe400078e0046 */
[----:B------:R-:W-:Y:S02]  /*20cc0*/  IMAD.MOV.U32 R70, RZ, RZ, R66 ;  /* 0x000000ffff467224 */ /* 0x000fe400078e0042 */
[----:B------:R-:W-:Y:S02]  /*20cd0*/  IMAD.MOV.U32 R66, RZ, RZ, R63 ;  /* 0x000000ffff427224 */ /* 0x000fe400078e003f */
[----:B------:R-:W3:Y:S01]  /*20ce0*/  LDL R63, [R1+0x144] ;  /* 0x00014400013f7983 */ /* 0x000ee20000100800 */
[----:B------:R-:W-:Y:S01]  /*20cf0*/  ISETP.GE.AND P2, PT, R101, UR4, PT ;  /* 0x0000000465007c0c */ /* 0x000fe2000bf46270 */
[----:B------:R-:W-:Y:S01]  /*20d00*/  @!P1 IMAD.MOV.U32 R6, RZ, RZ, R49 ;  /* 0x000000ffff069224 */ /* 0x000fe200078e0031 */
[----:B------:R-:W-:-:S02]  /*20d10*/  ISETP.GE.AND P0, PT, R103, UR4, PT ;  /* 0x0000000467007c0c */ /* 0x000fc4000bf06270 */
[----:B------:R-:W-:-:S05]  /*20d20*/  @!P1 MOV R7, R97 ;  /* 0x0000006100079202 */ /* 0x000fca0000000f00 */
[----:B------:R0:W-:Y:S01]  /*20d30*/  @!P1 ST.E.64 desc[UR42][R4.64], R6 ;  /* 0x0000000604009985 */ /* 0x0001e2000c101b2a */
[----:B------:R-:W-:-:S03]  /*20d40*/  ISETP.GE.AND P1, PT, R107, UR4, PT ;  /* 0x000000046b007c0c */ /* 0x000fc6000bf26270 */
[----:B------:R1:W-:Y:S01]  /*20d50*/  @!P3 ST.E.64 desc[UR42][R2.64], R46 ;  /* 0x0000002e0200b985 */ /* 0x0003e2000c101b2a */
[----:B0-----:R-:W-:-:S04]  /*20d60*/  @!P2 LEA R4, P4, R101, R39, 0x2 ;  /* 0x000000276504a211 */ /* 0x001fc800078810ff */
[-C--:B------:R-:W-:Y:S01]  /*20d70*/  @!P2 LEA.HI.X R5, R101, R40.reuse, R102, 0x2, P4 ;  /* 0x000000286505a211 */ /* 0x080fe200020f1466 */
[----:B------:R-:W-:Y:S01]  /*20d80*/  IMAD.MOV.U32 R102, RZ, RZ, R84 ;  /* 0x000000ffff667224 */ /* 0x000fe200078e0054 */
[C---:B-1----:R-:W-:Y:S01]  /*20d90*/  @!P0 LEA R2, P5, R103.reuse, R39, 0x2 ;  /* 0x0000002767028211 */ /* 0x042fe200078a10ff */
[----:B------:R-:W-:Y:S01]  /*20da0*/  IMAD.MOV.U32 R84, RZ, RZ, R73 ;  /* 0x000000ffff547224 */ /* 0x000fe200078e0049 */
[----:B------:R-:W-:Y:S01]  /*20db0*/  MOV R73, R71 ;  /* 0x0000004700497202 */ /* 0x000fe20000000f00 */
[----:B------:R-:W-:Y:S02]  /*20dc0*/  @!P2 IMAD.MOV.U32 R101, RZ, RZ, R100 ;  /* 0x000000ffff65a224 */ /* 0x000fe400078e0064 */
[----:B------:R-:W-:Y:S01]  /*20dd0*/  @!P2 IMAD.MOV.U32 R100, RZ, RZ, R121 ;  /* 0x000000ffff64a224 */ /* 0x000fe200078e0079 */
[----:B------:R-:W-:Y:S01]  /*20de0*/  @!P0 LEA.HI.X R3, R103, R40, R109, 0x2, P5 ;  /* 0x0000002867038211 */ /* 0x000fe200028f146d */
[----:B------:R-:W-:Y:S01]  /*20df0*/  IMAD.MOV.U32 R109, RZ, RZ, R84 ;  /* 0x000000ffff6d7224 */ /* 0x000fe200078e0054 */
[----:B------:R-:W-:Y:S01]  /*20e00*/  MOV R103, R76 ;  /* 0x0000004c00677202 */ /* 0x000fe20000000f00 */
[----:B------:R-:W-:Y:S01]  /*20e10*/  IMAD.MOV.U32 R76, RZ, RZ, R70 ;  /* 0x000000ffff4c7224 */ /* 0x000fe200078e0046 */
[----:B------:R0:W-:Y:S02]  /*20e20*/  @!P2 ST.E.64 desc[UR42][R4.64], R100 ;  /* 0x000000640400a985 */ /* 0x0001e4000c101b2a */
[----:B0-----:R-:W-:-:S04]  /*20e30*/  @!P1 LEA R4, P4, R107, R39, 0x2 ;  /* 0x000000276b049211 */ /* 0x001fc800078810ff */
[----:B------:R-:W-:Y:S01]  /*20e40*/  @!P1 LEA.HI.X R5, R107, R40, R109, 0x2, P4 ;  /* 0x000000286b059211 */ /* 0x000fe200020f146d */
[----:B--2---:R-:W-:Y:S01]  /*20e50*/  IMAD.MOV.U32 R71, RZ, RZ, R67 ;  /* 0x000000ffff477224 */ /* 0x004fe200078e0043 */
[----:B------:R-:W-:-:S03]  /*20e60*/  MOV R67, R13 ;  /* 0x0000000d00437202 */ /* 0x000fc60000000f00 */
[----:B------:R-:W-:Y:S02]  /*20e70*/  IMAD.MOV.U32 R84, RZ, RZ, R71 ;  /* 0x000000ffff547224 */ /* 0x000fe400078e0047 */
[----:B------:R-:W-:Y:S01]  /*20e80*/  IMAD.MOV.U32 R70, RZ, RZ, R67 ;  /* 0x000000ffff467224 */ /* 0x000fe200078e0043 */
[----:B------:R-:W-:Y:S01]  /*20e90*/  MOV R67, R21 ;  /* 0x0000001500437202 */ /* 0x000fe20000000f00 */
[----:B---3--:R-:W-:Y:S01]  /*20ea0*/  IMAD.MOV.U32 R71, RZ, RZ, R63 ;  /* 0x000000ffff477224 */ /* 0x008fe200078e003f */
[----:B------:R-:W-:Y:S01]  /*20eb0*/  ISETP.GE.AND P3, PT, R118, UR4, PT ;  /* 0x0000000476007c0c */ /* 0x000fe2000bf66270 */
[----:B------:R-:W2:Y:S01]  /*20ec0*/  LDL R63, [R1+0x158] ;  /* 0x00015800013f7983 */ /* 0x000ea20000100800 */
[----:B------:R-:W-:Y:S01]  /*20ed0*/  IMAD.MOV.U32 R107, RZ, RZ, R84 ;  /* 0x000000ffff6b7224 */ /* 0x000fe200078e0054 */
[----:B------:R-:W-:Y:S01]  /*20ee0*/  MOV R84, R67 ;  /* 0x0000004300547202 */ /* 0x000fe20000000f00 */
[----:B------:R-:W-:Y:S02]  /*20ef0*/  IMAD.MOV.U32 R67, RZ, RZ, R59 ;  /* 0x000000ffff437224 */ /* 0x000fe400078e003b */
[----:B------:R-:W-:-:S02]  /*20f00*/  @!P0 IMAD.MOV.U32 R49, RZ, RZ, R50 ;  /* 0x000000ffff318224 */ /* 0x000fc400078e0032 */
[----:B------:R-:W-:Y:S02]  /*20f10*/  IMAD.MOV.U32 R120, RZ, RZ, R103 ;  /* 0x000000ffff787224 */ /* 0x000fe400078e0067 */
[----:B------:R-:W-:Y:S01]  /*20f20*/  IMAD.MOV.U32 R26, RZ, RZ, R20 ;  /* 0x000000ffff1a7224 */ /* 0x000fe200078e0014 */
[----:B------:R-:W-:Y:S01]  /*20f30*/  ISETP.GE.AND P2, PT, R117, UR4, PT ;  /* 0x0000000475007c0c */ /* 0x000fe2000bf46270 */
[----:B------:R-:W-:Y:S01]  /*20f40*/  IMAD.MOV.U32 R59, RZ, RZ, R41 ;  /* 0x000000ffff3b7224 */ /* 0x000fe200078e0029 */
[----:B------:R0:W-:Y:S04]  /*20f50*/  @!P0 ST.E.64 desc[UR42][R2.64], R48 ;  /* 0x0000003002008985 */ /* 0x0001e8000c101b2a */
[----:B------:R-:W3:Y:S01]  /*20f60*/  LDL R41, [R1+0x148] ;  /* 0x0001480001297983 */ /* 0x000ee20000100800 */
[----:B------:R-:W-:-:S03]  /*20f70*/  IMAD.MOV.U32 R103, RZ, RZ, R76 ;  /* 0x000000ffff677224 */ /* 0x000fc600078e004c */
[----:B------:R-:W5:Y:S01]  /*20f80*/  LDL R20, [R1+0x138] ;  /* 0x0001380001147983 */ /* 0x000f620000100800 */
[----:B------:R-:W-:Y:S02]  /*20f90*/  @!P1 IMAD.MOV.U32 R109, RZ, RZ, R108 ;  /* 0x000000ffff6d9224 */ /* 0x000fe400078e006c */
[----:B------:R-:W-:Y:S01]  /*20fa0*/  IMAD.MOV.U32 R13, RZ, RZ, R12 ;  /* 0x000000ffff0d7224 */ /* 0x000fe200078e000c */
[----:B------:R-:W4:Y:S01]  /*20fb0*/  LDL R21, [R1+0xa0] ;  /* 0x0000a00001157983 */ /* 0x000f220000100800 */
[----:B0-----:R-:W-:Y:S01]  /*20fc0*/  @!P3 LEA R2, P5, R118, R39, 0x2 ;  /* 0x000000277602b211 */ /* 0x001fe200078a10ff */
[----:B--2---:R-:W-:-:S03]  /*20fd0*/  IMAD.MOV.U32 R76, RZ, RZ, R63 ;  /* 0x000000ffff4c7224 */ /* 0x004fc600078e003f */
[----:B------:R-:W-:Y:S01]  /*20fe0*/  @!P3 LEA.HI.X R3, R118, R40, R120, 0x2, P5 ;  /* 0x000000287603b211 */ /* 0x000fe200028f1478 */
[----:B------:R-:W-:Y:S01]  /*20ff0*/  IMAD.MOV.U32 R118, RZ, RZ, R107 ;  /* 0x000000ffff767224 */ /* 0x000fe200078e006b */
[----:B------:R-:W-:Y:S01]  /*21000*/  ISETP.GE.AND P0, PT, R112, UR4, PT ;  /* 0x0000000470007c0c */ /* 0x000fe2000bf06270 */
[----:B------:R-:W-:Y:S01]  /*21010*/  IMAD.MOV.U32 R63, RZ, RZ, R57 ;  /* 0x000000ffff3f7224 */ /* 0x000fe200078e0039 */
[----:B------:R-:W2:Y:S01]  /*21020*/  LDL R12, [R1+0x134] ;  /* 0x00013400010c7983 */ /* 0x000ea20000100800 */
[----:B------:R-:W-:Y:S01]  /*21030*/  IMAD.MOV.U32 R107, RZ, RZ, R103 ;  /* 0x000000ffff6b7224 */ /* 0x000fe200078e0067 */
[----:B------:R-:W-:Y:S01]  /*21040*/  MOV R103, R84 ;  /* 0x0000005400677202 */ /* 0x000fe20000000f00 */
[----:B------:R-:W-:Y:S01]  /*21050*/  IMAD.MOV.U32 R84, RZ, RZ, R76 ;  /* 0x000000ffff547224 */ /* 0x000fe200078e004c */
[----:B------:R-:W-:Y:S01]  /*21060*/  MOV R57, R25 ;  /* 0x0000001900397202 */ /* 0x000fe20000000f00 */
[----:B------:R-:W-:Y:S01]  /*21070*/  IMAD.MOV.U32 R76, RZ, RZ, R67 ;  /* 0x000000ffff4c7224 */ /* 0x000fe200078e0043 */
[----:B------:R-:W4:Y:S01]  /*21080*/  LDL R25, [R1+0xa8] ;  /* 0x0000a80001197983 */ /* 0x000f220000100800 */
[----:B------:R-:W-:-:S02]  /*21090*/  IMAD.MOV.U32 R67, RZ, RZ, R63 ;  /* 0x000000ffff437224 */ /* 0x000fc400078e003f */
[----:B------:R-:W-:Y:S01]  /*210a0*/  IMAD.MOV.U32 R63, RZ, RZ, R59 ;  /* 0x000000ffff3f7224 */ /* 0x000fe200078e003b */
[----:B------:R-:W-:Y:S01]  /*210b0*/  MOV R59, R57 ;  /* 0x00000039003b7202 */ /* 0x000fe20000000f00 */
[----:B---3--:R-:W-:Y:S02]  /*210c0*/  IMAD.MOV.U32 R57, RZ, RZ, R41 ;  /* 0x000000ffff397224 */ /* 0x008fe400078e0029 */
[----:B------:R-:W3:Y:S01]  /*210d0*/  LDL R41, [R1+0x13c] ;  /* 0x00013c0001297983 */ /* 0x000ee20000100800 */
[----:B------:R-:W-:-:S05]  /*210e0*/  @!P1 IMAD.MOV.U32 R108, RZ, RZ, R105 ;  /* 0x000000ffff6c9224 */ /* 0x000fca00078e0069 */
[----:B------:R0:W-:Y:S01]  /*210f0*/  @!P1 ST.E.64 desc[UR42][R4.64], R108 ;  /* 0x0000006c04009985 */ /* 0x0001e2000c101b2a */
[----:B-----5:R-:W-:-:S03]  /*21100*/  IMAD.MOV.U32 R37, RZ, RZ, R20 ;  /* 0x000000ffff257224 */ /* 0x020fc600078e0014 */
[----:B------:R1:W-:Y:S01]  /*21110*/  @!P3 ST.E.64 desc[UR42][R2.64], R52 ;  /* 0x000000340200b985 */ /* 0x0003e2000c101b2a */
[----:B0-----:R-:W-:-:S04]  /*21120*/  @!P2 LEA R4, P4, R117, R39, 0x2 ;  /* 0x000000277504a211 */ /* 0x001fc800078810ff */
[----:B------:R-:W-:Y:S01]  /*21130*/  @!P2 LEA.HI.X R5, R117, R40, R118, 0x2, P4 ;  /* 0x000000287505a211 */ /* 0x000fe200020f1476 */
[----:B------:R-:W-:Y:S02]  /*21140*/  IMAD.MOV.U32 R118, RZ, RZ, R107 ;  /* 0x000000ffff767224 */ /* 0x000fe400078e006b */
[----:B------:R-:W-:Y:S02]  /*21150*/  IMAD.MOV.U32 R107, RZ, RZ, R103 ;  /* 0x000000ffff6b7224 */ /* 0x000fe400078e0067 */
[----:B------:R-:W-:Y:S01]  /*21160*/  IMAD.MOV.U32 R103, RZ, RZ, R84 ;  /* 0x000000ffff677224 */ /* 0x000fe200078e0054 */
[----:B------:R-:W-:Y:S01]  /*21170*/  MOV R84, R76 ;  /* 0x0000004c00547202 */ /* 0x000fe20000000f00 */
[----:B------:R-:W-:Y:S01]  /*21180*/  IMAD.MOV.U32 R76, RZ, RZ, R67 ;  /* 0x000000ffff4c7224 */ /* 0x000fe200078e0043 */
[C---:B-1----:R-:W-:Y:S01]  /*21190*/  @!P0 LEA R2, P5, R112.reuse, R39, 0x2 ;  /* 0x0000002770028211 */ /* 0x042fe200078a10ff */
[----:B------:R-:W-:Y:S02]  /*211a0*/  IMAD.MOV.U32 R67, RZ, RZ, R63 ;  /* 0x000000ffff437224 */ /* 0x000fe400078e003f */
[----:B------:R-:W-:Y:S01]  /*211b0*/  IMAD.MOV.U32 R63, RZ, RZ, R59 ;  /* 0x000000ffff3f7224 */ /* 0x000fe200078e003b */
[----:B------:R-:W-:Y:S01]  /*211c0*/  @!P0 LEA.HI.X R3, R112, R40, R118, 0x2, P5 ;  /* 0x0000002870038211 */ /* 0x000fe200028f1476 */
[----:B------:R-:W-:Y:S01]  /*211d0*/  IMAD.MOV.U32 R59, RZ, RZ, R57 ;  /* 0x000000ffff3b7224 */ /* 0x000fe200078e0039 */
[----:B------:R-:W-:Y:S01]  /*211e0*/  MOV R118, R107 ;  /* 0x0000006b00767202 */ /* 0x000fe20000000f00 */
[----:B------:R-:W-:-:S02]  /*211f0*/  IMAD.MOV.U32 R107, RZ, RZ, R84 ;  /* 0x000000ffff6b7224 */ /* 0x000fc400078e0054 */
[----:B------:R-:W-:Y:S01]  /*21200*/  IMAD.MOV.U32 R84, RZ, RZ, R76 ;  /* 0x000000ffff547224 */ /* 0x000fe200078e004c */
[----:B------:R-:W-:Y:S02]  /*21210*/  MOV R76, R59 ;  /* 0x0000003b004c7202 */ /* 0x000fe40000000f00 */
[----:B------:R-:W-:Y:S02]  /*21220*/  MOV R20, R11 ;  /* 0x0000000b00147202 */ /* 0x000fe40000000f00 */
[----:B------:R-:W5:Y:S01]  /*21230*/  LDL R11, [R1+0x124] ;  /* 0x00012400010b7983 */ /* 0x000f620000100800 */
[----:B------:R-:W-:-:S03]  /*21240*/  IMAD.MOV.U32 R36, RZ, RZ, R14 ;  /* 0x000000ffff247224 */ /* 0x000fc600078e000e */
[----:B------:R-:W5:Y:S01]  /*21250*/  LDL R14, [R1+0x118] ;  /* 0x00011800010e7983 */ /* 0x000f620000100800 */
[----:B------:R-:W-:Y:S01]  /*21260*/  ISETP.GE.AND P1, PT, R114, UR4, PT ;  /* 0x0000000472007c0c */ /* 0x000fe2000bf26270 */
[----:B------:R-:W-:Y:S01]  /*21270*/  @!P2 IMAD.MOV.U32 R117, RZ, RZ, R116 ;  /* 0x000000ffff75a224 */ /* 0x000fe200078e0074 */
[----:B------:R-:W-:Y:S01]  /*21280*/  ISETP.GE.AND P3, PT, R110, UR4, PT ;  /* 0x000000046e007c0c */ /* 0x000fe2000bf66270 */
[----:B------:R-:W-:Y:S02]  /*21290*/  @!P2 IMAD.MOV.U32 R116, RZ, RZ, R113 ;  /* 0x000000ffff74a224 */ /* 0x000fe400078e0071 */
[----:B------:R-:W-:Y:S02]  /*212a0*/  IMAD.MOV.U32 R112, RZ, RZ, R103 ;  /* 0x000000ffff707224 */ /* 0x000fe400078e0067 */
[----:B------:R-:W-:Y:S01]  /*212b0*/  IMAD.MOV.U32 R103, RZ, RZ, R63 ;  /* 0x000000ffff677224 */ /* 0x000fe200078e003f */
[----:B------:R0:W-:Y:S05]  /*212c0*/  @!P2 ST.E.64 desc[UR42][R4.64], R116 ;  /* 0x000000740400a985 */ /* 0x0001ea000c101b2a */
[----:B------:R-:W-:-:S02]  /*212d0*/  @!P1 LOP3.LUT R75, R75, R74, RZ, 0x3c, !PT ;  /* 0x0000004a4b4b9212 */ /* 0x000fc400078e3cff */
[----:B------:R-:W-:Y:S02]  /*212e0*/  ISETP.GE.AND P2, PT, R104, UR4, PT ;  /* 0x0000000468007c0c */ /* 0x000fe4000bf46270 */
[----:B------:R-:W-:Y:S02]  /*212f0*/  @!P1 LOP3.LUT R74, R75, R74, RZ, 0x3c, !PT ;  /* 0x0000004a4b4a9212 */ /* 0x000fe400078e3cff */
[----:B---3--:R-:W-:Y:S01]  /*21300*/  MOV R57, R41 ;  /* 0x0000002900397202 */ /* 0x008fe20000000f00 */
[----:B------:R-:W-:Y:S02]  /*21310*/  IMAD.MOV.U32 R41, RZ, RZ, R37 ;  /* 0x000000ffff297224 */ /* 0x000fe400078e0025 */
[----:B------:R-:W-:Y:S02]  /*21320*/  IMAD.MOV.U32 R37, RZ, RZ, R26 ;  /* 0x000000ffff257224 */ /* 0x000fe400078e001a */
[----:B------:R-:W-:Y:S01]  /*21330*/  IMAD.MOV.U32 R59, RZ, RZ, R41 ;  /* 0x000000ffff3b7224 */ /* 0x000fe200078e0029 */
[----:B------:R-:W3:Y:S01]  /*21340*/  LDL R26, [R1+0x128] ;  /* 0x00012800011a7983 */ /* 0x000ee20000100800 */
[----:B------:R-:W-:-:S02]  /*21350*/  IMAD.MOV.U32 R41, RZ, RZ, R37 ;  /* 0x000000ffff297224 */ /* 0x000fc400078e0025 */
[----:B------:R-:W-:Y:S02]  /*21360*/  IMAD.MOV.U32 R37, RZ, RZ, R15 ;  /* 0x000000ffff257224 */ /* 0x000fe400078e000f */
[----:B------:R-:W5:Y:S01]  /*21370*/  LDL R15, [R1+0x9c] ;  /* 0x00009c00010f7983 */ /* 0x000f620000100800 */
[----:B------:R-:W-:Y:S01]  /*21380*/  IMAD.MOV.U32 R63, RZ, RZ, R57 ;  /* 0x000000ffff3f7224 */ /* 0x000fe200078e0039 */
[----:B------:R-:W-:Y:S02]  /*21390*/  @!P0 MOV R57, R60 ;  /* 0x0000003c00398202 */ /* 0x000fe40000000f00 */
[C---:B0-----:R-:W-:Y:S02]  /*213a0*/  @!P1 LEA R4, P4, R114.reuse, R39, 0x2 ;  /* 0x0000002772049211 */ /* 0x041fe400078810ff */
[----:B------:R-:W-:Y:S01]  /*213b0*/  @!P1 LOP3.LUT R75, R75, R74, RZ, 0x3c, !PT ;  /* 0x0000004a4b4b9212 */ /* 0x000fe200078e3cff */
[----:B------:R0:W-:Y:S01]  /*213c0*/  @!P0 ST.E.64 desc[UR42][R2.64], R56 ;  /* 0x0000003802008985 */ /* 0x0001e2000c101b2a */
[----:B------:R-:W-:-:S02]  /*213d0*/  @!P1 LEA.HI.X R5, R114, R40, R118, 0x2, P4 ;  /* 0x0000002872059211 */ /* 0x000fc400020f1476 */
[----:B------:R-:W-:-:S03]  /*213e0*/  ISETP.GE.AND P0, PT, R102, UR4, PT ;  /* 0x0000000466007c0c */ /* 0x000fc6000bf06270 */
[----:B------:R1:W-:Y:S01]  /*213f0*/  @!P1 ST.E.64 desc[UR42][R4.64], R74 ;  /* 0x0000004a04009985 */ /* 0x0003e2000c101b2a */
[----:B0-----:R-:W-:-:S04]  /*21400*/  @!P3 LEA R2, P5, R110, R39, 0x2 ;  /* 0x000000276e02b211 */ /* 0x001fc800078a10ff */
[-C--:B------:R-:W-:Y:S01]  /*21410*/  @!P3 LEA.HI.X R3, R110, R40.reuse, R112, 0x2, P5 ;  /* 0x000000286e03b211 */ /* 0x080fe200028f1470 */
[----:B-1----:R-:W-:Y:S02]  /*21420*/  @!P3 IMAD.MOV.U32 R4, RZ, RZ, R61 ;  /* 0x000000ffff04b224 */ /* 0x002fe400078e003d */
[----:B------:R-:W-:Y:S01]  /*21430*/  @!P3 IMAD.MOV.U32 R5, RZ, RZ, R55 ;  /* 0x000000ffff05b224 */ /* 0x000fe200078e0037 */
[----:B------:R-:W-:Y:S02]  /*21440*/  ISETP.GE.AND P1, PT, R81, UR4, PT ;  /* 0x0000000451007c0c */ /* 0x000fe4000bf26270 */
[C---:B------:R-:W-:Y:S02]  /*21450*/  @!P2 LEA R6, P4, R104.reuse, R39, 0x2 ;  /* 0x000000276806a211 */ /* 0x040fe400078810ff */
[----:B------:R0:W-:Y:S01]  /*21460*/  @!P3 ST.E.64 desc[UR42][R2.64], R4 ;  /* 0x000000040200b985 */ /* 0x0001e2000c101b2a */
[----:B------:R-:W-:Y:S01]  /*21470*/  ISETP.GE.AND P3, PT, R73, UR4, PT ;  /* 0x0000000449007c0c */ /* 0x000fe2000bf66270 */
[----:B------:R-:W-:Y:S01]  /*21480*/  @!P2 IMAD.MOV.U32 R55, RZ, RZ, R79 ;  /* 0x000000ffff37a224 */ /* 0x000fe200078e004f */
[----:B------:R-:W-:Y:S01]  /*21490*/  @!P2 LEA.HI.X R7, R104, R40, R107, 0x2, P4 ;  /* 0x000000286807a211 */ /* 0x000fe200020f146b */
[----:B------:R-:W-:-:S04]  /*214a0*/  @!P0 IMAD.MOV.U32 R65, RZ, RZ, R68 ;  /* 0x000000ffff418224 */ /* 0x000fc800078e0044 */
[----:B------:R-:W-:Y:S01]  /*214b0*/  @!P2 ST.E.64 desc[UR42][R6.64], R54 ;  /* 0x000000360600a985 */ /* 0x000fe2000c101b2a */
[-C--:B0-----:R-:W-:Y:S02]  /*214c0*/  @!P0 LEA R2, P5, R102, R39.reuse, 0x2 ;  /* 0x0000002766028211 */ /* 0x081fe400078a10ff */
[----:B------:R-:W-:Y:S02]  /*214d0*/  ISETP.GE.AND P2, PT, R70, UR4, PT ;  /* 0x0000000446007c0c */ /* 0x000fe4000bf46270 */
[----:B------:R-:W-:Y:S02]  /*214e0*/  @!P0 LEA.HI.X R3, R102, R40, R103, 0x2, P5 ;  /* 0x0000002866038211 */ /* 0x000fe400028f1467 */
[----:B------:R-:W-:-:S03]  /*214f0*/  @!P1 LEA R4, P4, R81, R39, 0x2 ;  /* 0x0000002751049211 */ /* 0x000fc600078810ff */
[----:B------:R0:W-:Y:S01]  /*21500*/  @!P0 ST.E.64 desc[UR42][R2.64], R64 ;  /* 0x0000004002008985 */ /* 0x0001e2000c101b2a */
[----:B------:R-:W-:Y:S02]  /*21510*/  ISETP.GE.AND P0, PT, R66, UR4, PT ;  /* 0x0000000442007c0c */ /* 0x000fe4000bf06270 */
[----:B------:R-:W-:Y:S02]  /*21520*/  @!P1 LEA.HI.X R5, R81, R40, R84, 0x2, P4 ;  /* 0x0000002851059211 */ /* 0x000fe400020f1454 */
[----:B0-----:R-:W-:-:S03]  /*21530*/  @!P3 LEA R2, P5, R73, R39, 0x2 ;  /* 0x000000274902b211 */ /* 0x001fc600078a10ff */
[----:B------:R0:W-:Y:S01]  /*21540*/  @!P1 ST.E.64 desc[UR42][R4.64], R82 ;  /* 0x0000005204009985 */ /* 0x0001e2000c101b2a */
[----:B------:R-:W-:Y:S02]  /*21550*/  @!P3 LEA.HI.X R3, R73, R40, R76, 0x2, P5 ;  /* 0x000000284903b211 */ /* 0x000fe400028f144c */
[----:B------:R-:W-:Y:S01]  /*21560*/  @!P3 MOV R73, R72 ;  /* 0x000000480049b202 */ /* 0x000fe20000000f00 */
[----:B------:R-:W-:Y:S01]  /*21570*/  @!P3 IMAD.MOV.U32 R72, RZ, RZ, R69 ;  /* 0x000000ffff48b224 */ /* 0x000fe200078e0045 */
[----:B------:R-:W-:Y:S01]  /*21580*/  ISETP.GE.AND P1, PT, R62, UR4, PT ;  /* 0x000000043e007c0c */ /* 0x000fe2000bf26270 */
[----:B------:R-:W-:-:S03]  /*21590*/  @!P2 IMAD.MOV.U32 R125, RZ, RZ, R87 ;  /* 0x000000ffff7da224 */ /* 0x000fc600078e0057 */
[----:B------:R1:W-:Y:S01]  /*215a0*/  @!P3 ST.E.64 desc[UR42][R2.64], R72 ;  /* 0x000000480200b985 */ /* 0x0003e2000c101b2a */
[-C--:B0-----:R-:W-:Y:S02]  /*215b0*/  @!P2 LEA R4, P4, R70, R39.reuse, 0x2 ;  /* 0x000000274604a211 */ /* 0x081fe400078810ff */
[----:B------:R-:W-:Y:S02]  /*215c0*/  ISETP.GE.AND P3, PT, R58, UR4, PT ;  /* 0x000000043a007c0c */ /* 0x000fe4000bf66270 */
[----:B------:R-:W-:Y:S01]  /*215d0*/  @!P2 LEA.HI.X R5, R70, R40, R71, 0x2, P4 ;  /* 0x000000284605a211 */ /* 0x000fe200020f1447 */
[----:B------:R-:W-:Y:S02]  /*215e0*/  @!P0 IMAD.MOV.U32 R79, RZ, RZ, R78 ;  /* 0x000000ffff4f8224 */ /* 0x000fe400078e004e */
[----:B------:R-:W-:Y:S01]  /*215f0*/  @!P0 IMAD.MOV.U32 R78, RZ, RZ, R77 ;  /* 0x000000ffff4e8224 */ /* 0x000fe200078e004d */
[----:B-1----:R-:W-:Y:S01]  /*21600*/  @!P0 LEA R2, P5, R66, R39, 0x2 ;  /* 0x0000002742028211 */ /* 0x002fe200078a10ff */
[----:B------:R0:W-:Y:S01]  /*21610*/  @!P2 ST.E.64 desc[UR42][R4.64], R124 ;  /* 0x0000007c0400a985 */ /* 0x0001e2000c101b2a */
[----:B------:R-:W-:-:S02]  /*21620*/  ISETP.GE.AND P2, PT, R9, UR4, PT ;  /* 0x0000000409007c0c */ /* 0x000fc4000bf46270 */
[----:B------:R-:W-:-:S05]  /*21630*/  @!P0 LEA.HI.X R3, R66, R40, R67, 0x2, P5 ;  /* 0x0000002842038211 */ /* 0x000fca00028f1443 */
[----:B------:R1:W-:Y:S01]  /*21640*/  @!P0 ST.E.64 desc[UR42][R2.64], R78 ;  /* 0x0000004e02008985 */ /* 0x0003e2000c101b2a */
[----:B------:R-:W-:Y:S02]  /*21650*/  ISETP.GE.AND P0, PT, R41, UR4, PT ;  /* 0x0000000429007c0c */ /* 0x000fe4000bf06270 */
[C---:B0-----:R-:W-:Y:S02]  /*21660*/  @!P1 LEA R4, P4, R62.reuse, R39, 0x2 ;  /* 0x000000273e049211 */ /* 0x041fe400078810ff */
[----:B------:R-:W-:Y:S02]  /*21670*/  @!P1 MOV R107, R91 ;  /* 0x0000005b006b9202 */ /* 0x000fe40000000f00 */
[-C--:B------:R-:W-:Y:S02]  /*21680*/  @!P1 LEA.HI.X R5, R62, R40.reuse, R63, 0x2, P4 ;  /* 0x000000283e059211 */ /* 0x080fe400020f143f */
[----:B-1----:R-:W-:Y:S01]  /*21690*/  @!P3 LEA R2, P5, R58, R39, 0x2 ;  /* 0x000000273a02b211 */ /* 0x002fe200078a10ff */
[----:B------:R-:W-:Y:S01]  /*216a0*/  @!P3 IMAD.MOV.U32 R81, RZ, RZ, R85 ;  /* 0x000000ffff51b224 */ /* 0x000fe200078e0055 */
[----:B------:R-:W-:Y:S01]  /*216b0*/  ISETP.GE.AND P4, PT, R36, UR4, PT ;  /* 0x0000000424007c0c */ /* 0x000fe2000bf86270 */
[----:B------:R0:W-:Y:S01]  /*216c0*/  @!P1 ST.E.64 desc[UR42][R4.64], R106 ;  /* 0x0000006a04009985 */ /* 0x0001e2000c101b2a */
[----:B------:R-:W-:Y:S01]  /*216d0*/  @!P3 LEA.HI.X R3, R58, R40, R59, 0x2, P5 ;  /* 0x000000283a03b211 */ /* 0x000fe200028f143b */
[----:B------:R-:W-:-:S02]  /*216e0*/  @!P2 IMAD.MOV.U32 R6, RZ, RZ, R111 ;  /* 0x000000ffff06a224 */ /* 0x000fc400078e006f */
[----:B------:R-:W-:Y:S02]  /*216f0*/  @!P2 IMAD.MOV.U32 R7, RZ, RZ, R95 ;  /* 0x000000ffff07a224 */ /* 0x000fe400078e005f */
[----:B------:R1:W-:Y:S01]  /*21700*/  @!P3 ST.E.64 desc[UR42][R2.64], R80 ;  /* 0x000000500200b985 */ /* 0x0003e2000c101b2a */
[----:B0-----:R-:W-:-:S04]  /*21710*/  @!P2 LEA R4, P1, R9, R39, 0x2 ;  /* 0x000000270904a211 */ /* 0x001fc800078210ff */
[-C--:B--2---:R-:W-:Y:S02]  /*21720*/  @!P2 LEA.HI.X R5, R9, R40.reuse, R12, 0x2, P1 ;  /* 0x000000280905a211 */ /* 0x084fe400008f140c */
[-C--:B-1----:R-:W-:Y:S02]  /*21730*/  @!P0 LEA R2, P5, R41, R39.reuse, 0x2 ;  /* 0x0000002729028211 */ /* 0x082fe400078a10ff */
[----:B----4-:R-:W-:Y:S01]  /*21740*/  ISETP.GE.AND P1, PT, R25, UR4, PT ;  /* 0x0000000419007c0c */ /* 0x010fe2000bf26270 */
[----:B------:R-:W-:Y:S01]  /*21750*/  IMAD.MOV.U32 R12, RZ, RZ, R8 ;  /* 0x000000ffff0c7224 */ /* 0x000fe200078e0008 */
[----:B------:R-:W-:Y:S01]  /*21760*/  @!P0 LEA.HI.X R3, R41, R40, R51, 0x2, P5 ;  /* 0x0000002829038211 */ /* 0x000fe200028f1433 */
[----:B------:R0:W-:Y:S01]  /*21770*/  @!P2 ST.E.64 desc[UR42][R4.64], R6 ;  /* 0x000000060400a985 */ /* 0x0001e2000c101b2a */
[----:B------:R-:W-:Y:S02]  /*21780*/  @!P0 MOV R87, R88 ;  /* 0x0000005800578202 */ /* 0x000fe40000000f00 */
[----:B------:R-:W-:-:S02]  /*21790*/  @!P4 LEA R8, P3, R36, R39, 0x2 ;  /* 0x000000272408c211 */ /* 0x000fc400078610ff */
[----:B------:R-:W-:Y:S01]  /*217a0*/  ISETP.GE.AND P2, PT, R10, UR4, PT ;  /* 0x000000040a007c0c */ /* 0x000fe2000bf46270 */
[----:B------:R1:W-:Y:S01]  /*217b0*/  @!P0 ST.E.64 desc[UR42][R2.64], R86 ;  /* 0x0000005602008985 */ /* 0x0003e2000c101b2a */
[----:B------:R-:W-:Y:S02]  /*217c0*/  @!P4 LEA.HI.X R9, R36, R40, R37, 0x2, P3 ;  /* 0x000000282409c211 */ /* 0x000fe400018f1425 */
[----:B------:R-:W-:Y:S02]  /*217d0*/  ISETP.GE.AND P3, PT, R21, UR4, PT ;  /* 0x0000000415007c0c */ /* 0x000fe4000bf66270 */
[----:B0-----:R-:W-:Y:S01]  /*217e0*/  @!P1 LEA R4, P0, R25, R39, 0x2 ;  /* 0x0000002719049211 */ /* 0x001fe200078010ff */
[----:B-1----:R-:W-:Y:S02]  /*217f0*/  @!P4 IMAD.MOV.U32 R2, RZ, RZ, R115 ;  /* 0x000000ffff02c224 */ /* 0x002fe400078e0073 */
[----:B------:R-:W-:-:S05]  /*21800*/  @!P4 IMAD.MOV.U32 R3, RZ, RZ, R98 ;  /* 0x000000ffff03c224 */ /* 0x000fca00078e0062 */
[----:B------:R0:W-:Y:S01]  /*21810*/  @!P4 ST.E.64 desc[UR42][R8.64], R2 ;  /* 0x000000020800c985 */ /* 0x0001e2000c101b2a */
[----:B------:R-:W-:Y:S01]  /*21820*/  ISETP.GE.AND P4, PT, R13, UR4, PT ;  /* 0x000000040d007c0c */ /* 0x000fe2000bf86270 */
[----:B------:R-:W-:Y:S02]  /*21830*/  @!P1 IMAD.MOV.U32 R91, RZ, RZ, R93 ;  /* 0x000000ffff5b9224 */ /* 0x000fe400078e005d */
[----:B------:R-:W-:Y:S01]  /*21840*/  @!P2 IMAD.MOV.U32 R98, RZ, RZ, R123 ;  /* 0x000000ffff62a224 */ /* 0x000fe200078e007b */
[----:B------:R-:W-:Y:S02]  /*21850*/  @!P3 MOV R95, R96 ;  /* 0x00000060005fb202 */ /* 0x000fe40000000f00 */
[----:B---3--:R-:W-:Y:S02]  /*21860*/  @!P1 LEA.HI.X R5, R25, R40, R26, 0x2, P0 ;  /* 0x0000002819059211 */ /* 0x008fe400000f141a */
[----:B-----5:R-:W-:Y:S02]  /*21870*/  ISETP.GE.AND P5, PT, R15, UR4, PT ;  /* 0x000000040f007c0c */ /* 0x020fe4000bfa6270 */
[----:B0-----:R-:W-:-:S04]  /*21880*/  @!P2 LEA R2, P0, R10, R39, 0x2 ;  /* 0x000000270a02a211 */ /* 0x001fc800078010ff */
[----:B------:R-:W-:Y:S01]  /*21890*/  @!P2 LEA.HI.X R3, R10, R40, R11, 0x2, P0 ;  /* 0x000000280a03a211 */ /* 0x000fe200000f140b */
[----:B------:R0:W-:Y:S01]  /*218a0*/  @!P1 ST.E.64 desc[UR42][R4.64], R90 ;  /* 0x0000005a04009985 */ /* 0x0001e2000c101b2a */
[----:B------:R-:W-:-:S03]  /*218b0*/  @!P3 LEA R6, P0, R21, R39, 0x2 ;  /* 0x000000271506b211 */ /* 0x000fc600078010ff */
[----:B------:R0:W-:Y:S01]  /*218c0*/  @!P2 ST.E.64 desc[UR42][R2.64], R98 ;  /* 0x000000620200a985 */ /* 0x0001e2000c101b2a */
[-C--:B------:R-:W-:Y:S02]  /*218d0*/  @!P4 LEA R8, P2, R13, R39.reuse, 0x2 ;  /* 0x000000270d08c211 */ /* 0x080fe400078410ff */
[----:B------:R-:W-:Y:S02]  /*218e0*/  @!P5 LEA R10, P1, R15, R39, 0x2 ;  /* 0x000000270f0ad211 */ /* 0x000fe400078210ff */
[-C--:B------:R-:W-:Y:S02]  /*218f0*/  @!P3 LEA.HI.X R7, R21, R40.reuse, R24, 0x2, P0 ;  /* 0x000000281507b211 */ /* 0x080fe400000f1418 */
[-C--:B------:R-:W-:Y:S02]  /*21900*/  @!P5 LEA.HI.X R11, R15, R40.reuse, R20, 0x2, P1 ;  /* 0x000000280f0bd211 */ /* 0x080fe400008f1414 */
[----:B------:R-:W-:Y:S01]  /*21910*/  @!P4 LEA.HI.X R9, R13, R40, R14, 0x2, P2 ;  /* 0x000000280d09c211 */ /* 0x000fe200010f140e */
[----:B------:R0:W-:Y:S04]  /*21920*/  @!P3 ST.E.64 desc[UR42][R6.64], R94 ;  /* 0x0000005e0600b985 */ /* 0x0001e8000c101b2a */
[----:B------:R0:W-:Y:S04]  /*21930*/  @!P5 ST.E.64 desc[UR42][R10.64], R130 ;  /* 0x000000820a00d985 */ /* 0x0001e8000c101b2a */
[----:B------:R0:W-:Y:S01]  /*21940*/  @!P4 ST.E.64 desc[UR42][R8.64], R32 ;  /* 0x000000200800c985 */ /* 0x0001e2000c101b2a */
[----:B------:R-:W-:-:S13]  /*21950*/  ISETP.GE.AND P0, PT, R12, UR4, PT ;  /* 0x000000040c007c0c */ /* 0x000fda000bf06270 */
[----:B0-----:R-:W-:Y:S05]  /*21960*/  @P0 BRA `(.L_x_518) ;  /* 0x0000001000080947 */ /* 0x001fea0003800000 */
[----:B------:R-:W2:Y:S01]  /*21970*/  LDL R13, [R1+0x114] ;  /* 0x00011400010d7983 */ /* 0x000ea20000100800 */
[----:B------:R-:W-:-:S04]  /*21980*/  LEA R2, P0, R12, R39, 0x2 ;  /* 0x000000270c027211 */ /* 0x000fc800078010ff */
[----:B--2---:R-:W-:-:S05]  /*21990*/  LEA.HI.X R3, R12, R40, R13, 0x2, P0 ;  /* 0x000000280c037211 */ /* 0x004fca00000f140d */
[----:B------:R0:W-:Y:S01]  /*219a0*/  ST.E.64 desc[UR42][R2.64], R34 ;  /* 0x0000002202007985 */ /* 0x0001e2000c101b2a */
[----:B------:R-:W-:Y:S05]  /*219b0*/  BRA `(.L_x_518) ;  /* 0x0000000c00f47947 */ /* 0x000fea0003800000 */
.L_x_504:
[----:B------:R-:W2:Y:S01]  /*219c0*/  LDL.LU R4, [R1+0x74] ;  /* 0x0000740001047983 */ /* 0x000ea20000300800 */
[----:B------:R-:W-:Y:S01]  /*219d0*/  ULDC.64 UR6, c[0x0][0xc08] ;  /* 0x0003020000067ab9 */ /* 0x000fe20000000a00 */
[----:B------:R-:W-:Y:S02]  /*219e0*/  ULDC.64 UR4, c[0x0][0xc00] ;  /* 0x0003000000047ab9 */ /* 0x000fe40000000a00 */
[----:B------:R-:W3:Y:S01]  /*219f0*/  LDL.LU R0, [R1+0x78] ;  /* 0x0000780001007983 */ /* 0x000ee20000300800 */
[----:B------:R-:W-:Y:S01]  /*21a00*/  ISETP.NE.U32.AND P1, PT, RZ, UR6, PT ;  /* 0x00000006ff007c0c */ /* 0x000fe2000bf25070 */
[----:B------:R-:W-:Y:S01]  /*21a10*/  IMAD.MOV.U32 R15, RZ, RZ, RZ ;  /* 0x000000ffff0f7224 */ /* 0x000fe200078e00ff */
[----:B------:R-:W-:Y:S02]  /*21a20*/  ISETP.NE.U32.AND P0, PT, RZ, UR4, PT ;  /* 0x00000004ff007c0c */ /* 0x000fe4000bf05070 */
[----:B------:R-:W-:Y:S02]  /*21a30*/  ISETP.NE.AND.EX P1, PT, RZ, UR7, PT, P1 ;  /* 0x00000007ff007c0c */ /* 0x000fe4000bf25310 */
[----:B------:R-:W-:Y:S01]  /*21a40*/  ISETP.NE.AND.EX P0, PT, RZ, UR5, PT, P0 ;  /* 0x00000005ff007c0c */ /* 0x000fe2000bf05300 */
[----:B------:R-:W1:Y:S01]  /*21a50*/  S2R R28, SR_TID.X ;  /* 0x00000000001c7919 */ /* 0x000e620000002100 */
[----:B--2---:R-:W-:Y:S01]  /*21a60*/  IADD3 R2, P2, R4, UR4, RZ ;  /* 0x0000000404027c10 */ /* 0x004fe2000ff5e0ff */
[----:B------:R-:W-:-:S03]  /*21a70*/  ULDC UR4, c[0x0][0xa88] ;  /* 0x0002a20000047ab9 */ /* 0x000fc60000000800 */
[----:B---3--:R-:W-:-:S05]  /*21a80*/  IADD3.X R3, R0, UR5, RZ, P2, !PT ;  /* 0x0000000500037c10 */ /* 0x008fca00097fe4ff */
[----:B------:R-:W-:Y:S01]  /*21a90*/  @P1 IADD3 R4, P2, R4, UR6, RZ ;  /* 0x0000000604041c10 */ /* 0x000fe2000ff5e0ff */
[----:B------:R-:W-:Y:S01]  /*21aa0*/  IMAD.U32 R20, RZ, RZ, UR4 ;  /* 0x00000004ff147e24 */ /* 0x000fe2000f8e00ff */
[----:B------:R2:W5:Y:S02]  /*21ab0*/  @P0 LDG.E R15, desc[UR42][R2.64] ;  /* 0x0000002a020f0981 */ /* 0x000564000c1e1900 */
[----:B------:R-:W-:-:S05]  /*21ac0*/  @P1 IADD3.X R5, R0, UR7, RZ, P2, !PT ;  /* 0x0000000700051c10 */ /* 0x000fca00097fe4ff */
[----:B------:R2:W5:Y:S01]  /*21ad0*/  @P1 LDG.E R20, desc[UR42][R4.64] ;  /* 0x0000002a04141981 */ /* 0x000562000c1e1900 */
[----:B-1----:R-:W-:Y:S01]  /*21ae0*/  VIADD R0, R28, 0xffffff80 ;  /* 0xffffff801c007836 */ /* 0x002fe20000000000 */
[----:B------:R-:W-:-:S04]  /*21af0*/  ISETP.GT.AND P2, PT, R228, 0x1, PT ;  /* 0x00000001e400780c */ /* 0x000fc80003f44270 */
[----:B------:R-:W-:Y:S01]  /*21b00*/  ISETP.GT.AND P3, PT, R0, 0x7f, PT ;  /* 0x0000007f0000780c */ /* 0x000fe20003f64270 */
[----:B------:R-:W-:-:S12]  /*21b10*/  @P1 BRA `(.L_x_523) ;  /* 0x0000000000101947 */ /* 0x000fd80003800000 */
[----:B------:R-:W-:Y:S05]  /*21b20*/  @!P0 BRA `(.L_x_523) ;  /* 0x00000000000c8947 */ /* 0x000fea0003800000 */
[----:B--2---:R-:W2:Y:S04]  /*21b30*/  LDG.E R5, desc[UR42][R2.64] ;  /* 0x0000002a02057981 */ /* 0x004ea8000c1e1900 */
[----:B-----5:R-:W2:Y:S02]  /*21b40*/  LDG.E R20, desc[UR42][R2.64+0x4] ;  /* 0x0000042a02147981 */ /* 0x020ea4000c1e1900 */
[----:B--2---:R-:W-:-:S07]  /*21b50*/  IMAD.IADD R20, R20, 0x1, -R5 ;  /* 0x0000000114147824 */ /* 0x004fce00078e0a05 */
.L_x_523:
[----:B--2---:R-:W2:Y:S04]  /*21b60*/  LDL.LU R2, [R1+0x6c] ;  /* 0x00006c0001027983 */ /* 0x004ea80000300800 */
[----:B------:R-:W3:Y:S01]  /*21b70*/  LDL.LU R0, [R1+0x7c] ;  /* 0x00007c0001007983 */ /* 0x000ee20000300800 */
[----:B------:R-:W-:Y:S01]  /*21b80*/  BSSY B1, `(.L_x_524) ;  /* 0x0000039000017945 */ /* 0x000fe20003800000 */
[----:B-----5:R-:W-:Y:S02]  /*21b90*/  SHF.R.S32.HI R14, RZ, 0x1f, R15 ;  /* 0x0000001fff0e7819 */ /* 0x020fe4000001140f */
[----:B--2---:R-:W-:Y:S02]  /*21ba0*/  SEL R25, R2, RZ, !P0 ;  /* 0x000000ff02197207 */ /* 0x004fe40004000000 */
[----:B---3--:R-:W-:Y:S01]  /*21bb0*/  SEL R24, R0, RZ, !P0 ;  /* 0x000000ff00187207 */ /* 0x008fe20004000000 */
[----:B------:R-:W-:Y:S06]  /*21bc0*/  @P3 BRA `(.L_x_525) ;  /* 0x0000000000d03947 */ /* 0x000fec0003800000 */
[----:B------:R-:W2:Y:S01]  /*21bd0*/  LDL R0, [R1+0x80] ;  /* 0x0000800001007983 */ /* 0x000ea20000100800 */
[----:B------:R-:W1:Y:S02]  /*21be0*/  LDC R33, c[0x0][0xbe8] ;  /* 0x0002fa00ff217b82 */ /* 0x000e640000000800 */
[----:B-1----:R-:W-:Y:S01]  /*21bf0*/  IMAD R2, R20, R33, RZ ;  /* 0x0000002114027224 */ /* 0x002fe200078e02ff */
[----:B--2---:R-:W-:-:S05]  /*21c00*/  LEA R0, R0, R28, 0x7 ;  /* 0x0000001c00007211 */ /* 0x004fca00078e38ff */
[----:B------:R-:W-:-:S05]  /*21c10*/  VIADD R27, R0, 0xffffff80 ;  /* 0xffffff80001b7836 */ /* 0x000fca0000000000 */
[----:B------:R-:W-:-:S13]  /*21c20*/  ISETP.GE.AND P0, PT, R27, R2, PT ;  /* 0x000000021b00720c */ /* 0x000fda0003f06270 */
[----:B------:R-:W-:Y:S05]  /*21c30*/  @P0 BRA `(.L_x_525) ;  /* 0x0000000000b40947 */ /* 0x000fea0003800000 */
[----:B------:R-:W2:Y:S01]  /*21c40*/  LDL R12, [R1+0x50] ;  /* 0x00005000010c7983 */ /* 0x000ea20000100800 */
[----:B------:R-:W-:Y:S01]  /*21c50*/  IMAD.MOV.U32 R0, RZ, RZ, 0x9b8 ;  /* 0x000009b8ff007424 */ /* 0x000fe200078e00ff */
[----:B------:R-:W-:Y:S01]  /*21c60*/  ISETP.GT.AND P3, PT, R228, 0x1, PT ;  /* 0x00000001e400780c */ /* 0x000fe20003f64270 */
[----:B------:R-:W1:Y:S01]  /*21c70*/  LDC.64 R2, c[0x0][0xba8] ;  /* 0x0002ea00ff027b82 */ /* 0x000e620000000a00 */
[----:B------:R-:W3:Y:S01]  /*21c80*/  LDL.LU R32, [R1+0x8c] ;  /* 0x00008c0001207983 */ /* 0x000ee20000300800 */
[----:B------:R-:W-:Y:S01]  /*21c90*/  ISETP.NE.AND P0, PT, R33, 0x1, PT ;  /* 0x000000012100780c */ /* 0x000fe20003f05270 */
[----:B------:R-:W-:Y:S01]  /*21ca0*/  IMAD.MOV.U32 R21, RZ, RZ, R27 ;  /* 0x000000ffff157224 */ /* 0x000fe200078e001b */
[----:B------:R-:W-:-:S04]  /*21cb0*/  SEL R26, R0, 0x978, P3 ;  /* 0x00000978001a7807 */ /* 0x000fc80001800000 */
[----:B------:R-:W2:Y:S08]  /*21cc0*/  LDC.64 R10, c[0x0][R26+0x218] ;  /* 0x000086001a0a7b82 */ /* 0x000eb00000000a00 */
[----:B------:R-:W4:Y:S08]  /*21cd0*/  LDC.64 R6, c[0x0][R26+0x220] ;  /* 0x000088001a067b82 */ /* 0x000f300000000a00 */
[----:B------:R-:W5:Y:S08]  /*21ce0*/  LDC.64 R8, c[0x0][R26+0x228] ;  /* 0x00008a001a087b82 */ /* 0x000f700000000a00 */
[----:B------:R-:W0:Y:S08]  /*21cf0*/  LDC.64 R4, c[0x0][R26+0x210] ;  /* 0x000084001a047b82 */ /* 0x000e300000000a00 */
[----:B------:R-:W4:Y:S08]  /*21d00*/  @P0 LDC R0, c[0x0][0xbec] ;  /* 0x0002fb00ff000b82 */ /* 0x000f300000000800 */
[----:B------:R-:W5:Y:S08]  /*21d10*/  @P0 LDC R37, c[0x0][0xbf0] ;  /* 0x0002fc00ff250b82 */ /* 0x000f700000000800 */
[----:B-1----:R-:W1:Y:S01]  /*21d20*/  @!P3 LDC R2, c[0x0][0xb50] ;  /* 0x0002d400ff02bb82 */ /* 0x002e620000000800 */
[----:B----4-:R-:W-:-:S07]  /*21d30*/  @P0 IMAD.HI.U32 R0, R27, R0, RZ ;  /* 0x000000001b000227 */ /* 0x010fce00078e00ff */
[----:B------:R-:W4:Y:S01]  /*21d40*/  @!P3 LDC R3, c[0x0][0xb54] ;  /* 0x0002d500ff03bb82 */ /* 0x000f220000000800 */
[----:B------:R-:W-:Y:S01]  /*21d50*/  IMAD R7, R7, R25, RZ ;  /* 0x0000001907077224 */ /* 0x000fe200078e02ff */
[----:B-----5:R-:W-:-:S03]  /*21d60*/  @P0 SHF.R.U32.HI R21, RZ, R37, R0 ;  /* 0x00000025ff150219 */ /* 0x020fc60000011600 */
[----:B------:R-:W-:Y:S01]  /*21d70*/  IMAD R7, R6, R24, R7 ;  /* 0x0000001806077224 */ /* 0x000fe200078e0207 */
[----:B------:R-:W-:Y:S01]  /*21d80*/  IADD3 R0, -R21, RZ, RZ ;  /* 0x000000ff15007210 */ /* 0x000fe20007ffe1ff */
[-C--:B--2---:R-:W-:Y:S02]  /*21d90*/  IMAD R35, R11, R12.reuse, RZ ;  /* 0x0000000c0b237224 */ /* 0x084fe400078e02ff */
[----:B------:R-:W-:Y:S01]  /*21da0*/  IMAD.WIDE.U32 R10, R10, R12, RZ ;  /* 0x0000000c0a0a7225 */ /* 0x000fe200078e00ff */
[----:B---3--:R-:W-:-:S03]  /*21db0*/  SEL R37, R32, RZ, P3 ;  /* 0x000000ff20257207 */ /* 0x008fc60001800000 */
[----:B------:R-:W-:-:S04]  /*21dc0*/  IMAD.WIDE.U32 R12, R6, R25, RZ ;  /* 0x00000019060c7225 */ /* 0x000fc800078e00ff */
[----:B------:R-:W-:Y:S01]  /*21dd0*/  IMAD.IADD R11, R35, 0x1, R11 ;  /* 0x00000001230b7824 */ /* 0x000fe200078e020b */
[----:B------:R-:W-:Y:S01]  /*21de0*/  IADD3 R10, P0, P1, R12, R10, R15 ;  /* 0x0000000a0c0a7210 */ /* 0x000fe2000791e00f */
[----:B------:R-:W-:Y:S02]  /*21df0*/  IMAD.IADD R12, R13, 0x1, R7 ;  /* 0x000000010d0c7824 */ /* 0x000fe400078e0207 */
[----:B------:R-:W-:-:S04]  /*21e00*/  IMAD.WIDE.U32 R6, R8, R37, RZ ;  /* 0x0000002508067225 */ /* 0x000fc800078e00ff */
[----:B------:R-:W-:Y:S02]  /*21e10*/  IMAD R13, R9, R37, RZ ;  /* 0x00000025090d7224 */ /* 0x000fe400078e02ff */
[----:B------:R-:W-:Y:S01]  /*21e20*/  IMAD R9, R33, R0, R27 ;  /* 0x0000000021097224 */ /* 0x000fe200078e021b */
[----:B------:R-:W-:Y:S01]  /*21e30*/  IADD3.X R0, R12, R11, R14, P0, P1 ;  /* 0x0000000b0c007210 */ /* 0x000fe200007e240e */
[----:B------:R-:W-:Y:S01]  /*21e40*/  IMAD.IADD R7, R13, 0x1, R7 ;  /* 0x000000010d077824 */ /* 0x000fe200078e0207 */
[----:B------:R-:W-:Y:S02]  /*21e50*/  IADD3 R6, P0, P1, R21, R10, R6 ;  /* 0x0000000a15067210 */ /* 0x000fe4000791e006 */
[----:B------:R-:W-:Y:S02]  /*21e60*/  SHF.R.S32.HI R21, RZ, 0x1f, R21 ;  /* 0x0000001fff157819 */ /* 0x000fe40000011415 */
[----:B------:R-:W-:Y:S02]  /*21e70*/  SHF.R.S32.HI R11, RZ, 0x1f, R9 ;  /* 0x0000001fff0b7819 */ /* 0x000fe40000011409 */
[----:B------:R-:W-:Y:S01]  /*21e80*/  IADD3.X R7, R21, R0, R7, P0, P1 ;  /* 0x0000000015077210 */ /* 0x000fe200007e2407 */
[----:B0-----:R-:W-:-:S02]  /*21e90*/  IMAD R0, R5, R9, RZ ;  /* 0x0000000905007224 */ /* 0x001fc400078e02ff */
[----:B------:R-:W-:Y:S02]  /*21ea0*/  IMAD.MOV.U32 R5, RZ, RZ, -0x800000 ;  /* 0xff800000ff057424 */ /* 0x000fe400078e00ff */
[C---:B------:R-:W-:Y:S02]  /*21eb0*/  IMAD R11, R4.reuse, R11, R0 ;  /* 0x0000000b040b7224 */ /* 0x040fe400078e0200 */
[----:B------:R-:W-:-:S04]  /*21ec0*/  IMAD.WIDE.U32 R6, R4, R9, R6 ;  /* 0x0000000904067225 */ /* 0x000fc800078e0006 */
[----:B------:R-:W-:Y:S01]  /*21ed0*/  IMAD.IADD R0, R7, 0x1, R11 ;  /* 0x0000000107007824 */ /* 0x000fe200078e020b */
[----:B-1----:R-:W-:-:S04]  /*21ee0*/  LEA R2, P0, R6, R2, 0x2 ;  /* 0x0000000206027211 */ /* 0x002fc800078010ff */
[----:B----4-:R-:W-:-:S05]  /*21ef0*/  LEA.HI.X R3, R6, R3, R0, 0x2, P0 ;  /* 0x0000000306037211 */ /* 0x010fca00000f1400 */
[----:B------:R1:W-:Y:S04]  /*21f00*/  STG.E desc[UR42][R2.64], R5 ;  /* 0x0000000502007986 */ /* 0x0003e8000c10192a */
.L_x_525:
[----:B------:R-:W-:Y:S05]  /*21f10*/  BSYNC B1 ;  /* 0x0000000000017941 */ /* 0x000fea0003800000 */
.L_x_524:
[----:B------:R-:W-:Y:S05]  /*21f20*/  @P2 BRA `(.L_x_518) ;  /* 0x0000000800982947 */ /* 0x000fea0003800000 */
[----:B------:R-:W2:Y:S01]  /*21f30*/  LDL.LU R10, [R1+0x50] ;  /* 0x00005000010a7983 */ /* 0x000ea20000300800 */
[----:B------:R-:W3:Y:S01]  /*21f40*/  LDC R9, c[0x0][0xbe8] ;  /* 0x0002fa00ff097b82 */ /* 0x000ee20000000800 */
[----:B------:R-:W-:Y:S01]  /*21f50*/  IADD3 R4, R28, -0x80, RZ ;  /* 0xffffff801c047810 */ /* 0x000fe20007ffe0ff */
[----:B------:R-:W-:Y:S01]  /*21f60*/  ULDC.64 UR4, c[0x0][0xaa0] ;  /* 0x0002a80000047ab9 */ /* 0x000fe20000000a00 */
[----:B------:R-:W4:Y:S01]  /*21f70*/  LDL.LU R8, [R1+0x80] ;  /* 0x0000800001087983 */ /* 0x000f220000300800 */
[----:B------:R-:W-:Y:S01]  /*21f80*/  IMAD R0, R14, UR4, RZ ;  /* 0x000000040e007c24 */ /* 0x000fe2000f8e02ff */
[----:B------:R-:W-:Y:S01]  /*21f90*/  SHF.R.S32.HI R11, RZ, 0x1f, R4 ;  /* 0x0000001fff0b7819 */ /* 0x000fe20000011404 */
[----:B-1----:R-:W-:-:S04]  /*21fa0*/  IMAD.WIDE.U32 R2, R15, UR4, RZ ;  /* 0x000000040f027c25 */ /* 0x002fc8000f8e00ff */
[----:B------:R-:W-:Y:S01]  /*21fb0*/  IMAD R5, R15, UR5, R0 ;  /* 0x000000050f057c24 */ /* 0x000fe2000f8e0200 */
[----:B------:R-:W-:Y:S01]  /*21fc0*/  LEA.HI R0, R11, R4, RZ, 0x3 ;  /* 0x000000040b007211 */ /* 0x000fe200078f18ff */
[----:B------:R-:W-:Y:S02]  /*21fd0*/  ULDC.64 UR4, c[0x0][0xae8] ;  /* 0x0002ba0000047ab9 */ /* 0x000fe40000000a00 */
[----:B------:R-:W-:Y:S01]  /*21fe0*/  IMAD.IADD R3, R3, 0x1, R5 ;  /* 0x0000000103037824 */ /* 0x000fe200078e0205 */
[----:B------:R-:W-:-:S05]  /*21ff0*/  LOP3.LUT R13, R0, 0xfffffff8, RZ, 0xc0, !PT ;  /* 0xfffffff8000d7812 */ /* 0x000fca00078ec0ff */
[----:B------:R-:W-:Y:S01]  /*22000*/  IMAD.IADD R0, R4, 0x1, -R13 ;  /* 0x0000000104007824 */ /* 0x000fe200078e0a0d */
[----:B---3--:R-:W-:-:S03]  /*22010*/  ISETP.NE.AND P0, PT, R9, 0x1, PT ;  /* 0x000000010900780c */ /* 0x008fc60003f05270 */
[----:B------:R-:W-:-:S10]  /*22020*/  IMAD R0, R0, 0x20, R23 ;  /* 0x0000002000007824 */ /* 0x000fd400078e0217 */
[----:B------:R-:W1:Y:S08]  /*22030*/  @P0 LDC R7, c[0x0][0xbec] ;  /* 0x0002fb00ff070b82 */ /* 0x000e700000000800 */
[----:B------:R-:W3:Y:S01]  /*22040*/  @P0 LDC R11, c[0x0][0xbf0] ;  /* 0x0002fc00ff0b0b82 */ /* 0x000ee20000000800 */
[----:B--2---:R-:W-:-:S04]  /*22050*/  IMAD.WIDE.U32 R2, R10, UR4, R2 ;  /* 0x000000040a027c25 */ /* 0x004fc8000f8e0002 */
[----:B----4-:R-:W-:Y:S02]  /*22060*/  IMAD R6, R8, 0x80, R0 ;  /* 0x0000008008067824 */ /* 0x010fe400078e0200 */
[----:B------:R-:W-:Y:S01]  /*22070*/  IMAD R3, R10, UR5, R3 ;  /* 0x000000050a037c24 */ /* 0x000fe2000f8e0203 */
[----:B------:R-:W-:Y:S01]  /*22080*/  ULDC.64 UR4, c[0x0][0xaf0] ;  /* 0x0002bc0000047ab9 */ /* 0x000fe20000000a00 */
[----:B-1----:R-:W-:Y:S01]  /*22090*/  @P0 IMAD.HI.U32 R0, R6, R7, RZ ;  /* 0x0000000706000227 */ /* 0x002fe200078e00ff */
[----:B------:R-:W-:-:S03]  /*220a0*/  MOV R5, R6 ;  /* 0x0000000600057202 */ /* 0x000fc60000000f00 */
[----:B------:R-:W-:Y:S01]  /*220b0*/  IMAD R4, R24, UR4, RZ ;  /* 0x0000000418047c24 */ /* 0x000fe2000f8e02ff */
[----:B---3--:R-:W-:Y:S01]  /*220c0*/  @P0 SHF.R.U32.HI R5, RZ, R11, R0 ;  /* 0x0000000bff050219 */ /* 0x008fe20000011600 */
[----:B------:R-:W-:-:S03]  /*220d0*/  IMAD.WIDE.U32 R2, R25, UR4, R2 ;  /* 0x0000000419027c25 */ /* 0x000fc6000f8e0002 */
[----:B------:R-:W-:Y:S01]  /*220e0*/  SHF.R.S32.HI R0, RZ, 0x1f, R5 ;  /* 0x0000001fff007819 */ /* 0x000fe20000011405 */
[----:B------:R-:W-:Y:S01]  /*220f0*/  IMAD R7, R25, UR5, R4 ;  /* 0x0000000519077c24 */ /* 0x000fe2000f8e0204 */
[----:B------:R-:W-:-:S03]  /*22100*/  ULDC.64 UR4, c[0x0][0xae0] ;  /* 0x0002b80000047ab9 */ /* 0x000fc60000000a00 */
[----:B------:R-:W-:Y:S02]  /*22110*/  IMAD.IADD R3, R3, 0x1, R7 ;  /* 0x0000000103037824 */ /* 0x000fe400078e0207 */
[----:B------:R-:W-:Y:S02]  /*22120*/  IMAD.MOV R7, RZ, RZ, -R5 ;  /* 0x000000ffff077224 */ /* 0x000fe400078e0a05 */
[----:B------:R-:W-:Y:S02]  /*22130*/  IMAD R0, R0, UR4, RZ ;  /* 0x0000000400007c24 */ /* 0x000fe4000f8e02ff */
[----:B------:R-:W-:Y:S01]  /*22140*/  IMAD R7, R9, R7, R6 ;  /* 0x0000000709077224 */ /* 0x000fe200078e0206 */
[----:B------:R-:W-:Y:S01]  /*22150*/  SHF.R.S32.HI R6, RZ, 0x1f, R233 ;  /* 0x0000001fff067819 */ /* 0x000fe200000114e9 */
[----:B------:R-:W-:-:S04]  /*22160*/  IMAD.WIDE.U32 R2, R5, UR4, R2 ;  /* 0x0000000405027c25 */ /* 0x000fc8000f8e0002 */
[----:B------:R-:W-:Y:S01]  /*22170*/  IMAD R5, R5, UR5, R0 ;  /* 0x0000000505057c24 */ /* 0x000fe2000f8e0200 */
[----:B------:R-:W-:Y:S01]  /*22180*/  SHF.R.S32.HI R0, RZ, 0x1f, R7 ;  /* 0x0000001fff007819 */ /* 0x000fe20000011407 */
[----:B------:R-:W-:Y:S02]  /*22190*/  ULDC.64 UR4, c[0x0][0xad8] ;  /* 0x0002b60000047ab9 */ /* 0x000fe40000000a00 */
[----:B------:R-:W-:Y:S02]  /*221a0*/  IMAD.IADD R3, R3, 0x1, R5 ;  /* 0x0000000103037824 */ /* 0x000fe400078e0205 */
[----:B------:R-:W-:Y:S02]  /*221b0*/  IMAD R0, R0, UR4, RZ ;  /* 0x0000000400007c24 */ /* 0x000fe4000f8e02ff */
[----:B------:R-:W-:-:S04]  /*221c0*/  IMAD.WIDE.U32 R4, R7, UR4, R2 ;  /* 0x0000000407047c25 */ /* 0x000fc8000f8e0002 */
[----:B------:R-:W-:Y:S01]  /*221d0*/  IMAD R3, R7, UR5, R0 ;  /* 0x0000000507037c24 */ /* 0x000fe2000f8e0200 */
[----:B------:R-:W-:Y:S02]  /*221e0*/  ULDC.64 UR4, c[0x0][0xa80] ;  /* 0x0002a00000047ab9 */ /* 0x000fe40000000a00 */
[----:B------:R-:W-:Y:S01]  /*221f0*/  LEA R2, P0, R4, UR4, 0x1 ;  /* 0x0000000404027c11 */ /* 0x000fe2000f8008ff */
[----:B------:R-:W-:Y:S01]  /*22200*/  IMAD.IADD R3, R5, 0x1, R3 ;  /* 0x0000000105037824 */ /* 0x000fe200078e0203 */
[----:B------:R-:W-:Y:S01]  /*22210*/  UMOV UR4, 0xffffffff ;  /* 0xffffffff00047882 */ /* 0x000fe20000000000 */
[----:B------:R-:W-:-:S03]  /*22220*/  LEA R5, R8, R23, 0x7 ;  /* 0x0000001708057211 */ /* 0x000fc600078e38ff */
[----:B------:R-:W-:Y:S01]  /*22230*/  LEA.HI.X R3, R4, UR5, R3, 0x1, P0 ;  /* 0x0000000504037c11 */ /* 0x000fe200080f0c03 */
[----:B------:R-:W-:Y:S06]  /*22240*/  BRA.DIV UR4, `(.L_x_526) ;  /* 0x000000ca04787947 */ /* 0x000fec000b800000 */
[----:B------:R1:W2:Y:S04]  /*22250*/  SHFL.IDX PT, R0, R3, RZ, 0x181f ;  /* 0x00181fff03007589 */ /* 0x0002a800000e0000 */
[----:B------:R1:W3:Y:S02]  /*22260*/  SHFL.IDX PT, R14, R2, RZ, 0x181f ;  /* 0x00181fff020e7589 */ /* 0x0002e400000e0000 */
.L_x_845:
[----:B------:R-:W-:Y:S01]  /*22270*/  IMAD R9, R20, R9, RZ ;  /* 0x0000000914097224 */ /* 0x000fe200078e02ff */
[----:B------:R-:W-:Y:S04]  /*22280*/  BSSY B1, `(.L_x_527) ;  /* 0x0000018000017945 */ /* 0x000fe80003800000 */
[----:B------:R-:W-:-:S13]  /*22290*/  ISETP.GE.AND P0, PT, R5, R9, PT ;  /* 0x000000090500720c */ /* 0x000fda0003f06270 */
[----:B------:R-:W-:Y:S05]  /*222a0*/  @P0 BRA `(.L_x_528) ;  /* 0x0000000000540947 */ /* 0x000fea0003800000 */
[----:B------:R-:W4:Y:S01]  /*222b0*/  LDL R8, [R1+0x44] ;  /* 0x0000440001087983 */ /* 0x000f220000100800 */
[----:B------:R-:W-:-:S03]  /*222c0*/  ULDC UR4, c[0x0][0xac8] ;  /* 0x0002b20000047ab9 */ /* 0x000fc60000000800 */
[----:B------:R-:W5:Y:S04]  /*222d0*/  LDL R4, [R1+0x4c] ;  /* 0x00004c0001047983 */ /* 0x000f680000100800 */
[----:B------:R-:W5:Y:S04]  /*222e0*/  LDL R24, [R1+0x88] ;  /* 0x0000880001187983 */ /* 0x000f680000100800 */
[----:B------:R-:W5:Y:S01]  /*222f0*/  LDL R7, [R1+0x84] ;  /* 0x0000840001077983 */ /* 0x000f620000100800 */
[----:B------:R-:W-:Y:S02]  /*22300*/  ISETP.GE.AND P3, PT, R18, UR4, PT ;  /* 0x0000000412007c0c */ /* 0x000fe4000bf66270 */
[----:B------:R-:W-:-:S11]  /*22310*/  ISETP.GE.AND P2, PT, R233, UR4, PT ;  /* 0x00000004e9007c0c */ /* 0x000fd6000bf46270 */
[CC--:B---3--:R-:W-:Y:S02]  /*22320*/  @!P3 LEA R10, P5, R18.reuse, R14.reuse, 0x1 ;  /* 0x0000000e120ab211 */ /* 0x0c8fe400078a08ff */
[C---:B------:R-:W-:Y:S02]  /*22330*/  @!P2 LEA R12, P4, R233.reuse, R14, 0x1 ;  /* 0x0000000ee90ca211 */ /* 0x040fe400078808ff */
[-C--:B--2---:R-:W-:Y:S02]  /*22340*/  @!P3 LEA.HI.X R11, R18, R0.reuse, R19, 0x1, P5 ;  /* 0x00000000120bb211 */ /* 0x084fe400028f0c13 */
[----:B------:R-:W-:-:S03]  /*22350*/  @!P2 LEA.HI.X R13, R233, R0, R6, 0x1, P4 ;  /* 0x00000000e90da211 */ /* 0x000fc600020f0c06 */
[----:B------:R2:W-:Y:S04]  /*22360*/  @!P3 ST.E.128 desc[UR42][R10.64], RZ ;  /* 0x000000ff0a00b985 */ /* 0x0005e8000c101d2a */
[----:B------:R2:W-:Y:S01]  /*22370*/  @!P2 ST.E.128 desc[UR42][R12.64], RZ ;  /* 0x000000ff0c00a985 */ /* 0x0005e2000c101d2a */
[----:B----4-:R-:W-:Y:S02]  /*22380*/  ISETP.GE.AND P1, PT, R8, UR4, PT ;  /* 0x0000000408007c0c */ /* 0x010fe4000bf26270 */
[----:B-----5:R-:W-:-:S11]  /*22390*/  ISETP.GE.AND P0, PT, R4, UR4, PT ;  /* 0x0000000404007c0c */ /* 0x020fd6000bf06270 */
[-C--:B------:R-:W-:Y:S02]  /*223a0*/  @!P1 LEA R20, P5, R8, R14.reuse, 0x1 ;  /* 0x0000000e08149211 */ /* 0x080fe400078a08ff */
[----:B------:R-:W-:Y:S02]  /*223b0*/  @!P0 LEA R14, P4, R4, R14, 0x1 ;  /* 0x0000000e040e8211 */ /* 0x000fe400078808ff */
[-C--:B------:R-:W-:Y:S02]  /*223c0*/  @!P1 LEA.HI.X R21, R8, R0.reuse, R24, 0x1, P5 ;  /* 0x0000000008159211 */ /* 0x080fe400028f0c18 */
[----:B------:R-:W-:-:S03]  /*223d0*/  @!P0 LEA.HI.X R15, R4, R0, R7, 0x1, P4 ;  /* 0x00000000040f8211 */ /* 0x000fc600020f0c07 */
[----:B------:R2:W-:Y:S04]  /*223e0*/  @!P1 ST.E.128 desc[UR42][R20.64], RZ ;  /* 0x000000ff14009985 */ /* 0x0005e8000c101d2a */
[----:B------:R2:W-:Y:S02]  /*223f0*/  @!P0 ST.E.128 desc[UR42][R14.64], RZ ;  /* 0x000000ff0e008985 */ /* 0x0005e4000c101d2a */
.L_x_528:
[----:B------:R-:W-:Y:S05]  /*22400*/  BSYNC B1 ;  /* 0x0000000000017941 */ /* 0x000fea0003800000 */
.L_x_527:
[----:B------:R-:W-:-:S03]  /*22410*/  UMOV UR4, 0xffffffff ;  /* 0xffffffff00047882 */ /* 0x000fc60000000000 */
[----:B------:R-:W-:Y:S05]  /*22420*/  BRA.DIV UR4, `(.L_x_529) ;  /* 0x000000ca04347947 */ /* 0x000fea000b800000 */
[----:B--2---:R2:W4:Y:S04]  /*22430*/  SHFL.IDX PT, R0, R3, 0x1, 0x181f ;  /* 0x00381f0003007f89 */ /* 0x00452800000e0000 */
[----:B---3--:R2:W3:Y:S02]  /*22440*/  SHFL.IDX PT, R14, R2, 0x1, 0x181f ;  /* 0x00381f00020e7f89 */ /* 0x0084e400000e0000 */
.L_x_849:
[----:B------:R-:W-:Y:S01]  /*22450*/  VIADD R4, R5, 0x20 ;  /* 0x0000002005047836 */ /* 0x000fe20000000000 */
[----:B------:R-:W-:Y:S04]  /*22460*/  BSSY B1, `(.L_x_530) ;  /* 0x0000018000017945 */ /* 0x000fe80003800000 */
[----:B------:R-:W-:-:S13]  /*22470*/  ISETP.GE.AND P0, PT, R4, R9, PT ;  /* 0x000000090400720c */ /* 0x000fda0003f06270 */
[----:B------:R-:W-:Y:S05]  /*22480*/  @P0 BRA `(.L_x_531) ;  /* 0x0000000000540947 */ /* 0x000fea0003800000 */
[----:B------:R-:W5:Y:S01]  /*22490*/  LDL R24, [R1+0x44] ;  /* 0x0000440001187983 */ /* 0x000f620000100800 */
[----:B------:R-:W-:-:S03]  /*224a0*/  ULDC UR4, c[0x0][0xac8] ;  /* 0x0002b20000047ab9 */ /* 0x000fc60000000800 */
[----:B------:R-:W2:Y:S04]  /*224b0*/  LDL R7, [R1+0x4c] ;  /* 0x00004c0001077983 */ /* 0x000ea80000100800 */
[----:B------:R-:W2:Y:S04]  /*224c0*/  LDL R25, [R1+0x88] ;  /* 0x0000880001197983 */ /* 0x000ea80000100800 */
[----:B------:R-:W2:Y:S01]  /*224d0*/  LDL R8, [R1+0x84] ;  /* 0x0000840001087983 */ /* 0x000ea20000100800 */
[----:B------:R-:W-:Y:S02]  /*224e0*/  ISETP.GE.AND P3, PT, R18, UR4, PT ;  /* 0x0000000412007c0c */ /* 0x000fe4000bf66270 */
[----:B------:R-:W-:-:S11]  /*224f0*/  ISETP.GE.AND P2, PT, R233, UR4, PT ;  /* 0x00000004e9007c0c */ /* 0x000fd6000bf46270 */
[CC--:B---3--:R-:W-:Y:S02]  /*22500*/  @!P3 LEA R10, P5, R18.reuse, R14.reuse, 0x1 ;  /* 0x0000000e120ab211 */ /* 0x0c8fe400078a08ff */
[C---:B------:R-:W-:Y:S02]  /*22510*/  @!P2 LEA R12, P4, R233.reuse, R14, 0x1 ;  /* 0x0000000ee90ca211 */ /* 0x040fe400078808ff */
[-C--:B----4-:R-:W-:Y:S02]  /*22520*/  @!P3 LEA.HI.X R11, R18, R0.reuse, R19, 0x1, P5 ;  /* 0x00000000120bb211 */ /* 0x090fe400028f0c13 */
[----:B------:R-:W-:-:S03]  /*22530*/  @!P2 LEA.HI.X R13, R233, R0, R6, 0x1, P4 ;  /* 0x00000000e90da211 */ /* 0x000fc600020f0c06 */
[----:B------:R3:W-:Y:S04]  /*22540*/  @!P3 ST.E.128 desc[UR42][R10.64], RZ ;  /* 0x000000ff0a00b985 */ /* 0x0007e8000c101d2a */
[----:B------:R3:W-:Y:S01]  /*22550*/  @!P2 ST.E.128 desc[UR42][R12.64], RZ ;  /* 0x000000ff0c00a985 */ /* 0x0007e2000c101d2a */
[----:B-----5:R-:W-:Y:S02]  /*22560*/  ISETP.GE.AND P1, PT, R24, UR4, PT ;  /* 0x0000000418007c0c */ /* 0x020fe4000bf26270 */
[----:B--2---:R-:W-:-:S11]  /*22570*/  ISETP.GE.AND P0, PT, R7, UR4, PT ;  /* 0x0000000407007c0c */ /* 0x004fd6000bf06270 */
[CC--:B------:R-:W-:Y:S02]  /*22580*/  @!P1 LEA R20, P5, R24.reuse, R14.reuse, 0x1 ;  /* 0x0000000e18149211 */ /* 0x0c0fe400078a08ff */
[C---:B------:R-:W-:Y:S02]  /*22590*/  @!P0 LEA R14, P4, R7.reuse, R14, 0x1 ;  /* 0x0000000e070e8211 */ /* 0x040fe400078808ff */
[-C--:B------:R-:W-:Y:S02]  /*225a0*/  @!P1 LEA.HI.X R21, R24, R0.reuse, R25, 0x1, P5 ;  /* 0x0000000018159211 */ /* 0x080fe400028f0c19 */
[----:B------:R-:W-:-:S03]  /*225b0*/  @!P0 LEA.HI.X R15, R7, R0, R8, 0x1, P4 ;  /* 0x00000000070f8211 */ /* 0x000fc600020f0c08 */
[----:B------:R3:W-:Y:S04]  /*225c0*/  @!P1 ST.E.128 desc[UR42][R20.64], RZ ;  /* 0x000000ff14009985 */ /* 0x0007e8000c101d2a */
[----:B------:R3:W-:Y:S02]  /*225d0*/  @!P0 ST.E.128 desc[UR42][R14.64], RZ ;  /* 0x000000ff0e008985 */ /* 0x0007e4000c101d2a */
.L_x_531:
[----:B------:R-:W-:Y:S05]  /*225e0*/  BSYNC B1 ;  /* 0x0000000000017941 */ /* 0x000fea0003800000 */
.L_x_530:
[----:B------:R-:W-:-:S03]  /*225f0*/  UMOV UR4, 0xffffffff ;  /* 0xffffffff00047882 */ /* 0x000fc60000000000 */
[----:B------:R-:W-:Y:S05]  /*22600*/  BRA.DIV UR4, `(.L_x_532) ;  /* 0x000000ca04047947 */ /* 0x000fea000b800000 */
[----:B----4-:R4:W0:Y:S04]  /*22610*/  SHFL.IDX PT, R0, R3, 0x2, 0x181f ;  /* 0x00581f0003007f89 */ /* 0x01082800000e0000 */
[----:B---3--:R4:W3:Y:S02]  /*22620*/  SHFL.IDX PT, R14, R2, 0x2, 0x181f ;  /* 0x00581f00020e7f89 */ /* 0x0088e400000e0000 */
.L_x_853:
[----:B------:R-:W-:Y:S01]  /*22630*/  VIADD R4, R5, 0x40 ;  /* 0x0000004005047836 */ /* 0x000fe20000000000 */
[----:B------:R-:W-:Y:S04]  /*22640*/  BSSY B1, `(.L_x_533) ;  /* 0x0000018000017945 */ /* 0x000fe80003800000 */
[----:B------:R-:W-:-:S13]  /*22650*/  ISETP.GE.AND P0, PT, R4, R9, PT ;  /* 0x000000090400720c */ /* 0x000fda0003f06270 */
[----:B------:R-:W-:Y:S05]  /*22660*/  @P0 BRA `(.L_x_534) ;  /* 0x0000000000540947 */ /* 0x000fea0003800000 */
[----:B------:R-:W5:Y:S01]  /*22670*/  LDL R24, [R1+0x44] ;  /* 0x0000440001187983 */ /* 0x000f620000100800 */
[----:B------:R-:W-:-:S03]  /*22680*/  ULDC UR4, c[0x0][0xac8] ;  /* 0x0002b20000047ab9 */ /* 0x000fc60000000800 */
[----:B------:R-:W2:Y:S04]  /*22690*/  LDL R7, [R1+0x4c] ;  /* 0x00004c0001077983 */ /* 0x000ea80000100800 */
[----:B------:R-:W4:Y:S04]  /*226a0*/  LDL R25, [R1+0x88] ;  /* 0x0000880001197983 */ /* 0x000f280000100800 */
[----:B------:R-:W4:Y:S01]  /*226b0*/  LDL R8, [R1+0x84] ;  /* 0x0000840001087983 */ /* 0x000f220000100800 */
[----:B------:R-:W-:Y:S02]  /*226c0*/  ISETP.GE.AND P3, PT, R18, UR4, PT ;  /* 0x0000000412007c0c */ /* 0x000fe4000bf66270 */
[----:B------:R-:W-:-:S11]  /*226d0*/  ISETP.GE.AND P2, PT, R233, UR4, PT ;  /* 0x00000004e9007c0c */ /* 0x000fd6000bf46270 */
[CC--:B---3--:R-:W-:Y:S02]  /*226e0*/  @!P3 LEA R10, P5, R18.reuse, R14.reuse, 0x1 ;  /* 0x0000000e120ab211 */ /* 0x0c8fe400078a08ff */
[C---:B------:R-:W-:Y:S02]  /*226f0*/  @!P2 LEA R12, P4, R233.reuse, R14, 0x1 ;  /* 0x0000000ee90ca211 */ /* 0x040fe400078808ff */
[-C--:B0-----:R-:W-:Y:S02]  /*22700*/  @!P3 LEA.HI.X R11, R18, R0.reuse, R19, 0x1, P5 ;  /* 0x00000000120bb211 */ /* 0x081fe400028f0c13 */
[----:B------:R-:W-:-:S03]  /*22710*/  @!P2 LEA.HI.X R13, R233, R0, R6, 0x1, P4 ;  /* 0x00000000e90da211 */ /* 0x000fc600020f0c06 */
[----:B------:R0:W-:Y:S04]  /*22720*/  @!P3 ST.E.128 desc[UR42][R10.64], RZ ;  /* 0x000000ff0a00b985 */ /* 0x0001e8000c101d2a */
[----:B------:R0:W-:Y:S01]  /*22730*/  @!P2 ST.E.128 desc[UR42][R12.64], RZ ;  /* 0x000000ff0c00a985 */ /* 0x0001e2000c101d2a */
[----:B-----5:R-:W-:Y:S02]  /*22740*/  ISETP.GE.AND P1, PT, R24, UR4, PT ;  /* 0x0000000418007c0c */ /* 0x020fe4000bf26270 */
[----:B--2---:R-:W-:-:S11]  /*22750*/  ISETP.GE.AND P0, PT, R7, UR4, PT ;  /* 0x0000000407007c0c */ /* 0x004fd6000bf06270 */
[CC--:B------:R-:W-:Y:S02]  /*22760*/  @!P1 LEA R20, P5, R24.reuse, R14.reuse, 0x1 ;  /* 0x0000000e18149211 */ /* 0x0c0fe400078a08ff */
[C---:B------:R-:W-:Y:S02]  /*22770*/  @!P0 LEA R14, P4, R7.reuse, R14, 0x1 ;  /* 0x0000000e070e8211 */ /* 0x040fe400078808ff */
[-C--:B----4-:R-:W-:Y:S02]  /*22780*/  @!P1 LEA.HI.X R21, R24, R0.reuse, R25, 0x1, P5 ;  /* 0x0000000018159211 */ /* 0x090fe400028f0c19 */
[----:B------:R-:W-:-:S03]  /*22790*/  @!P0 LEA.HI.X R15, R7, R0, R8, 0x1, P4 ;  /* 0x00000000070f8211 */ /* 0x000fc600020f0c08 */
[----:B------:R0:W-:Y:S04]  /*227a0*/  @!P1 ST.E.128 desc[UR42][R20.64], RZ ;  /* 0x000000ff14009985 */ /* 0x0001e8000c101d2a */
[----:B------:R0:W-:Y:S02]  /*227b0*/  @!P0 ST.E.128 desc[UR42][R14.64], RZ ;  /* 0x000000ff0e008985 */ /* 0x0001e4000c101d2a */
.L_x_534:
[----:B------:R-:W-:Y:S05]  /*227c0*/  BSYNC B1 ;  /* 0x0000000000017941 */ /* 0x000fea0003800000 */
.L_x_533:
[----:B------:R-:W-:-:S03]  /*227d0*/  UMOV UR4, 0xffffffff ;  /* 0xffffffff00047882 */ /* 0x000fc60000000000 */
[----:B------:R-:W-:Y:S05]  /*227e0*/  BRA.DIV UR4, `(.L_x_535) ;  /* 0x000000c604d47947 */ /* 0x000fea000b800000 */
[----:B0-----:R0:W0:Y:S04]  /*227f0*/  SHFL.IDX PT, R0, R3, 0x3, 0x181f ;  /* 0x00781f0003007f89 */ /* 0x00102800000e0000 */
[----:B---3--:R3:W0:Y:S02]  /*22800*/  SHFL.IDX PT, R14, R2, 0x3, 0x181f ;  /* 0x00781f00020e7f89 */ /* 0x00862400000e0000 */
.L_x_857:
[----:B-1234-:R-:W-:-:S05]  /*22810*/  VIADD R2, R5, 0x60 ;  /* 0x0000006005027836 */ /* 0x01efca0000000000 */
[----:B------:R-:W-:-:S13]  /*22820*/  ISETP.GE.AND P0, PT, R2, R9, PT ;  /* 0x000000090200720c */ /* 0x000fda0003f06270 */
[----:B------:R-:W-:Y:S05]  /*22830*/  @P0 BRA `(.L_x_518) ;  /* 0x0000000000540947 */ /* 0x000fea0003800000 */
[----:B------:R-:W2:Y:S01]  /*22840*/  LDL R11, [R1+0x44] ;  /* 0x00004400010b7983 */ /* 0x000ea20000100800 */
[----:B------:R-:W-:-:S03]  /*22850*/  ULDC UR4, c[0x0][0xac8] ;  /* 0x0002b20000047ab9 */ /* 0x000fc60000000800 */
[----:B------:R-:W3:Y:S04]  /*22860*/  LDL R7, [R1+0x4c] ;  /* 0x00004c0001077983 */ /* 0x000ee80000100800 */
[----:B------:R-:W4:Y:S04]  /*22870*/  LDL R12, [R1+0x88] ;  /* 0x00008800010c7983 */ /* 0x000f280000100800 */
[----:B------:R-:W5:Y:S01]  /*22880*/  LDL R10, [R1+0x84] ;  /* 0x00008400010a7983 */ /* 0x000f620000100800 */
[----:B------:R-:W-:Y:S02]  /*22890*/  ISETP.GE.AND P3, PT, R18, UR4, PT ;  /* 0x0000000412007c0c */ /* 0x000fe4000bf66270 */
[----:B------:R-:W-:-:S11]  /*228a0*/  ISETP.GE.AND P2, PT, R233, UR4, PT ;  /* 0x00000004e9007c0c */ /* 0x000fd6000bf46270 */
[CC--:B0-----:R-:W-:Y:S02]  /*228b0*/  @!P3 LEA R2, P5, R18.reuse, R14.reuse, 0x1 ;  /* 0x0000000e1202b211 */ /* 0x0c1fe400078a08ff */
[C---:B------:R-:W-:Y:S02]  /*228c0*/  @!P2 LEA R4, P4, R233.reuse, R14, 0x1 ;  /* 0x0000000ee904a211 */ /* 0x040fe400078808ff */
[-C--:B------:R-:W-:Y:S02]  /*228d0*/  @!P3 LEA.HI.X R3, R18, R0.reuse, R19, 0x1, P5 ;  /* 0x000000001203b211 */ /* 0x080fe400028f0c13 */
[----:B------:R-:W-:-:S03]  /*228e0*/  @!P2 LEA.HI.X R5, R233, R0, R6, 0x1, P4 ;  /* 0x00000000e905a211 */ /* 0x000fc600020f0c06 */
[----:B------:R0:W-:Y:S04]  /*228f0*/  @!P3 ST.E.128 desc[UR42][R2.64], RZ ;  /* 0x000000ff0200b985 */ /* 0x0001e8000c101d2a */
[----:B------:R0:W-:Y:S01]  /*22900*/  @!P2 ST.E.128 desc[UR42][R4.64], RZ ;  /* 0x000000ff0400a985 */ /* 0x0001e2000c101d2a */
[----:B--2---:R-:W-:Y:S02]  /*22910*/  ISETP.GE.AND P1, PT, R11, UR4, PT ;  /* 0x000000040b007c0c */ /* 0x004fe4000bf26270 */
[----:B---3--:R-:W-:-:S11]  /*22920*/  ISETP.GE.AND P0, PT, R7, UR4, PT ;  /* 0x0000000407007c0c */ /* 0x008fd6000bf06270 */
[-C--:B------:R-:W-:Y:S02]  /*22930*/  @!P1 LEA R8, P5, R11, R14.reuse, 0x1 ;  /* 0x0000000e0b089211 */ /* 0x080fe400078a08ff */
[----:B------:R-:W-:Y:S02]  /*22940*/  @!P0 LEA R14, P4, R7, R14, 0x1 ;  /* 0x0000000e070e8211 */ /* 0x000fe400078808ff */
[-C--:B----4-:R-:W-:Y:S02]  /*22950*/  @!P1 LEA.HI.X R9, R11, R0.reuse, R12, 0x1, P5 ;  /* 0x000000000b099211 */ /* 0x090fe400028f0c0c */
[----:B-----5:R-:W-:-:S03]  /*22960*/  @!P0 LEA.HI.X R15, R7, R0, R10, 0x1, P4 ;  /* 0x00000000070f8211 */ /* 0x020fc600020f0c0a */
[----:B------:R0:W-:Y:S04]  /*22970*/  @!P1 ST.E.128 desc[UR42][R8.64], RZ ;  /* 0x000000ff08009985 */ /* 0x0001e8000c101d2a */
[----:B------:R0:W-:Y:S02]  /*22980*/  @!P0 ST.E.128 desc[UR42][R14.64], RZ ;  /* 0x000000ff0e008985 */ /* 0x0001e4000c101d2a */
.L_x_518:
[----:B------:R-:W-:Y:S05]  /*22990*/  BSYNC B0 ;  /* 0x0000000000007941 */ /* 0x000fea0003800000 */
.L_x_503:
[----:B------:R-:W-:Y:S02]  /*229a0*/  ULDC UR4, c[0x0][0xc3c] ;  /* 0x00030f0000047ab9 */ /* 0x000fe40000000800 */
[----:B------:R-:W-:-:S13]  /*229b0*/  ISETP.GE.AND P0, PT, R31, UR4, PT ;  /* 0x000000041f007c0c */ /* 0x000fda000bf06270 */
[----:B------:R-:W-:Y:S05]  /*229c0*/  @!P0 BRA `(.L_x_536) ;  /* 0xfffffdf000388947 */ /* 0x000fea000383ffff */
[----:B------:R-:W-:Y:S05]  /*229d0*/  BRA `(.L_x_340) ;  /* 0x0000007800347947 */ /* 0x000fea0003800000 */
.L_x_338:
        /* <DEDUP_REMOVED lines=16> */
[----:B-1----:R1:W-:Y:S04]  /*22ae0*/  STL.64 [R1], R4 ;  /* 0x0000000401007387 */ /* 0x0023e80000100a00 */
[----:B------:R1:W-:Y:S01]  /*22af0*/  STL.64 [R1+0x8], R6 ;  /* 0x0000080601007387 */ /* 0x0003e20000100a00 */
[----:B------:R-:W-:Y:S06]  /*22b00*/  BAR.ARV 0x4, 0x180 ;  /* 0x0106000000007b1d */ /* 0x000fec0000002000 */
[----:B------:R-:W-:Y:S05]  /*22b10*/  BRA `(.L_x_538) ;  /* 0x0000000800a87947 */ /* 0x000fea0003800000 */
.L_x_537:
[----:B------:R-:W1:Y:S01]  /*22b20*/  S2R R0, SR_TID.X ;  /* 0x0000000000007919 */ /* 0x000e620000002100 */
[----:B------:R-:W-:Y:S01]  /*22b30*/  ULDC UR4, c[0x0][0xc3c] ;  /* 0x00030f0000047ab9 */ /* 0x000fe20000000800 */
[----:B------:R-:W-:Y:S01]  /*22b40*/  MOV R9, RZ ;  /* 0x000000ff00097202 */ /* 0x000fe20000000f00 */
[----:B------:R-:W2:Y:S01]  /*22b50*/  S2UR UR6, SR_CTAID.X ;  /* 0x00000000000679c3 */ /* 0x000ea20000002500 */
[----:B------:R-:W-:Y:S01]  /*22b60*/  ULDC UR5, c[0x0][0xc38] ;  /* 0x00030e0000057ab9 */ /* 0x000fe20000000800 */
[----:B-1----:R-:W-:-:S04]  /*22b70*/  LOP3.LUT R0, R0, 0x1f, RZ, 0xc0, !PT ;  /* 0x0000001f00007812 */ /* 0x002fc800078ec0ff */
[----:B------:R-:W-:-:S04]  /*22b80*/  ISETP.NE.AND P0, PT, R0, 0x1f, PT ;  /* 0x0000001f0000780c */ /* 0x000fc80003f05270 */
[----:B------:R-:W-:-:S13]  /*22b90*/  ISETP.GE.OR P1, PT, R0, UR4, !P0 ;  /* 0x0000000400007c0c */ /* 0x000fda000c726670 */
[----:B0-----:R-:W0:Y:S08]  /*22ba0*/  @!P1 LDC.64 R2, c[0x0][0xc80] ;  /* 0x00032000ff029b82 */ /* 0x001e300000000a00 */
[----:B------:R-:W1:Y:S01]  /*22bb0*/  @!P1 LDC.64 R4, c[0x0][0xc78] ;  /* 0x00031e00ff049b82 */ /* 0x000e620000000a00 */
[----:B0-----:R-:W-:-:S05]  /*22bc0*/  @!P1 IMAD.WIDE.U32 R2, R0, 0x4, R2 ;  /* 0x0000000400029825 */ /* 0x001fca00078e0002 */
[----:B------:R1:W3:Y:S02]  /*22bd0*/  @!P1 LDG.E R6, desc[UR42][R2.64] ;  /* 0x0000002a02069981 */ /* 0x0002e4000c1e1900 */
[----:B-1----:R-:W-:-:S05]  /*22be0*/  @!P1 IMAD.WIDE.U32 R2, R0, 0x4, R4 ;  /* 0x0000000400029825 */ /* 0x002fca00078e0004 */
[----:B------:R-:W3:Y:S01]  /*22bf0*/  @!P1 LDG.E R9, desc[UR42][R2.64] ;  /* 0x0000002a02099981 */ /* 0x000ee2000c1e1900 */
[C---:B------:R-:W-:Y:S01]  /*22c00*/  ISETP.NE.AND P1, PT, R0.reuse, RZ, PT ;  /* 0x000000ff0000720c */ /* 0x040fe20003f25270 */
[----:B------:R-:W-:Y:S01]  /*22c10*/  UMOV UR4, URZ ;  /* 0x0000003f00047c82 */ /* 0x000fe20008000000 */
[C---:B------:R-:W-:Y:S02]  /*22c20*/  ISETP.GE.U32.AND P2, PT, R0.reuse, 0x2, PT ;  /* 0x000000020000780c */ /* 0x040fe40003f46070 */
[C---:B------:R-:W-:Y:S02]  /*22c30*/  ISETP.GE.U32.AND P3, PT, R0.reuse, 0x4, PT ;  /* 0x000000040000780c */ /* 0x040fe40003f66070 */
[C---:B------:R-:W-:Y:S02]  /*22c40*/  ISETP.GE.U32.AND P4, PT, R0.reuse, 0x8, PT ;  /* 0x000000080000780c */ /* 0x040fe40003f86070 */
[----:B------:R-:W-:Y:S01]  /*22c50*/  ISETP.GE.U32.AND P5, PT, R0, 0x10, PT ;  /* 0x000000100000780c */ /* 0x000fe20003fa6070 */
[----:B---3--:R-:W-:-:S05]  /*22c60*/  IMAD R4, R6, R9, RZ ;  /* 0x0000000906047224 */ /* 0x008fca00078e02ff */
        /* <DEDUP_REMOVED lines=13> */
[----:B0-----:R-:W-:-:S04]  /*22d40*/  SEL R2, R2, RZ, P5 ;  /* 0x000000ff02027207 */ /* 0x001fc80002800000 */
[----:B------:R-:W-:-:S05]  /*22d50*/  IADD3 R2, R3, R2, RZ ;  /* 0x0000000203027210 */ /* 0x000fca0007ffe0ff */
[----:B------:R-:W0:Y:S02]  /*22d60*/  SHFL.IDX PT, R4, R2, 0x1f, 0x1f ;  /* 0x03e01f0002047f89 */ /* 0x000e2400000e0000 */
[----:B0-----:R-:W-:-:S04]  /*22d70*/  IMAD R7, R4, UR5, RZ ;  /* 0x0000000504077c24 */ /* 0x001fc8000f8e02ff */
[----:B------:R-:W-:Y:S01]  /*22d80*/  IMAD.MOV.U32 R4, RZ, RZ, R7 ;  /* 0x000000ffff047224 */ /* 0x000fe200078e0007 */
[----:B--2---:R-:W-:-:S13]  /*22d90*/  ISETP.GT.AND P6, PT, R7, UR6, PT ;  /* 0x0000000607007c0c */ /* 0x004fda000bfc4270 */
[----:B------:R-:W-:Y:S05]  /*22da0*/  @P6 BRA `(.L_x_539) ;  /* 0x0000000000a46947 */ /* 0x000fea0003800000 */
[----:B------:R-:W-:Y:S01]  /*22db0*/  IMAD.MOV.U32 R7, RZ, RZ, R4 ;  /* 0x000000ffff077224 */ /* 0x000fe200078e0004 */
[----:B------:R-:W-:Y:S01]  /*22dc0*/  UMOV UR4, URZ ;  /* 0x0000003f00047c82 */ /* 0x000fe20008000000 */
[----:B------:R-:W-:-:S05]  /*22dd0*/  ULDC UR5, c[0x0][0xc38] ;  /* 0x00030e0000057ab9 */ /* 0x000fca0000000800 */
.L_x_541:
[----:B------:R-:W0:Y:S01]  /*22de0*/  LDC R2, c[0x0][0xc3c] ;  /* 0x00030f00ff027b82 */ /* 0x000e220000000800 */
[----:B------:R-:W-:Y:S01]  /*22df0*/  ULDC UR7, c[0x0][0xc3c] ;  /* 0x00030f0000077ab9 */ /* 0x000fe20000000800 */
[----:B------:R-:W-:Y:S01]  /*22e00*/  UIADD3 UR4, UR4, 0x1f, URZ ;  /* 0x0000001f04047890 */ /* 0x000fe2000fffe03f */
[----:B------:R-:W-:-:S05]  /*22e10*/  IMAD.U32 R3, RZ, RZ, UR7 ;  /* 0x00000007ff037e24 */ /* 0x000fca000f8e00ff */
[----:B------:R1:W-:Y:S01]  /*22e20*/  STL [R1+0xc], R3 ;  /* 0x00000c0301007387 */ /* 0x0003e20000100800 */
[----:B0-----:R-:W-:-:S13]  /*22e30*/  ISETP.LE.AND P6, PT, R2, UR4, PT ;  /* 0x0000000402007c0c */ /* 0x001fda000bfc3270 */
[----:B-1----:R-:W-:Y:S05]  /*22e40*/  @P6 BRA `(.L_x_540) ;  /* 0x0000000400a46947 */ /* 0x002fea0003800000 */
[----:B------:R-:W-:Y:S01]  /*22e50*/  VIADD R9, R0, UR4 ;  /* 0x0000000400097c36 */ /* 0x000fe20008000000 */
[----:B------:R-:W-:-:S04]  /*22e60*/  MOV R6, RZ ;  /* 0x000000ff00067202 */ /* 0x000fc80000000f00 */
[----:B------:R-:W-:-:S13]  /*22e70*/  ISETP.GE.OR P6, PT, R9, R2, !P0 ;  /* 0x000000020900720c */ /* 0x000fda00047c6670 */
        /* <DEDUP_REMOVED lines=20> */
[----:B------:R-:W0:Y:S02]  /*22fc0*/  SHFL.UP PT, R2, R3, 0x10, RZ ;  /* 0x0600000003027989 */ /* 0x000e2400000e00ff */
[----:B0-----:R-:W-:-:S05]  /*22fd0*/  SEL R2, R2, RZ, P5 ;  /* 0x000000ff02027207 */ /* 0x001fca0002800000 */
[----:B------:R-:W-:-:S05]  /*22fe0*/  IMAD.IADD R2, R3, 0x1, R2 ;  /* 0x0000000103027824 */ /* 0x000fca00078e0202 */
[----:B------:R-:W0:Y:S02]  /*22ff0*/  SHFL.IDX PT, R4, R2, 0x1f, 0x1f ;  /* 0x03e01f0002047f89 */ /* 0x000e2400000e0000 */
[----:B0-----:R-:W-:-:S04]  /*23000*/  IMAD R4, R4, UR5, RZ ;  /* 0x0000000504047c24 */ /* 0x001fc8000f8e02ff */
[----:B------:R-:W-:-:S05]  /*23010*/  IMAD.IADD R7, R4, 0x1, R7 ;  /* 0x0000000104077824 */ /* 0x000fca00078e0207 */
[----:B------:R-:W-:-:S13]  /*23020*/  ISETP.GT.AND P6, PT, R7, UR6, PT ;  /* 0x0000000607007c0c */ /* 0x000fda000bfc4270 */
[----:B------:R-:W-:Y:S05]  /*23030*/  @!P6 BRA `(.L_x_541) ;  /* 0xfffffffc0068e947 */ /* 0x000fea000383ffff */
.L_x_539:
[----:B------:R-:W-:-:S04]  /*23040*/  IMAD.IADD R11, R7, 0x1, -R4 ;  /* 0x00000001070b7824 */ /* 0x000fc800078e0a04 */
[----:B------:R-:W-:-:S05]  /*23050*/  IMAD R3, R2, UR5, R11 ;  /* 0x0000000502037c24 */ /* 0x000fca000f8e020b */
[----:B------:R-:W-:-:S13]  /*23060*/  ISETP.GT.AND P0, PT, R3, UR6, PT ;  /* 0x0000000603007c0c */ /* 0x000fda000bf04270 */
[----:B------:R-:W-:-:S04]  /*23070*/  VOTE.ANY R10, PT, !P0 ;  /* 0x00000000000a7806 */ /* 0x000fc800040e0100 */
[----:B------:R0:W1:Y:S01]  /*23080*/  POPC R5, R10 ;  /* 0x0000000a00057309 */ /* 0x0000620000000000 */
[----:B------:R-:W-:Y:S01]  /*23090*/  ISETP.NE.AND P0, PT, R10, RZ, PT ;  /* 0x000000ff0a00720c */ /* 0x000fe20003f05270 */
[----:B0-----:R-:W-:Y:S01]  /*230a0*/  IMAD.MOV.U32 R10, RZ, RZ, RZ ;  /* 0x000000ffff0a7224 */ /* 0x001fe200078e00ff */
[----:B-1----:R-:W0:Y:S04]  /*230b0*/  SHFL.IDX PT, R6, R6, R5, 0x1f ;  /* 0x00001f0506067589 */ /* 0x002e2800000e0000 */
[----:B------:R-:W1:Y:S01]  /*230c0*/  SHFL.IDX PT, R8, R9, R5, 0x1f ;  /* 0x00001f0509087589 */ /* 0x000e6200000e0000 */
[----:B0-----:R-:W-:-:S04]  /*230d0*/  IABS R4, R6 ;  /* 0x0000000600047213 */ /* 0x001fc80000000000 */
[----:B------:R-:W0:Y:S01]  /*230e0*/  I2F.RP R13, R4 ;  /* 0x00000004000d7306 */ /* 0x000e220000209400 */
[----:B-1----:R-:W-:-:S07]  /*230f0*/  IABS R7, R8 ;  /* 0x0000000800077213 */ /* 0x002fce0000000000 */
[----:B------:R-:W-:Y:S08]  /*23100*/  I2F.RP R12, R7 ;  /* 0x00000007000c7306 */ /* 0x000ff00000209400 */
[----:B0-----:R-:W0:Y:S02]  /*23110*/  MUFU.RCP R13, R13 ;  /* 0x0000000d000d7308 */ /* 0x001e240000001000 */
[----:B0-----:R-:W-:-:S06]  /*23120*/  VIADD R3, R13, 0xffffffe ;  /* 0x0ffffffe0d037836 */ /* 0x001fcc0000000000 */
[----:B------:R-:W0:Y:S02]  /*23130*/  F2I.FTZ.U32.TRUNC.NTZ R3, R3 ;  /* 0x0000000300037305 */ /* 0x000e24000021f000 */
[----:B0-----:R-:W-:Y:S01]  /*23140*/  IADD3 R15, RZ, -R3, RZ ;  /* 0x80000003ff0f7210 */ /* 0x001fe20007ffe0ff */
[----:B------:R-:W-:Y:S06]  /*23150*/  @!P0 BRA `(.L_x_542) ;  /* 0x0000000000088947 */ /* 0x000fec0003800000 */
[----:B------:R-:W-:-:S05]  /*23160*/  VIADD R9, R5, 0xffffffff ;  /* 0xffffffff05097836 */ /* 0x000fca0000000000 */
[----:B------:R0:W1:Y:S02]  /*23170*/  SHFL.IDX PT, R10, R2, R9, 0x1f ;  /* 0x00001f09020a7589 */ /* 0x00006400000e0000 */
.L_x_542:
[----:B-1----:R-:W-:Y:S01]  /*23180*/  IMAD R10, R10, UR5, R11 ;  /* 0x000000050a0a7c24 */ /* 0x002fe2000f8e020b */
[----:B------:R-:W1:Y:S01]  /*23190*/  MUFU.RCP R12, R12 ;  /* 0x0000000c000c7308 */ /* 0x000e620000001000 */
[----:B0-----:R-:W-:Y:S02]  /*231a0*/  IMAD R9, R15, R4, RZ ;  /* 0x000000040f097224 */ /* 0x001fe400078e02ff */
[----:B------:R-:W-:Y:S01]  /*231b0*/  IMAD.MOV.U32 R2, RZ, RZ, RZ ;  /* 0x000000ffff027224 */ /* 0x000fe200078e00ff */
[----:B------:R0:W-:Y:S03]  /*231c0*/  STL [R1], R10 ;  /* 0x0000000a01007387 */ /* 0x0001e60000100800 */
[----:B------:R-:W-:Y:S01]  /*231d0*/  IMAD.HI.U32 R2, R3, R9, R2 ;  /* 0x0000000903027227 */ /* 0x000fe200078e0002 */
[----:B------:R-:W-:Y:S02]  /*231e0*/  IADD3 R9, -R10, UR6, RZ ;  /* 0x000000060a097c10 */ /* 0x000fe4000fffe1ff */
[----:B------:R-:W-:-:S02]  /*231f0*/  IABS R3, R6 ;  /* 0x0000000600037213 */ /* 0x000fc40000000000 */
[----:B------:R-:W-:-:S03]  /*23200*/  IABS R11, R9 ;  /* 0x00000009000b7213 */ /* 0x000fc60000000000 */
[----:B------:R-:W-:Y:S02]  /*23210*/  IMAD.MOV R3, RZ, RZ, -R3 ;  /* 0x000000ffff037224 */ /* 0x000fe400078e0a03 */
[----:B0-----:R-:W-:-:S04]  /*23220*/  IMAD.HI.U32 R10, R2, R11, RZ ;  /* 0x0000000b020a7227 */ /* 0x001fc800078e00ff */
[----:B------:R-:W-:Y:S01]  /*23230*/  IMAD R11, R10, R3, R11 ;  /* 0x000000030a0b7224 */ /* 0x000fe200078e020b */
[----:B-1----:R-:W-:-:S04]  /*23240*/  IADD3 R3, R12, 0xffffffe, RZ ;  /* 0x0ffffffe0c037810 */ /* 0x002fc80007ffe0ff */
[----:B------:R-:W-:Y:S02]  /*23250*/  ISETP.GT.U32.AND P1, PT, R4, R11, PT ;  /* 0x0000000b0400720c */ /* 0x000fe40003f24070 */
[----:B------:R-:W0:Y:S11]  /*23260*/  F2I.FTZ.U32.TRUNC.NTZ R3, R3 ;  /* 0x0000000300037305 */ /* 0x000e36000021f000 */
[----:B------:R-:W-:-:S02]  /*23270*/  @!P1 IMAD.IADD R11, R11, 0x1, -R4 ;  /* 0x000000010b0b9824 */ /* 0x000fc400078e0a04 */
[----:B------:R-:W-:Y:S01]  /*23280*/  @!P1 VIADD R10, R10, 0x1 ;  /* 0x000000010a0a9836 */ /* 0x000fe20000000000 */
[----:B------:R-:W-:Y:S01]  /*23290*/  ISETP.NE.AND P1, PT, R6, RZ, PT ;  /* 0x000000ff0600720c */ /* 0x000fe20003f25270 */
[----:B0-----:R-:W-:Y:S01]  /*232a0*/  IMAD.MOV R2, RZ, RZ, -R3 ;  /* 0x000000ffff027224 */ /* 0x001fe200078e0a03 */
[----:B------:R-:W-:-:S03]  /*232b0*/  ISETP.GE.U32.AND P0, PT, R11, R4, PT ;  /* 0x000000040b00720c */ /* 0x000fc60003f06070 */
[----:B------:R-:W-:Y:S02]  /*232c0*/  IMAD R11, R2, R7, RZ ;  /* 0x00000007020b7224 */ /* 0x000fe400078e02ff */
[----:B------:R-:W-:-:S04]  /*232d0*/  IMAD.MOV.U32 R2, RZ, RZ, RZ ;  /* 0x000000ffff027224 */ /* 0x000fc800078e00ff */
[----:B------:R-:W-:Y:S01]  /*232e0*/  IMAD.HI.U32 R4, R3, R11, R2 ;  /* 0x0000000b03047227 */ /* 0x000fe200078e0002 */
[----:B------:R-:W-:-:S03]  /*232f0*/  LOP3.LUT R2, R9, R6, RZ, 0x3c, !PT ;  /* 0x0000000609027212 */ /* 0x000fc600078e3cff */
[----:B------:R-:W-:Y:S02]  /*23300*/  @P0 IADD3 R10, R10, 0x1, RZ ;  /* 0x000000010a0a0810 */ /* 0x000fe40007ffe0ff */
        /* <DEDUP_REMOVED lines=8> */
[----:B------:R-:W-:-:S05]  /*23390*/  IMAD R2, R4, R2, R3 ;  /* 0x0000000204027224 */ /* 0x000fca00078e0203 */
[----:B------:R-:W-:-:S13]  /*233a0*/  ISETP.GT.U32.AND P1, PT, R7, R2, PT ;  /* 0x000000020700720c */ /* 0x000fda0003f24070 */
[----:B------:R-:W-:Y:S02]  /*233b0*/  @!P1 IMAD.IADD R2, R2, 0x1, -R7 ;  /* 0x0000000102029824 */ /* 0x000fe400078e0a07 */
[----:B------:R-:W-:Y:S01]  /*233c0*/  @!P1 VIADD R4, R4, 0x1 ;  /* 0x0000000104049836 */ /* 0x000fe20000000000 */
[----:B------:R-:W-:Y:S02]  /*233d0*/  ISETP.NE.AND P1, PT, R8, RZ, PT ;  /* 0x000000ff0800720c */ /* 0x000fe40003f25270 */
[----:B------:R-:W-:Y:S02]  /*233e0*/  ISETP.GE.U32.AND P0, PT, R2, R7, PT ;  /* 0x000000070200720c */ /* 0x000fe40003f06070 */
[----:B------:R-:W-:-:S04]  /*233f0*/  LOP3.LUT R2, R10, R8, RZ, 0x3c, !PT ;  /* 0x000000080a027212 */ /* 0x000fc800078e3cff */
[----:B------:R-:W-:Y:S01]  /*23400*/  ISETP.GE.AND P2, PT, R2, RZ, PT ;  /* 0x000000ff0200720c */ /* 0x000fe20003f46270 */
[----:B------:R-:W-:-:S06]  /*23410*/  VIADD R2, R5, UR4 ;  /* 0x0000000405027c36 */ /* 0x000fcc0008000000 */
[----:B------:R-:W-:-:S06]  /*23420*/  @P0 IADD3 R4, R4, 0x1, RZ ;  /* 0x0000000104040810 */ /* 0x000fcc0007ffe0ff */
[----:B------:R-:W-:Y:S01]  /*23430*/  @!P2 IMAD.MOV R4, RZ, RZ, -R4 ;  /* 0x000000ffff04a224 */ /* 0x000fe200078e0a04 */
[----:B------:R-:W-:-:S05]  /*23440*/  @!P1 LOP3.LUT R4, RZ, R8, RZ, 0x33, !PT ;  /* 0x00000008ff049212 */ /* 0x000fca00078e33ff */
[----:B------:R-:W-:-:S04]  /*23450*/  IMAD.MOV R3, RZ, RZ, -R4 ;  /* 0x000000ffff037224 */ /* 0x000fc800078e0a04 */
[C---:B------:R-:W-:Y:S02]  /*23460*/  IMAD R10, R8.reuse, R3, R10 ;  /* 0x00000003080a7224 */ /* 0x040fe400078e020a */
[----:B------:R-:W-:Y:S02]  /*23470*/  IMAD R3, R8, 0x1000000, R4 ;  /* 0x0100000008037824 */ /* 0x000fe400078e0204 */
[----:B------:R-:W-:-:S03]  /*23480*/  IMAD.IADD R4, R9, 0x1, -R6 ;  /* 0x0000000109047824 */ /* 0x000fc600078e0a06 */
[----:B------:R-:W-:Y:S02]  /*23490*/  LEA R3, R10, R3, 0x10 ;  /* 0x000000030a037211 */ /* 0x000fe400078e80ff */
[----:B------:R1:W-:Y:S04]  /*234a0*/  STL [R1+0x4], R4 ;  /* 0x0000040401007387 */ /* 0x0003e80000100800 */
[----:B------:R1:W-:Y:S04]  /*234b0*/  STL [R1+0xc], R2 ;  /* 0x00000c0201007387 */ /* 0x0003e80000100800 */
[----:B------:R1:W-:Y:S01]  /*234c0*/  STL [R1+0x8], R3 ;  /* 0x0000080301007387 */ /* 0x0003e20000100800 */
[----:B------:R-:W-:Y:S05]  /*234d0*/  BRA `(.L_x_543) ;  /* 0x0000000000107947 */ /* 0x000fea0003800000 */
.L_x_540:
[----:B------:R-:W-:Y:S01]  /*234e0*/  IMAD.U32 R2, RZ, RZ, UR6 ;  /* 0x00000006ff027e24 */ /* 0x000fe2000f8e00ff */
[----:B------:R0:W-:Y:S04]  /*234f0*/  STL [R1+0x4], RZ ;  /* 0x000004ff01007387 */ /* 0x0001e80000100800 */
[----:B------:R0:W-:Y:S04]  /*23500*/  STL [R1+0x8], RZ ;  /* 0x000008ff01007387 */ /* 0x0001e80000100800 */
[----:B------:R0:W-:Y:S02]  /*23510*/  STL [R1], R2 ;  /* 0x0000000201007387 */ /* 0x0001e40000100800 */
.L_x_543:
[----:B-1----:R-:W2:Y:S04]  /*23520*/  LDL R4, [R1] ;  /* 0x0000000001047983 */ /* 0x002ea80000100800 */
[----:B------:R-:W2:Y:S04]  /*23530*/  LDL R5, [R1+0x4] ;  /* 0x0000040001057983 */ /* 0x000ea80000100800 */
[----:B------:R-:W2:Y:S04]  /*23540*/  LDL R6, [R1+0x8] ;  /* 0x0000080001067983 */ /* 0x000ea80000100800 */
[----:B------:R-:W2:Y:S01]  /*23550*/  LDL R7, [R1+0xc] ;  /* 0x00000c0001077983 */ /* 0x000ea20000100800 */
[----:B------:R-:W-:-:S13]  /*23560*/  ISETP.NE.AND P0, PT, R0, RZ, PT ;  /* 0x000000ff0000720c */ /* 0x000fda0003f05270 */
[----:B------:R-:W1:Y:S01]  /*23570*/  @!P0 S2R R3, SR_CgaCtaId ;  /* 0x0000000000038919 */ /* 0x000e620000008800 */
[----:B------:R-:W-:-:S04]  /*23580*/  @!P0 MOV R0, 0x400 ;  /* 0x0000040000008802 */ /* 0x000fc80000000f00 */
[----:B-1----:R-:W-:-:S05]  /*23590*/  @!P0 LEA R0, R3, R0, 0x18 ;  /* 0x0000000003008211 */ /* 0x002fca00078ec0ff */
[----:B--2---:R2:W-:Y:S01]  /*235a0*/  @!P0 STS.128 [R0+0x388d0], R4 ;  /* 0x0388d00400008388 */ /* 0x0045e20000000c00 */
[----:B------:R-:W-:Y:S06]  /*235b0*/  BAR.ARV 0x5, 0x180 ;  /* 0x0146000000007b1d */ /* 0x000fec0000002000 */
.L_x_538:
[----:B--2---:R-:W2:Y:S01]  /*235c0*/  LDL R0, [R1+0xc] ;  /* 0x00000c0001007983 */ /* 0x004ea20000100800 */
[----:B------:R-:W-:-:S03]  /*235d0*/  ULDC UR4, c[0x0][0xc3c] ;  /* 0x00030f0000047ab9 */ /* 0x000fc60000000800 */
[----:B------:R3:W-:Y:S01]  /*235e0*/  STL [R1+0x14], RZ ;  /* 0x000014ff01007387 */ /* 0x0007e20000100800 */
[----:B--2---:R-:W-:Y:S01]  /*235f0*/  ISETP.GE.AND P0, PT, R0, UR4, PT ;  /* 0x0000000400007c0c */ /* 0x004fe2000bf06270 */
[----:B------:R-:W-:-:S05]  /*23600*/  IMAD.MOV.U32 R0, RZ, RZ, 0x1 ;  /* 0x00000001ff007424 */ /* 0x000fca00078e00ff */
[----:B------:R3:W-:Y:S04]  /*23610*/  STL [R1+0x1c], R0 ;  /* 0x00001c0001007387 */ /* 0x0007e80000100800 */
[----:B------:R3:W-:Y:S03]  /*23620*/  STL [R1+0x64], RZ ;  /* 0x000064ff01007387 */ /* 0x0007e60000100800 */
[----:B------:R-:W-:Y:S05]  /*23630*/  @P0 BRA `(.L_x_544) ;  /* 0x0000006800180947 */ /* 0x000fea0003800000 */
[----:B-1----:R-:W1:Y:S01]  /*23640*/  S2R R7, SR_TID.X ;  /* 0x0000000000077919 */ /* 0x002e620000002100 */
[----:B------:R-:W2:Y:S01]  /*23650*/  S2UR UR5, SR_CgaCtaId ;  /* 0x00000000000579c3 */ /* 0x000ea20000008800 */
[----:B------:R-:W-:Y:S01]  /*23660*/  UMOV UR4, 0x400 ;  /* 0x0000040000047882 */ /* 0x000fe20000000000 */
[----:B------:R-:W-:Y:S01]  /*23670*/  BSSY B7, `(.L_x_544) ;  /* 0x0000682000077945 */ /* 0x000fe20003800000 */
[----:B------:R-:W-:Y:S01]  /*23680*/  ULDC.64 UR40, c[0x0][0x198] ;  /* 0x0000660000287ab9 */ /* 0x000fe20000000a00 */
[----:B------:R-:W-:Y:S02]  /*23690*/  ULOP3.LUT UR36, UR37, 0x1, URZ, 0xfc, !UPT ;  /* 0x0000000125247892 */ /* 0x000fe4000f8efc3f */
[----:B------:R-:W-:Y:S01]  /*236a0*/  ULOP3.LUT UR39, UR37, 0x2, URZ, 0xfc, !UPT ;  /* 0x0000000225277892 */ /* 0x000fe2000f8efc3f */
[----:B------:R-:W-:Y:S01]  /*236b0*/  ULDC UR38, c[0x0][0xc] ;  /* 0x0000030000267ab9 */ /* 0x000fe20000000800 */
[----:B--2---:R-:W-:-:S06]  /*236c0*/  ULEA UR4, UR5, UR4, 0x18 ;  /* 0x0000000405047291 */ /* 0x004fcc000f8ec03f */
[----:B------:R-:W-:Y:S01]  /*236d0*/  IMAD.U32 R18, RZ, RZ, UR4 ;  /* 0x00000004ff127e24 */ /* 0x000fe2000f8e00ff */
[C---:B-1----:R-:W-:Y:S01]  /*236e0*/  LOP3.LUT R6, R7.reuse, 0x7f, RZ, 0xc0, !PT ;  /* 0x0000007f07067812 */ /* 0x042fe200078ec0ff */
[C---:B0-----:R-:W-:Y:S01]  /*236f0*/  IMAD.SHL.U32 R2, R7.reuse, 0x80, RZ ;  /* 0x0000008007027824 */ /* 0x041fe200078e00ff */
[----:B------:R-:W-:Y:S02]  /*23700*/  R2P PR, R7, 0x6 ;  /* 0x0000000607007804 */ /* 0x000fe40000000000 */
[----:B------:R-:W-:Y:S02]  /*23710*/  SHF.L.U32 R3, R6, 0x6, RZ ;  /* 0x0000000606037819 */ /* 0x000fe400000006ff */
[----:B---3--:R-:W-:-:S04]  /*23720*/  LOP3.LUT R0, R2, 0x400, RZ, 0xc0, !PT ;  /* 0x0000040002007812 */ /* 0x008fc800078ec0ff */
[----:B------:R-:W-:Y:S02]  /*23730*/  LOP3.LUT R4, R0, 0x1800, R3, 0xf8, !PT ;  /* 0x0000180000047812 */ /* 0x000fe400078ef803 */
[----:B------:R-:W-:Y:S02]  /*23740*/  SHF.R.U32.HI R3, RZ, 0x1, R7 ;  /* 0x00000001ff037819 */ /* 0x000fe40000011607 */
[----:B------:R-:W-:-:S04]  /*23750*/  LOP3.LUT R0, R2, 0x380, RZ, 0xc0, !PT ;  /* 0x0000038002007812 */ /* 0x000fc800078ec0ff */
[C---:B------:R-:W-:Y:S02]  /*23760*/  LOP3.LUT R3, R0.reuse, 0x30, R3, 0xf8, !PT ;  /* 0x0000003000037812 */ /* 0x040fe400078ef803 */
[----:B------:R-:W-:Y:S01]  /*23770*/  LOP3.LUT R5, R0, 0x10, R7, 0xf8, !PT ;  /* 0x0000001000057812 */ /* 0x000fe200078ef807 */
[----:B------:R-:W-:-:S05]  /*23780*/  IMAD.SHL.U32 R0, R7, 0x10, RZ ;  /* 0x0000001007007824 */ /* 0x000fca00078e00ff */
[--C-:B------:R-:W-:Y:S02]  /*23790*/  LOP3.LUT R3, R3, 0x70, R0.reuse, 0x78, !PT ;  /* 0x0000007003037812 */ /* 0x100fe400078e7800 */
[----:B------:R-:W-:Y:S02]  /*237a0*/  LOP3.LUT R5, R5, 0x70, R0, 0x78, !PT ;  /* 0x0000007005057812 */ /* 0x000fe400078e7800 */
[----:B------:R-:W-:Y:S01]  /*237b0*/  LOP3.LUT R2, R3, 0xc00, R2, 0xf8, !PT ;  /* 0x00000c0003027812 */ /* 0x000fe200078ef802 */
[----:B------:R-:W-:Y:S01]  /*237c0*/  IMAD.SHL.U32 R3, R7, 0x2, RZ ;  /* 0x0000000207037824 */ /* 0x000fe200078e00ff */
[----:B------:R-:W-:Y:S02]  /*237d0*/  LOP3.LUT R4, R4, R5, RZ, 0xfc, !PT ;  /* 0x0000000504047212 */ /* 0x000fe400078efcff */
[----:B------:R-:W-:Y:S01]  /*237e0*/  SHF.R.U32.HI R5, RZ, 0x3, R6 ;  /* 0x00000003ff057819 */ /* 0x000fe20000011606 */
[----:B------:R0:W-:Y:S04]  /*237f0*/  STL [R1+0x3c], R2 ;  /* 0x00003c0201007387 */ /* 0x0001e80000100800 */
[----:B------:R1:W-:Y:S01]  /*23800*/  STL [R1+0x38], R4 ;  /* 0x0000380401007387 */ /* 0x0003e20000100800 */
[----:B0-----:R-:W-:-:S04]  /*23810*/  LOP3.LUT R2, R0, 0x3f0, RZ, 0xc0, !PT ;  /* 0x000003f000027812 */ /* 0x001fc800078ec0ff */
[----:B------:R-:W-:Y:S01]  /*23820*/  LOP3.LUT R3, R2, 0x70, R3, 0x78, !PT ;  /* 0x0000007002037812 */ /* 0x000fe200078e7803 */
[----:B------:R-:W-:Y:S01]  /*23830*/  IMAD.SHL.U32 R2, R6, 0x10, RZ ;  /* 0x0000001006027824 */ /* 0x000fe200078e00ff */
[----:B-1----:R-:W-:-:S04]  /*23840*/  MOV R4, 0x20 ;  /* 0x0000002000047802 */ /* 0x002fc80000000f00 */
        /* <DEDUP_REMOVED lines=8> */
[----:B------:R1:W-:Y:S04]  /*238d0*/  STL [R1+0x40], R3 ;  /* 0x0000400301007387 */ /* 0x0003e80000100800 */
[----:B------:R-:W-:Y:S01]  /*238e0*/  STL [R1+0x64], RZ ;  /* 0x000064ff01007387 */ /* 0x000fe20000100800 */
[----:B0-----:R-:W-:Y:S01]  /*238f0*/  LOP3.LUT R2, R0, 0x70, RZ, 0xc0, !PT ;  /* 0x0000007000027812 */ /* 0x001fe200078ec0ff */
[----:B------:R-:W-:-:S02]  /*23900*/  IMAD.MOV.U32 R0, RZ, RZ, 0x1 ;  /* 0x00000001ff007424 */ /* 0x000fc400078e00ff */
[----:B-1----:R-:W-:-:S03]  /*23910*/  IMAD.MOV.U32 R3, RZ, RZ, 0x1 ;  /* 0x00000001ff037424 */ /* 0x002fc600078e00ff */
[----:B------:R0:W-:Y:S04]  /*23920*/  STL [R1+0x20], R0 ;  /* 0x0000200001007387 */ /* 0x0001e80000100800 */
[----:B------:R1:W-:Y:S04]  /*23930*/  STL [R1+0x18], RZ ;  /* 0x000018ff01007387 */ /* 0x0003e80000100800 */
[----:B------:R1:W-:Y:S01]  /*23940*/  STL [R1+0x14], RZ ;  /* 0x000014ff01007387 */ /* 0x0003e20000100800 */
[----:B0-----:R-:W-:-:S03]  /*23950*/  LOP3.LUT R0, R2, 0x80, RZ, 0xfc, !PT ;  /* 0x0000008002007812 */ /* 0x001fc600078efcff */
[----:B------:R1:W-:Y:S04]  /*23960*/  STL [R1+0x1c], R3 ;  /* 0x00001c0301007387 */ /* 0x0003e80000100800 */
.L_x_656:
[----:B------:R-:W2:Y:S01]  /*23970*/  LDL R0, [R1+0xc] ;  /* 0x00000c0001007983 */ /* 0x000ea20000100800 */
[----:B-1----:R-:W2:Y:S01]  /*23980*/  LDC.64 R2, c[0x0][0xc88] ;  /* 0x00032200ff027b82 */ /* 0x002ea20000000a00 */
[----:B------:R-:W-:Y:S05]  /*23990*/  YIELD ;  /* 0x0000000000007946 */ /* 0x000fea0003800000 */
[----:B------:R-:W-:Y:S01]  /*239a0*/  ULDC.64 UR4, c[0x0][0xa28] ;  /* 0x00028a0000047ab9 */ /* 0x000fe20000000a00 */
[----:B------:R-:W-:Y:S02]  /*239b0*/  CS2R R8, SRZ ;  /* 0x0000000000087805 */ /* 0x000fe4000001ff00 */
[----:B------:R-:W-:Y:S01]  /*239c0*/  ISETP.NE.U32.AND P0, PT, RZ, UR4, PT ;  /* 0x00000004ff007c0c */ /* 0x000fe2000bf05070 */
[----:B------:R-:W-:Y:S01]  /*239d0*/  ULDC.64 UR10, c[0x0][0xa18] ;  /* 0x00028600000a7ab9 */ /* 0x000fe20000000a00 */
[----:B------:R-:W-:Y:S01]  /*239e0*/  ULDC.64 UR8, c[0x0][0xa10] ;  /* 0x0002840000087ab9 */ /* 0x000fe20000000a00 */
[----:B------:R-:W-:Y:S01]  /*239f0*/  ULDC.64 UR6, c[0x0][0xa08] ;  /* 0x0002820000067ab9 */ /* 0x000fe20000000a00 */
[----:B--2---:R-:W-:-:S05]  /*23a00*/  IMAD.WIDE R2, R0, 0x4, R2 ;  /* 0x0000000400027825 */ /* 0x004fca00078e0202 */
[----:B------:R-:W2:Y:S01]  /*23a10*/  LDG.E R19, desc[UR42][R2.64] ;  /* 0x0000002a02137981 */ /* 0x000ea2000c1e1900 */
[----:B------:R-:W-:Y:S02]  /*23a20*/  ISETP.NE.AND.EX P0, PT, RZ, UR5, PT, P0 ;  /* 0x00000005ff007c0c */ /* 0x000fe4000bf05300 */
[----:B--2---:R-:W-:-:S11]  /*23a30*/  SHF.R.S32.HI R0, RZ, 0x1f, R19 ;  /* 0x0000001fff007819 */ /* 0x004fd60000011413 */
[C---:B------:R-:W-:Y:S02]  /*23a40*/  @P0 LEA R2, P1, R19.reuse, UR4, 0x2 ;  /* 0x0000000413020c11 */ /* 0x040fe4000f8210ff */
[C---:B------:R-:W-:Y:S01]  /*23a50*/  SHF.L.U32 R14, R19.reuse, 0x2, RZ ;  /* 0x00000002130e7819 */ /* 0x040fe200000006ff */
[----:B0-----:R0:W-:Y:S01]  /*23a60*/  STL [R1+0x58], R0 ;  /* 0x0000580001007387 */ /* 0x0011e20000100800 */
[C-C-:B------:R-:W-:Y:S01]  /*23a70*/  @P0 LEA.HI.X R3, R19.reuse, UR5, R0.reuse, 0x2, P1 ;  /* 0x0000000513030c11 */ /* 0x140fe200088f1400 */
[----:B------:R-:W-:Y:S02]  /*23a80*/  ULDC.64 UR4, c[0x0][0xa00] ;  /* 0x0002800000047ab9 */ /* 0x000fe40000000a00 */
[----:B------:R-:W-:Y:S02]  /*23a90*/  ISETP.NE.U32.AND P1, PT, RZ, UR4, PT ;  /* 0x00000004ff007c0c */ /* 0x000fe4000bf25070 */
[----:B------:R1:W5:Y:S01]  /*23aa0*/  @P0 LDG.E R8, desc[UR42][R2.64] ;  /* 0x0000002a02080981 */ /* 0x000362000c1e1900 */
[----:B------:R-:W-:Y:S01]  /*23ab0*/  SHF.L.U64.HI R13, R19, 0x2, R0 ;  /* 0x00000002130d7819 */ /* 0x000fe20000010200 */
[----:B---3--:R-:W-:Y:S01]  /*23ac0*/  IMAD.MOV.U32 R12, RZ, RZ, RZ ;  /* 0x000000ffff0c7224 */ /* 0x008fe200078e00ff */
[----:B------:R-:W-:Y:S01]  /*23ad0*/  ISETP.NE.AND.EX P1, PT, RZ, UR5, PT, P1 ;  /* 0x00000005ff007c0c */ /* 0x000fe2000bf25310 */
[----:B------:R-:W-:Y:S01]  /*23ae0*/  STL [R1+0x30], R14 ;  /* 0x0000300e01007387 */ /* 0x000fe20000100800 */
[----:B------:R-:W-:Y:S01]  /*23af0*/  ISETP.NE.U32.AND P3, PT, RZ, UR10, PT ;  /* 0x0000000aff007c0c */ /* 0x000fe2000bf65070 */
[----:B0-----:R-:W-:Y:S01]  /*23b00*/  IMAD.MOV.U32 R0, RZ, RZ, RZ ;  /* 0x000000ffff007224 */ /* 0x001fe200078e00ff */
[----:B------:R-:W-:Y:S01]  /*23b10*/  ISETP.NE.U32.AND P0, PT, RZ, UR6, PT ;  /* 0x00000006ff007c0c */ /* 0x000fe2000bf05070 */
[----:B------:R-:W-:Y:S01]  /*23b20*/  STL [R1+0x44], R13 ;  /* 0x0000440d01007387 */ /* 0x000fe20000100800 */
[----:B------:R-:W-:-:S02]  /*23b30*/  ISETP.NE.U32.AND P2, PT, RZ, UR8, PT ;  /* 0x00000008ff007c0c */ /* 0x000fc4000bf45070 */
[C---:B-1----:R-:W-:Y:S02]  /*23b40*/  IADD3 R2, P4, R14.reuse, UR4, RZ ;  /* 0x000000040e027c10 */ /* 0x042fe4000ff9e0ff */
[----:B------:R-:W-:Y:S02]  /*23b50*/  ISETP.NE.AND.EX P3, PT, RZ, UR11, PT, P3 ;  /* 0x0000000bff007c0c */ /* 0x000fe4000bf65330 */
[C---:B------:R-:W-:Y:S02]  /*23b60*/  IADD3.X R3, R13.reuse, UR5, RZ, P4, !PT ;  /* 0x000000050d037c10 */ /* 0x040fe4000a7fe4ff */
[----:B------:R-:W-:Y:S02]  /*23b70*/  IADD3 R4, P4, R14, UR8, RZ ;  /* 0x000000080e047c10 */ /* 0x000fe4000ff9e0ff */
[----:B------:R-:W-:Y:S01]  /*23b80*/  ISETP.NE.AND.EX P0, PT, RZ, UR7, PT, P0 ;  /* 0x00000007ff007c0c */ /* 0x000fe2000bf05300 */
[----:B------:R-:W2:Y:S01]  /*23b90*/  @P1 LDG.E R9, desc[UR42][R2.64] ;  /* 0x0000002a02091981 */ /* 0x000ea2000c1e1900 */
[----:B------:R-:W-:Y:S01]  /*23ba0*/  IADD3.X R5, R13, UR9, RZ, P4, !PT ;  /* 0x000000090d057c10 */ /* 0x000fe2000a7fe4ff */
[----:B------:R-:W-:Y:S01]  /*23bb0*/  ULDC UR4, c[0x0][0x288] ;  /* 0x0000a20000047ab9 */ /* 0x000fe20000000800 */
[----:B------:R-:W-:-:S02]  /*23bc0*/  ISETP.NE.AND.EX P2, PT, RZ, UR9, PT, P2 ;  /* 0x00000009ff007c0c */ /* 0x000fc4000bf45320 */
[C---:B------:R-:W-:Y:S02]  /*23bd0*/  IADD3 R6, P5, R14.reuse, UR6, RZ ;  /* 0x000000060e067c10 */ /* 0x040fe4000ffbe0ff */
[----:B------:R-:W-:Y:S02]  /*23be0*/  @P3 IADD3 R10, P4, R14, UR10, RZ ;  /* 0x0000000a0e0a3c10 */ /* 0x000fe4000ff9e0ff */
[C---:B------:R-:W-:Y:S02]  /*23bf0*/  IADD3.X R7, R13.reuse, UR7, RZ, P5, !PT ;  /* 0x000000070d077c10 */ /* 0x040fe4000affe4ff */
[----:B------:R-:W-:-:S03]  /*23c00*/  @P3 IADD3.X R11, R13, UR11, RZ, P4, !PT ;  /* 0x0000000b0d0b3c10 */ /* 0x000fc6000a7fe4ff */
[----:B------:R-:W5:Y:S04]  /*23c10*/  @P0 LDG.E R12, desc[UR42][R6.64] ;  /* 0x0000002a060c0981 */ /* 0x000f68000c1e1900 */
[----:B------:R-:W5:Y:S04]  /*23c20*/  @P2 LDG.E R0, desc[UR42][R4.64] ;  /* 0x0000002a04002981 */ /* 0x000f68000c1e1900 */
[----:B--2---:R0:W-:Y:S02]  /*23c30*/  STL [R1+0x48], R9 ;  /* 0x0000480901007387 */ /* 0x0041e40000100800 */
[----:B0-----:R-:W-:Y:S01]  /*23c40*/  IMAD.U32 R9, RZ, RZ, UR4 ;  /* 0x00000004ff097e24 */ /* 0x001fe2000f8e00ff */
[----:B------:R-:W-:-:S05]  /*23c50*/  ULDC.64 UR4, c[0x0][0x418] ;  /* 0x0001060000047ab9 */ /* 0x000fca0000000a00 */
[----:B------:R0:W2:Y:S01]  /*23c60*/  @P3 LDG.E R9, desc[UR42][R10.64] ;  /* 0x0000002a0a093981 */ /* 0x0000a2000c1e1900 */
[----:B------:R-:W-:-:S03]  /*23c70*/  UISETP.NE.U32.AND UP0, UPT, UR4, URZ, UPT ;  /* 0x0000003f0400728c */ /* 0x000fc6000bf05070 */
[----:B------:R-:W-:Y:S01]  /*23c80*/  ULDC UR4, c[0x0][0x424] ;  /* 0x0001090000047ab9 */ /* 0x000fe20000000800 */
[----:B------:R-:W-:-:S03]  /*23c90*/  UISETP.NE.AND.EX UP0, UPT, UR5, URZ, UPT, UP0 ;  /* 0x0000003f0500728c */ /* 0x000fc6000bf05300 */
[----:B------:R-:W-:Y:S01]  /*23ca0*/  ULDC UR5, c[0x0][0x2f0] ;  /* 0x0000bc0000057ab9 */ /* 0x000fe20000000800 */
[----:B------:R-:W-:-:S04]  /*23cb0*/  USEL UR4, UR4, 0x1, UP0 ;  /* 0x0000000104047887 */ /* 0x000fc80008000000 */
[----:B------:R-:W-:-:S03]  /*23cc0*/  UIMAD UR4, UR4, UR5, URZ ;  /* 0x00000005040472a4 */ /* 0x000fc6000f8e023f */
[----:B------:R-:W-:Y:S02]  /*23cd0*/  ULDC UR5, c[0x0][0x348] ;  /* 0x0000d20000057ab9 */ /* 0x000fe40000000800 */
[----:B0-----:R-:W-:Y:S01]  /*23ce0*/  IMAD.U32 R10, RZ, RZ, UR5 ;  /* 0x00000005ff0a7e24 */ /* 0x001fe2000f8e00ff */
[----:B--2---:R0:W-:Y:S02]  /*23cf0*/  STL [R1+0x5c], R9 ;  /* 0x00005c0901007387 */ /* 0x0041e40000100800 */
[----:B0-----:R-:W-:Y:S01]  /*23d00*/  MOV R9, UR4 ;  /* 0x0000000400097c02 */ /* 0x001fe20008000f00 */
[----:B------:R-:W-:Y:S06]  /*23d10*/  @P3 BRA `(.L_x_545) ;  /* 0x0000000000143947 */ /* 0x000fec0003800000 */
[----:B------:R-:W-:Y:S05]  /*23d20*/  @!P1 BRA `(.L_x_545) ;  /* 0x0000000000109947 */ /* 0x000fea0003800000 */
[----:B------:R-:W2:Y:S04]  /*23d30*/  LDG.E R11, desc[UR42][R2.64] ;  /* 0x0000002a020b7981 */ /* 0x000ea8000c1e1900 */
[----:B------:R-:W2:Y:S02]  /*23d40*/  LDG.E R2, desc[UR42][R2.64+0x4] ;  /* 0x0000042a02027981 */ /* 0x000ea4000c1e1900 */
[----:B--2---:R-:W-:-:S05]  /*23d50*/  IMAD.IADD R2, R2, 0x1, -R11 ;  /* 0x0000000102027824 */ /* 0x004fca00078e0a0b */
[----:B------:R0:W-:Y:S02]  /*23d60*/  STL [R1+0x5c], R2 ;  /* 0x00005c0201007387 */ /* 0x0001e40000100800 */
.L_x_545:
[----:B------:R-:W2:Y:S01]  /*23d70*/  LDL.LU R3, [R1+0x8] ;  /* 0x0000080001037983 */ /* 0x000ea20000300800 */
[----:B------:R-:W-:Y:S01]  /*23d80*/  IMAD.MOV.U32 R11, RZ, RZ, R19 ;  /* 0x000000ffff0b7224 */ /* 0x000fe200078e0013 */
[----:B------:R-:W-:Y:S02]  /*23d90*/  ULDC.64 UR4, c[0x0][0xa20] ;  /* 0x0002880000047ab9 */ /* 0x000fe40000000a00 */
[----:B------:R-:W-:Y:S02]  /*23da0*/  ISETP.NE.U32.AND P1, PT, RZ, UR4, PT ;  /* 0x00000004ff007c0c */ /* 0x000fe4000bf25070 */
[----:B------:R1:W-:Y:S02]  /*23db0*/  STL [R1+0x8], R11 ;  /* 0x0000080b01007387 */ /* 0x0003e40000100800 */
[----:B------:R-:W-:Y:S02]  /*23dc0*/  ISETP.NE.AND.EX P1, PT, RZ, UR5, PT, P1 ;  /* 0x00000005ff007c0c */ /* 0x000fe4000bf25310 */
[----:B--2---:R-:W-:-:S02]  /*23dd0*/  LOP3.LUT R17, R3, 0xff000000, RZ, 0xc0, !PT ;  /* 0xff00000003117812 */ /* 0x004fc400078ec0ff */
[C---:B0-----:R-:W-:Y:S02]  /*23de0*/  LOP3.LUT R2, R3.reuse, 0xff0000, RZ, 0xc0, !PT ;  /* 0x00ff000003027812 */ /* 0x041fe400078ec0ff */
[----:B------:R-:W-:Y:S02]  /*23df0*/  SHF.R.U32.HI R17, RZ, 0x8, R17 ;  /* 0x00000008ff117819 */ /* 0x000fe40000011611 */
[----:B------:R-:W-:Y:S02]  /*23e00*/  LOP3.LUT R16, R3, 0xffff, RZ, 0xc0, !PT ;  /* 0x0000ffff03107812 */ /* 0x000fe400078ec0ff */
[----:B------:R-:W-:Y:S01]  /*23e10*/  LEA.HI R17, R2, R17, RZ, 0x10 ;  /* 0x0000001102117211 */ /* 0x000fe200078f80ff */
[----:B-----5:R-:W-:-:S05]  /*23e20*/  IMAD.IADD R2, R12, 0x1, R8 ;  /* 0x000000010c027824 */ /* 0x020fca00078e0208 */
[----:B------:R1:W-:Y:S01]  /*23e30*/  STL [R1+0x34], R2 ;  /* 0x0000340201007387 */ /* 0x0003e20000100800 */
[----:B------:R-:W-:Y:S05]  /*23e40*/  @!P1 BRA `(.L_x_546) ;  /* 0x0000000000109947 */ /* 0x000fea0003800000 */
[----:B-1----:R-:W-:-:S04]  /*23e50*/  IADD3 R2, P0, R14, UR4, RZ ;  /* 0x000000040e027c10 */ /* 0x002fc8000ff1e0ff */
[----:B------:R-:W-:-:S05]  /*23e60*/  IADD3.X R3, R13, UR5, RZ, P0, !PT ;  /* 0x000000050d037c10 */ /* 0x000fca00087fe4ff */
[----:B------:R0:W5:Y:S01]  /*23e70*/  LDG.E R9, desc[UR42][R2.64] ;  /* 0x0000002a02097981 */ /* 0x000162000c1e1900 */
[----:B------:R-:W-:Y:S05]  /*23e80*/  BRA `(.L_x_547) ;  /* 0x0000000000107947 */ /* 0x000fea0003800000 */
.L_x_546:
[----:B------:R-:W-:Y:S05]  /*23e90*/  @!P0 BRA `(.L_x_547) ;  /* 0x00000000000c8947 */ /* 0x000fea0003800000 */
[----:B------:R-:W2:Y:S04]  /*23ea0*/  LDG.E R9, desc[UR42][R6.64] ;  /* 0x0000002a06097981 */ /* 0x000ea8000c1e1900 */
[----:B------:R-:W2:Y:S02]  /*23eb0*/  LDG.E R6, desc[UR42][R6.64+0x4] ;  /* 0x0000042a06067981 */ /* 0x000ea4000c1e1900 */
[----:B--2---:R-:W-:-:S07]  /*23ec0*/  IMAD.IADD R9, R6, 0x1, -R9 ;  /* 0x0000000106097824 */ /* 0x004fce00078e0a09 */
.L_x_547:
[----:B01----:R-:W2:Y:S01]  /*23ed0*/  @P2 LDG.E R2, desc[UR42][R4.64] ;  /* 0x0000002a04022981 */ /* 0x003ea2000c1e1900 */
[----:B-----5:R-:W-:-:S03]  /*23ee0*/  IADD3 R8, -R8, R9, RZ ;  /* 0x0000000908087210 */ /* 0x020fc60007ffe1ff */
[----:B------:R-:W2:Y:S01]  /*23ef0*/  @P2 LDG.E R4, desc[UR42][R4.64+0x4] ;  /* 0x0000042a04042981 */ /* 0x000ea2000c1e1900 */
[----:B------:R-:W-:Y:S01]  /*23f00*/  BSSY B0, `(.L_x_548) ;  /* 0x0000029000007945 */ /* 0x000fe20003800000 */
[----:B------:R-:W-:Y:S02]  /*23f10*/  LOP3.LUT R21, R17, 0xff, RZ, 0xc0, !PT ;  /* 0x000000ff11157812 */ /* 0x000fe400078ec0ff */
[----:B------:R-:W-:Y:S01]  /*23f20*/  SHF.R.U32.HI R17, RZ, 0x10, R17 ;  /* 0x00000010ff117819 */ /* 0x000fe20000011611 */
[----:B--2---:R-:W-:-:S04]  /*23f30*/  @P2 IMAD.IADD R10, R4, 0x1, -R2 ;  /* 0x00000001040a2824 */ /* 0x004fc800078e0a02 */
[----:B------:R-:W-:-:S05]  /*23f40*/  IMAD.IADD R3, R8, 0x1, R10 ;  /* 0x0000000108037824 */ /* 0x000fca00078e020a */
[C---:B------:R-:W-:Y:S01]  /*23f50*/  ISETP.GE.AND P1, PT, R3.reuse, 0x1, PT ;  /* 0x000000010300780c */ /* 0x040fe20003f26270 */
[----:B------:R-:W-:-:S05]  /*23f60*/  VIADD R2, R3, 0x7f ;  /* 0x0000007f03027836 */ /* 0x000fca0000000000 */
[----:B------:R-:W-:-:S04]  /*23f70*/  SHF.R.S32.HI R3, RZ, 0x1f, R2 ;  /* 0x0000001fff037819 */ /* 0x000fc80000011402 */
[----:B------:R-:W-:Y:S01]  /*23f80*/  LEA.HI R3, R3, R2, RZ, 0x7 ;  /* 0x0000000203037211 */ /* 0x000fe200078f38ff */
[----:B------:R-:W-:-:S03]  /*23f90*/  IMAD.MOV.U32 R2, RZ, RZ, RZ ;  /* 0x000000ffff027224 */ /* 0x000fc600078e00ff */
[----:B------:R-:W-:Y:S01]  /*23fa0*/  SHF.R.S32.HI R20, RZ, 0x7, R3 ;  /* 0x00000007ff147819 */ /* 0x000fe20000011403 */
[----:B------:R-:W-:Y:S06]  /*23fb0*/  @!P1 BRA `(.L_x_549) ;  /* 0x0000000000749947 */ /* 0x000fec0003800000 */
[----:B------:R-:W-:Y:S01]  /*23fc0*/  ISETP.NE.AND P0, PT, R17, RZ, PT ;  /* 0x000000ff1100720c */ /* 0x000fe20003f05270 */
[----:B------:R-:W-:-:S03]  /*23fd0*/  ULDC UR4, c[0x0][0x9f0] ;  /* 0x00027c0000047ab9 */ /* 0x000fc60000000800 */
[----:B------:R-:W-:-:S04]  /*23fe0*/  SEL R3, R17, UR4, P0 ;  /* 0x0000000411037c07 */ /* 0x000fc80008000000 */
[-C--:B------:R-:W-:Y:S02]  /*23ff0*/  IABS R4, R3.reuse ;  /* 0x0000000300047213 */ /* 0x080fe40000000000 */
[----:B------:R-:W-:Y:S02]  /*24000*/  IADD3 R2, R3, -0x1, R20 ;  /* 0xffffffff03027810 */ /* 0x000fe40007ffe014 */
[----:B------:R-:W0:Y:S02]  /*24010*/  I2F.RP R6, R4 ;  /* 0x0000000400067306 */ /* 0x000e240000209400 */
[----:B------:R-:W-:-:S04]  /*24020*/  LOP3.LUT R5, R2, R3, RZ, 0x3c, !PT ;  /* 0x0000000302057212 */ /* 0x000fc800078e3cff */
[----:B------:R-:W-:Y:S02]  /*24030*/  ISETP.GE.AND P4, PT, R5, RZ, PT ;  /* 0x000000ff0500720c */ /* 0x000fe40003f86270 */
[----:B0-----:R-:W0:Y:S02]  /*24040*/  MUFU.RCP R6, R6 ;  /* 0x0000000600067308 */ /* 0x001e240000001000 */
[----:B0-----:R-:W-:-:S06]  /*24050*/  IADD3 R6, R6, 0xffffffe, RZ ;  /* 0x0ffffffe06067810 */ /* 0x001fcc0007ffe0ff */
[----:B------:R0:W1:Y:S02]  /*24060*/  F2I.FTZ.U32.TRUNC.NTZ R7, R6 ;  /* 0x0000000600077305 */ /* 0x000064000021f000 */
[----:B0-----:R-:W-:Y:S02]  /*24070*/  IMAD.MOV.U32 R6, RZ, RZ, RZ ;  /* 0x000000ffff067224 */ /* 0x001fe400078e00ff */
[----:B-1----:R-:W-:-:S04]  /*24080*/  IMAD.MOV R5, RZ, RZ, -R7 ;  /* 0x000000ffff057224 */ /* 0x002fc800078e0a07 */
[----:B------:R-:W-:-:S04]  /*24090*/  IMAD R5, R5, R4, RZ ;  /* 0x0000000405057224 */ /* 0x000fc800078e02ff */
[----:B------:R-:W-:Y:S01]  /*240a0*/  IMAD.HI.U32 R7, R7, R5, R6 ;  /* 0x0000000507077227 */ /* 0x000fe200078e0006 */
[----:B------:R-:W-:Y:S02]  /*240b0*/  IABS R5, R2 ;  /* 0x0000000200057213 */ /* 0x000fe40000000000 */
[----:B------:R-:W-:-:S05]  /*240c0*/  IABS R2, R3 ;  /* 0x0000000300027213 */ /* 0x000fca0000000000 */
[----:B------:R-:W-:-:S04]  /*240d0*/  IMAD.MOV R2, RZ, RZ, -R2 ;  /* 0x000000ffff027224 */ /* 0x000fc800078e0a02 */
[----:B------:R-:W-:Y:S02]  /*240e0*/  IMAD.MOV.U32 R6, RZ, RZ, R2 ;  /* 0x000000ffff067224 */ /* 0x000fe400078e0002 */
        /* <DEDUP_REMOVED lines=9> */
[----:B------:R-:W-:-:S07]  /*24180*/  @!P3 LOP3.LUT R2, RZ, R3, RZ, 0x33, !PT ;  /* 0x00000003ff02b212 */ /* 0x000fce00078e33ff */
.L_x_549:
[----:B------:R-:W-:Y:S05]  /*24190*/  BSYNC B0 ;  /* 0x0000000000007941 */ /* 0x000fea0003800000 */
.L_x_548:
[-C--:B------:R-:W-:Y:S01]  /*241a0*/  IMAD R3, R21, R2.reuse, RZ ;  /* 0x0000000215037224 */ /* 0x080fe200078e02ff */
[----:B------:R-:W-:Y:S04]  /*241b0*/  BSSY B0, `(.L_x_550) ;  /* 0x0000120000007945 */ /* 0x000fe80003800000 */
[C---:B------:R-:W-:Y:S01]  /*241c0*/  VIADDMNMX R2, R3.reuse, R2, R20, PT ;  /* 0x0000000203027246 */ /* 0x040fe20003800114 */
[----:B------:R-:W-:-:S03]  /*241d0*/  IMAD R3, R3, 0x80, -R8 ;  /* 0x0000008003037824 */ /* 0x000fc600078e0a08 */
[----:B------:R-:W-:Y:S02]  /*241e0*/  LEA R8, R2, -R8, 0x7 ;  /* 0x8000000802087211 */ /* 0x000fe400078e38ff */
[----:B------:R-:W-:Y:S02]  /*241f0*/  VIMNMX R3, RZ, R3, !PT ;  /* 0x00000003ff037248 */ /* 0x000fe40007fe0100 */
[----:B------:R-:W-:-:S04]  /*24200*/  VIMNMX R10, R8, R10, PT ;  /* 0x0000000a080a7248 */ /* 0x000fc80003fe0100 */
[----:B------:R-:W-:Y:S02]  /*24210*/  ISETP.GT.AND P0, PT, R10, R3, PT ;  /* 0x000000030a00720c */ /* 0x000fe40003f04270 */
[----:B------:R-:W-:-:S05]  /*24220*/  SHF.R.U32.HI R3, RZ, 0x7, R3 ;  /* 0x00000007ff037819 */ /* 0x000fca0000011603 */
[----:B------:R-:W-:-:S06]  /*24230*/  IMAD.MOV.U32 R8, RZ, RZ, R3 ;  /* 0x000000ffff087224 */ /* 0x000fcc00078e0003 */
[----:B------:R-:W-:-:S05]  /*24240*/  @P0 VIADD R10, R10, 0x7f ;  /* 0x0000007f0a0a0836 */ /* 0x000fca0000000000 */
[----:B------:R-:W-:-:S04]  /*24250*/  @P0 SHF.R.S32.HI R2, RZ, 0x1f, R10 ;  /* 0x0000001fff020819 */ /* 0x000fc8000001140a */
[----:B------:R-:W-:-:S04]  /*24260*/  @P0 LEA.HI R10, R2, R10, RZ, 0x7 ;  /* 0x0000000a020a0211 */ /* 0x000fc800078f38ff */
[----:B------:R-:W-:Y:S02]  /*24270*/  @P0 SHF.R.S32.HI R8, RZ, 0x7, R10 ;  /* 0x00000007ff080819 */ /* 0x000fe4000001140a */
[----:B------:R-:W-:Y:S02]  /*24280*/  PLOP3.LUT P0, PT, PT, PT, PT, 0x80, 0x0 ;  /* 0x000000000000781c */ /* 0x000fe40003f0f070 */
[----:B------:R-:W-:-:S13]  /*24290*/  ISETP.GT.AND P3, PT, R8, R3, PT ;  /* 0x000000030800720c */ /* 0x000fda0003f64270 */
[----:B------:R-:W-:Y:S05]  /*242a0*/  @!P3 BRA `(.L_x_551) ;  /* 0x000000100040b947 */ /* 0x000fea0003800000 */
[----:B------:R-:W-:Y:S01]  /*242b0*/  UMOV UR4, 0xffffffff ;  /* 0xffffffff00047882 */ /* 0x000fe20000000000 */
[----:B------:R-:W-:Y:S02]  /*242c0*/  SEL R2, R11, RZ, !P2 ;  /* 0x000000ff0b027207 */ /* 0x000fe40005000000 */
[----:B------:R-:W-:Y:S05]  /*242d0*/  BRA.DIV UR4, `(.L_x_552) ;  /* 0x000000ae04607947 */ /* 0x000fea000b800000 */
[----:B------:R-:W0:Y:S02]  /*242e0*/  S2R R4, SR_TID.X ;  /* 0x0000000000047919 */ /* 0x000e240000002100 */
[----:B0-----:R-:W-:-:S04]  /*242f0*/  SHF.R.U32.HI R4, RZ, 0x5, R4 ;  /* 0x00000005ff047819 */ /* 0x001fc80000011604 */
[----:B------:R-:W-:-:S05]  /*24300*/  LOP3.LUT R4, R4, 0x3, RZ, 0xc0, !PT ;  /* 0x0000000304047812 */ /* 0x000fca00078ec0ff */
[----:B------:R0:W1:Y:S02]  /*24310*/  SHFL.IDX PT, R14, R4, RZ, 0x1f ;  /* 0x00001fff040e7589 */ /* 0x00006400000e0000 */
.L_x_860:
[----:B-1----:R-:W-:Y:S02]  /*24320*/  ISETP.NE.AND P0, PT, R14, RZ, PT ;  /* 0x000000ff0e00720c */ /* 0x002fe40003f05270 */
[----:B------:R-:W-:-:S11]  /*24330*/  PLOP3.LUT P6, PT, PT, PT, PT, 0x8, 0x0 ;  /* 0x000000000000781c */ /* 0x000fd60003fce170 */
[----:B------:R-:W-:Y:S05]  /*24340*/  @P0 BRA `(.L_x_553) ;  /* 0x00000000000c0947 */ /* 0x000fea0003800000 */
[----:B------:R-:W-:-:S03]  /*24350*/  UMOV UR4, 0xffffffff ;  /* 0xffffffff00047882 */ /* 0x000fc60000000000 */
[----:B------:R-:W-:Y:S05]  /*24360*/  BRA.DIV UR4, `(.L_x_554) ;  /* 0x000000ae04707947 */ /* 0x000fea000b800000 */
[----:B------:R-:W-:-:S13]  /*24370*/  ELECT P6, URZ, PT ;  /* 0x00000000003f782f */ /* 0x000fda00038c0000 */
.L_x_553:
[----:B0-----:R-:W2:Y:S01]  /*24380*/  LDL R4, [R1+0x64] ;  /* 0x0000640001047983 */ /* 0x001ea20000100800 */
[----:B------:R-:W-:Y:S01]  /*24390*/  BSSY B1, `(.L_x_555) ;  /* 0x0000008000017945 */ /* 0x000fe20003800000 */
[----:B--2---:R-:W-:-:S05]  /*243a0*/  VIADD R4, R4, 0x1 ;  /* 0x0000000104047836 */ /* 0x004fca0000000000 */
[----:B------:R-:W-:-:S04]  /*243b0*/  LEA.HI R5, R4, R4, RZ, 0x1 ;  /* 0x0000000404057211 */ /* 0x000fc800078f08ff */
[----:B------:R-:W-:-:S05]  /*243c0*/  LOP3.LUT R5, R5, 0xfffffffe, RZ, 0xc0, !PT ;  /* 0xfffffffe05057812 */ /* 0x000fca00078ec0ff */
[----:B------:R-:W-:-:S05]  /*243d0*/  IMAD.IADD R4, R4, 0x1, -R5 ;  /* 0x0000000104047824 */ /* 0x000fca00078e0a05 */
[----:B------:R-:W-:-:S04]  /*243e0*/  SHF.L.U32 R4, R4, 0x1f, RZ ;  /* 0x0000001f04047819 */ /* 0x000fc800000006ff */
[----:B------:R-:W0:Y:S02]  /*243f0*/  SYNCS.PHASECHK.TRANS64.TRYWAIT P0, [R18+URZ+0x38820], R4 ;  /* 0x03882004120075a7 */ /* 0x000e24000800017f */
[----:B0-----:R-:W-:Y:S05]  /*24400*/  @!P0 BRA `(.L_x_556) ;  /* 0x000000ac00688947 */ /* 0x001fea0003800000 */
.L_x_863:
[----:B------:R-:W-:Y:S05]  /*24410*/  BSYNC B1 ;  /* 0x0000000000017941 */ /* 0x000fea0003800000 */
.L_x_555:
[----:B------:R-:W-:Y:S04]  /*24420*/  BSSY B1, `(.L_x_557) ;  /* 0x000006f000017945 */ /* 0x000fe80003800000 */
[----:B------:R-:W-:Y:S05]  /*24430*/  @!P6 BRA `(.L_x_558) ;  /* 0x0000000400b4e947 */ /* 0x000fea0003800000 */
[----:B------:R-:W2:Y:S04]  /*24440*/  LDL R7, [R1+0x18] ;  /* 0x0000180001077983 */ /* 0x000ea80000100800 */
[----:B------:R-:W3:Y:S01]  /*24450*/  LDL R6, [R1+0x20] ;  /* 0x0000200001067983 */ /* 0x000ee20000100800 */
[----:B------:R-:W1:Y:S01]  /*24460*/  S2R R5, SR_TID.X ;  /* 0x0000000000057919 */ /* 0x000e620000002100 */
[----:B------:R-:W-:Y:S01]  /*24470*/  BSSY B2, `(.L_x_559) ;  /* 0x0000007000027945 */ /* 0x000fe20003800000 */
[----:B-1----:R-:W-:-:S04]  /*24480*/  LOP3.LUT R5, R5, 0x7f, RZ, 0xc0, !PT ;  /* 0x0000007f05057812 */ /* 0x002fc800078ec0ff */
[----:B------:R-:W-:Y:S02]  /*24490*/  ISETP.NE.AND P2, PT, R5, RZ, PT ;  /* 0x000000ff0500720c */ /* 0x000fe40003f45270 */
[----:B--2---:R-:W-:Y:S02]  /*244a0*/  LEA R7, R7, R18, 0x3 ;  /* 0x0000001207077211 */ /* 0x004fe400078e18ff */
[----:B---3--:R-:W-:-:S04]  /*244b0*/  SHF.L.U32 R10, R6, 0x1f, RZ ;  /* 0x0000001f060a7819 */ /* 0x008fc800000006ff */
[----:B------:R-:W1:Y:S02]  /*244c0*/  SYNCS.PHASECHK.TRANS64.TRYWAIT P0, [R7+URZ+0x388a0], R10 ;  /* 0x0388a00a070075a7 */ /* 0x000e64000800017f */
[----:B-1----:R-:W-:Y:S05]  /*244d0*/  @!P0 BRA `(.L_x_560) ;  /* 0x000000ac00488947 */ /* 0x002fea0003800000 */
.L_x_864:
[----:B------:R-:W-:Y:S05]  /*244e0*/  BSYNC B2 ;  /* 0x0000000000027941 */ /* 0x000fea0003800000 */
.L_x_559:
[----:B------:R-:W-:Y:S04]  /*244f0*/  BSSY B2, `(.L_x_561) ;  /* 0x0000009000027945 */ /* 0x000fe80003800000 */
[----:B------:R-:W-:Y:S05]  /*24500*/  @P2 BRA `(.L_x_562) ;  /* 0x00000000001c2947 */ /* 0x000fea0003800000 */
[----:B0-----:R-:W0:Y:S02]  /*24510*/  S2R R4, SR_TID.X ;  /* 0x0000000000047919 */ /* 0x001e240000002100 */
[----:B0-----:R-:W-:Y:S01]  /*24520*/  LOP3.LUT R5, R4, 0x1f, RZ, 0xc0, !PT ;  /* 0x0000001f04057812 */ /* 0x001fe200078ec0ff */
[----:B------:R-:W-:-:S03]  /*24530*/  IMAD.MOV.U32 R4, RZ, RZ, 0x8000 ;  /* 0x00008000ff047424 */ /* 0x000fc600078e00ff */
[----:B------:R-:W-:Y:S01]  /*24540*/  ISETP.NE.AND P0, PT, R5, RZ, PT ;  /* 0x000000ff0500720c */ /* 0x000fe20003f05270 */
[----:B------:R2:W-:-:S12]  /*24550*/  SYNCS.ARRIVE.TRANS64 RZ, [R7+URZ+0x38890], R4 ;  /* 0x0388900407ff79a7 */ /* 0x0005d8000800003f */
[----:B--2---:R-:W-:Y:S05]  /*24560*/  @!P0 BRA `(.L_x_562) ;  /* 0x0000000000048947 */ /* 0x004fea0003800000 */
[----:B------:R-:W-:Y:S01]  /*24570*/  BPT.TRAP 0x1 ;  /* 0x000000040000795c */ /* 0x000fe20000300000 */
.L_x_562:
[----:B------:R-:W-:Y:S05]  /*24580*/  BSYNC B2 ;  /* 0x0000000000027941 */ /* 0x000fea0003800000 */
.L_x_561:
[----:B0-----:R-:W2:Y:S01]  /*24590*/  LDL R4, [R1+0x18] ;  /* 0x0000180001047983 */ /* 0x001ea20000100800 */
[----:B------:R-:W-:Y:S01]  /*245a0*/  IMAD.MOV.U32 R13, RZ, RZ, RZ ;  /* 0x000000ffff0d7224 */ /* 0x000fe200078e00ff */
[----:B------:R-:W-:Y:S01]  /*245b0*/  UIADD3 UR4, UP0, UR40, 0x570, URZ ;  /* 0x0000057028047890 */ /* 0x000fe2000ff1e03f */
[----:B------:R-:W-:Y:S01]  /*245c0*/  IMAD R5, R8, 0x80, R0 ;  /* 0x0000008008057824 */ /* 0x000fe200078e0200 */
[----:B------:R-:W-:Y:S01]  /*245d0*/  PLOP3.LUT P0, PT, PT, PT, PT, 0x80, 0x0 ;  /* 0x000000000000781c */ /* 0x000fe20003f0f070 */
[----:B------:R-:W-:Y:S01]  /*245e0*/  UMOV UR6, 0x0 ;  /* 0x0000000000067882 */ /* 0x000fe20000000000 */
[----:B------:R-:W-:Y:S01]  /*245f0*/  R2UR UR10, R13 ;  /* 0x000000000d0a72ca */ /* 0x000fe200000e0000 */
[----:B------:R-:W-:Y:S01]  /*24600*/  UIADD3.X UR5, URZ, UR41, URZ, UP0, !UPT ;  /* 0x000000293f057290 */ /* 0x000fe200087fe43f */
[----:B------:R-:W-:Y:S01]  /*24610*/  IADD3 R5, R5, -0x80, RZ ;  /* 0xffffff8005057810 */ /* 0x000fe20007ffe0ff */
[----:B------:R-:W-:Y:S01]  /*24620*/  UMOV UR7, 0x12f00000 ;  /* 0x12f0000000077882 */ /* 0x000fe20000000000 */
[----:B--2---:R-:W-:-:S02]  /*24630*/  IMAD R9, R4, 0x8000, R18 ;  /* 0x0000800004097824 */ /* 0x004fc400078e0212 */
[----:B------:R-:W-:Y:S02]  /*24640*/  VIADD R4, R7, 0x38890 ;  /* 0x0003889007047836 */ /* 0x000fe40000000000 */
[----:B------:R-:W-:-:S07]  /*24650*/  VIADD R6, R9, 0x28400 ;  /* 0x0002840009067836 */ /* 0x000fce0000000000 */
.L_x_563:
[----:B------:R-:W-:-:S13]  /*24660*/  @P0 ELECT P3, URZ, PT ;  /* 0x00000000003f082f */ /* 0x000fda0003860000 */
[----:B------:R-:W-:Y:S02]  /*24670*/  @P3 R2UR UR13, R2 ;  /* 0x00000000020d32ca */ /* 0x000fe400000e0000 */
[----:B------:R-:W-:Y:S02]  /*24680*/  @P3 R2UR UR12, R16 ;  /* 0x00000000100c32ca */ /* 0x000fe400000e0000 */
[----:B------:R-:W-:Y:S02]  /*24690*/  @P3 R2UR UR11, R5 ;  /* 0x00000000050b32ca */ /* 0x000fe400000e0000 */
[----:B------:R-:W-:Y:S02]  /*246a0*/  @P3 R2UR UR9, R4 ;  /* 0x00000000040932ca */ /* 0x000fe400000e0000 */
[----:B------:R-:W-:Y:S02]  /*246b0*/  @P3 R2UR UR8, R6 ;  /* 0x00000000060832ca */ /* 0x000fe400000e0000 */
[----:B------:R-:W-:-:S02]  /*246c0*/  @P3 PLOP3.LUT P0, PT, P3, PT, PT, 0x8, 0x0 ;  /* 0x000000000000381c */ /* 0x000fc40001f0e170 */
[----:B------:R-:W-:-:S09]  /*246d0*/  PLOP3.LUT P3, PT, PT, PT, PT, 0x8, 0x0 ;  /* 0x000000000000781c */ /* 0x000fd20003f6e170 */
[----:B------:R0:W-:Y:S02]  /*246e0*/  UTMALDG.4D [UR8], [UR4], desc[UR6] ;  /* 0x00000608040075b4 */ /* 0x0001e40008019000 */
[----:B0-----:R-:W-:Y:S05]  /*246f0*/  @P0 BRA.U.ANY `(.L_x_563) ;  /* 0xfffffffd00d80947 */ /* 0x001fea000393ffff */
[----:B------:R-:W-:Y:S01]  /*24700*/  IMAD.MOV.U32 R12, RZ, RZ, 0x80 ;  /* 0x00000080ff0c7424 */ /* 0x000fe200078e00ff */
[----:B------:R-:W-:Y:S01]  /*24710*/  PLOP3.LUT P0, PT, PT, PT, PT, 0x80, 0x0 ;  /* 0x000000000000781c */ /* 0x000fe20003f0f070 */
[----:B------:R-:W-:Y:S01]  /*24720*/  VIADD R6, R9, 0x2c400 ;  /* 0x0002c40009067836 */ /* 0x000fe20000000000 */
[----:B------:R-:W-:Y:S01]  /*24730*/  UMOV UR6, 0x0 ;  /* 0x0000000000067882 */ /* 0x000fe20000000000 */
[----:B------:R-:W-:Y:S01]  /*24740*/  UMOV UR7, 0x12f00000 ;  /* 0x12f0000000077882 */ /* 0x000fe20000000000 */
[----:B------:R-:W-:-:S15]  /*24750*/  R2UR UR10, R12 ;  /* 0x000000000c0a72ca */ /* 0x000fde00000e0000 */
.L_x_564:
        /* <DEDUP_REMOVED lines=10> */
[----:B------:R-:W0:Y:S01]  /*24800*/  SYNCS.PHASECHK.TRANS64.TRYWAIT P0, [R7+URZ+0x388c0], R10 ;  /* 0x0388c00a070075a7 */ /* 0x000e22000800017f */
[----:B------:R-:W-:Y:S04]  /*24810*/  BSSY B2, `(.L_x_565) ;  /* 0x0000002000027945 */ /* 0x000fe80003800000 */
[----:B0-----:R-:W-:Y:S05]  /*24820*/  @!P0 BRA `(.L_x_566) ;  /* 0x000000a800888947 */ /* 0x001fea0003800000 */
.L_x_865:
[----:B------:R-:W-:Y:S05]  /*24830*/  BSYNC B2 ;  /* 0x0000000000027941 */ /* 0x000fea0003800000 */
.L_x_565:
[----:B------:R-:W-:Y:S01]  /*24840*/  BSSY B2, `(.L_x_567) ;  /* 0x000000b000027945 */ /* 0x000fe20003800000 */
[----:B01----:R-:W-:Y:S01]  /*24850*/  MOV R10, 0x0 ;  /* 0x00000000000a7802 */ /* 0x003fe20000000f00 */
[----:B------:R-:W-:Y:S02]  /*24860*/  IMAD.MOV.U32 R11, RZ, RZ, 0x12f00000 ;  /* 0x12f00000ff0b7424 */ /* 0x000fe400078e00ff */
[----:B------:R-:W-:Y:S05]  /*24870*/  @P2 BRA `(.L_x_568) ;  /* 0x00000000001c2947 */ /* 0x000fea0003800000 */
[----:B------:R-:W0:Y:S02]  /*24880*/  S2R R4, SR_TID.X ;  /* 0x0000000000047919 */ /* 0x000e240000002100 */
[----:B0-----:R-:W-:Y:S01]  /*24890*/  LOP3.LUT R6, R4, 0x1f, RZ, 0xc0, !PT ;  /* 0x0000001f04067812 */ /* 0x001fe200078ec0ff */
[----:B------:R-:W-:-:S03]  /*248a0*/  IMAD.MOV.U32 R4, RZ, RZ, 0x8000 ;  /* 0x00008000ff047424 */ /* 0x000fc600078e00ff */
[----:B------:R-:W-:Y:S01]  /*248b0*/  ISETP.NE.AND P0, PT, R6, RZ, PT ;  /* 0x000000ff0600720c */ /* 0x000fe20003f05270 */
[----:B------:R0:W-:-:S12]  /*248c0*/  SYNCS.ARRIVE.TRANS64 RZ, [R7+URZ+0x388b0], R4 ;  /* 0x0388b00407ff79a7 */ /* 0x0001d8000800003f */
[----:B0-----:R-:W-:Y:S05]  /*248d0*/  @!P0 BRA `(.L_x_568) ;  /* 0x0000000000048947 */ /* 0x001fea0003800000 */
[----:B------:R-:W-:Y:S01]  /*248e0*/  BPT.TRAP 0x1 ;  /* 0x000000040000795c */ /* 0x000fe20000300000 */
.L_x_568:
[----:B------:R-:W-:Y:S05]  /*248f0*/  BSYNC B2 ;  /* 0x0000000000027941 */ /* 0x000fea0003800000 */
.L_x_567:
[----:B------:R-:W-:Y:S01]  /*24900*/  R2UR UR10, R13 ;  /* 0x000000000d0a72ca */ /* 0x000fe200000e0000 */
[----:B------:R-:W-:Y:S01]  /*24910*/  UIADD3 UR4, UP0, UR40, 0x670, URZ ;  /* 0x0000067028047890 */ /* 0x000fe2000ff1e03f */
[----:B------:R-:W-:Y:S01]  /*24920*/  R2UR UR6, R10 ;  /* 0x000000000a0672ca */ /* 0x000fe200000e0000 */
[----:B------:R-:W-:Y:S01]  /*24930*/  VIADD R7, R7, 0x388b0 ;  /* 0x000388b007077836 */ /* 0x000fe20000000000 */
[----:B------:R-:W-:Y:S01]  /*24940*/  R2UR UR7, R11 ;  /* 0x000000000b0772ca */ /* 0x000fe200000e0000 */
[----:B------:R-:W-:Y:S01]  /*24950*/  VIADD R4, R9, 0x10400 ;  /* 0x0001040009047836 */ /* 0x000fe20000000000 */
[----:B------:R-:W-:Y:S01]  /*24960*/  PLOP3.LUT P0, PT, PT, PT, PT, 0x80, 0x0 ;  /* 0x000000000000781c */ /* 0x000fe20003f0f070 */
[----:B------:R-:W-:-:S12]  /*24970*/  UIADD3.X UR5, URZ, UR41, URZ, UP0, !UPT ;  /* 0x000000293f057290 */ /* 0x000fd800087fe43f */
.L_x_569:
        /* <DEDUP_REMOVED lines=10> */
[----:B------:R-:W-:Y:S02]  /*24a20*/  R2UR UR10, R12 ;  /* 0x000000000c0a72ca */ /* 0x000fe400000e0000 */
[----:B------:R-:W-:Y:S02]  /*24a30*/  R2UR UR6, R10 ;  /* 0x000000000a0672ca */ /* 0x000fe400000e0000 */
[----:B------:R-:W-:Y:S02]  /*24a40*/  R2UR UR7, R11 ;  /* 0x000000000b0772ca */ /* 0x000fe400000e0000 */
[----:B------:R-:W-:Y:S02]  /*24a50*/  PLOP3.LUT P0, PT, PT, PT, PT, 0x80, 0x0 ;  /* 0x000000000000781c */ /* 0x000fe40003f0f070 */
[----:B------:R-:W-:-:S11]  /*24a60*/  IADD3 R4, R9, 0x14400, RZ ;  /* 0x0001440009047810 */ /* 0x000fd60007ffe0ff */
.L_x_570:
        /* <DEDUP_REMOVED lines=9> */
[----:B-1----:R-:W-:Y:S05]  /*24b00*/  @P0 BRA.U.ANY `(.L_x_570) ;  /* 0xfffffffd00d80947 */ /* 0x002fea000393ffff */
.L_x_558:
[----:B------:R-:W-:Y:S05]  /*24b10*/  BSYNC B1 ;  /* 0x0000000000017941 */ /* 0x000fea0003800000 */
.L_x_557:
[----:B------:R-:W0:Y:S04]  /*24b20*/  LDL.LU R9, [R1+0x18] ;  /* 0x0000180001097983 */ /* 0x000e280000300800 */
[----:B------:R-:W2:Y:S01]  /*24b30*/  LDL.LU R6, [R1+0x20] ;  /* 0x0000200001067983 */ /* 0x000ea20000300800 */
[----:B------:R-:W-:Y:S01]  /*24b40*/  PLOP3.LUT P0, PT, PT, PT, PT, 0x8, 0x0 ;  /* 0x000000000000781c */ /* 0x000fe20003f0e170 */
[----:B0-----:R-:W-:Y:S02]  /*24b50*/  VIADD R4, R9, 0x1 ;  /* 0x0000000109047836 */ /* 0x001fe40000000000 */
[----:B------:R-:W-:-:S03]  /*24b60*/  VIADD R9, R8, 0xfffffffe ;  /* 0xfffffffe08097836 */ /* 0x000fc60000000000 */
[C---:B------:R-:W-:Y:S02]  /*24b70*/  ISETP.NE.AND P2, PT, R4.reuse, 0x2, PT ;  /* 0x000000020400780c */ /* 0x040fe40003f45270 */
[----:B------:R-:W-:Y:S02]  /*24b80*/  ISETP.GE.AND P3, PT, R9, R3, PT ;  /* 0x000000030900720c */ /* 0x000fe40003f66270 */
[----:B------:R-:W-:Y:S02]  /*24b90*/  SEL R5, RZ, 0x1, P2 ;  /* 0x00000001ff057807 */ /* 0x000fe40001000000 */
[----:B------:R-:W-:Y:S02]  /*24ba0*/  SEL R4, R4, RZ, P2 ;  /* 0x000000ff04047207 */ /* 0x000fe40001000000 */
[----:B--2---:R-:W-:-:S03]  /*24bb0*/  LOP3.LUT R6, R6, R5, RZ, 0x3c, !PT ;  /* 0x0000000506067212 */ /* 0x004fc600078e3cff */
[----:B------:R0:W-:Y:S04]  /*24bc0*/  STL [R1+0x18], R4 ;  /* 0x0000180401007387 */ /* 0x0001e80000100800 */
[----:B------:R0:W-:Y:S01]  /*24bd0*/  STL [R1+0x20], R6 ;  /* 0x0000200601007387 */ /* 0x0001e20000100800 */
[----:B------:R-:W-:Y:S05]  /*24be0*/  @!P3 BRA `(.L_x_551) ;  /* 0x0000000400f0b947 */ /* 0x000fea0003800000 */
.L_x_585:
[----:B------:R-:W-:Y:S05]  /*24bf0*/  YIELD ;  /* 0x0000000000007946 */ /* 0x000fea0003800000 */
[----:B------:R-:W-:Y:S04]  /*24c00*/  BSSY B1, `(.L_x_571) ;  /* 0x000006e000017945 */ /* 0x000fe80003800000 */
[----:B-1----:R-:W-:Y:S05]  /*24c10*/  @!P6 BRA `(.L_x_572) ;  /* 0x0000000400b0e947 */ /* 0x002fea0003800000 */
[----:B0-----:R-:W2:Y:S04]  /*24c20*/  LDL R6, [R1+0x18] ;  /* 0x0000180001067983 */ /* 0x001ea80000100800 */
[----:B------:R-:W3:Y:S01]  /*24c30*/  LDL R5, [R1+0x20] ;  /* 0x0000200001057983 */ /* 0x000ee20000100800 */
[----:B------:R-:W0:Y:S01]  /*24c40*/  S2R R4, SR_TID.X ;  /* 0x0000000000047919 */ /* 0x000e220000002100 */
[----:B------:R-:W-:Y:S01]  /*24c50*/  BSSY B2, `(.L_x_573) ;  /* 0x0000007000027945 */ /* 0x000fe20003800000 */
[----:B0-----:R-:W-:-:S04]  /*24c60*/  LOP3.LUT R4, R4, 0x7f, RZ, 0xc0, !PT ;  /* 0x0000007f04047812 */ /* 0x001fc800078ec0ff */
[----:B------:R-:W-:Y:S01]  /*24c70*/  ISETP.NE.AND P3, PT, R4, RZ, PT ;  /* 0x000000ff0400720c */ /* 0x000fe20003f65270 */
[----:B--2---:R-:W-:Y:S01]  /*24c80*/  IMAD R8, R6, 0x8, R18 ;  /* 0x0000000806087824 */ /* 0x004fe200078e0212 */
[----:B---3--:R-:W-:-:S04]  /*24c90*/  SHF.L.U32 R7, R5, 0x1f, RZ ;  /* 0x0000001f05077819 */ /* 0x008fc800000006ff */
[----:B------:R-:W0:Y:S02]  /*24ca0*/  SYNCS.PHASECHK.TRANS64.TRYWAIT P2, [R8+URZ+0x388a0], R7 ;  /* 0x0388a007080075a7 */ /* 0x000e24000804017f */
[----:B0-----:R-:W-:Y:S05]  /*24cb0*/  @!P2 BRA `(.L_x_574) ;  /* 0x000000a40078a947 */ /* 0x001fea0003800000 */
.L_x_866:
[----:B------:R-:W-:Y:S05]  /*24cc0*/  BSYNC B2 ;  /* 0x0000000000027941 */ /* 0x000fea0003800000 */
.L_x_573:
[----:B------:R-:W-:Y:S04]  /*24cd0*/  BSSY B2, `(.L_x_575) ;  /* 0x0000009000027945 */ /* 0x000fe80003800000 */
[----:B------:R-:W-:Y:S05]  /*24ce0*/  @P3 BRA `(.L_x_576) ;  /* 0x00000000001c3947 */ /* 0x000fea0003800000 */
[----:B------:R-:W1:Y:S02]  /*24cf0*/  S2R R4, SR_TID.X ;  /* 0x0000000000047919 */ /* 0x000e640000002100 */
[----:B-1----:R-:W-:Y:S01]  /*24d00*/  LOP3.LUT R5, R4, 0x1f, RZ, 0xc0, !PT ;  /* 0x0000001f04057812 */ /* 0x002fe200078ec0ff */
[----:B------:R-:W-:-:S03]  /*24d10*/  IMAD.MOV.U32 R4, RZ, RZ, 0x8000 ;  /* 0x00008000ff047424 */ /* 0x000fc600078e00ff */
[----:B------:R-:W-:Y:S01]  /*24d20*/  ISETP.NE.AND P2, PT, R5, RZ, PT ;  /* 0x000000ff0500720c */ /* 0x000fe20003f45270 */
[----:B------:R1:W-:-:S12]  /*24d30*/  SYNCS.ARRIVE.TRANS64 RZ, [R8+URZ+0x38890], R4 ;  /* 0x0388900408ff79a7 */ /* 0x0003d8000800003f */
[----:B-1----:R-:W-:Y:S05]  /*24d40*/  @!P2 BRA `(.L_x_576) ;  /* 0x000000000004a947 */ /* 0x002fea0003800000 */
[----:B------:R-:W-:Y:S01]  /*24d50*/  BPT.TRAP 0x1 ;  /* 0x000000040000795c */ /* 0x000fe20000300000 */
.L_x_576:
[----:B------:R-:W-:Y:S05]  /*24d60*/  BSYNC B2 ;  /* 0x0000000000027941 */ /* 0x000fea0003800000 */
.L_x_575:
[----:B------:R-:W2:Y:S01]  /*24d70*/  LDL R4, [R1+0x18] ;  /* 0x0000180001047983 */ /* 0x000ea20000100800 */
[----:B------:R-:W-:Y:S01]  /*24d80*/  MOV R12, RZ ;  /* 0x000000ff000c7202 */ /* 0x000fe20000000f00 */
[----:B------:R-:W-:Y:S01]  /*24d90*/  UIADD3 UR4, UP0, UR40, 0x570, URZ ;  /* 0x0000057028047890 */ /* 0x000fe2000ff1e03f */
[----:B------:R-:W-:Y:S01]  /*24da0*/  PLOP3.LUT P2, PT, PT, PT, PT, 0x80, 0x0 ;  /* 0x000000000000781c */ /* 0x000fe20003f4f070 */
[----:B------:R-:W-:Y:S01]  /*24db0*/  IMAD R5, R9, 0x80, R0 ;  /* 0x0000008009057824 */ /* 0x000fe200078e0200 */
[----:B------:R-:W-:Y:S01]  /*24dc0*/  R2UR UR10, R12 ;  /* 0x000000000c0a72ca */ /* 0x000fe200000e0000 */
[----:B------:R-:W-:Y:S01]  /*24dd0*/  UIADD3.X UR5, URZ, UR41, URZ, UP0, !UPT ;  /* 0x000000293f057290 */ /* 0x000fe200087fe43f */
[----:B------:R-:W-:Y:S01]  /*24de0*/  UMOV UR6, 0x0 ;  /* 0x0000000000067882 */ /* 0x000fe20000000000 */
[----:B------:R-:W-:Y:S01]  /*24df0*/  UMOV UR7, 0x12f00000 ;  /* 0x12f0000000077882 */ /* 0x000fe20000000000 */
[----:B--2---:R-:W-:Y:S02]  /*24e00*/  IMAD R6, R4, 0x8000, R18 ;  /* 0x0000800004067824 */ /* 0x004fe400078e0212 */
[----:B------:R-:W-:-:S02]  /*24e10*/  VIADD R4, R8, 0x38890 ;  /* 0x0003889008047836 */ /* 0x000fc40000000000 */
[----:B------:R-:W-:-:S07]  /*24e20*/  VIADD R10, R6, 0x28400 ;  /* 0x00028400060a7836 */ /* 0x000fce0000000000 */
.L_x_577:
        /* <DEDUP_REMOVED lines=10> */
[----:B------:R-:W-:Y:S01]  /*24ed0*/  MOV R13, 0x80 ;  /* 0x00000080000d7802 */ /* 0x000fe20000000f00 */
[----:B------:R-:W-:Y:S01]  /*24ee0*/  VIADD R10, R6, 0x2c400 ;  /* 0x0002c400060a7836 */ /* 0x000fe20000000000 */
[----:B------:R-:W-:Y:S01]  /*24ef0*/  PLOP3.LUT P2, PT, PT, PT, PT, 0x80, 0x0 ;  /* 0x000000000000781c */ /* 0x000fe20003f4f070 */
[----:B------:R-:W-:Y:S01]  /*24f00*/  UMOV UR6, 0x0 ;  /* 0x0000000000067882 */ /* 0x000fe20000000000 */
[----:B------:R-:W-:Y:S01]  /*24f10*/  R2UR UR10, R13 ;  /* 0x000000000d0a72ca */ /* 0x000fe200000e0000 */
[----:B------:R-:W-:-:S14]  /*24f20*/  UMOV UR7, 0x12f00000 ;  /* 0x12f0000000077882 */ /* 0x000fdc0000000000 */
.L_x_578:
        /* <DEDUP_REMOVED lines=10> */
[----:B------:R-:W1:Y:S01]  /*24fd0*/  SYNCS.PHASECHK.TRANS64.TRYWAIT P2, [R8+URZ+0x388c0], R7 ;  /* 0x0388c007080075a7 */ /* 0x000e62000804017f */
[----:B------:R-:W-:Y:S04]  /*24fe0*/  BSSY B2, `(.L_x_579) ;  /* 0x0000002000027945 */ /* 0x000fe80003800000 */
[----:B-1----:R-:W-:Y:S05]  /*24ff0*/  @!P2 BRA `(.L_x_580) ;  /* 0x000000a000bca947 */ /* 0x002fea0003800000 */
.L_x_867:
[----:B------:R-:W-:Y:S05]  /*25000*/  BSYNC B2 ;  /* 0x0000000000027941 */ /* 0x000fea0003800000 */
.L_x_579:
[----:B------:R-:W-:Y:S01]  /*25010*/  BSSY B2, `(.L_x_581) ;  /* 0x000000b000027945 */ /* 0x000fe20003800000 */
[----:B------:R-:W-:Y:S02]  /*25020*/  IMAD.MOV.U32 R10, RZ, RZ, 0x0 ;  /* 0x00000000ff0a7424 */ /* 0x000fe400078e00ff */
[----:B------:R-:W-:Y:S01]  /*25030*/  IMAD.MOV.U32 R11, RZ, RZ, 0x12f00000 ;  /* 0x12f00000ff0b7424 */ /* 0x000fe200078e00ff */
[----:B------:R-:W-:Y:S06]  /*25040*/  @P3 BRA `(.L_x_582) ;  /* 0x00000000001c3947 */ /* 0x000fec0003800000 */
[----:B------:R-:W2:Y:S02]  /*25050*/  S2R R4, SR_TID.X ;  /* 0x0000000000047919 */ /* 0x000ea40000002100 */
[----:B--2---:R-:W-:Y:S01]  /*25060*/  LOP3.LUT R14, R4, 0x1f, RZ, 0xc0, !PT ;  /* 0x0000001f040e7812 */ /* 0x004fe200078ec0ff */
[----:B------:R-:W-:-:S03]  /*25070*/  IMAD.MOV.U32 R4, RZ, RZ, 0x8000 ;  /* 0x00008000ff047424 */ /* 0x000fc600078e00ff */
[----:B------:R-:W-:Y:S01]  /*25080*/  ISETP.NE.AND P2, PT, R14, RZ, PT ;  /* 0x000000ff0e00720c */ /* 0x000fe20003f45270 */
[----:B------:R2:W-:-:S12]  /*25090*/  SYNCS.ARRIVE.TRANS64 RZ, [R8+URZ+0x388b0], R4 ;  /* 0x0388b00408ff79a7 */ /* 0x0005d8000800003f */
[----:B--2---:R-:W-:Y:S05]  /*250a0*/  @!P2 BRA `(.L_x_582) ;  /* 0x000000000004a947 */ /* 0x004fea0003800000 */
[----:B------:R-:W-:Y:S01]  /*250b0*/  BPT.TRAP 0x1 ;  /* 0x000000040000795c */ /* 0x000fe20000300000 */
.L_x_582:
[----:B------:R-:W-:Y:S05]  /*250c0*/  BSYNC B2 ;  /* 0x0000000000027941 */ /* 0x000fea0003800000 */
.L_x_581:
[----:B------:R-:W-:Y:S01]  /*250d0*/  R2UR UR10, R12 ;  /* 0x000000000c0a72ca */ /* 0x000fe200000e0000 */
[----:B------:R-:W-:Y:S01]  /*250e0*/  UIADD3 UR4, UP0, UR40, 0x670, URZ ;  /* 0x0000067028047890 */ /* 0x000fe2000ff1e03f */
[----:B------:R-:W-:Y:S01]  /*250f0*/  R2UR UR6, R10 ;  /* 0x000000000a0672ca */ /* 0x000fe200000e0000 */
[----:B------:R-:W-:Y:S01]  /*25100*/  VIADD R4, R6, 0x10400 ;  /* 0x0001040006047836 */ /* 0x000fe20000000000 */
[----:B------:R-:W-:Y:S01]  /*25110*/  R2UR UR7, R11 ;  /* 0x000000000b0772ca */ /* 0x000fe200000e0000 */
[----:B------:R-:W-:Y:S01]  /*25120*/  UIADD3.X UR5, URZ, UR41, URZ, UP0, !UPT ;  /* 0x000000293f057290 */ /* 0x000fe200087fe43f */
[----:B------:R-:W-:Y:S02]  /*25130*/  PLOP3.LUT P2, PT, PT, PT, PT, 0x80, 0x0 ;  /* 0x000000000000781c */ /* 0x000fe40003f4f070 */
[----:B01----:R-:W-:-:S11]  /*25140*/  IADD3 R8, R8, 0x388b0, RZ ;  /* 0x000388b008087810 */ /* 0x003fd60007ffe0ff */
.L_x_583:
        /* <DEDUP_REMOVED lines=10> */
[----:B------:R-:W-:Y:S01]  /*251f0*/  R2UR UR10, R13 ;  /* 0x000000000d0a72ca */ /* 0x000fe200000e0000 */
[----:B------:R-:W-:Y:S01]  /*25200*/  VIADD R6, R6, 0x14400 ;  /* 0x0001440006067836 */ /* 0x000fe20000000000 */
[----:B------:R-:W-:Y:S02]  /*25210*/  R2UR UR6, R10 ;  /* 0x000000000a0672ca */ /* 0x000fe400000e0000 */
[----:B------:R-:W-:Y:S02]  /*25220*/  R2UR UR7, R11 ;  /* 0x000000000b0772ca */ /* 0x000fe400000e0000 */
[----:B------:R-:W-:-:S13]  /*25230*/  PLOP3.LUT P2, PT, PT, PT, PT, 0x80, 0x0 ;  /* 0x000000000000781c */ /* 0x000fda0003f4f070 */
.L_x_584:
        /* <DEDUP_REMOVED lines=10> */
.L_x_572:
[----:B------:R-:W-:Y:S05]  /*252e0*/  BSYNC B1 ;  /* 0x0000000000017941 */ /* 0x000fea0003800000 */
.L_x_571:
[----:B0-----:R-:W2:Y:S04]  /*252f0*/  LDL.LU R4, [R1+0x18] ;  /* 0x0000180001047983 */ /* 0x001ea80000300800 */
[----:B------:R-:W3:Y:S01]  /*25300*/  LDL.LU R7, [R1+0x20] ;  /* 0x0000200001077983 */ /* 0x000ee20000300800 */
[C---:B------:R-:W-:Y:S01]  /*25310*/  ISETP.GT.AND P3, PT, R9.reuse, R3, PT ;  /* 0x000000030900720c */ /* 0x040fe20003f64270 */
[----:B------:R-:W-:Y:S02]  /*25320*/  VIADD R9, R9, 0xffffffff ;  /* 0xffffffff09097836 */ /* 0x000fe40000000000 */
[----:B--2---:R-:W-:-:S05]  /*25330*/  VIADD R4, R4, 0x1 ;  /* 0x0000000104047836 */ /* 0x004fca0000000000 */
[----:B------:R-:W-:-:S04]  /*25340*/  ISETP.NE.AND P2, PT, R4, 0x2, PT ;  /* 0x000000020400780c */ /* 0x000fc80003f45270 */
[----:B------:R-:W-:Y:S02]  /*25350*/  SEL R5, RZ, 0x1, P2 ;  /* 0x00000001ff057807 */ /* 0x000fe40001000000 */
[----:B------:R-:W-:Y:S02]  /*25360*/  SEL R4, R4, RZ, P2 ;  /* 0x000000ff04047207 */ /* 0x000fe40001000000 */
[----:B---3--:R-:W-:-:S05]  /*25370*/  LOP3.LUT R7, R7, R5, RZ, 0x3c, !PT ;  /* 0x0000000507077212 */ /* 0x008fca00078e3cff */
[----:B------:R1:W-:Y:S04]  /*25380*/  STL [R1+0x20], R7 ;  /* 0x0000200701007387 */ /* 0x0003e80000100800 */
[----:B------:R1:W-:Y:S01]  /*25390*/  STL [R1+0x18], R4 ;  /* 0x0000180401007387 */ /* 0x0003e20000100800 */
[----:B------:R-:W-:Y:S05]  /*253a0*/  @P3 BRA `(.L_x_585) ;  /* 0xfffffff800103947 */ /* 0x000fea000383ffff */
.L_x_551:
[----:B------:R-:W-:Y:S05]  /*253b0*/  BSYNC B0 ;  /* 0x0000000000007941 */ /* 0x000fea0003800000 */
.L_x_550:
[----:B------:R-:W-:Y:S05]  /*253c0*/  @!P0 WARPSYNC.ALL ;  /* 0x0000000000008948 */ /* 0x000fea0003800000 */
[----:B------:R-:W-:Y:S01]  /*253d0*/  @!P0 BAR.SYNC.DEFER_BLOCKING 0xc, 0x180 ;  /* 0x0306000000008b1d */ /* 0x000fe20000010000 */
[----:B------:R-:W-:-:S05]  /*253e0*/  MOV R0, RZ ;  /* 0x000000ff00007202 */ /* 0x000fca0000000f00 */
[----:B------:R-:W-:Y:S04]  /*253f0*/  BSSY B0, `(.L_x_586) ;  /* 0x000001e000007945 */ /* 0x000fe80003800000 */
[----:B------:R-:W-:Y:S05]  /*25400*/  @!P1 BRA `(.L_x_587) ;  /* 0x0000000000709947 */ /* 0x000fea0003800000 */
[----:B------:R-:W-:-:S13]  /*25410*/  ISETP.NE.AND P0, PT, R17, RZ, PT ;  /* 0x000000ff1100720c */ /* 0x000fda0003f05270 */
[----:B------:R-:W2:Y:S02]  /*25420*/  @!P0 LDC R17, c[0x0][0x9f0] ;  /* 0x00027c00ff118b82 */ /* 0x000ea40000000800 */
[----:B--2---:R-:W-:-:S04]  /*25430*/  IABS R2, R17 ;  /* 0x0000001100027213 */ /* 0x004fc80000000000 */
[----:B01----:R-:W0:Y:S08]  /*25440*/  I2F.RP R4, R2 ;  /* 0x0000000200047306 */ /* 0x003e300000209400 */
[----:B0-----:R-:W0:Y:S02]  /*25450*/  MUFU.RCP R4, R4 ;  /* 0x0000000400047308 */ /* 0x001e240000001000 */
[----:B0-----:R-:W-:-:S06]  /*25460*/  VIADD R4, R4, 0xffffffe ;  /* 0x0ffffffe04047836 */ /* 0x001fcc0000000000 */
[----:B------:R0:W1:Y:S02]  /*25470*/  F2I.FTZ.U32.TRUNC.NTZ R5, R4 ;  /* 0x0000000400057305 */ /* 0x000064000021f000 */
[----:B0-----:R-:W-:Y:S02]  /*25480*/  IMAD.MOV.U32 R4, RZ, RZ, RZ ;  /* 0x000000ffff047224 */ /* 0x001fe400078e00ff */
[----:B-1----:R-:W-:-:S04]  /*25490*/  IMAD.MOV R0, RZ, RZ, -R5 ;  /* 0x000000ffff007224 */ /* 0x002fc800078e0a05 */
[----:B------:R-:W-:-:S04]  /*254a0*/  IMAD R0, R0, R2, RZ ;  /* 0x0000000200007224 */ /* 0x000fc800078e02ff */
[----:B------:R-:W-:Y:S01]  /*254b0*/  IMAD.HI.U32 R6, R5, R0, R4 ;  /* 0x0000000005067227 */ /* 0x000fe200078e0004 */
[----:B------:R-:W-:Y:S02]  /*254c0*/  IABS R0, R17 ;  /* 0x0000001100007213 */ /* 0x000fe40000000000 */
[----:B------:R-:W-:-:S03]  /*254d0*/  IADD3 R4, R20, -0x1, R17 ;  /* 0xffffffff14047810 */ /* 0x000fc60007ffe011 */
[----:B------:R-:W-:Y:S01]  /*254e0*/  IMAD.MOV R0, RZ, RZ, -R0 ;  /* 0x000000ffff007224 */ /* 0x000fe200078e0a00 */
[----:B------:R-:W-:Y:S02]  /*254f0*/  IABS R3, R4 ;  /* 0x0000000400037213 */ /* 0x000fe40000000000 */
[----:B------:R-:W-:Y:S02]  /*25500*/  LOP3.LUT R4, R4, R17, RZ, 0x3c, !PT ;  /* 0x0000001104047212 */ /* 0x000fe400078e3cff */
[----:B------:R-:W-:Y:S01]  /*25510*/  MOV R5, R0 ;  /* 0x0000000000057202 */ /* 0x000fe20000000f00 */
[----:B------:R-:W-:Y:S01]  /*25520*/  IMAD.HI.U32 R0, R6, R3, RZ ;  /* 0x0000000306007227 */ /* 0x000fe200078e00ff */
[----:B------:R-:W-:-:S03]  /*25530*/  ISETP.GE.AND P2, PT, R4, RZ, PT ;  /* 0x000000ff0400720c */ /* 0x000fc60003f46270 */
        /* <DEDUP_REMOVED lines=8> */
[----:B------:R-:W-:-:S07]  /*255c0*/  @!P1 LOP3.LUT R0, RZ, R17, RZ, 0x33, !PT ;  /* 0x00000011ff009212 */ /* 0x000fce00078e33ff */
.L_x_587:
[----:B------:R-:W-:Y:S05]  /*255d0*/  BSYNC B0 ;  /* 0x0000000000007941 */ /* 0x000fea0003800000 */
.L_x_586:
[----:B------:R-:W-:-:S05]  /*255e0*/  IMAD R3, R21, R0, RZ ;  /* 0x0000000015037224 */ /* 0x000fca00078e02ff */
[----:B------:R-:W-:Y:S01]  /*255f0*/  VIADDMNMX R2, R3, R0, R20, PT ;  /* 0x0000000003027246 */ /* 0x000fe20003800114 */
[----:B------:R2:W-:Y:S03]  /*25600*/  STL [R1+0x2c], R3 ;  /* 0x00002c0301007387 */ /* 0x0005e60000100800 */
[----:B------:R-:W-:Y:S01]  /*25610*/  ISETP.GT.AND P0, PT, R2, R3, PT ;  /* 0x000000030200720c */ /* 0x000fe20003f04270 */
[----:B------:R2:W-:-:S12]  /*25620*/  STL [R1+0x4c], R2 ;  /* 0x00004c0201007387 */ /* 0x0005d80000100800 */
[----:B--2---:R-:W-:Y:S05]  /*25630*/  @P0 BRA `(.L_x_588) ;  /* 0x0000000000480947 */ /* 0x004fea0003800000 */
[----:B------:R-:W2:Y:S02]  /*25640*/  S2R R2, SR_TID.X ;  /* 0x0000000000027919 */ /* 0x000ea40000002100 */
[----:B--2---:R-:W-:-:S04]  /*25650*/  LOP3.LUT R2, R2, 0x7f, RZ, 0xc0, !PT ;  /* 0x0000007f02027812 */ /* 0x004fc800078ec0ff */
[----:B------:R-:W-:-:S13]  /*25660*/  ISETP.NE.AND P0, PT, R2, RZ, PT ;  /* 0x000000ff0200720c */ /* 0x000fda0003f05270 */
[----:B------:R-:W-:Y:S05]  /*25670*/  @P0 BRA `(.L_x_589) ;  /* 0x0000003800940947 */ /* 0x000fea0003800000 */
[----:B------:R-:W2:Y:S01]  /*25680*/  S2R R2, SR_LANEID ;  /* 0x0000000000027919 */ /* 0x000ea20000000000 */
[----:B------:R-:W-:Y:S01]  /*25690*/  VOTEU.ANY UR4, UPT, PT ;  /* 0x0000000000047886 */ /* 0x000fe200038e0100 */
[----:B01----:R-:W0:Y:S01]  /*256a0*/  LDC.64 R4, c[0x0][0xc60] ;  /* 0x00031800ff047b82 */ /* 0x003e220000000a00 */
[----:B------:R-:W2:Y:S02]  /*256b0*/  FLO.U32 R0, UR4 ;  /* 0x0000000400007d00 */ /* 0x000ea400080e0000 */
[----:B--2---:R-:W-:-:S06]  /*256c0*/  ISETP.EQ.U32.AND P0, PT, R0, R2, PT ;  /* 0x000000020000720c */ /* 0x004fcc0003f02070 */
[----:B------:R-:W0:Y:S07]  /*256d0*/  POPC R2, UR4 ;  /* 0x0000000400027d09 */ /* 0x000e2e0008000000 */
[----:B0-----:R-:W2:Y:S04]  /*256e0*/  @P0 ATOMG.E.ADD.STRONG.GPU PT, R2, desc[UR42][R4.64], R2 ;  /* 0x00000002040209a8 */ /* 0x001ea800081ee1ea */
[----:B--2---:R0:W1:Y:S02]  /*256f0*/  SHFL.IDX PT, R2, R2, R0, 0x1f ;  /* 0x00001f0002027589 */ /* 0x00406400000e0000 */
[----:B0-----:R-:W0:Y:S02]  /*25700*/  S2R R0, SR_LTMASK ;  /* 0x0000000000007919 */ /* 0x001e240000003900 */
[----:B0-----:R-:W-:-:S06]  /*25710*/  LOP3.LUT R0, R0, UR4, RZ, 0xc0, !PT ;  /* 0x0000000400007c12 */ /* 0x001fcc000f8ec0ff */
[----:B------:R-:W1:Y:S02]  /*25720*/  POPC R0, R0 ;  /* 0x0000000000007309 */ /* 0x000e640000000000 */
[----:B-1----:R-:W-:-:S05]  /*25730*/  IADD3 R0, R2, UR38, R0 ;  /* 0x0000002602007c10 */ /* 0x002fca000fffe000 */
[----:B------:R2:W-:Y:S01]  /*25740*/  STL [R1], R0 ;  /* 0x0000000001007387 */ /* 0x0005e20000100800 */
[----:B------:R-:W-:Y:S05]  /*25750*/  BRA `(.L_x_589) ;  /* 0x00000038005c7947 */ /* 0x000fea0003800000 */
.L_x_588:
[----:B------:R-:W-:Y:S01]  /*25760*/  IADD3 R0, R18, 0x28400, RZ ;  /* 0x0002840012007810 */ /* 0x000fe20007ffe0ff */
[----:B------:R-:W-:Y:S03]  /*25770*/  BSSY B6, `(.L_x_590) ;  /* 0x0000013000067945 */ /* 0x000fe60003800000 */
[----:B------:R-:W-:-:S13]  /*25780*/  LOP3.LUT P0, RZ, R0, 0x3ff, RZ, 0xc0, !PT ;  /* 0x000003ff00ff7812 */ /* 0x000fda000780c0ff */
[----:B------:R-:W-:Y:S05]  /*25790*/  @!P0 BRA `(.L_x_591) ;  /* 0x0000000000408947 */ /* 0x000fea0003800000 */
[----:B------:R-:W-:Y:S01]  /*257a0*/  MOV R2, 0x0 ;  /* 0x0000000000027802 */ /* 0x000fe20000000f00 */
[----:B------:R-:W-:Y:S01]  /*257b0*/  ULDC.64 UR6, c[0x4][0xc0] ;  /* 0x0100300000067ab9 */ /* 0x000fe20000000a00 */
[----:B------:R-:W-:Y:S01]  /*257c0*/  ULDC.64 UR8, c[0x4][0xc8] ;  /* 0x0100320000087ab9 */ /* 0x000fe20000000a00 */
[----:B------:R-:W-:Y:S01]  /*257d0*/  ULDC.64 UR4, c[0x4][0x8] ;  /* 0x0100020000047ab9 */ /* 0x000fe20000000a00 */
[----:B01----:R-:W-:Y:S01]  /*257e0*/  IMAD.U32 R4, RZ, RZ, UR6 ;  /* 0x00000006ff047e24 */ /* 0x003fe2000f8e00ff */
[----:B------:R-:W-:Y:S01]  /*257f0*/  MOV R10, UR4 ;  /* 0x00000004000a7c02 */ /* 0x000fe20008000f00 */
[----:B------:R-:W0:Y:S01]  /*25800*/  LDC.64 R2, c[0x4][R2] ;  /* 0x0100000002027b82 */ /* 0x000e220000000a00 */
[----:B------:R-:W-:Y:S02]  /*25810*/  IMAD.U32 R5, RZ, RZ, UR7 ;  /* 0x00000007ff057e24 */ /* 0x000fe4000f8e00ff */
[----:B------:R-:W-:Y:S02]  /*25820*/  IMAD.U32 R6, RZ, RZ, UR8 ;  /* 0x00000008ff067e24 */ /* 0x000fe4000f8e00ff */
[----:B------:R-:W-:-:S02]  /*25830*/  IMAD.U32 R7, RZ, RZ, UR9 ;  /* 0x00000009ff077e24 */ /* 0x000fc4000f8e00ff */
[----:B------:R-:W-:Y:S02]  /*25840*/  IMAD.U32 R11, RZ, RZ, UR5 ;  /* 0x00000005ff0b7e24 */ /* 0x000fe4000f8e00ff */
[----:B------:R-:W-:Y:S02]  /*25850*/  IMAD.MOV.U32 R8, RZ, RZ, 0x70 ;  /* 0x00000070ff087424 */ /* 0x000fe400078e00ff */
[----:B------:R-:W-:Y:S02]  /*25860*/  IMAD.MOV.U32 R12, RZ, RZ, 0x1 ;  /* 0x00000001ff0c7424 */ /* 0x000fe400078e00ff */
[----:B------:R-:W-:-:S07]  /*25870*/  IMAD.MOV.U32 R13, RZ, RZ, RZ ;  /* 0x000000ffff0d7224 */ /* 0x000fce00078e00ff */
[----:B------:R-:W-:-:S07]  /*25880*/  LEPC R20, `(.L_x_591) ;  /* 0x000000001014794e */ /* 0x000fce0000000000 */
[----:B0-----:R-:W-:Y:S05]  /*25890*/  CALL.ABS.NOINC R2 ;  /* 0x0000000002007343 */ /* 0x001fea0003c00000 */
.L_x_591:
[----:B------:R-:W-:Y:S05]  /*258a0*/  BSYNC B6 ;  /* 0x0000000000067941 */ /* 0x000fea0003800000 */
.L_x_590:
[----:B------:R-:W2:Y:S01]  /*258b0*/  LDL.LU R17, [R1+0x10] ;  /* 0x0000100001117983 */ /* 0x000ea20000300800 */
[----:B------:R-:W-:Y:S01]  /*258c0*/  IADD3 R0, R18, 0x10400, RZ ;  /* 0x0001040012007810 */ /* 0x000fe20007ffe0ff */
[----:B------:R-:W-:Y:S03]  /*258d0*/  BSSY B6, `(.L_x_592) ;  /* 0x0000016000067945 */ /* 0x000fe60003800000 */
        /* <DEDUP_REMOVED lines=20> */
[----:B0-2---:R-:W-:Y:S05]  /*25a20*/  CALL.ABS.NOINC R2 ;  /* 0x0000000002007343 */ /* 0x005fea0003c00000 */
.L_x_593:
[----:B------:R-:W-:Y:S05]  /*25a30*/  BSYNC B6 ;  /* 0x0000000000067941 */ /* 0x000fea0003800000 */
.L_x_592:
        /* <DEDUP_REMOVED lines=20> */
.L_x_595:
[----:B------:R-:W-:Y:S05]  /*25b80*/  BSYNC B6 ;  /* 0x0000000000067941 */ /* 0x000fea0003800000 */
.L_x_594:
[----:B------:R-:W-:Y:S01]  /*25b90*/  LOP3.LUT P6, RZ, R17, 0x1, RZ, 0xc0, !PT ;  /* 0x0000000111ff7812 */ /* 0x000fe200078cc0ff */
[----:B------:R-:W-:-:S12]  /*25ba0*/  BSSY B6, `(.L_x_596) ;  /* 0x0000012000067945 */ /* 0x000fd80003800000 */
[----:B------:R-:W-:Y:S05]  /*25bb0*/  @!P6 BRA `(.L_x_597) ;  /* 0x000000000040e947 */ /* 0x000fea0003800000 */
[----:B------:R-:W-:Y:S01]  /*25bc0*/  MOV R2, 0x0 ;  /* 0x0000000000027802 */ /* 0x000fe20000000f00 */
[----:B------:R-:W-:Y:S01]  /*25bd0*/  ULDC.64 UR4, c[0x4][0xc0] ;  /* 0x0100300000047ab9 */ /* 0x000fe20000000a00 */
[----:B------:R-:W-:Y:S01]  /*25be0*/  ULDC.64 UR6, c[0x4][0xc8] ;  /* 0x0100320000067ab9 */ /* 0x000fe20000000a00 */
[----:B------:R-:W-:Y:S01]  /*25bf0*/  ULDC.64 UR8, c[0x4][0x20] ;  /* 0x0100080000087ab9 */ /* 0x000fe20000000a00 */
[----:B01----:R-:W-:Y:S01]  /*25c00*/  MOV R4, UR4 ;  /* 0x0000000400047c02 */ /* 0x003fe20008000f00 */
[----:B------:R-:W-:Y:S01]  /*25c10*/  IMAD.U32 R5, RZ, RZ, UR5 ;  /* 0x00000005ff057e24 */ /* 0x000fe2000f8e00ff */
        /* <DEDUP_REMOVED lines=9> */
[----:B0-2---:R-:W-:Y:S05]  /*25cb0*/  CALL.ABS.NOINC R2 ;  /* 0x0000000002007343 */ /* 0x005fea0003c00000 */
.L_x_597:
[----:B------:R-:W-:Y:S05]  /*25cc0*/  BSYNC B6 ;  /* 0x0000000000067941 */ /* 0x000fea0003800000 */
.L_x_596:
[----:B------:R-:W3:Y:S01]  /*25cd0*/  LDL.LU R2, [R1+0x30] ;  /* 0x0000300001027983 */ /* 0x000ee20000300800 */
[----:B------:R-:W-:-:S03]  /*25ce0*/  ULDC.64 UR4, c[0x0][0x9f8] ;  /* 0x00027e0000047ab9 */ /* 0x000fc60000000a00 */
[----:B--2---:R-:W2:Y:S04]  /*25cf0*/  LDL.LU R17, [R1+0x44] ;  /* 0x0000440001117983 */ /* 0x004ea80000300800 */
[----:B------:R-:W4:Y:S01]  /*25d00*/  LDL R9, [R1+0x8] ;  /* 0x0000080001097983 */ /* 0x000f220000100800 */
[----:B------:R-:W-:-:S04]  /*25d10*/  ISETP.NE.U32.AND P0, PT, RZ, UR4, PT ;  /* 0x00000004ff007c0c */ /* 0x000fc8000bf05070 */
[----:B------:R-:W-:-:S13]  /*25d20*/  ISETP.NE.AND.EX P0, PT, RZ, UR5, PT, P0 ;  /* 0x00000005ff007c0c */ /* 0x000fda000bf05300 */
[----:B---3--:R-:W-:-:S04]  /*25d30*/  @P0 IADD3 R2, P1, R2, UR4, RZ ;  /* 0x0000000402020c10 */ /* 0x008fc8000ff3e0ff */
[----:B--2---:R-:W-:Y:S01]  /*25d40*/  @P0 IADD3.X R3, R17, UR5, RZ, P1, !PT ;  /* 0x0000000511030c10 */ /* 0x004fe20008ffe4ff */
[----:B------:R-:W-:-:S04]  /*25d50*/  ULDC.64 UR4, c[0x0][0xa08] ;  /* 0x0002820000047ab9 */ /* 0x000fc80000000a00 */
[----:B----4-:R2:W3:Y:S02]  /*25d60*/  @P0 LDG.E R9, desc[UR42][R2.64] ;  /* 0x0000002a02090981 */ /* 0x0104e4000c1e1900 */
[----:B--2---:R-:W2:Y:S01]  /*25d70*/  LDC.64 R2, c[0x0][0x418] ;  /* 0x00010600ff027b82 */ /* 0x004ea20000000a00 */
[----:B---3--:R-:W-:Y:S01]  /*25d80*/  SHF.R.S32.HI R10, RZ, 0x1f, R9 ;  /* 0x0000001fff0a7819 */ /* 0x008fe20000011409 */
[----:B------:R3:W-:Y:S01]  /*25d90*/  @P0 STL [R1+0x8], R9 ;  /* 0x0000080901000387 */ /* 0x0007e20000100800 */
[----:B--2---:R-:W-:Y:S01]  /*25da0*/  LOP3.LUT P0, RZ, R2, UR4, RZ, 0xfc, !PT ;  /* 0x0000000402ff7c12 */ /* 0x004fe2000f80fcff */
[----:B------:R-:W-:Y:S02]  /*25db0*/  UMOV UR4, 0xffffffff ;  /* 0xffffffff00047882 */ /* 0x000fe40000000000 */
[----:B------:R3:W-:Y:S01]  /*25dc0*/  STL [R1+0x30], R10 ;  /* 0x0000300a01007387 */ /* 0x0007e20000100800 */
[----:B------:R-:W-:-:S04]  /*25dd0*/  LOP3.LUT P0, RZ, R3, UR5, RZ, 0xfc, P0 ;  /* 0x0000000503ff7c12 */ /* 0x000fc8000800fcff */
[----:B------:R-:W-:Y:S01]  /*25de0*/  SEL R17, R9, RZ, !P0 ;  /* 0x000000ff09117207 */ /* 0x000fe20004000000 */
[----:B------:R-:W-:Y:S08]  /*25df0*/  BRA.DIV UR4, `(.L_x_598) ;  /* 0x0000009604507947 */ /* 0x000ff0000b800000 */
[----:B------:R-:W2:Y:S02]  /*25e00*/  S2R R0, SR_TID.X ;  /* 0x0000000000007919 */ /* 0x000ea40000002100 */
[----:B--2---:R-:W-:-:S04]  /*25e10*/  SHF.R.U32.HI R0, RZ, 0x5, R0 ;  /* 0x00000005ff007819 */ /* 0x004fc80000011600 */
[----:B------:R-:W-:-:S05]  /*25e20*/  LOP3.LUT R0, R0, 0x3, RZ, 0xc0, !PT ;  /* 0x0000000300007812 */ /* 0x000fca00078ec0ff */
[----:B------:R2:W4:Y:S02]  /*25e30*/  SHFL.IDX PT, R14, R0, RZ, 0x1f ;  /* 0x00001fff000e7589 */ /* 0x00052400000e0000 */
.L_x_870:
[----:B--2---:R-:W2:Y:S01]  /*25e40*/  LDL.LU R0, [R1+0x10] ;  /* 0x0000100001007983 */ /* 0x004ea20000300800 */
[----:B------:R-:W-:Y:S02]  /*25e50*/  PLOP3.LUT P1, PT, PT, PT, PT, 0x8, 0x0 ;  /* 0x000000000000781c */ /* 0x000fe40003f2e170 */
[----:B----4-:R-:W-:Y:S02]  /*25e60*/  ISETP.NE.AND P0, PT, R14, RZ, PT ;  /* 0x000000ff0e00720c */ /* 0x010fe40003f05270 */
[----:B--2---:R-:W-:-:S09]  /*25e70*/  LOP3.LUT R0, R0, 0xfffffffe, RZ, 0xc0, !PT ;  /* 0xfffffffe00007812 */ /* 0x004fd200078ec0ff */
[----:B------:R-:W-:-:S05]  /*25e80*/  @P1 LOP3.LUT R0, R0, 0x1, RZ, 0xfc, !PT ;  /* 0x0000000100001812 */ /* 0x000fca00078efcff */
[----:B------:R2:W-:Y:S01]  /*25e90*/  STL [R1+0x10], R0 ;  /* 0x0000100001007387 */ /* 0x0005e20000100800 */
[----:B------:R-:W-:Y:S05]  /*25ea0*/  @P0 BRA `(.L_x_599) ;  /* 0x0000000400900947 */ /* 0x000fea0003800000 */
[----:B------:R-:W-:-:S03]  /*25eb0*/  UMOV UR4, 0xffffffff ;  /* 0xffffffff00047882 */ /* 0x000fc60000000000 */
[----:B------:R-:W-:Y:S05]  /*25ec0*/  BRA.DIV UR4, `(.L_x_600) ;  /* 0x0000009604507947 */ /* 0x000fea000b800000 */
[----:B------:R-:W-:-:S13]  /*25ed0*/  ELECT P6, URZ, PT ;  /* 0x00000000003f782f */ /* 0x000fda00038c0000 */
.L_x_873:
[----:B------:R-:W-:Y:S05]  /*25ee0*/  @!P6 BRA `(.L_x_599) ;  /* 0x000000040080e947 */ /* 0x000fea0003800000 */
[----:B--2---:R-:W0:Y:S01]  /*25ef0*/  LDL R0, [R1+0x4c] ;  /* 0x00004c0001007983 */ /* 0x004e220000100800 */
[----:B------:R-:W-:-:S04]  /*25f00*/  ISETP.NE.U32.AND P0, PT, R2, RZ, PT ;  /* 0x000000ff0200720c */ /* 0x000fc80003f05070 */
[----:B------:R-:W-:Y:S01]  /*25f10*/  ISETP.NE.AND.EX P0, PT, R3, RZ, PT, P0 ;  /* 0x000000ff0300720c */ /* 0x000fe20003f05300 */
[----:B01----:R-:W-:-:S12]  /*25f20*/  VIADD R4, R0, 0xffffffff ;  /* 0xffffffff00047836 */ /* 0x003fd80000000000 */
[----:B------:R-:W-:Y:S05]  /*25f30*/  @!P0 BRA `(.L_x_601) ;  /* 0x0000000000488947 */ /* 0x000fea0003800000 */
[----:B------:R-:W0:Y:S01]  /*25f40*/  LDC R8, c[0x0][0x43c] ;  /* 0x00010f00ff087b82 */ /* 0x000e220000000800 */
[----:B------:R-:W-:Y:S01]  /*25f50*/  MOV R0, R4 ;  /* 0x0000000400007202 */ /* 0x000fe20000000f00 */
[----:B------:R-:W-:Y:S01]  /*25f60*/  ULDC.64 UR4, c[0x0][0x428] ;  /* 0x00010a0000047ab9 */ /* 0x000fe20000000a00 */
[----:B0-----:R-:W-:-:S13]  /*25f70*/  ISETP.NE.AND P0, PT, R8, 0x1, PT ;  /* 0x000000010800780c */ /* 0x001fda0003f05270 */
[----:B------:R-:W0:Y:S02]  /*25f80*/  @P0 LDC.64 R6, c[0x0][0x440] ;  /* 0x00011000ff060b82 */ /* 0x000e240000000a00 */
[----:B0-----:R-:W-:-:S05]  /*25f90*/  @P0 IMAD.HI.U32 R6, R4, R6, RZ ;  /* 0x0000000604060227 */ /* 0x001fca00078e00ff */
[----:B------:R-:W-:-:S04]  /*25fa0*/  @P0 SHF.R.U32.HI R0, RZ, R7, R6 ;  /* 0x00000007ff000219 */ /* 0x000fc80000011606 */
[--C-:B------:R-:W-:Y:S01]  /*25fb0*/  SHF.R.S32.HI R7, RZ, 0x1f, R0.reuse ;  /* 0x0000001fff077819 */ /* 0x100fe20000011400 */
[--C-:B------:R-:W-:Y:S02]  /*25fc0*/  IMAD.MOV R5, RZ, RZ, -R0.reuse ;  /* 0x000000ffff057224 */ /* 0x100fe400078e0a00 */
[----:B------:R-:W-:Y:S02]  /*25fd0*/  IMAD.MOV.U32 R6, RZ, RZ, R0 ;  /* 0x000000ffff067224 */ /* 0x000fe400078e0000 */
[----:B------:R-:W-:Y:S02]  /*25fe0*/  IMAD R4, R8, R5, R4 ;  /* 0x0000000508047224 */ /* 0x000fe400078e0204 */
[----:B------:R-:W-:Y:S02]  /*25ff0*/  IMAD R5, R10, UR4, RZ ;  /* 0x000000040a057c24 */ /* 0x000fe4000f8e02ff */
[----:B------:R-:W-:-:S04]  /*26000*/  IMAD.WIDE.U32 R6, R9, UR4, R6 ;  /* 0x0000000409067c25 */ /* 0x000fc8000f8e0006 */
[----:B------:R-:W-:Y:S01]  /*26010*/  IMAD R0, R9, UR5, R5 ;  /* 0x0000000509007c24 */ /* 0x000fe2000f8e0205 */
[----:B------:R-:W-:-:S03]  /*26020*/  LEA R2, P0, R6, R2, 0x2 ;  /* 0x0000000206027211 */ /* 0x000fc600078010ff */
[----:B------:R-:W-:-:S05]  /*26030*/  IMAD.IADD R0, R7, 0x1, R0 ;  /* 0x0000000107007824 */ /* 0x000fca00078e0200 */
[----:B------:R-:W-:-:S05]  /*26040*/  LEA.HI.X R3, R6, R3, R0, 0x2, P0 ;  /* 0x0000000306037211 */ /* 0x000fca00000f1400 */
[----:B------:R0:W5:Y:S02]  /*26050*/  LDG.E R17, desc[UR42][R2.64] ;  /* 0x0000002a02117981 */ /* 0x000164000c1e1900 */
.L_x_601:
[----:B------:R-:W2:Y:S04]  /*26060*/  LDL R0, [R1+0x14] ;  /* 0x0000140001007983 */ /* 0x000ea80000100800 */
[----:B0-----:R-:W4:Y:S01]  /*26070*/  LDL R2, [R1+0x1c] ;  /* 0x00001c0001027983 */ /* 0x001f220000100800 */
[----:B---3--:R-:W0:Y:S02]  /*26080*/  S2R R9, SR_TID.X ;  /* 0x0000000000097919 */ /* 0x008e240000002100 */
[----:B0-----:R-:W-:-:S04]  /*26090*/  LOP3.LUT R9, R9, 0x7f, RZ, 0xc0, !PT ;  /* 0x0000007f09097812 */ /* 0x001fc800078ec0ff */
[----:B------:R-:W-:Y:S01]  /*260a0*/  ISETP.NE.AND P1, PT, R9, RZ, PT ;  /* 0x000000ff0900720c */ /* 0x000fe20003f25270 */
[----:B--2---:R-:W-:Y:S01]  /*260b0*/  IMAD R0, R0, 0x8, R18 ;  /* 0x0000000800007824 */ /* 0x004fe200078e0212 */
[----:B----4-:R-:W-:-:S04]  /*260c0*/  SHF.L.U32 R3, R2, 0x1f, RZ ;  /* 0x0000001f02037819 */ /* 0x010fc800000006ff */
[----:B------:R-:W0:Y:S02]  /*260d0*/  SYNCS.PHASECHK.TRANS64.TRYWAIT P0, [R0+URZ+0x38880], R3 ;  /* 0x03888003000075a7 */ /* 0x000e24000800017f */
[----:B0-----:R-:W-:Y:S05]  /*260e0*/  @!P0 BRA `(.L_x_602) ;  /* 0x0000009000e88947 */ /* 0x001fea0003800000 */
.L_x_874:
[----:B------:R-:W-:Y:S05]  /*260f0*/  @P1 BRA `(.L_x_603) ;  /* 0x00000000001c1947 */ /* 0x000fea0003800000 */
[----:B------:R-:W1:Y:S02]  /*26100*/  S2R R2, SR_TID.X ;  /* 0x0000000000027919 */ /* 0x000e640000002100 */
[----:B-1----:R-:W-:Y:S02]  /*26110*/  LOP3.LUT R5, R2, 0x1f, RZ, 0xc0, !PT ;  /* 0x0000001f02057812 */ /* 0x002fe400078ec0ff */
[----:B------:R-:W-:Y:S02]  /*26120*/  MOV R2, 0x8000 ;  /* 0x0000800000027802 */ /* 0x000fe40000000f00 */
[----:B------:R-:W-:Y:S02]  /*26130*/  ISETP.NE.AND P0, PT, R5, RZ, PT ;  /* 0x000000ff0500720c */ /* 0x000fe40003f05270 */
[----:B------:R1:W-:Y:S11]  /*26140*/  SYNCS.ARRIVE.TRANS64 RZ, [R0+URZ+0x38870], R2 ;  /* 0x0388700200ff79a7 */ /* 0x0003f6000800003f */
[----:B-1----:R-:W-:Y:S05]  /*26150*/  @!P0 BRA `(.L_x_603) ;  /* 0x0000000000048947 */ /* 0x002fea0003800000 */
[----:B------:R-:W-:Y:S01]  /*26160*/  BPT.TRAP 0x1 ;  /* 0x000000040000795c */ /* 0x000fe20000300000 */
.L_x_603:
[----:B------:R-:W2:Y:S04]  /*26170*/  LDL R2, [R1+0x14] ;  /* 0x0000140001027983 */ /* 0x000ea80000100800 */
[----:B------:R-:W3:Y:S01]  /*26180*/  LDL R5, [R1+0x34] ;  /* 0x0000340001057983 */ /* 0x000ee20000100800 */
[----:B------:R-:W-:Y:S01]  /*26190*/  R2UR UR9, R0 ;  /* 0x00000000000972ca */ /* 0x000fe200000e0000 */
[----:B------:R-:W-:Y:S01]  /*261a0*/  UIADD3 UR4, UP0, UR40, 0x470, URZ ;  /* 0x0000047028047890 */ /* 0x000fe2000ff1e03f */
[----:B------:R-:W-:Y:S01]  /*261b0*/  R2UR UR12, R16 ;  /* 0x00000000100c72ca */ /* 0x000fe200000e0000 */
[----:B------:R-:W-:Y:S01]  /*261c0*/  UMOV UR10, URZ ;  /* 0x0000003f000a7c82 */ /* 0x000fe20008000000 */
[----:B-----5:R-:W-:Y:S01]  /*261d0*/  R2UR UR13, R17 ;  /* 0x00000000110d72ca */ /* 0x020fe200000e0000 */
[----:B------:R-:W-:Y:S01]  /*261e0*/  UIADD3.X UR5, URZ, UR41, URZ, UP0, !UPT ;  /* 0x000000293f057290 */ /* 0x000fe200087fe43f */
[----:B------:R-:W-:Y:S01]  /*261f0*/  UMOV UR6, 0x0 ;  /* 0x0000000000067882 */ /* 0x000fe20000000000 */
[----:B------:R-:W-:Y:S01]  /*26200*/  UMOV UR7, 0x14f00000 ;  /* 0x14f0000000077882 */ /* 0x000fe20000000000 */
[----:B------:R-:W-:-:S05]  /*26210*/  UMOV UR15, 0x80 ;  /* 0x00000080000f7882 */ /* 0x000fca0000000000 */
[----:B------:R-:W-:Y:S01]  /*26220*/  UIADD3 UR9, UR9, 0x38870, URZ ;  /* 0x0003887009097890 */ /* 0x000fe2000fffe03f */
[----:B--2---:R-:W-:Y:S02]  /*26230*/  IMAD R2, R2, 0x8000, R18 ;  /* 0x0000800002027824 */ /* 0x004fe400078e0212 */
[----:B---3--:R-:W-:-:S03]  /*26240*/  IMAD R4, R4, 0x80, R5 ;  /* 0x0000008004047824 */ /* 0x008fc600078e0205 */
[----:B------:R-:W-:Y:S02]  /*26250*/  R2UR UR14, R2 ;  /* 0x00000000020e72ca */ /* 0x000fe400000e0000 */
[----:B------:R-:W-:-:S11]  /*26260*/  R2UR UR11, R4 ;  /* 0x00000000040b72ca */ /* 0x000fd600000e0000 */
[----:B------:R-:W-:Y:S02]  /*26270*/  UIADD3 UR8, UR14, 0x10400, URZ ;  /* 0x000104000e087890 */ /* 0x000fe4000fffe03f */
[----:B------:R-:W-:-:S07]  /*26280*/  UIADD3 UR14, UR14, 0x14400, URZ ;  /* 0x000144000e0e7890 */ /* 0x000fce000fffe03f */
[----:B------:R1:W-:Y:S02]  /*26290*/  UTMALDG.4D [UR8], [UR4], desc[UR6] ;  /* 0x00000608040075b4 */ /* 0x0003e40008019000 */
[----:B-1----:R-:W-:Y:S01]  /*262a0*/  UMOV UR8, UR14 ;  /* 0x0000000e00087c82 */ /* 0x002fe20008000000 */
[----:B------:R-:W-:Y:S02]  /*262b0*/  UMOV UR10, UR15 ;  /* 0x0000000f000a7c82 */ /* 0x000fe40008000000 */
[----:B------:R1:W-:Y:S01]  /*262c0*/  UTMALDG.4D [UR8], [UR4], desc[UR6] ;  /* 0x00000608040075b4 */ /* 0x0003e20008019000 */
[----:B------:R-:W2:Y:S02]  /*262d0*/  SYNCS.PHASECHK.TRANS64.TRYWAIT P0, [R0+URZ+0x38840], R3 ;  /* 0x03884003000075a7 */ /* 0x000ea4000800017f */
[----:B-12---:R-:W-:Y:S05]  /*262e0*/  @!P0 BRA `(.L_x_604) ;  /* 0x00000090007c8947 */ /* 0x006fea0003800000 */
.L_x_875:
[----:B------:R-:W-:Y:S05]  /*262f0*/  @P1 BRA `(.L_x_605) ;  /* 0x00000000001c1947 */ /* 0x000fea0003800000 */
[----:B------:R-:W2:Y:S01]  /*26300*/  S2R R5, SR_TID.X ;  /* 0x0000000000057919 */ /* 0x000ea20000002100 */
[----:B01----:R-:W-:-:S04]  /*26310*/  IMAD.MOV.U32 R3, RZ, RZ, 0x8000 ;  /* 0x00008000ff037424 */ /* 0x003fc800078e00ff */
[----:B------:R3:W-:Y:S01]  /*26320*/  SYNCS.ARRIVE.TRANS64 RZ, [R0+URZ+0x38830], R3 ;  /* 0x0388300300ff79a7 */ /* 0x0007e2000800003f */
[----:B--2---:R-:W-:-:S04]  /*26330*/  LOP3.LUT R5, R5, 0x1f, RZ, 0xc0, !PT ;  /* 0x0000001f05057812 */ /* 0x004fc800078ec0ff */
[----:B------:R-:W-:-:S13]  /*26340*/  ISETP.NE.AND P0, PT, R5, RZ, PT ;  /* 0x000000ff0500720c */ /* 0x000fda0003f05270 */
[----:B---3--:R-:W-:Y:S05]  /*26350*/  @!P0 BRA `(.L_x_605) ;  /* 0x0000000000048947 */ /* 0x008fea0003800000 */
[----:B------:R-:W-:Y:S01]  /*26360*/  BPT.TRAP 0x1 ;  /* 0x000000040000795c */ /* 0x000fe20000300000 */
.L_x_605:
[----:B01----:R-:W2:Y:S01]  /*26370*/  LDL.LU R3, [R1+0x10] ;  /* 0x0000100001037983 */ /* 0x003ea20000300800 */
[----:B------:R-:W-:Y:S01]  /*26380*/  R2UR UR14, R2 ;  /* 0x00000000020e72ca */ /* 0x000fe200000e0000 */
[----:B------:R-:W-:Y:S01]  /*26390*/  UIADD3 UR4, UP0, UR40, 0x370, URZ ;  /* 0x0000037028047890 */ /* 0x000fe2000ff1e03f */
[----:B------:R-:W-:Y:S01]  /*263a0*/  R2UR UR9, R0 ;  /* 0x00000000000972ca */ /* 0x000fe200000e0000 */
[----:B------:R-:W-:Y:S01]  /*263b0*/  UMOV UR10, URZ ;  /* 0x0000003f000a7c82 */ /* 0x000fe20008000000 */
[----:B------:R-:W-:Y:S01]  /*263c0*/  PLOP3.LUT P0, PT, PT, PT, PT, 0x80, 0x0 ;  /* 0x000000000000781c */ /* 0x000fe20003f0f070 */
[----:B------:R-:W-:Y:S01]  /*263d0*/  UIADD3.X UR5, URZ, UR41, URZ, UP0, !UPT ;  /* 0x000000293f057290 */ /* 0x000fe200087fe43f */
[----:B------:R-:W-:Y:S01]  /*263e0*/  R2UR UR11, R4 ;  /* 0x00000000040b72ca */ /* 0x000fe200000e0000 */
[----:B------:R-:W-:Y:S01]  /*263f0*/  UMOV UR6, 0x0 ;  /* 0x0000000000067882 */ /* 0x000fe20000000000 */
[----:B------:R-:W-:Y:S01]  /*26400*/  R2UR UR12, R16 ;  /* 0x00000000100c72ca */ /* 0x000fe200000e0000 */
[----:B------:R-:W-:Y:S01]  /*26410*/  UMOV UR7, 0x14f00000 ;  /* 0x14f0000000077882 */ /* 0x000fe20000000000 */
[----:B------:R-:W-:Y:S01]  /*26420*/  R2UR UR13, R17 ;  /* 0x00000000110d72ca */ /* 0x000fe200000e0000 */
[----:B------:R-:W-:-:S02]  /*26430*/  UMOV UR15, 0x80 ;  /* 0x00000080000f7882 */ /* 0x000fc40000000000 */
[----:B------:R-:W-:Y:S02]  /*26440*/  UIADD3 UR8, UR14, 0x28400, URZ ;  /* 0x000284000e087890 */ /* 0x000fe4000fffe03f */
[----:B------:R-:W-:Y:S02]  /*26450*/  UIADD3 UR9, UR9, 0x38830, URZ ;  /* 0x0003883009097890 */ /* 0x000fe4000fffe03f */
[----:B------:R-:W-:-:S07]  /*26460*/  UIADD3 UR14, UR14, 0x2c400, URZ ;  /* 0x0002c4000e0e7890 */ /* 0x000fce000fffe03f */
[----:B------:R0:W-:Y:S02]  /*26470*/  UTMALDG.4D [UR8], [UR4], desc[UR6] ;  /* 0x00000608040075b4 */ /* 0x0001e40008019000 */
[----:B0-----:R-:W-:Y:S01]  /*26480*/  UMOV UR8, UR14 ;  /* 0x0000000e00087c82 */ /* 0x001fe20008000000 */
[----:B------:R-:W-:Y:S02]  /*26490*/  UMOV UR10, UR15 ;  /* 0x0000000f000a7c82 */ /* 0x000fe40008000000 */
[----:B------:R4:W-:Y:S01]  /*264a0*/  UTMALDG.4D [UR8], [UR4], desc[UR6] ;  /* 0x00000608040075b4 */ /* 0x0009e20008019000 */
[----:B--2---:R-:W-:-:S04]  /*264b0*/  LOP3.LUT R3, R3, 0xfffffffe, RZ, 0xc0, !PT ;  /* 0xfffffffe03037812 */ /* 0x004fc800078ec0ff */
[----:B------:R-:W-:-:S05]  /*264c0*/  @P0 LOP3.LUT R3, R3, 0x1, RZ, 0xfc, !PT ;  /* 0x0000000103030812 */ /* 0x000fca00078efcff */
[----:B------:R4:W-:Y:S01]  /*264d0*/  STL [R1+0x10], R3 ;  /* 0x0000100301007387 */ /* 0x0009e20000100800 */
[----:B------:R-:W-:Y:S01]  /*264e0*/  NOP ;  /* 0x0000000000007918 */ /* 0x000fe20000000000 */
.L_x_599:
[----:B----4-:R-:W2:Y:S04]  /*264f0*/  LDL.LU R3, [R1+0x48] ;  /* 0x0000480001037983 */ /* 0x010ea80000300800 */
[----:B01----:R-:W4:Y:S01]  /*26500*/  LDL.LU R4, [R1+0x58] ;  /* 0x0000580001047983 */ /* 0x003f220000300800 */
[----:B------:R-:W-:Y:S05]  /*26510*/  WARPSYNC.ALL ;  /* 0x0000000000007948 */ /* 0x000fea0003800000 */
[----:B------:R-:W-:Y:S01]  /*26520*/  ULDC.64 UR4, c[0x0][0x298] ;  /* 0x0000a60000047ab9 */ /* 0x000fe20000000a00 */
[----:B------:R-:W-:Y:S01]  /*26530*/  ULDC.64 UR6, c[0x0][0xa00] ;  /* 0x0002800000067ab9 */ /* 0x000fe20000000a00 */
[----:B------:R-:W-:Y:S01]  /*26540*/  VIADD R2, R18, 0x20400 ;  /* 0x0002040012027836 */ /* 0x000fe20000000000 */
[----:B------:R-:W-:Y:S01]  /*26550*/  BAR.SYNC.DEFER_BLOCKING 0x8, 0x180 ;  /* 0x0206000000007b1d */ /* 0x000fe20000010000 */
[----:B------:R-:W-:-:S03]  /*26560*/  ISETP.NE.U32.AND P0, PT, RZ, UR6, PT ;  /* 0x00000006ff007c0c */ /* 0x000fc6000bf05070 */
[----:B------:R-:W-:Y:S02]  /*26570*/  LOP3.LUT P1, RZ, R2, 0x3ff, RZ, 0xc0, !PT ;  /* 0x000003ff02ff7812 */ /* 0x000fe4000782c0ff */
[----:B------:R-:W-:Y:S01]  /*26580*/  ISETP.NE.AND.EX P0, PT, RZ, UR7, PT, P0 ;  /* 0x00000007ff007c0c */ /* 0x000fe2000bf05300 */
[----:B------:R-:W-:Y:S03]  /*26590*/  BSSY B6, `(.L_x_606) ;  /* 0x000001c000067945 */ /* 0x000fe60003800000 */
[----:B------:R-:W-:Y:S02]  /*265a0*/  SEL R19, R19, RZ, !P0 ;  /* 0x000000ff13137207 */ /* 0x000fe40004000000 */
[----:B--2---:R-:W-:Y:S02]  /*265b0*/  SHF.R.S32.HI R0, RZ, 0x1f, R3 ;  /* 0x0000001fff007819 */ /* 0x004fe40000011403 */
[----:B----4-:R-:W-:-:S03]  /*265c0*/  SEL R4, R4, RZ, !P0 ;  /* 0x000000ff04047207 */ /* 0x010fc60004000000 */
[----:B------:R-:W-:-:S04]  /*265d0*/  IMAD R0, R0, UR4, RZ ;  /* 0x0000000400007c24 */ /* 0x000fc8000f8e02ff */
[C---:B------:R-:W-:Y:S02]  /*265e0*/  IMAD R0, R3.reuse, UR5, R0 ;  /* 0x0000000503007c24 */ /* 0x040fe4000f8e0200 */
[----:B------:R-:W-:-:S05]  /*265f0*/  IMAD.WIDE.U32 R2, R3, UR4, RZ ;  /* 0x0000000403027c25 */ /* 0x000fca000f8e00ff */
[----:B------:R-:W-:Y:S01]  /*26600*/  IADD3 R0, R3, R0, RZ ;  /* 0x0000000003007210 */ /* 0x000fe20007ffe0ff */
[----:B------:R0:W-:Y:S04]  /*26610*/  STL.64 [R1+0x50], R2 ;  /* 0x0000500201007387 */ /* 0x0001e80000100a00 */
[----:B------:R0:W-:Y:S04]  /*26620*/  STL [R1+0x48], R4 ;  /* 0x0000480401007387 */ /* 0x0001e80000100800 */
[----:B------:R0:W-:Y:S01]  /*26630*/  STL [R1+0x44], R0 ;  /* 0x0000440001007387 */ /* 0x0001e20000100800 */
[----:B------:R-:W-:Y:S05]  /*26640*/  @!P1 BRA `(.L_x_607) ;  /* 0x0000000000409947 */ /* 0x000fea0003800000 */
[----:B0-----:R-:W-:Y:S01]  /*26650*/  MOV R2, 0x0 ;  /* 0x0000000000027802 */ /* 0x001fe20000000f00 */
[----:B------:R-:W-:Y:S01]  /*26660*/  ULDC.64 UR4, c[0x4][0xc0] ;  /* 0x0100300000047ab9 */ /* 0x000fe20000000a00 */
[----:B------:R-:W-:Y:S01]  /*26670*/  ULDC.64 UR6, c[0x4][0xc8] ;  /* 0x0100320000067ab9 */ /* 0x000fe20000000a00 */
[----:B------:R-:W-:Y:S01]  /*26680*/  ULDC.64 UR8, c[0x4][0x28] ;  /* 0x01000a0000087ab9 */ /* 0x000fe20000000a00 */
[----:B------:R-:W-:Y:S01]  /*26690*/  IMAD.U32 R4, RZ, RZ, UR4 ;  /* 0x00000004ff047e24 */ /* 0x000fe2000f8e00ff */
[----:B---3--:R-:W-:Y:S01]  /*266a0*/  MOV R10, UR8 ;  /* 0x00000008000a7c02 */ /* 0x008fe20008000f00 */
        /* <DEDUP_REMOVED lines=10> */
.L_x_607:
[----:B------:R-:W-:Y:S05]  /*26750*/  BSYNC B6 ;  /* 0x0000000000067941 */ /* 0x000fea0003800000 */
.L_x_606:
[----:B0-----:R-:W2:Y:S01]  /*26760*/  LDL.LU R0, [R1+0x48] ;  /* 0x0000480001007983 */ /* 0x001ea20000300800 */
[----:B------:R-:W0:Y:S01]  /*26770*/  LDC R8, c[0x0][0x448] ;  /* 0x00011200ff087b82 */ /* 0x000e220000000800 */
[----:B------:R-:W-:Y:S01]  /*26780*/  ULDC.64 UR4, c[0x0][0x2d8] ;  /* 0x0000b60000047ab9 */ /* 0x000fe20000000a00 */
[----:B------:R-:W-:Y:S01]  /*26790*/  ULDC.64 UR6, c[0x0][0x280] ;  /* 0x0000a00000067ab9 */ /* 0x000fe20000000a00 */
[----:B------:R-:W4:Y:S04]  /*267a0*/  LDL.LU R4, [R1+0x44] ;  /* 0x0000440001047983 */ /* 0x000f280000300800 */
[----:B------:R-:W4:Y:S04]  /*267b0*/  LDL.LU.64 R2, [R1+0x50] ;  /* 0x0000500001027983 */ /* 0x000f280000300a00 */
[----:B------:R-:W2:Y:S01]  /*267c0*/  LDL.LU R5, [R1+0x4] ;  /* 0x0000040001057983 */ /* 0x000ea20000300800 */
[----:B0-----:R-:W-:Y:S01]  /*267d0*/  ISETP.NE.AND P0, PT, R8, 0x1, PT ;  /* 0x000000010800780c */ /* 0x001fe20003f05270 */
[----:B---3--:R-:W0:-:S12]  /*267e0*/  S2R R9, SR_TID.X ;  /* 0x0000000000097919 */ /* 0x008e180000002100 */
[----:B------:R-:W1:Y:S01]  /*267f0*/  @P0 LDC R7, c[0x0][0x450] ;  /* 0x00011400ff070b82 */ /* 0x000e620000000800 */
[----:B0-----:R-:W-:-:S05]  /*26800*/  IMAD.SHL.U32 R9, R9, 0x10, RZ ;  /* 0x0000001009097824 */ /* 0x001fca00078e00ff */
[----:B------:R-:W-:-:S04]  /*26810*/  LOP3.LUT R9, R9, 0x70, RZ, 0xc0, !PT ;  /* 0x0000007009097812 */ /* 0x000fc800078ec0ff */
[----:B------:R-:W-:Y:S02]  /*26820*/  LOP3.LUT R9, R9, 0x80, RZ, 0xfc, !PT ;  /* 0x0000008009097812 */ /* 0x000fe400078efcff */
[----:B----4-:R-:W-:Y:S02]  /*26830*/  MOV R3, R4 ;  /* 0x0000000400037202 */ /* 0x010fe40000000f00 */
[----:B------:R-:W0:Y:S01]  /*26840*/  S2R R4, SR_TID.X ;  /* 0x0000000000047919 */ /* 0x000e220000002100 */
[----:B------:R-:W-:-:S04]  /*26850*/  IMAD.WIDE.U32 R2, R16, UR4, R2 ;  /* 0x0000000410027c25 */ /* 0x000fc8000f8e0002 */
[----:B--2---:R-:W-:Y:S01]  /*26860*/  IMAD.SHL.U32 R5, R5, 0x80, RZ ;  /* 0x0000008005057824 */ /* 0x004fe200078e00ff */
[C---:B0-----:R-:W-:Y:S01]  /*26870*/  LOP3.LUT R6, R4.reuse, 0x7f, RZ, 0xc0, !PT ;  /* 0x0000007f04067812 */ /* 0x041fe200078ec0ff */
[----:B------:R-:W-:-:S03]  /*26880*/  IMAD.SHL.U32 R4, R4, 0x10, RZ ;  /* 0x0000001004047824 */ /* 0x000fc600078e00ff */
[----:B------:R-:W-:-:S04]  /*26890*/  SHF.R.U32.HI R6, RZ, 0x3, R6 ;  /* 0x00000003ff067819 */ /* 0x000fc80000011606 */
[----:B------:R-:W-:Y:S02]  /*268a0*/  LOP3.LUT R4, R6, 0x70, R4, 0xf8, !PT ;  /* 0x0000007006047812 */ /* 0x000fe400078ef804 */
[----:B------:R-:W0:Y:S01]  /*268b0*/  @P0 LDC R6, c[0x0][0x44c] ;  /* 0x00011300ff060b82 */ /* 0x000e220000000800 */
[----:B------:R-:W-:Y:S01]  /*268c0*/  IMAD R3, R16, UR5, R3 ;  /* 0x0000000510037c24 */ /* 0x000fe2000f8e0203 */
[----:B------:R-:W-:Y:S01]  /*268d0*/  ULDC.64 UR4, c[0x0][0x2e0] ;  /* 0x0000b80000047ab9 */ /* 0x000fe20000000a00 */
[----:B------:R-:W-:Y:S01]  /*268e0*/  LOP3.LUT R4, R4, R5, RZ, 0xfc, !PT ;  /* 0x0000000504047212 */ /* 0x000fe200078efcff */
[----:B------:R-:W-:Y:S02]  /*268f0*/  IMAD R0, R0, UR4, RZ ;  /* 0x0000000400007c24 */ /* 0x000fe4000f8e02ff */
[----:B------:R-:W-:-:S04]  /*26900*/  IMAD.WIDE.U32 R2, R19, UR4, R2 ;  /* 0x0000000413027c25 */ /* 0x000fc8000f8e0002 */
[----:B------:R-:W-:Y:S01]  /*26910*/  IMAD R0, R19, UR5, R0 ;  /* 0x0000000513007c24 */ /* 0x000fe2000f8e0200 */
[----:B------:R-:W-:Y:S01]  /*26920*/  ULDC.64 UR4, c[0x0][0x2d0] ;  /* 0x0000b40000047ab9 */ /* 0x000fe20000000a00 */
[----:B------:R2:W5:Y:S02]  /*26930*/  LDL R19, [R1+0x5c] ;  /* 0x00005c0001137983 */ /* 0x0005640000100800 */
[----:B------:R-:W-:Y:S02]  /*26940*/  IMAD.IADD R3, R3, 0x1, R0 ;  /* 0x0000000103037824 */ /* 0x000fe400078e0200 */
[----:B------:R-:W-:Y:S02]  /*26950*/  IMAD.MOV.U32 R0, RZ, RZ, R4 ;  /* 0x000000ffff007224 */ /* 0x000fe400078e0004 */
[----:B0-----:R-:W-:-:S05]  /*26960*/  @P0 IMAD.HI.U32 R6, R4, R6, RZ ;  /* 0x0000000604060227 */ /* 0x001fca00078e00ff */
[----:B-1----:R-:W-:-:S04]  /*26970*/  @P0 SHF.R.U32.HI R0, RZ, R7, R6 ;  /* 0x00000007ff000219 */ /* 0x002fc80000011606 */
[----:B------:R-:W-:-:S05]  /*26980*/  IADD3 R6, -R0, RZ, RZ ;  /* 0x000000ff00067210 */ /* 0x000fca0007ffe1ff */
[----:B------:R-:W-:Y:S01]  /*26990*/  IMAD R4, R8, R6, R4 ;  /* 0x0000000608047224 */ /* 0x000fe200078e0204 */
[----:B------:R-:W-:Y:S01]  /*269a0*/  SHF.R.S32.HI R6, RZ, 0x1f, R0 ;  /* 0x0000001fff067819 */ /* 0x000fe20000011400 */
[----:B------:R-:W-:-:S04]  /*269b0*/  IMAD.WIDE.U32 R2, R0, UR4, R2 ;  /* 0x0000000400027c25 */ /* 0x000fc8000f8e0002 */
[----:B------:R-:W-:-:S04]  /*269c0*/  IMAD R6, R6, UR4, RZ ;  /* 0x0000000406067c24 */ /* 0x000fc8000f8e02ff */
[----:B------:R-:W-:Y:S01]  /*269d0*/  IMAD R0, R0, UR5, R6 ;  /* 0x0000000500007c24 */ /* 0x000fe2000f8e0206 */
[----:B------:R-:W-:-:S03]  /*269e0*/  ULDC.64 UR4, c[0x0][0x2c8] ;  /* 0x0000b20000047ab9 */ /* 0x000fc60000000a00 */
[----:B------:R-:W-:Y:S01]  /*269f0*/  IMAD.IADD R3, R3, 0x1, R0 ;  /* 0x0000000103037824 */ /* 0x000fe200078e0200 */
[----:B------:R-:W-:Y:S01]  /*26a00*/  SHF.R.S32.HI R0, RZ, 0x1f, R4 ;  /* 0x0000001fff007819 */ /* 0x000fe20000011404 */
[----:B------:R-:W-:-:S04]  /*26a10*/  IMAD.WIDE.U32 R2, R4, UR4, R2 ;  /* 0x0000000404027c25 */ /* 0x000fc8000f8e0002 */
[----:B------:R-:W-:Y:S01]  /*26a20*/  IMAD R0, R0, UR4, RZ ;  /* 0x0000000400007c24 */ /* 0x000fe2000f8e02ff */
[----:B------:R-:W-:Y:S02]  /*26a30*/  ULDC UR4, c[0x0][0x2b8] ;  /* 0x0000ae0000047ab9 */ /* 0x000fe40000000800 */
[----:B------:R-:W-:Y:S02]  /*26a40*/  ISETP.GE.AND P1, PT, R9, UR4, PT ;  /* 0x0000000409007c0c */ /* 0x000fe4000bf26270 */
[----:B------:R2:W5:Y:S01]  /*26a50*/  LDL R9, [R1+0x40] ;  /* 0x0000400001097983 */ /* 0x0005620000100800 */
[----:B------:R-:W0:Y:S01]  /*26a60*/  S2R R7, SR_TID.X ;  /* 0x0000000000077919 */ /* 0x000e220000002100 */
[----:B------:R-:W-:Y:S01]  /*26a70*/  IMAD R0, R4, UR5, R0 ;  /* 0x0000000504007c24 */ /* 0x000fe2000f8e0200 */
[----:B------:R-:W-:-:S04]  /*26a80*/  IADD3 R4, P2, R2, UR6, RZ ;  /* 0x0000000602047c10 */ /* 0x000fc8000ff5e0ff */
[----:B------:R-:W-:Y:S01]  /*26a90*/  IADD3.X R3, R3, UR7, R0, P2, !PT ;  /* 0x0000000703037c10 */ /* 0x000fe200097fe400 */
[----:B0-----:R-:W-:-:S05]  /*26aa0*/  IMAD.SHL.U32 R10, R7, 0x10, RZ ;  /* 0x00000010070a7824 */ /* 0x001fca00078e00ff */
[----:B------:R-:W-:-:S04]  /*26ab0*/  LOP3.LUT R10, R10, 0x70, RZ, 0xc0, !PT ;  /* 0x000000700a0a7812 */ /* 0x000fc800078ec0ff */
[----:B------:R-:W-:Y:S01]  /*26ac0*/  ISETP.GE.AND P0, PT, R10, UR4, PT ;  /* 0x000000040a007c0c */ /* 0x000fe2000bf06270 */
[----:B------:R-:W-:-:S03]  /*26ad0*/  UMOV UR4, 0xffffffff ;  /* 0xffffffff00047882 */ /* 0x000fc60000000000 */
[----:B--2---:R-:W-:Y:S09]  /*26ae0*/  BRA.DIV UR4, `(.L_x_608) ;  /* 0x0000008a04907947 */ /* 0x004ff2000b800000 */
[----:B------:R-:W0:Y:S01]  /*26af0*/  S2R R6, SR_TID.X ;  /* 0x0000000000067919 */ /* 0x000e220000002100 */
[----:B-----5:R-:W-:Y:S01]  /*26b00*/  IMAD R2, R19, R8, RZ ;  /* 0x0000000813027224 */ /* 0x020fe200078e02ff */
[----:B------:R-:W1:Y:S04]  /*26b10*/  SHFL.IDX PT, R7, R4, RZ, 0x181f ;  /* 0x00181fff04077589 */ /* 0x000e6800000e0000 */
[----:B------:R-:W-:Y:S01]  /*26b20*/  SHFL.IDX PT, R8, R3, 0x1, 0x181f ;  /* 0x00381f0003087f89 */ /* 0x000fe200000e0000 */
[----:B0-----:R-:W-:-:S04]  /*26b30*/  LOP3.LUT R6, R6, 0x7f, RZ, 0xc0, !PT ;  /* 0x0000007f06067812 */ /* 0x001fc800078ec0ff */
[----:B------:R-:W-:-:S05]  /*26b40*/  SHF.R.U32.HI R6, RZ, 0x3, R6 ;  /* 0x00000003ff067819 */ /* 0x000fca0000011606 */
[----:B------:R-:W-:Y:S02]  /*26b50*/  IMAD.IADD R0, R6, 0x1, R5 ;  /* 0x0000000106007824 */ /* 0x000fe400078e0205 */
[----:B------:R-:W0:Y:S03]  /*26b60*/  SHFL.IDX PT, R6, R3, RZ, 0x181f ;  /* 0x00181fff03067589 */ /* 0x000e2600000e0000 */
[C---:B------:R-:W-:Y:S02]  /*26b70*/  ISETP.GE.AND P4, PT, R0.reuse, R2, PT ;  /* 0x000000020000720c */ /* 0x040fe40003f86270 */
[----:B------:R-:W-:-:S04]  /*26b80*/  IADD3 R5, R0, 0x10, RZ ;  /* 0x0000001000057810 */ /* 0x000fc80007ffe0ff */
[----:B------:R-:W-:Y:S02]  /*26b90*/  ISETP.GE.AND P2, PT, R5, R2, PT ;  /* 0x000000020500720c */ /* 0x000fe40003f46270 */
[----:B------:R-:W2:Y:S05]  /*26ba0*/  SHFL.IDX PT, R5, R4, 0x1, 0x181f ;  /* 0x00381f0004057f89 */ /* 0x000eaa00000e0000 */
[----:B-1----:R-:W-:-:S05]  /*26bb0*/  @!P4 IADD3 R7, P3, R10, R7, RZ ;  /* 0x000000070a07c210 */ /* 0x002fca0007f7e0ff */
[----:B0-----:R-:W-:-:S05]  /*26bc0*/  @!P4 IMAD.X R6, RZ, RZ, R6, P3 ;  /* 0x000000ffff06c224 */ /* 0x001fca00018e0606 */
[----:B------:R-:W-:-:S04]  /*26bd0*/  @!P4 LOP3.LUT R7, R7, R6, RZ, 0x3c, !PT ;  /* 0x000000060707c212 */ /* 0x000fc800078e3cff */
[----:B------:R-:W-:-:S04]  /*26be0*/  @!P4 LOP3.LUT R6, R7, R6, RZ, 0x3c, !PT ;  /* 0x000000060706c212 */ /* 0x000fc800078e3cff */
[----:B------:R-:W-:-:S05]  /*26bf0*/  @!P4 LOP3.LUT R7, R7, R6, RZ, 0x3c, !PT ;  /* 0x000000060707c212 */ /* 0x000fca00078e3cff */
[----:B------:R-:W-:Y:S04]  /*26c00*/  @!P4 LDGSTS.E.BYPASS.LTC128B.128 [R9+0x20400], desc[UR42][R6.64], !P0 ;  /* 0x204000000609cfae */ /* 0x000fe8000c101d6a */
[----:B------:R2:W-:Y:S02]  /*26c10*/  @!P4 LDGSTS.E.BYPASS.LTC128B.128 [R9+0x24400], desc[UR42][R6.64+0x80], !P1 ;  /* 0x244000800609cfae */ /* 0x0005e4000c901d6a */
[----:B--2---:R-:W-:Y:S01]  /*26c20*/  @!P2 IADD3 R7, P3, R10, R5, RZ ;  /* 0x000000050a07a210 */ /* 0x004fe20007f7e0ff */
[----:B------:R-:W-:-:S04]  /*26c30*/  VIADD R5, R0, 0x20 ;  /* 0x0000002000057836 */ /* 0x000fc80000000000 */
[----:B------:R-:W-:-:S05]  /*26c40*/  @!P2 IMAD.X R6, RZ, RZ, R8, P3 ;  /* 0x000000ffff06a224 */ /* 0x000fca00018e0608 */
[----:B------:R-:W-:-:S04]  /*26c50*/  @!P2 LOP3.LUT R7, R7, R6, RZ, 0x3c, !PT ;  /* 0x000000060707a212 */ /* 0x000fc800078e3cff */
[----:B------:R-:W-:-:S04]  /*26c60*/  @!P2 LOP3.LUT R6, R7, R6, RZ, 0x3c, !PT ;  /* 0x000000060706a212 */ /* 0x000fc800078e3cff */
[----:B------:R-:W-:-:S05]  /*26c70*/  @!P2 LOP3.LUT R7, R7, R6, RZ, 0x3c, !PT ;  /* 0x000000060707a212 */ /* 0x000fca00078e3cff */
[----:B------:R-:W-:Y:S04]  /*26c80*/  @!P2 LDGSTS.E.BYPASS.LTC128B.128 [R9+0x20c00], desc[UR42][R6.64], !P0 ;  /* 0x20c000000609afae */ /* 0x000fe8000c101d6a */
[----:B------:R0:W-:Y:S01]  /*26c90*/  @!P2 LDGSTS.E.BYPASS.LTC128B.128 [R9+0x24c00], desc[UR42][R6.64+0x80], !P1 ;  /* 0x24c000800609afae */ /* 0x0001e2000c901d6a */
[----:B------:R-:W-:-:S03]  /*26ca0*/  ISETP.GE.AND P2, PT, R5, R2, PT ;  /* 0x000000020500720c */ /* 0x000fc60003f46270 */
[----:B------:R-:W1:Y:S04]  /*26cb0*/  SHFL.IDX PT, R5, R4, 0x2, 0x181f ;  /* 0x00581f0004057f89 */ /* 0x000e6800000e0000 */
[----:B0-----:R-:W0:Y:S06]  /*26cc0*/  SHFL.IDX PT, R6, R3, 0x2, 0x181f ;  /* 0x00581f0003067f89 */ /* 0x001e2c00000e0000 */
[----:B-1----:R-:W-:-:S05]  /*26cd0*/  @!P2 IADD3 R5, P3, R10, R5, RZ ;  /* 0x000000050a05a210 */ /* 0x002fca0007f7e0ff */
[----:B0-----:R-:W-:-:S05]  /*26ce0*/  @!P2 IMAD.X R6, RZ, RZ, R6, P3 ;  /* 0x000000ffff06a224 */ /* 0x001fca00018e0606 */
[----:B------:R-:W-:Y:S01]  /*26cf0*/  @!P2 MOV R7, R6 ;  /* 0x000000060007a202 */ /* 0x000fe20000000f00 */
[----:B------:R-:W-:Y:S02]  /*26d00*/  @!P2 IMAD.MOV.U32 R6, RZ, RZ, R5 ;  /* 0x000000ffff06a224 */ /* 0x000fe400078e0005 */
[----:B------:R-:W-:-:S03]  /*26d10*/  VIADD R5, R0, 0x30 ;  /* 0x0000003000057836 */ /* 0x000fc60000000000 */
[----:B------:R-:W-:Y:S04]  /*26d20*/  @!P2 LDGSTS.E.BYPASS.LTC128B.128 [R9+0x21400], desc[UR42][R6.64], !P0 ;  /* 0x214000000609afae */ /* 0x000fe8000c101d6a */
[----:B------:R0:W-:Y:S01]  /*26d30*/  @!P2 LDGSTS.E.BYPASS.LTC128B.128 [R9+0x25400], desc[UR42][R6.64+0x80], !P1 ;  /* 0x254000800609afae */ /* 0x0001e2000c901d6a */
[----:B------:R-:W-:-:S03]  /*26d40*/  ISETP.GE.AND P2, PT, R5, R2, PT ;  /* 0x000000020500720c */ /* 0x000fc60003f46270 */
[----:B------:R-:W1:Y:S04]  /*26d50*/  SHFL.IDX PT, R5, R4, 0x3, 0x181f ;  /* 0x00781f0004057f89 */ /* 0x000e6800000e0000 */
[----:B0-----:R-:W0:Y:S06]  /*26d60*/  SHFL.IDX PT, R6, R3, 0x3, 0x181f ;  /* 0x00781f0003067f89 */ /* 0x001e2c00000e0000 */
[----:B-1----:R-:W-:-:S05]  /*26d70*/  @!P2 IADD3 R5, P3, R10, R5, RZ ;  /* 0x000000050a05a210 */ /* 0x002fca0007f7e0ff */
[----:B0-----:R-:W-:-:S04]  /*26d80*/  @!P2 IMAD.X R6, RZ, RZ, R6, P3 ;  /* 0x000000ffff06a224 */ /* 0x001fc800018e0606 */
[----:B------:R-:W-:Y:S01]  /*26d90*/  @!P2 IMAD.MOV.U32 R7, RZ, RZ, R6 ;  /* 0x000000ffff07a224 */ /* 0x000fe200078e0006 */
[----:B------:R-:W-:Y:S01]  /*26da0*/  @!P2 MOV R6, R5 ;  /* 0x000000050006a202 */ /* 0x000fe20000000f00 */
[----:B------:R-:W-:-:S04]  /*26db0*/  VIADD R5, R0, 0x40 ;  /* 0x0000004000057836 */ /* 0x000fc80000000000 */
[----:B------:R-:W-:Y:S04]  /*26dc0*/  @!P2 LDGSTS.E.BYPASS.LTC128B.128 [R9+0x21c00], desc[UR42][R6.64], !P0 ;  /* 0x21c000000609afae */ /* 0x000fe8000c101d6a */
[----:B------:R0:W-:Y:S01]  /*26dd0*/  @!P2 LDGSTS.E.BYPASS.LTC128B.128 [R9+0x25c00], desc[UR42][R6.64+0x80], !P1 ;  /* 0x25c000800609afae */ /* 0x0001e2000c901d6a */
[----:B------:R-:W-:-:S03]  /*26de0*/  ISETP.GE.AND P2, PT, R5, R2, PT ;  /* 0x000000020500720c */ /* 0x000fc60003f46270 */
[----:B------:R-:W1:Y:S04]  /*26df0*/  SHFL.IDX PT, R5, R4, 0x4, 0x181f ;  /* 0x00981f0004057f89 */ /* 0x000e6800000e0000 */
[----:B0-----:R-:W0:Y:S06]  /*26e00*/  SHFL.IDX PT, R6, R3, 0x4, 0x181f ;  /* 0x00981f0003067f89 */ /* 0x001e2c00000e0000 */
[----:B-1----:R-:W-:-:S05]  /*26e10*/  @!P2 IADD3 R5, P3, R10, R5, RZ ;  /* 0x000000050a05a210 */ /* 0x002fca0007f7e0ff */
[----:B0-----:R-:W-:-:S04]  /*26e20*/  @!P2 IMAD.X R6, RZ, RZ, R6, P3 ;  /* 0x000000ffff06a224 */ /* 0x001fc800018e0606 */
[----:B------:R-:W-:Y:S02]  /*26e30*/  @!P2 IMAD.MOV.U32 R7, RZ, RZ, R6 ;  /* 0x000000ffff07a224 */ /* 0x000fe400078e0006 */
[----:B------:R-:W-:Y:S01]  /*26e40*/  @!P2 IMAD.MOV.U32 R6, RZ, RZ, R5 ;  /* 0x000000ffff06a224 */ /* 0x000fe200078e0005 */
[----:B------:R-:W-:-:S04]  /*26e50*/  IADD3 R5, R0, 0x50, RZ ;  /* 0x0000005000057810 */ /* 0x000fc80007ffe0ff */
        /* <DEDUP_REMOVED lines=8> */
[----:B------:R-:W-:Y:S02]  /*26ee0*/  @!P2 IMAD.MOV.U32 R6, RZ, RZ, R5 ;  /* 0x000000ffff06a224 */ /* 0x000fe400078e0005 */
[----:B------:R-:W-:-:S03]  /*26ef0*/  VIADD R5, R0, 0x60 ;  /* 0x0000006000057836 */ /* 0x000fc60000000000 */
[----:B------:R-:W-:Y:S04]  /*26f00*/  @!P2 LDGSTS.E.BYPASS.LTC128B.128 [R9+0x22c00], desc[UR42][R6.64], !P0 ;  /* 0x22c000000609afae */ /* 0x000fe8000c101d6a */
[----:B------:R0:W-:Y:S01]  /*26f10*/  @!P2 LDGSTS.E.BYPASS.LTC128B.128 [R9+0x26c00], desc[UR42][R6.64+0x80], !P1 ;  /* 0x26c000800609afae */ /* 0x0001e2000c901d6a */
[----:B------:R-:W-:-:S03]  /*26f20*/  ISETP.GE.AND P2, PT, R5, R2, PT ;  /* 0x000000020500720c */ /* 0x000fc60003f46270 */
[----:B------:R-:W1:Y:S04]  /*26f30*/  SHFL.IDX PT, R5, R4, 0x6, 0x181f ;  /* 0x00d81f0004057f89 */ /* 0x000e6800000e0000 */
[----:B0-----:R-:W0:Y:S06]  /*26f40*/  SHFL.IDX PT, R6, R3, 0x6, 0x181f ;  /* 0x00d81f0003067f89 */ /* 0x001e2c00000e0000 */
[----:B-1----:R-:W-:-:S04]  /*26f50*/  @!P2 IADD3 R5, P3, R10, R5, RZ ;  /* 0x000000050a05a210 */ /* 0x002fc80007f7e0ff */
[----:B0-----:R-:W-:-:S05]  /*26f60*/  @!P2 IADD3.X R6, RZ, R6, RZ, P3, !PT ;  /* 0x00000006ff06a210 */ /* 0x001fca0001ffe4ff */
[----:B------:R-:W-:Y:S02]  /*26f70*/  @!P2 IMAD.MOV.U32 R7, RZ, RZ, R6 ;  /* 0x000000ffff07a224 */ /* 0x000fe400078e0006 */
[----:B------:R-:W-:Y:S02]  /*26f80*/  @!P2 IMAD.MOV.U32 R6, RZ, RZ, R5 ;  /* 0x000000ffff06a224 */ /* 0x000fe400078e0005 */
[----:B------:R0:W1:Y:S04]  /*26f90*/  SHFL.IDX PT, R5, R3, 0x7, 0x181f ;  /* 0x00f81f0003057f89 */ /* 0x00006800000e0000 */
[----:B------:R0:W-:Y:S04]  /*26fa0*/  @!P2 LDGSTS.E.BYPASS.LTC128B.128 [R9+0x23400], desc[UR42][R6.64], !P0 ;  /* 0x234000000609afae */ /* 0x0001e8000c101d6a */
[----:B------:R0:W-:Y:S04]  /*26fb0*/  @!P2 LDGSTS.E.BYPASS.LTC128B.128 [R9+0x27400], desc[UR42][R6.64+0x80], !P1 ;  /* 0x274000800609afae */ /* 0x0001e8000c901d6a */
[----:B------:R0:W2:Y:S02]  /*26fc0*/  SHFL.IDX PT, R3, R4, 0x7, 0x181f ;  /* 0x00f81f0004037f89 */ /* 0x0000a400000e0000 */
.L_x_892:
[----:B------:R-:W-:Y:S01]  /*26fd0*/  VIADD R0, R0, 0x70 ;  /* 0x0000007000007836 */ /* 0x000fe20000000000 */
[----:B------:R-:W-:Y:S04]  /*26fe0*/  BSSY B0, `(.L_x_609) ;  /* 0x000000a000007945 */ /* 0x000fe80003800000 */
[----:B------:R-:W-:-:S13]  /*26ff0*/  ISETP.GE.AND P2, PT, R0, R2, PT ;  /* 0x000000020000720c */ /* 0x000fda0003f46270 */
[----:B------:R-:W-:Y:S05]  /*27000*/  @P2 BRA `(.L_x_610) ;  /* 0x00000000001c2947 */ /* 0x000fea0003800000 */
[----:B--2---:R-:W-:-:S05]  /*27010*/  IADD3 R2, P2, R10, R3, RZ ;  /* 0x000000030a027210 */ /* 0x004fca0007f5e0ff */
[----:B01----:R-:W-:-:S05]  /*27020*/  IMAD.X R3, RZ, RZ, R5, P2 ;  /* 0x000000ffff037224 */ /* 0x003fca00010e0605 */
[----:B------:R-:W-:Y:S01]  /*27030*/  @!PT LDS RZ, [RZ] ;  /* 0x00000000fffff984 */ /* 0x000fe20000000800 */
[----:B------:R-:W-:Y:S01]  /*27040*/  @!PT LDS RZ, [RZ] ;  /* 0x00000000fffff984 */ /* 0x000fe20000000800 */
[----:B------:R-:W-:Y:S01]  /*27050*/  @!PT LDS RZ, [RZ] ;  /* 0x00000000fffff984 */ /* 0x000fe20000000800 */
[----:B------:R3:W-:Y:S04]  /*27060*/  LDGSTS.E.BYPASS.LTC128B.128 [R9+0x23c00], desc[UR42][R2.64], !P0 ;  /* 0x23c0000002097fae */ /* 0x0007e8000c101d6a */
[----:B------:R3:W-:Y:S02]  /*27070*/  LDGSTS.E.BYPASS.LTC128B.128 [R9+0x27c00], desc[UR42][R2.64+0x80], !P1 ;  /* 0x27c0008002097fae */ /* 0x0007e4000c901d6a */
.L_x_610:
[----:B------:R-:W-:Y:S05]  /*27080*/  BSYNC B0 ;  /* 0x0000000000007941 */ /* 0x000fea0003800000 */
.L_x_609:
[----:B------:R-:W-:Y:S01]  /*27090*/  NOP ;  /* 0x0000000000007918 */ /* 0x000fe20000000000 */
[----:B------:R-:W-:-:S13]  /*270a0*/  PLOP3.LUT P0, PT, PT, PT, PT, 0x80, 0x0 ;  /* 0x000000000000781c */ /* 0x000fda0003f0f070 */
.L_x_611:
[----:B------:R-:W-:Y:S02]  /*270b0*/  PLOP3.LUT P1, PT, P1, P0, PT, 0xa2, 0x0 ;  /* 0x000000000000781c */ /* 0x000fe40000f21472 */
[----:B------:R-:W-:-:S08]  /*270c0*/  @P0 R2UR P1, UR4, R18 ;  /* 0x00000000120402ca */ /* 0x000fd00000020000 */
[----:B------:R-:W-:-:S05]  /*270d0*/  @P0 PLOP3.LUT P0, PT, P1, PT, PT, 0x80, 0x0 ;  /* 0x000000000000081c */ /* 0x000fca0000f0f070 */
[----:B------:R-:W-:Y:S01]  /*270e0*/  @!P1 SYNCS.ARRIVE.TRANS64.RED.A0T1 RZ, [UR4+0x38800], RZ ;  /* 0x038800ffffff99a7 */ /* 0x000fe20008200404 */
[----:B------:R-:W-:Y:S07]  /*270f0*/  @!P1 ARRIVES.LDGSTSBAR.64.TRANSCNT [UR4+0x38800] ;  /* 0x03880000ff0099b0 */ /* 0x000fee0008000a84 */
[----:B------:R-:W-:Y:S05]  /*27100*/  @P0 BRA.U.ANY `(.L_x_611) ;  /* 0xfffffffd00e80947 */ /* 0x000fea000393ffff */
[----:B---3--:R-:W3:Y:S02]  /*27110*/  LDL.LU R2, [R1+0x64] ;  /* 0x0000640001027983 */ /* 0x008ee40000300800 */
[----:B---3--:R-:W-:-:S04]  /*27120*/  IADD3 R2, R2, 0x1, RZ ;  /* 0x0000000102027810 */ /* 0x008fc80007ffe0ff */
[----:B------:R-:W-:Y:S01]  /*27130*/  LEA.HI R0, R2, R2, RZ, 0x1 ;  /* 0x0000000202007211 */ /* 0x000fe200078f08ff */
[----:B------:R3:W-:Y:S03]  /*27140*/  STL [R1+0x64], R2 ;  /* 0x0000640201007387 */ /* 0x0007e60000100800 */
[----:B------:R-:W-:-:S05]  /*27150*/  LOP3.LUT R0, R0, 0xfffffffe, RZ, 0xc0, !PT ;  /* 0xfffffffe00007812 */ /* 0x000fca00078ec0ff */
[----:B------:R-:W-:-:S05]  /*27160*/  IMAD.IADD R0, R2, 0x1, -R0 ;  /* 0x0000000102007824 */ /* 0x000fca00078e0a00 */
[----:B------:R-:W-:Y:S01]  /*27170*/  SHF.L.U32 R0, R0, 0x1f, RZ ;  /* 0x0000001f00007819 */ /* 0x000fe200000006ff */
[----:B------:R-:W-:Y:S01]  /*27180*/  NOP ;  /* 0x0000000000007918 */ /* 0x000fe20000000000 */
[----:B------:R3:W-:Y:S01]  /*27190*/  SYNCS.ARRIVE.TRANS64.A1T0 RZ, [R18+URZ+0x38800], RZ ;  /* 0x038800ff12ff79a7 */ /* 0x0007e2000810003f */
[----:B------:R-:W-:Y:S01]  /*271a0*/  BSSY B0, `(.L_x_612) ;  /* 0x0000003000007945 */ /* 0x000fe20003800000 */
[----:B------:R-:W4:Y:S03]  /*271b0*/  SYNCS.PHASECHK.TRANS64.TRYWAIT P0, [R18+URZ+0x38820], R0 ;  /* 0x03882000120075a7 */ /* 0x000f26000800017f */
[----:B---34-:R-:W-:Y:S05]  /*271c0*/  @!P0 BRA `(.L_x_613) ;  /* 0x0000008c008c8947 */ /* 0x018fea0003800000 */
.L_x_893:
[----:B------:R-:W-:Y:S05]  /*271d0*/  BSYNC B0 ;  /* 0x0000000000007941 */ /* 0x000fea0003800000 */
.L_x_612:
[----:B0-2---:R-:W2:Y:S04]  /*271e0*/  LDL.LU R3, [R1+0x4c] ;  /* 0x00004c0001037983 */ /* 0x005ea80000300800 */
[----:B------:R-:W4:Y:S01]  /*271f0*/  LDL R2, [R1+0x2c] ;  /* 0x00002c0001027983 */ /* 0x000f220000100800 */
[----:B--2---:R-:W-:-:S05]  /*27200*/  VIADD R3, R3, 0xfffffffe ;  /* 0xfffffffe03037836 */ /* 0x004fca0000000000 */
[----:B----4-:R-:W-:-:S13]  /*27210*/  ISETP.GE.AND P0, PT, R3, R2, PT ;  /* 0x000000020300720c */ /* 0x010fda0003f06270 */
[----:B------:R-:W-:Y:S05]  /*27220*/  @!P0 BRA `(.L_x_614) ;  /* 0x0000001000d48947 */ /* 0x000fea0003800000 */
[----:B---3--:R0:W5:Y:S04]  /*27230*/  LDL.LU R0, [R1+0x14] ;  /* 0x0000140001007983 */ /* 0x0081680000300800 */
[----:B------:R0:W5:Y:S02]  /*27240*/  LDL.LU R2, [R1+0x1c] ;  /* 0x00001c0001027983 */ /* 0x0001640000300800 */
.L_x_636:
[----:B--2---:R-:W2:Y:S01]  /*27250*/  LDL R4, [R1+0x10] ;  /* 0x0000100001047983 */ /* 0x004ea20000100800 */
[----:B-1---5:R-:W-:Y:S01]  /*27260*/  VIADD R5, R0, 0x1 ;  /* 0x0000000100057836 */ /* 0x022fe20000000000 */
[----:B------:R-:W-:Y:S05]  /*27270*/  YIELD ;  /* 0x0000000000007946 */ /* 0x000fea0003800000 */
[C---:B------:R-:W-:Y:S01]  /*27280*/  ISETP.NE.AND P0, PT, R5.reuse, 0x2, PT ;  /* 0x000000020500780c */ /* 0x040fe20003f05270 */
[----:B------:R-:W-:Y:S03]  /*27290*/  BSSY B0, `(.L_x_615) ;  /* 0x000008b000007945 */ /* 0x000fe60003800000 */
[----:B------:R-:W-:-:S02]  /*272a0*/  SEL R10, R5, RZ, P0 ;  /* 0x000000ff050a7207 */ /* 0x000fc40000000000 */
[----:B--2---:R-:W-:Y:S02]  /*272b0*/  LOP3.LUT P1, RZ, R4, 0x1, RZ, 0xc0, !PT ;  /* 0x0000000104ff7812 */ /* 0x004fe4000782c0ff */
[----:B------:R-:W-:-:S04]  /*272c0*/  SEL R4, RZ, 0x1, P0 ;  /* 0x00000001ff047807 */ /* 0x000fc80000000000 */
[----:B------:R-:W-:-:S05]  /*272d0*/  LOP3.LUT R9, R2, R4, RZ, 0x3c, !PT ;  /* 0x0000000402097212 */ /* 0x000fca00078e3cff */
[----:B------:R1:W-:Y:S04]  /*272e0*/  STL [R1+0x1c], R9 ;  /* 0x00001c0901007387 */ /* 0x0003e80000100800 */
[----:B------:R1:W-:Y:S01]  /*272f0*/  STL [R1+0x14], R10 ;  /* 0x0000140a01007387 */ /* 0x0003e20000100800 */
[----:B------:R-:W-:Y:S05]  /*27300*/  @!P1 BRA `(.L_x_616) ;  /* 0x00000008000c9947 */ /* 0x000fea0003800000 */
[----:B------:R-:W-:Y:S01]  /*27310*/  ULDC.64 UR4, c[0x0][0x418] ;  /* 0x0001060000047ab9 */ /* 0x000fe20000000a00 */
[----:B------:R-:W-:Y:S01]  /*27320*/  IMAD.MOV.U32 R8, RZ, RZ, R3 ;  /* 0x000000ffff087224 */ /* 0x000fe200078e0003 */
[----:B------:R-:W-:-:S04]  /*27330*/  ISETP.NE.U32.AND P0, PT, RZ, UR4, PT ;  /* 0x00000004ff007c0c */ /* 0x000fc8000bf05070 */
[----:B------:R-:W-:-:S13]  /*27340*/  ISETP.NE.AND.EX P0, PT, RZ, UR5, PT, P0 ;  /* 0x00000005ff007c0c */ /* 0x000fda000bf05300 */
[----:B------:R-:W-:Y:S05]  /*27350*/  @!P0 BRA `(.L_x_617) ;  /* 0x00000000004c8947 */ /* 0x000fea0003800000 */
[----:B------:R-:W2:Y:S01]  /*27360*/  LDL R12, [R1+0x30] ;  /* 0x00003000010c7983 */ /* 0x000ea20000100800 */
[----:B------:R-:W3:Y:S01]  /*27370*/  LDC R7, c[0x0][0x43c] ;  /* 0x00010f00ff077b82 */ /* 0x000ee20000000800 */
[----:B------:R-:W-:Y:S02]  /*27380*/  ULDC.64 UR6, c[0x0][0x428] ;  /* 0x00010a0000067ab9 */ /* 0x000fe40000000a00 */
[----:B------:R-:W4:Y:S01]  /*27390*/  LDL R11, [R1+0x8] ;  /* 0x00000800010b7983 */ /* 0x000f220000100800 */
[----:B---3--:R-:W-:-:S13]  /*273a0*/  ISETP.NE.AND P0, PT, R7, 0x1, PT ;  /* 0x000000010700780c */ /* 0x008fda0003f05270 */
[----:B------:R-:W3:Y:S02]  /*273b0*/  @P0 LDC.64 R4, c[0x0][0x440] ;  /* 0x00011000ff040b82 */ /* 0x000ee40000000a00 */
[----:B---3--:R-:W-:Y:S01]  /*273c0*/  @P0 IMAD.HI.U32 R6, R3, R4, RZ ;  /* 0x0000000403060227 */ /* 0x008fe200078e00ff */
[----:B------:R-:W-:-:S04]  /*273d0*/  MOV R4, R3 ;  /* 0x0000000300047202 */ /* 0x000fc80000000f00 */
[----:B------:R-:W-:-:S04]  /*273e0*/  @P0 SHF.R.U32.HI R4, RZ, R5, R6 ;  /* 0x00000005ff040219 */ /* 0x000fc80000011606 */
[--C-:B------:R-:W-:Y:S01]  /*273f0*/  SHF.R.S32.HI R5, RZ, 0x1f, R4.reuse ;  /* 0x0000001fff057819 */ /* 0x100fe20000011404 */
[----:B------:R-:W-:-:S04]  /*27400*/  IMAD.MOV R8, RZ, RZ, -R4 ;  /* 0x000000ffff087224 */ /* 0x000fc800078e0a04 */
[----:B------:R-:W-:Y:S02]  /*27410*/  IMAD R8, R7, R8, R3 ;  /* 0x0000000807087224 */ /* 0x000fe400078e0203 */
[----:B--2---:R-:W-:-:S04]  /*27420*/  IMAD R6, R12, UR6, RZ ;  /* 0x000000060c067c24 */ /* 0x004fc8000f8e02ff */
[C---:B----4-:R-:W-:Y:S02]  /*27430*/  IMAD R6, R11.reuse, UR7, R6 ;  /* 0x000000070b067c24 */ /* 0x050fe4000f8e0206 */
[----:B------:R-:W-:-:S04]  /*27440*/  IMAD.WIDE.U32 R4, R11, UR6, R4 ;  /* 0x000000060b047c25 */ /* 0x000fc8000f8e0004 */
[----:B------:R-:W-:Y:S01]  /*27450*/  IMAD.IADD R5, R6, 0x1, R5 ;  /* 0x0000000106057824 */ /* 0x000fe200078e0205 */
[----:B------:R-:W-:-:S04]  /*27460*/  LEA R6, P0, R4, UR4, 0x2 ;  /* 0x0000000404067c11 */ /* 0x000fc8000f8010ff */
[----:B------:R-:W-:-:S05]  /*27470*/  LEA.HI.X R7, R4, UR5, R5, 0x2, P0 ;  /* 0x0000000504077c11 */ /* 0x000fca00080f1405 */
[----:B------:R2:W5:Y:S04]  /*27480*/  LDG.E R17, desc[UR42][R6.64] ;  /* 0x0000002a06117981 */ /* 0x000568000c1e1900 */
.L_x_617:
[----:B--2---:R-:W-:Y:S01]  /*27490*/  IMAD R6, R10, 0x8, R18 ;  /* 0x000000080a067824 */ /* 0x004fe200078e0212 */
[----:B------:R-:W-:Y:S01]  /*274a0*/  SHF.L.U32 R5, R9, 0x1f, RZ ;  /* 0x0000001f09057819 */ /* 0x000fe200000006ff */
[----:B------:R-:W2:Y:S01]  /*274b0*/  S2R R4, SR_TID.X ;  /* 0x0000000000047919 */ /* 0x000ea20000002100 */
[----:B------:R-:W-:Y:S02]  /*274c0*/  BSSY B1, `(.L_x_618) ;  /* 0x0000005000017945 */ /* 0x000fe40003800000 */
[----:B------:R-:W3:Y:S01]  /*274d0*/  SYNCS.PHASECHK.TRANS64.TRYWAIT P0, [R6+URZ+0x38880], R5 ;  /* 0x03888005060075a7 */ /* 0x000ee2000800017f */
[----:B--2---:R-:W-:-:S04]  /*274e0*/  LOP3.LUT R4, R4, 0x7f, RZ, 0xc0, !PT ;  /* 0x0000007f04047812 */ /* 0x004fc800078ec0ff */
[----:B------:R-:W-:Y:S01]  /*274f0*/  ISETP.NE.AND P1, PT, R4, RZ, PT ;  /* 0x000000ff0400720c */ /* 0x000fe20003f25270 */
[----:B---3--:R-:W-:-:S12]  /*27500*/  @!P0 BRA `(.L_x_619) ;  /* 0x0000008800d08947 */ /* 0x008fd80003800000 */
.L_x_894:
[----:B------:R-:W-:Y:S05]  /*27510*/  BSYNC B1 ;  /* 0x0000000000017941 */ /* 0x000fea0003800000 */
.L_x_618:
[----:B------:R-:W-:Y:S04]  /*27520*/  BSSY B1, `(.L_x_620) ;  /* 0x0000009000017945 */ /* 0x000fe80003800000 */
[----:B------:R-:W-:Y:S05]  /*27530*/  @P1 BRA `(.L_x_621) ;  /* 0x00000000001c1947 */ /* 0x000fea0003800000 */
[----:B------:R-:W3:Y:S02]  /*27540*/  S2R R4, SR_TID.X ;  /* 0x0000000000047919 */ /* 0x000ee40000002100 */
[----:B---3--:R-:W-:Y:S01]  /*27550*/  LOP3.LUT R7, R4, 0x1f, RZ, 0xc0, !PT ;  /* 0x0000001f04077812 */ /* 0x008fe200078ec0ff */
[----:B------:R-:W-:-:S03]  /*27560*/  IMAD.MOV.U32 R4, RZ, RZ, 0x8000 ;  /* 0x00008000ff047424 */ /* 0x000fc600078e00ff */
[----:B------:R-:W-:Y:S01]  /*27570*/  ISETP.NE.AND P0, PT, R7, RZ, PT ;  /* 0x000000ff0700720c */ /* 0x000fe20003f05270 */
[----:B------:R3:W-:-:S12]  /*27580*/  SYNCS.ARRIVE.TRANS64 RZ, [R6+URZ+0x38870], R4 ;  /* 0x0388700406ff79a7 */ /* 0x0007d8000800003f */
[----:B---3--:R-:W-:Y:S05]  /*27590*/  @!P0 BRA `(.L_x_621) ;  /* 0x0000000000048947 */ /* 0x008fea0003800000 */
[----:B------:R-:W-:Y:S01]  /*275a0*/  BPT.TRAP 0x1 ;  /* 0x000000040000795c */ /* 0x000fe20000300000 */
.L_x_621:
[----:B------:R-:W-:Y:S05]  /*275b0*/  BSYNC B1 ;  /* 0x0000000000017941 */ /* 0x000fea0003800000 */
.L_x_620:
[----:B------:R-:W3:Y:S04]  /*275c0*/  LDL R4, [R1+0x14] ;  /* 0x0000140001047983 */ /* 0x000ee80000100800 */
[----:B------:R-:W4:Y:S01]  /*275d0*/  LDL R7, [R1+0x34] ;  /* 0x0000340001077983 */ /* 0x000f220000100800 */
[----:B------:R-:W-:Y:S01]  /*275e0*/  MOV R13, RZ ;  /* 0x000000ff000d7202 */ /* 0x000fe20000000f00 */
[----:B------:R-:W-:Y:S01]  /*275f0*/  UIADD3 UR4, UP0, UR40, 0x470, URZ ;  /* 0x0000047028047890 */ /* 0x000fe2000ff1e03f */
[----:B------:R-:W-:Y:S01]  /*27600*/  PLOP3.LUT P0, PT, PT, PT, PT, 0x80, 0x0 ;  /* 0x000000000000781c */ /* 0x000fe20003f0f070 */
[----:B------:R-:W-:Y:S01]  /*27610*/  UMOV UR6, 0x0 ;  /* 0x0000000000067882 */ /* 0x000fe20000000000 */
[----:B------:R-:W-:Y:S01]  /*27620*/  R2UR UR10, R13 ;  /* 0x000000000d0a72ca */ /* 0x000fe200000e0000 */
[----:B------:R-:W-:Y:S01]  /*27630*/  UIADD3.X UR5, URZ, UR41, URZ, UP0, !UPT ;  /* 0x000000293f057290 */ /* 0x000fe200087fe43f */
[----:B------:R-:W-:Y:S01]  /*27640*/  UMOV UR7, 0x14f00000 ;  /* 0x14f0000000077882 */ /* 0x000fe20000000000 */
[----:B---3--:R-:W-:-:S02]  /*27650*/  IMAD R4, R4, 0x8000, R18 ;  /* 0x0000800004047824 */ /* 0x008fc400078e0212 */
[----:B----4-:R-:W-:Y:S02]  /*27660*/  IMAD R8, R8, 0x80, R7 ;  /* 0x0000008008087824 */ /* 0x010fe400078e0207 */
[----:B------:R-:W-:Y:S02]  /*27670*/  VIADD R7, R6, 0x38870 ;  /* 0x0003887006077836 */ /* 0x000fe40000000000 */
[----:B-1----:R-:W-:-:S07]  /*27680*/  VIADD R9, R4, 0x10400 ;  /* 0x0001040004097836 */ /* 0x002fce0000000000 */
.L_x_622:
[----:B------:R-:W-:-:S13]  /*27690*/  @P0 ELECT P2, URZ, PT ;  /* 0x00000000003f082f */ /* 0x000fda0003840000 */
[----:B-----5:R-:W-:Y:S02]  /*276a0*/  @P2 R2UR UR13, R17 ;  /* 0x00000000110d22ca */ /* 0x020fe400000e0000 */
        /* <DEDUP_REMOVED lines=14> */
.L_x_623:
        /* <DEDUP_REMOVED lines=13> */
.L_x_895:
[----:B------:R-:W-:Y:S05]  /*27860*/  BSYNC B1 ;  /* 0x0000000000017941 */ /* 0x000fea0003800000 */
.L_x_624:
[----:B------:R-:W-:Y:S01]  /*27870*/  BSSY B1, `(.L_x_626) ;  /* 0x000000b000017945 */ /* 0x000fe20003800000 */
[----:B------:R-:W-:Y:S02]  /*27880*/  IMAD.MOV.U32 R10, RZ, RZ, 0x0 ;  /* 0x00000000ff0a7424 */ /* 0x000fe400078e00ff */
[----:B------:R-:W-:Y:S01]  /*27890*/  IMAD.MOV.U32 R11, RZ, RZ, 0x14f00000 ;  /* 0x14f00000ff0b7424 */ /* 0x000fe200078e00ff */
[----:B------:R-:W-:Y:S06]  /*278a0*/  @P1 BRA `(.L_x_627) ;  /* 0x00000000001c1947 */ /* 0x000fec0003800000 */
[----:B------:R-:W3:Y:S01]  /*278b0*/  S2R R7, SR_TID.X ;  /* 0x0000000000077919 */ /* 0x000ee20000002100 */
[----:B-12---:R-:W-:-:S04]  /*278c0*/  IMAD.MOV.U32 R5, RZ, RZ, 0x8000 ;  /* 0x00008000ff057424 */ /* 0x006fc800078e00ff */
[----:B------:R4:W-:Y:S01]  /*278d0*/  SYNCS.ARRIVE.TRANS64 RZ, [R6+URZ+0x38830], R5 ;  /* 0x0388300506ff79a7 */ /* 0x0009e2000800003f */
[----:B---3--:R-:W-:-:S04]  /*278e0*/  LOP3.LUT R7, R7, 0x1f, RZ, 0xc0, !PT ;  /* 0x0000001f07077812 */ /* 0x008fc800078ec0ff */
[----:B------:R-:W-:-:S13]  /*278f0*/  ISETP.NE.AND P0, PT, R7, RZ, PT ;  /* 0x000000ff0700720c */ /* 0x000fda0003f05270 */
[----:B----4-:R-:W-:Y:S05]  /*27900*/  @!P0 BRA `(.L_x_627) ;  /* 0x0000000000048947 */ /* 0x010fea0003800000 */
[----:B------:R-:W-:Y:S01]  /*27910*/  BPT.TRAP 0x1 ;  /* 0x000000040000795c */ /* 0x000fe20000300000 */
.L_x_627:
[----:B------:R-:W-:Y:S05]  /*27920*/  BSYNC B1 ;  /* 0x0000000000017941 */ /* 0x000fea0003800000 */
.L_x_626:
[----:B------:R-:W-:Y:S01]  /*27930*/  R2UR UR10, R13 ;  /* 0x000000000d0a72ca */ /* 0x000fe200000e0000 */
[----:B------:R-:W-:Y:S01]  /*27940*/  UIADD3 UR4, UP0, UR40, 0x370, URZ ;  /* 0x0000037028047890 */ /* 0x000fe2000ff1e03f */
[----:B------:R-:W-:Y:S01]  /*27950*/  R2UR UR6, R10 ;  /* 0x000000000a0672ca */ /* 0x000fe200000e0000 */
[----:B-12---:R-:W-:Y:S01]  /*27960*/  VIADD R5, R4, 0x28400 ;  /* 0x0002840004057836 */ /* 0x006fe20000000000 */
[----:B------:R-:W-:Y:S01]  /*27970*/  R2UR UR7, R11 ;  /* 0x000000000b0772ca */ /* 0x000fe200000e0000 */
[----:B------:R-:W-:Y:S01]  /*27980*/  UIADD3.X UR5, URZ, UR41, URZ, UP0, !UPT ;  /* 0x000000293f057290 */ /* 0x000fe200087fe43f */
[----:B------:R-:W-:Y:S02]  /*27990*/  PLOP3.LUT P0, PT, PT, PT, PT, 0x80, 0x0 ;  /* 0x000000000000781c */ /* 0x000fe40003f0f070 */
[----:B------:R-:W-:-:S11]  /*279a0*/  IADD3 R6, R6, 0x38830, RZ ;  /* 0x0003883006067810 */ /* 0x000fd60007ffe0ff */
.L_x_628:
        /* <DEDUP_REMOVED lines=15> */
.L_x_629:
        /* <DEDUP_REMOVED lines=9> */
[----:B--2---:R-:W-:Y:S05]  /*27b30*/  @P0 BRA.U.ANY `(.L_x_629) ;  /* 0xfffffffd00d80947 */ /* 0x004fea000393ffff */
.L_x_616:
[----:B------:R-:W-:Y:S05]  /*27b40*/  BSYNC B0 ;  /* 0x0000000000007941 */ /* 0x000fea0003800000 */
.L_x_615:
[----:B------:R-:W-:-:S06]  /*27b50*/  UISETP.NE.AND UP0, UPT, UR36, 0x3, UPT ;  /* 0x000000032400788c */ /* 0x000fcc000bf05270 */
[----:B------:R-:W-:-:S13]  /*27b60*/  PLOP3.LUT P0, PT, PT, PT, UP0, 0x80, 0x0 ;  /* 0x000000000000781c */ /* 0x000fda0003f0f008 */
[----:B------:R-:W-:Y:S05]  /*27b70*/  @!P0 BRA `(.L_x_630) ;  /* 0x0000000000048947 */ /* 0x000fea0003800000 */
[----:B------:R-:W-:Y:S01]  /*27b80*/  BPT.TRAP 0x1 ;  /* 0x000000040000795c */ /* 0x000fe20000300000 */
.L_x_630:
[----:B------:R-:W-:Y:S01]  /*27b90*/  IMAD.U32 R4, RZ, RZ, UR39 ;  /* 0x00000027ff047e24 */ /* 0x000fe2000f8e00ff */
[----:B------:R-:W-:Y:S01]  /*27ba0*/  BSSY B0, `(.L_x_631) ;  /* 0x0000007000007945 */ /* 0x000fe20003800000 */
[----:B------:R-:W-:-:S03]  /*27bb0*/  IMAD R20, R0, 0x8, R18 ;  /* 0x0000000800147824 */ /* 0x000fc600078e0212 */
[----:B------:R-:W-:Y:S02]  /*27bc0*/  ISETP.NE.AND P1, PT, R4, 0x3, PT ;  /* 0x000000030400780c */ /* 0x000fe40003f25270 */
[----:B------:R-:W-:-:S04]  /*27bd0*/  LOP3.LUT R4, R2, 0x1, RZ, 0x3c, !PT ;  /* 0x0000000102047812 */ /* 0x000fc800078e3cff */
[----:B------:R-:W-:-:S04]  /*27be0*/  SHF.L.U32 R4, R4, 0x1f, RZ ;  /* 0x0000001f04047819 */ /* 0x000fc800000006ff */
[----:B------:R-:W2:Y:S02]  /*27bf0*/  SYNCS.PHASECHK.TRANS64.TRYWAIT P0, [R20+URZ+0x38870], R4 ;  /* 0x03887004140075a7 */ /* 0x000ea4000800017f */
[----:B--2---:R-:W-:Y:S05]  /*27c00*/  @!P0 BRA `(.L_x_632) ;  /* 0x0000008400388947 */ /* 0x004fea0003800000 */
.L_x_896:
[----:B------:R-:W-:Y:S05]  /*27c10*/  BSYNC B0 ;  /* 0x0000000000007941 */ /* 0x000fea0003800000 */
.L_x_631:
[----:B------:R-:W-:Y:S05]  /*27c20*/  @!P1 BRA `(.L_x_633) ;  /* 0x0000000000049947 */ /* 0x000fea0003800000 */
[----:B------:R-:W-:Y:S01]  /*27c30*/  BPT.TRAP 0x1 ;  /* 0x000000040000795c */ /* 0x000fe20000300000 */
.L_x_633:
[----:B------:R-:W-:Y:S02]  /*27c40*/  SHF.L.U32 R2, R2, 0x1f, RZ ;  /* 0x0000001f02027819 */ /* 0x000fe400000006ff */
[----:B------:R-:W-:Y:S02]  /*27c50*/  SHF.L.U32 R12, R0, 0xf, RZ ;  /* 0x0000000f000c7819 */ /* 0x000fe400000006ff */
[----:B------:R-:W3:Y:S02]  /*27c60*/  SYNCS.PHASECHK.TRANS64.TRYWAIT P0, [R20+URZ+0x38860], R2 ;  /* 0x03886002140075a7 */ /* 0x000ee4000800017f */
[----:B---3--:R-:W-:Y:S05]  /*27c70*/  @!P0 BRA `(.L_x_634) ;  /* 0x0000008400308947 */ /* 0x008fea0003800000 */
.L_x_897:
[----:B------:R-:W4:Y:S04]  /*27c80*/  LDL R0, [R1+0x3c] ;  /* 0x00003c0001007983 */ /* 0x000f280000100800 */
[----:B------:R-:W3:Y:S04]  /*27c90*/  LDL R19, [R1+0x28] ;  /* 0x0000280001137983 */ /* 0x000ee80000100800 */
[----:B------:R-:W5:Y:S01]  /*27ca0*/  LDL R13, [R1+0x38] ;  /* 0x00003800010d7983 */ /* 0x000f620000100800 */
[----:B------:R-:W-:Y:S05]  /*27cb0*/  WARPSYNC.ALL ;  /* 0x0000000000007948 */ /* 0x000fea0003800000 */
[----:B----4-:R-:W-:-:S05]  /*27cc0*/  LOP3.LUT R0, R12, R0, RZ, 0xfc, !PT ;  /* 0x000000000c007212 */ /* 0x010fca00078efcff */
[----:B------:R-:W-:-:S05]  /*27cd0*/  IMAD.IADD R0, R18, 0x1, R0 ;  /* 0x0000000112007824 */ /* 0x000fca00078e0200 */
[----:B--2---:R-:W2:Y:S01]  /*27ce0*/  LDSM.16.MT88.4 R4, [R0+0x10400] ;  /* 0x010400000004783b */ /* 0x004ea20000004200 */
[----:B---3--:R-:W-:Y:S01]  /*27cf0*/  IMAD.IADD R2, R19, 0x1, R0 ;  /* 0x0000000113027824 */ /* 0x008fe200078e0200 */
[----:B-----5:R-:W-:Y:S02]  /*27d00*/  LOP3.LUT R21, R12, R13, RZ, 0xfc, !PT ;  /* 0x0000000d0c157212 */ /* 0x020fe400078efcff */
[C-C-:B--2---:R-:W-:Y:S02]  /*27d10*/  PRMT R8, R4.reuse, 0x6420, R5.reuse ;  /* 0x0000642004087816 */ /* 0x144fe40000000005 */
[----:B-1----:R-:W-:Y:S02]  /*27d20*/  PRMT R9, R4, 0x7531, R5 ;  /* 0x0000753104097816 */ /* 0x002fe40000000005 */
[C-C-:B------:R-:W-:Y:S02]  /*27d30*/  PRMT R10, R6.reuse, 0x6420, R7.reuse ;  /* 0x00006420060a7816 */ /* 0x140fe40000000007 */
[----:B------:R-:W-:-:S02]  /*27d40*/  PRMT R11, R6, 0x7531, R7 ;  /* 0x00007531060b7816 */ /* 0x000fc40000000007 */
[----:B------:R-:W1:Y:S01]  /*27d50*/  LDSM.16.MT88.4 R4, [R2+0x10400] ;  /* 0x010400000204783b */ /* 0x000e620000004200 */
[----:B------:R-:W-:-:S05]  /*27d60*/  IMAD.IADD R21, R18, 0x1, R21 ;  /* 0x0000000112157824 */ /* 0x000fca00078e0215 */
[----:B------:R1:W-:Y:S02]  /*27d70*/  STSM.16.M88.4 [R21+0x400], R8 ;  /* 0x0004000815007844 */ /* 0x0003e40000000200 */
        /* <DEDUP_REMOVED lines=29> */
[----:B-1----:R-:W-:Y:S01]  /*27f50*/  MOV R14, R10 ;  /* 0x0000000a000e7202 */ /* 0x002fe20000000f00 */
[----:B------:R-:W-:Y:S01]  /*27f60*/  IMAD.MOV.U32 R15, RZ, RZ, R11 ;  /* 0x000000ffff0f7224 */ /* 0x000fe200078e000b */
        /* <DEDUP_REMOVED lines=12> */
[----:B--2---:R-:W-:Y:S01]  /*28030*/  IMAD.MOV.U32 R14, RZ, RZ, R10 ;  /* 0x000000ffff0e7224 */ /* 0x004fe200078e000a */
[----:B------:R-:W-:-:S02]  /*28040*/  MOV R15, R11 ;  /* 0x0000000b000f7202 */ /* 0x000fc40000000f00 */
        /* <DEDUP_REMOVED lines=14> */
[----:B------:R2:W-:Y:S02]  /*28130*/  STSM.16.M88.4 [R19], R12 ;  /* 0x0000000c13007844 */ /* 0x0005e40000000200 */
[----:B--2---:R-:W-:Y:S01]  /*28140*/  IMAD.MOV.U32 R15, RZ, RZ, R11 ;  /* 0x000000ffff0f7224 */ /* 0x004fe200078e000b */
[C-C-:B-1----:R-:W-:Y:S02]  /*28150*/  PRMT R8, R4.reuse, 0x6420, R5.reuse ;  /* 0x0000642004087816 */ /* 0x142fe40000000005 */
[----:B------:R-:W-:Y:S02]  /*28160*/  PRMT R9, R4, 0x7531, R5 ;  /* 0x0000753104097816 */ /* 0x000fe40000000005 */
[C-C-:B------:R-:W-:Y:S02]  /*28170*/  PRMT R10, R6.reuse, 0x6420, R7.reuse ;  /* 0x00006420060a7816 */ /* 0x140fe40000000007 */
[----:B------:R-:W-:-:S05]  /*28180*/  PRMT R11, R6, 0x7531, R7 ;  /* 0x00007531060b7816 */ /* 0x000fca0000000007 */
[----:B------:R1:W-:Y:S04]  /*28190*/  STSM.16.M88.4 [R19+0x2000], R8 ;  /* 0x0020000813007844 */ /* 0x0003e80000000200 */
[----:B------:R-:W2:Y:S01]  /*281a0*/  LDSM.16.MT88.4 R4, [R0+0x16400] ;  /* 0x016400000004783b */ /* 0x000ea20000004200 */
[----:B-1----:R-:W-:Y:S01]  /*281b0*/  IMAD.MOV.U32 R11, RZ, RZ, R15 ;  /* 0x000000ffff0b7224 */ /* 0x002fe200078e000f */
[C-C-:B--2---:R-:W-:Y:S02]  /*281c0*/  PRMT R12, R4.reuse, 0x6420, R5.reuse ;  /* 0x00006420040c7816 */ /* 0x144fe40000000005 */
[----:B------:R-:W-:Y:S02]  /*281d0*/  PRMT R13, R4, 0x7531, R5 ;  /* 0x00007531040d7816 */ /* 0x000fe40000000005 */
[----:B------:R-:W-:-:S02]  /*281e0*/  PRMT R14, R6, 0x6420, R7 ;  /* 0x00006420060e7816 */ /* 0x000fc40000000007 */
[----:B------:R-:W-:Y:S02]  /*281f0*/  PRMT R15, R6, 0x7531, R7 ;  /* 0x00007531060f7816 */ /* 0x000fe40000000007 */
[----:B------:R-:W1:Y:S04]  /*28200*/  LDSM.16.MT88.4 R4, [R2+0x16400] ;  /* 0x016400000204783b */ /* 0x000e680000004200 */
[----:B------:R2:W-:Y:S02]  /*28210*/  STSM.16.M88.4 [R19+0x4000], R12 ;  /* 0x0040000c13007844 */ /* 0x0005e40000000200 */
[----:B--2---:R-:W-:Y:S02]  /*28220*/  MOV R15, R11 ;  /* 0x0000000b000f7202 */ /* 0x004fe40000000f00 */
[----:B-1----:R-:W-:-:S02]  /*28230*/  PRMT R8, R4, 0x6420, R5 ;  /* 0x0000642004087816 */ /* 0x002fc40000000005 */
        /* <DEDUP_REMOVED lines=10> */
[----:B------:R-:W1:Y:S01]  /*282e0*/  LDSM.16.MT88.4 R4, [R2+0x13400] ;  /* 0x013400000204783b */ /* 0x000e620000004200 */
[----:B------:R-:W-:-:S05]  /*282f0*/  IMAD.IADD R19, R11, 0x1, R19 ;  /* 0x000000010b137824 */ /* 0x000fca00078e0213 */
        /* <DEDUP_REMOVED lines=12> */
[----:B------:R2:W-:Y:S01]  /*283c0*/  STSM.16.M88.4 [R19+0x4000], R12 ;  /* 0x0040000c13007844 */ /* 0x0005e20000000200 */
[C-C-:B-1----:R-:W-:Y:S02]  /*283d0*/  PRMT R8, R4.reuse, 0x6420, R5.reuse ;  /* 0x0000642004087816 */ /* 0x142fe40000000005 */
        /* <DEDUP_REMOVED lines=12> */
.L_x_635:
[----:B------:R-:W3:Y:S01]  /*284a0*/  S2R R0, SR_TID.X ;  /* 0x0000000000007919 */ /* 0x000ee20000002100 */
[----:B-1----:R1:W-:Y:S01]  /*284b0*/  SYNCS.ARRIVE.TRANS64.A1T0 RZ, [R20+URZ+0x38850], RZ ;  /* 0x038850ff14ff79a7 */ /* 0x0023e2000810003f */
[----:B---3--:R-:W-:Y:S02]  /*284c0*/  LOP3.LUT R2, R0, 0x7f, RZ, 0xc0, !PT ;  /* 0x0000007f00027812 */ /* 0x008fe400078ec0ff */
[----:B------:R-:W3:Y:S01]  /*284d0*/  LDL R0, [R1+0x2c] ;  /* 0x00002c0001007983 */ /* 0x000ee20000100800 */
[----:B------:R-:W-:Y:S01]  /*284e0*/  BAR.SYNC.DEFER_BLOCKING 0x2, 0x80 ;  /* 0x0082000000007b1d */ /* 0x000fe20000010000 */
[----:B------:R-:W-:-:S05]  /*284f0*/  ISETP.NE.AND P0, PT, R2, RZ, PT ;  /* 0x000000ff0200720c */ /* 0x000fca0003f05270 */
[----:B------:R4:W5:Y:S08]  /*28500*/  LDL R2, [R1+0x1c] ;  /* 0x00001c0001027983 */ /* 0x0009700000100800 */
[----:B-1----:R-:W-:-:S05]  /*28510*/  @!P0 VIADD R20, R20, 0x38880 ;  /* 0x0003888014148836 */ /* 0x002fca0000000000 */
[----:B------:R-:W-:-:S04]  /*28520*/  @!P0 PRMT R20, RZ, 0x654, R20 ;  /* 0x00000654ff148816 */ /* 0x000fc80000000014 */
[----:B------:R4:W-:Y:S01]  /*28530*/  @!P0 SYNCS.ARRIVE.TRANS64.RED.A1T0 RZ, [R20+URZ], RZ ;  /* 0x000000ff14ff89a7 */ /* 0x0009e2000810043f */
[C---:B---3--:R-:W-:Y:S01]  /*28540*/  ISETP.GT.AND P0, PT, R3.reuse, R0, PT ;  /* 0x000000000300720c */ /* 0x048fe20003f04270 */
[----:B------:R-:W-:Y:S01]  /*28550*/  VIADD R3, R3, 0xffffffff ;  /* 0xffffffff03037836 */ /* 0x000fe20000000000 */
[----:B------:R4:W5:Y:S11]  /*28560*/  LDL R0, [R1+0x14] ;  /* 0x0000140001007983 */ /* 0x0009760000100800 */
[----:B----4-:R-:W-:Y:S05]  /*28570*/  @P0 BRA `(.L_x_636) ;  /* 0xffffffec00340947 */ /* 0x010fea000383ffff */
.L_x_614:
[----:B------:R-:W4:Y:S01]  /*28580*/  S2R R4, SR_TID.X ;  /* 0x0000000000047919 */ /* 0x000f220000002100 */
[----:B------:R-:W-:Y:S01]  /*28590*/  BSSY B0, `(.L_x_637) ;  /* 0x0000011000007945 */ /* 0x000fe20003800000 */
[----:B----4-:R-:W-:-:S04]  /*285a0*/  LOP3.LUT R4, R4, 0x7f, RZ, 0xc0, !PT ;  /* 0x0000007f04047812 */ /* 0x010fc800078ec0ff */
[----:B------:R-:W-:-:S13]  /*285b0*/  ISETP.NE.AND P0, PT, R4, RZ, PT ;  /* 0x000000ff0400720c */ /* 0x000fda0003f05270 */
[----:B------:R-:W-:Y:S05]  /*285c0*/  @P0 BRA `(.L_x_638) ;  /* 0x0000000000340947 */ /* 0x000fea0003800000 */
[----:B-----5:R-:W4:Y:S01]  /*285d0*/  S2R R2, SR_LANEID ;  /* 0x0000000000027919 */ /* 0x020f220000000000 */
[----:B------:R-:W-:Y:S01]  /*285e0*/  VOTEU.ANY UR4, UPT, PT ;  /* 0x0000000000047886 */ /* 0x000fe200038e0100 */
[----:B-1----:R-:W1:Y:S01]  /*285f0*/  LDC.64 R4, c[0x0][0xc60] ;  /* 0x00031800ff047b82 */ /* 0x002e620000000a00 */
[----:B---3--:R-:W4:Y:S02]  /*28600*/  FLO.U32 R0, UR4 ;  /* 0x0000000400007d00 */ /* 0x008f2400080e0000 */
[----:B----4-:R-:W-:-:S06]  /*28610*/  ISETP.EQ.U32.AND P1, PT, R0, R2, PT ;  /* 0x000000020000720c */ /* 0x010fcc0003f22070 */
[----:B------:R-:W1:Y:S07]  /*28620*/  POPC R2, UR4 ;  /* 0x0000000400027d09 */ /* 0x000e6e0008000000 */
[----:B-1----:R-:W3:Y:S04]  /*28630*/  @P1 ATOMG.E.ADD.STRONG.GPU PT, R2, desc[UR42][R4.64], R2 ;  /* 0x00000002040219a8 */ /* 0x002ee800081ee1ea */
[----:B---3--:R1:W3:Y:S02]  /*28640*/  SHFL.IDX PT, R2, R2, R0, 0x1f ;  /* 0x00001f0002027589 */ /* 0x0082e400000e0000 */
[----:B-1----:R-:W1:Y:S02]  /*28650*/  S2R R0, SR_LTMASK ;  /* 0x0000000000007919 */ /* 0x002e640000003900 */
[----:B-1----:R-:W-:-:S06]  /*28660*/  LOP3.LUT R0, R0, UR4, RZ, 0xc0, !PT ;  /* 0x0000000400007c12 */ /* 0x002fcc000f8ec0ff */
[----:B------:R-:W3:Y:S02]  /*28670*/  POPC R0, R0 ;  /* 0x0000000000007309 */ /* 0x000ee40000000000 */
[----:B---3--:R-:W-:-:S05]  /*28680*/  IADD3 R0, R2, UR38, R0 ;  /* 0x0000002602007c10 */ /* 0x008fca000fffe000 */
[----:B------:R4:W-:Y:S02]  /*28690*/  STL [R1], R0 ;  /* 0x0000000001007387 */ /* 0x0009e40000100800 */
.L_x_638:
[----:B------:R-:W-:Y:S05]  /*286a0*/  BSYNC B0 ;  /* 0x0000000000007941 */ /* 0x000fea0003800000 */
.L_x_637:
[----:B------:R-:W-:-:S06]  /*286b0*/  UISETP.NE.AND UP0, UPT, UR36, 0x3, UPT ;  /* 0x000000032400788c */ /* 0x000fcc000bf05270 */
[----:B------:R-:W-:-:S13]  /*286c0*/  PLOP3.LUT P1, PT, PT, PT, UP0, 0x80, 0x0 ;  /* 0x000000000000781c */ /* 0x000fda0003f2f008 */
[----:B------:R-:W-:Y:S05]  /*286d0*/  @!P1 BRA `(.L_x_639) ;  /* 0x0000000000049947 */ /* 0x000fea0003800000 */
[----:B------:R-:W-:Y:S01]  /*286e0*/  BPT.TRAP 0x1 ;  /* 0x000000040000795c */ /* 0x000fe20000300000 */
.L_x_639:
[----:B------:R-:W2:Y:S04]  /*286f0*/  LDL R3, [R1+0x1c] ;  /* 0x00001c0001037983 */ /* 0x000ea80000100800 */
[----:B-----5:R-:W2:Y:S01]  /*28700*/  LDL R2, [R1+0x14] ;  /* 0x0000140001027983 */ /* 0x020ea20000100800 */
[----:B---34-:R-:W-:Y:S01]  /*28710*/  MOV R0, UR39 ;  /* 0x0000002700007c02 */ /* 0x018fe20008000f00 */
[----:B------:R-:W-:Y:S03]  /*28720*/  BSSY B0, `(.L_x_640) ;  /* 0x0000007000007945 */ /* 0x000fe60003800000 */
[----:B------:R-:W-:Y:S02]  /*28730*/  ISETP.NE.AND P2, PT, R0, 0x3, PT ;  /* 0x000000030000780c */ /* 0x000fe40003f45270 */
[----:B--2---:R-:W-:-:S04]  /*28740*/  LOP3.LUT R0, R3, 0x1, RZ, 0x3c, !PT ;  /* 0x0000000103007812 */ /* 0x004fc800078e3cff */
[----:B------:R-:W-:Y:S01]  /*28750*/  SHF.L.U32 R0, R0, 0x1f, RZ ;  /* 0x0000001f00007819 */ /* 0x000fe200000006ff */
[----:B------:R-:W-:-:S04]  /*28760*/  IMAD R17, R2, 0x8, R18 ;  /* 0x0000000802117824 */ /* 0x000fc800078e0212 */
[----:B------:R-:W2:Y:S02]  /*28770*/  SYNCS.PHASECHK.TRANS64.TRYWAIT P1, [R17+URZ+0x38870], R0 ;  /* 0x03887000110075a7 */ /* 0x000ea4000802017f */
[----:B--2---:R-:W-:Y:S05]  /*28780*/  @!P1 BRA `(.L_x_641) ;  /* 0x0000007800809947 */ /* 0x004fea0003800000 */
.L_x_898:
[----:B------:R-:W-:Y:S05]  /*28790*/  BSYNC B0 ;  /* 0x0000000000007941 */ /* 0x000fea0003800000 */
.L_x_640:
[----:B------:R-:W-:Y:S05]  /*287a0*/  @!P2 BRA `(.L_x_642) ;  /* 0x000000000004a947 */ /* 0x000fea0003800000 */
[----:B------:R-:W-:Y:S01]  /*287b0*/  BPT.TRAP 0x1 ;  /* 0x000000040000795c */ /* 0x000fe20000300000 */
.L_x_642:
[----:B--2---:R-:W2:Y:S02]  /*287c0*/  LDL R0, [R1+0x1c] ;  /* 0x00001c0001007983 */ /* 0x004ea40000100800 */
[----:B--2---:R-:W-:-:S04]  /*287d0*/  SHF.L.U32 R0, R0, 0x1f, RZ ;  /* 0x0000001f00007819 */ /* 0x004fc800000006ff */
[----:B------:R-:W2:Y:S02]  /*287e0*/  SYNCS.PHASECHK.TRANS64.TRYWAIT P1, [R17+URZ+0x38860], R0 ;  /* 0x03886000110075a7 */ /* 0x000ea4000802017f */
[----:B--2---:R-:W-:Y:S05]  /*287f0*/  @!P1 BRA `(.L_x_643) ;  /* 0x0000007800789947 */ /* 0x004fea0003800000 */
.L_x_899:
[----:B------:R-:W3:Y:S04]  /*28800*/  LDL R19, [R1+0x14] ;  /* 0x0000140001137983 */ /* 0x000ee80000100800 */
[----:B------:R-:W2:Y:S04]  /*28810*/  LDL R2, [R1+0x3c] ;  /* 0x00003c0001027983 */ /* 0x000ea80000100800 */
[----:B------:R-:W4:Y:S04]  /*28820*/  LDL R16, [R1+0x28] ;  /* 0x0000280001107983 */ /* 0x000f280000100800 */
[----:B------:R-:W5:Y:S01]  /*28830*/  LDL R12, [R1+0x38] ;  /* 0x00003800010c7983 */ /* 0x000f620000100800 */
[----:B------:R-:W-:Y:S05]  /*28840*/  WARPSYNC.ALL ;  /* 0x0000000000007948 */ /* 0x000fea0003800000 */
[----:B---3--:R-:W-:-:S05]  /*28850*/  IMAD.SHL.U32 R3, R19, 0x8000, RZ ;  /* 0x0000800013037824 */ /* 0x008fca00078e00ff */
[----:B--2---:R-:W-:-:S05]  /*28860*/  LOP3.LUT R0, R3, R2, RZ, 0xfc, !PT ;  /* 0x0000000203007212 */ /* 0x004fca00078efcff */
[----:B------:R-:W-:-:S05]  /*28870*/  IMAD.IADD R0, R18, 0x1, R0 ;  /* 0x0000000112007824 */ /* 0x000fca00078e0200 */
[----:B-1----:R-:W1:Y:S01]  /*28880*/  LDSM.16.MT88.4 R4, [R0+0x10400] ;  /* 0x010400000004783b */ /* 0x002e620000004200 */
[----:B----4-:R-:W-:Y:S01]  /*28890*/  IMAD.IADD R2, R16, 0x1, R0 ;  /* 0x0000000110027824 */ /* 0x010fe200078e0200 */
[----:B-----5:R-:W-:Y:S02]  /*288a0*/  LOP3.LUT R3, R3, R12, RZ, 0xfc, !PT ;  /* 0x0000000c03037212 */ /* 0x020fe400078efcff */
[C-C-:B-1----:R-:W-:Y:S02]  /*288b0*/  PRMT R8, R4.reuse, 0x6420, R5.reuse ;  /* 0x0000642004087816 */ /* 0x142fe40000000005 */
[----:B------:R-:W-:Y:S02]  /*288c0*/  PRMT R9, R4, 0x7531, R5 ;  /* 0x0000753104097816 */ /* 0x000fe40000000005 */
[C-C-:B------:R-:W-:Y:S02]  /*288d0*/  PRMT R10, R6.reuse, 0x6420, R7.reuse ;  /* 0x00006420060a7816 */ /* 0x140fe40000000007 */
[----:B------:R-:W-:-:S02]  /*288e0*/  PRMT R11, R6, 0x7531, R7 ;  /* 0x00007531060b7816 */ /* 0x000fc40000000007 */
[----:B------:R-:W1:Y:S01]  /*288f0*/  LDSM.16.MT88.4 R4, [R2+0x10400] ;  /* 0x010400000204783b */ /* 0x000e620000004200 */
[----:B------:R-:W-:-:S05]  /*28900*/  IADD3 R3, R18, R3, RZ ;  /* 0x0000000312037210 */ /* 0x000fca0007ffe0ff */
        /* <DEDUP_REMOVED lines=36> */
[----:B-1----:R-:W-:Y:S01]  /*28b50*/  IMAD.MOV.U32 R10, RZ, RZ, R14 ;  /* 0x000000ffff0a7224 */ /* 0x002fe200078e000e */
[----:B------:R-:W-:Y:S02]  /*28b60*/  MOV R11, R15 ;  /* 0x0000000f000b7202 */ /* 0x000fe40000000f00 */
        /* <DEDUP_REMOVED lines=46> */
[----:B------:R-:W-:-:S05]  /*28e50*/  IADD3 R3, R16, R3, RZ ;  /* 0x0000000310037210 */ /* 0x000fca0007ffe0ff */
        /* <DEDUP_REMOVED lines=26> */
.L_x_644:
[----:B--2---:R-:W2:Y:S01]  /*29000*/  LDL.LU R3, [R1+0x1c] ;  /* 0x00001c0001037983 */ /* 0x004ea20000300800 */
[----:B-1----:R1:W-:Y:S01]  /*29010*/  SYNCS.ARRIVE.TRANS64.A1T0 RZ, [R17+URZ+0x38850], RZ ;  /* 0x038850ff11ff79a7 */ /* 0x0023e2000810003f */
[----:B------:R-:W-:Y:S02]  /*29020*/  VIADD R0, R19, 0x1 ;  /* 0x0000000113007836 */ /* 0x000fe40000000000 */
[----:B-1----:R-:W-:-:S05]  /*29030*/  @!P0 VIADD R17, R17, 0x38880 ;  /* 0x0003888011118836 */ /* 0x002fca0000000000 */
[----:B------:R-:W-:Y:S01]  /*29040*/  @!P0 PRMT R17, RZ, 0x654, R17 ;  /* 0x00000654ff118816 */ /* 0x000fe20000000011 */
[----:B------:R-:W-:Y:S06]  /*29050*/  BAR.SYNC.DEFER_BLOCKING 0x2, 0x80 ;  /* 0x0082000000007b1d */ /* 0x000fec0000010000 */
[----:B------:R1:W-:Y:S01]  /*29060*/  @!P0 SYNCS.ARRIVE.TRANS64.RED.A1T0 RZ, [R17+URZ], RZ ;  /* 0x000000ff11ff89a7 */ /* 0x0003e2000810043f */
[----:B------:R-:W-:-:S04]  /*29070*/  ISETP.NE.AND P0, PT, R0, 0x2, PT ;  /* 0x000000020000780c */ /* 0x000fc80003f05270 */
[----:B------:R-:W-:Y:S02]  /*29080*/  SEL R2, RZ, 0x1, P0 ;  /* 0x00000001ff027807 */ /* 0x000fe40000000000 */
[----:B------:R-:W-:-:S05]  /*29090*/  SEL R0, R0, RZ, P0 ;  /* 0x000000ff00007207 */ /* 0x000fca0000000000 */
[----:B------:R1:W-:Y:S01]  /*290a0*/  STL [R1+0x14], R0 ;  /* 0x0000140001007387 */ /* 0x0003e20000100800 */
[----:B--2---:R-:W-:-:S05]  /*290b0*/  LOP3.LUT R3, R3, R2, RZ, 0x3c, !PT ;  /* 0x0000000203037212 */ /* 0x004fca00078e3cff */
[----:B------:R1:W-:Y:S02]  /*290c0*/  STL [R1+0x1c], R3 ;  /* 0x00001c0301007387 */ /* 0x0003e40000100800 */
.L_x_589:
[----:B-12---:R-:W2:Y:S02]  /*290d0*/  LDL R0, [R1+0x10] ;  /* 0x0000100001007983 */ /* 0x006ea40000100800 */
[----:B--2---:R-:W-:-:S13]  /*290e0*/  LOP3.LUT P0, RZ, R0, 0x2, RZ, 0xc0, !PT ;  /* 0x0000000200ff7812 */ /* 0x004fda000780c0ff */
[----:B------:R-:W-:Y:S05]  /*290f0*/  @!P0 BRA `(.L_x_645) ;  /* 0x00000000002c8947 */ /* 0x000fea0003800000 */
[----:B------:R-:W-:Y:S05]  /*29100*/  WARPSYNC.ALL ;  /* 0x0000000000007948 */ /* 0x000fea0003800000 */
[----:B------:R-:W1:Y:S08]  /*29110*/  S2UR UR5, SR_CgaCtaId ;  /* 0x00000000000579c3 */ /* 0x000e700000008800 */
[----:B------:R-:W-:Y:S06]  /*29120*/  BAR.SYNC.DEFER_BLOCKING 0x5, 0x180 ;  /* 0x0146000000007b1d */ /* 0x000fec0000010000 */
[----:B------:R-:W-:-:S02]  /*29130*/  UMOV UR4, 0x400 ;  /* 0x0000040000047882 */ /* 0x000fc40000000000 */
[----:B-1----:R-:W-:-:S06]  /*29140*/  ULEA UR4, UR5, UR4, 0x18 ;  /* 0x0000000405047291 */ /* 0x002fcc000f8ec03f */
[----:B------:R-:W-:-:S05]  /*29150*/  IMAD.U32 R18, RZ, RZ, UR4 ;  /* 0x00000004ff127e24 */ /* 0x000fca000f8e00ff */
[----:B0-----:R-:W0:Y:S04]  /*29160*/  LDS.128 R4, [R18+0x388d0] ;  /* 0x0388d00012047984 */ /* 0x001e280000000c00 */
[----:B0-----:R1:W-:Y:S04]  /*29170*/  STL.64 [R1], R4 ;  /* 0x0000000401007387 */ /* 0x0013e80000100a00 */
[----:B------:R1:W-:Y:S01]  /*29180*/  STL.64 [R1+0x8], R6 ;  /* 0x0000080601007387 */ /* 0x0003e20000100a00 */
[----:B------:R-:W-:Y:S06]  /*29190*/  BAR.ARV 0x4, 0x180 ;  /* 0x0106000000007b1d */ /* 0x000fec0000002000 */
[----:B------:R-:W-:Y:S05]  /*291a0*/  BRA `(.L_x_646) ;  /* 0x0000000c00287947 */ /* 0x000fea0003800000 */
.L_x_645:
[----:B------:R-:W1:Y:S01]  /*291b0*/  S2R R0, SR_TID.X ;  /* 0x0000000000007919 */ /* 0x000e620000002100 */
[----:B------:R-:W-:Y:S01]  /*291c0*/  UMOV UR4, 0xffffffff ;  /* 0xffffffff00047882 */ /* 0x000fe20000000000 */
[----:B-1----:R-:W-:-:S04]  /*291d0*/  LOP3.LUT R16, R0, 0x1f, RZ, 0xc0, !PT ;  /* 0x0000001f00107812 */ /* 0x002fc800078ec0ff */
[----:B------:R-:W-:Y:S01]  /*291e0*/  ISETP.NE.AND P0, PT, R16, 0x1f, PT ;  /* 0x0000001f1000780c */ /* 0x000fe20003f05270 */
[----:B------:R-:W-:-:S12]  /*291f0*/  BRA.DIV UR4, `(.L_x_647) ;  /* 0x00000072040c7947 */ /* 0x000fd8000b800000 */
[----:B------:R-:W2:Y:S01]  /*29200*/  LDL.LU R0, [R1] ;  /* 0x0000000001007983 */ /* 0x000ea20000300800 */
[----:B------:R-:W-:-:S03]  /*29210*/  ULDC UR4, c[0x0][0xc3c] ;  /* 0x00030f0000047ab9 */ /* 0x000fc60000000800 */
[----:B------:R-:W0:Y:S01]  /*29220*/  LDL R2, [R1+0xc] ;  /* 0x00000c0001027983 */ /* 0x000e220000100800 */
[----:B--2---:R-:W-:Y:S01]  /*29230*/  MOV R11, R0 ;  /* 0x00000000000b7202 */ /* 0x004fe20000000f00 */
[----:B0-----:R-:W-:-:S05]  /*29240*/  IMAD.IADD R4, R2, 0x1, R16 ;  /* 0x0000000102047824 */ /* 0x001fca00078e0210 */
[----:B------:R-:W-:-:S13]  /*29250*/  ISETP.GE.OR P1, PT, R4, UR4, !P0 ;  /* 0x0000000404007c0c */ /* 0x000fda000c726670 */
[----:B------:R-:W0:Y:S08]  /*29260*/  @!P1 LDC.64 R2, c[0x0][0xc80] ;  /* 0x00032000ff029b82 */ /* 0x000e300000000a00 */
[----:B------:R-:W1:Y:S01]  /*29270*/  @!P1 LDC.64 R6, c[0x0][0xc78] ;  /* 0x00031e00ff069b82 */ /* 0x000e620000000a00 */
[----:B0-----:R-:W-:-:S05]  /*29280*/  @!P1 IMAD.WIDE R2, R4, 0x4, R2 ;  /* 0x0000000404029825 */ /* 0x001fca00078e0202 */
[----:B------:R1:W2:Y:S02]  /*29290*/  @!P1 LDG.E R0, desc[UR42][R2.64] ;  /* 0x0000002a02009981 */ /* 0x0002a4000c1e1900 */
[----:B-1----:R-:W-:-:S06]  /*292a0*/  @!P1 IMAD.WIDE R2, R4, 0x4, R6 ;  /* 0x0000000404029825 */ /* 0x002fcc00078e0206 */
[----:B------:R-:W3:Y:S01]  /*292b0*/  @!P1 LDG.E R2, desc[UR42][R2.64] ;  /* 0x0000002a02029981 */ /* 0x000ee2000c1e1900 */
[----:B------:R-:W-:Y:S01]  /*292c0*/  IMAD.MOV.U32 R4, RZ, RZ, RZ ;  /* 0x000000ffff047224 */ /* 0x000fe200078e00ff */
[C---:B------:R-:W-:Y:S01]  /*292d0*/  ISETP.GE.U32.AND P2, PT, R16.reuse, 0x2, PT ;  /* 0x000000021000780c */ /* 0x040fe20003f46070 */
[----:B------:R-:W-:Y:S01]  /*292e0*/  IMAD.MOV.U32 R6, RZ, RZ, RZ ;  /* 0x000000ffff067224 */ /* 0x000fe200078e00ff */
[C---:B------:R-:W-:Y:S01]  /*292f0*/  ISETP.GE.U32.AND P3, PT, R16.reuse, 0x4, PT ;  /* 0x000000041000780c */ /* 0x040fe20003f66070 */
[----:B------:R-:W-:Y:S01]  /*29300*/  SHFL.IDX PT, R5, R11, RZ, 0x1f ;  /* 0x00001fff0b057589 */ /* 0x000fe200000e0000 */
[C---:B------:R-:W-:Y:S02]  /*29310*/  ISETP.GE.U32.AND P4, PT, R16.reuse, 0x8, PT ;  /* 0x000000081000780c */ /* 0x040fe40003f86070 */
[----:B------:R-:W-:Y:S01]  /*29320*/  ISETP.GE.U32.AND P5, PT, R16, 0x10, PT ;  /* 0x000000101000780c */ /* 0x000fe20003fa6070 */
[----:B------:R-:W-:Y:S01]  /*29330*/  SHFL.IDX PT, R10, R11, 0x1, 0x1f ;  /* 0x00201f000b0a7f89 */ /* 0x000fe200000e0000 */
[----:B------:R-:W-:Y:S01]  /*29340*/  MOV R8, RZ ;  /* 0x000000ff00087202 */ /* 0x000fe20000000f00 */
[----:B--2---:R-:W-:-:S02]  /*29350*/  @!P1 IMAD.MOV.U32 R4, RZ, RZ, R0 ;  /* 0x000000ffff049224 */ /* 0x004fc400078e0000 */
[----:B---3--:R-:W-:Y:S01]  /*29360*/  @!P1 IMAD.MOV.U32 R6, RZ, RZ, R2 ;  /* 0x000000ffff069224 */ /* 0x008fe200078e0002 */
[----:B------:R-:W-:-:S03]  /*29370*/  ISETP.NE.AND P1, PT, R16, RZ, PT ;  /* 0x000000ff1000720c */ /* 0x000fc60003f25270 */
[----:B------:R-:W-:-:S05]  /*29380*/  IMAD R0, R6, R4, RZ ;  /* 0x0000000406007224 */ /* 0x000fca00078e02ff */
[----:B------:R-:W0:Y:S02]  /*29390*/  SHFL.UP PT, R2, R0, 0x1, RZ ;  /* 0x0420000000027989 */ /* 0x000e2400000e00ff */
[----:B0-----:R-:W-:-:S04]  /*293a0*/  SEL R2, R2, RZ, P1 ;  /* 0x000000ff02027207 */ /* 0x001fc80000800000 */
[----:B------:R-:W-:-:S05]  /*293b0*/  IADD3 R0, R0, R2, RZ ;  /* 0x0000000200007210 */ /* 0x000fca0007ffe0ff */
        /* <DEDUP_REMOVED lines=12> */
[----:B------:R0:W1:Y:S02]  /*29480*/  SHFL.IDX PT, R9, R3, 0x1f, 0x1f ;  /* 0x03e01f0003097f89 */ /* 0x00006400000e0000 */
.L_x_909:
[----:B------:R-:W-:Y:S01]  /*29490*/  ULDC UR4, c[0x0][0xc38] ;  /* 0x00030e0000047ab9 */ /* 0x000fe20000000800 */
[----:B------:R-:W-:Y:S02]  /*294a0*/  IMAD.MOV.U32 R7, RZ, RZ, R3 ;  /* 0x000000ffff077224 */ /* 0x000fe400078e0003 */
[----:B------:R-:W-:-:S04]  /*294b0*/  IMAD.U32 R2, RZ, RZ, UR4 ;  /* 0x00000004ff027e24 */ /* 0x000fc8000f8e00ff */
[----:B-1----:R-:W-:-:S04]  /*294c0*/  IMAD R9, R9, R2, RZ ;  /* 0x0000000209097224 */ /* 0x002fc800078e02ff */
[----:B------:R-:W-:-:S05]  /*294d0*/  IMAD.IADD R0, R10, 0x1, R9 ;  /* 0x000000010a007824 */ /* 0x000fca00078e0209 */
[----:B------:R-:W-:-:S13]  /*294e0*/  ISETP.GT.AND P6, PT, R0, R5, PT ;  /* 0x000000050000720c */ /* 0x000fda0003fc4270 */
[----:B------:R-:W-:Y:S05]  /*294f0*/  @P6 BRA `(.L_x_648) ;  /* 0x0000000000b06947 */ /* 0x000fea0003800000 */
.L_x_651:
[----:B0-----:R-:W2:Y:S01]  /*29500*/  LDL.LU R3, [R1+0xc] ;  /* 0x00000c0001037983 */ /* 0x001ea20000300800 */
[----:B------:R-:W0:Y:S01]  /*29510*/  LDC R2, c[0x0][0xc3c] ;  /* 0x00030f00ff027b82 */ /* 0x000e220000000800 */
[----:B--2---:R-:W-:-:S05]  /*29520*/  VIADD R3, R3, 0x1f ;  /* 0x0000001f03037836 */ /* 0x004fca0000000000 */
[----:B0-----:R-:W-:-:S13]  /*29530*/  ISETP.GE.AND P6, PT, R3, R2, PT ;  /* 0x000000020300720c */ /* 0x001fda0003fc6270 */
[----:B------:R-:W-:Y:S05]  /*29540*/  @P6 BRA `(.L_x_649) ;  /* 0x0000000400d86947 */ /* 0x000fea0003800000 */
[----:B------:R-:W0:Y:S01]  /*29550*/  S2R R4, SR_TID.X ;  /* 0x0000000000047919 */ /* 0x000e220000002100 */
[----:B------:R1:W-:Y:S01]  /*29560*/  STL [R1+0xc], R3 ;  /* 0x00000c0301007387 */ /* 0x0003e20000100800 */
[----:B0-----:R-:W-:-:S04]  /*29570*/  LOP3.LUT R4, R4, 0x1f, RZ, 0xc0, !PT ;  /* 0x0000001f04047812 */ /* 0x001fc800078ec0ff */
[----:B------:R-:W-:Y:S01]  /*29580*/  IADD3 R6, R3, R4, RZ ;  /* 0x0000000403067210 */ /* 0x000fe20007ffe0ff */
[----:B------:R-:W-:-:S03]  /*29590*/  IMAD.MOV.U32 R4, RZ, RZ, RZ ;  /* 0x000000ffff047224 */ /* 0x000fc600078e00ff */
[----:B------:R-:W-:-:S13]  /*295a0*/  ISETP.GE.OR P6, PT, R6, R2, !P0 ;  /* 0x000000020600720c */ /* 0x000fda00047c6670 */
[----:B-1----:R-:W0:Y:S02]  /*295b0*/  @!P6 LDC.64 R2, c[0x0][0xc80] ;  /* 0x00032000ff02eb82 */ /* 0x002e240000000a00 */
[----:B0-----:R-:W-:-:S05]  /*295c0*/  @!P6 IMAD.WIDE R2, R6, 0x4, R2 ;  /* 0x000000040602e825 */ /* 0x001fca00078e0202 */
[----:B------:R0:W2:Y:S02]  /*295d0*/  @!P6 LDG.E R4, desc[UR42][R2.64] ;  /* 0x0000002a0204e981 */ /* 0x0000a4000c1e1900 */
[----:B0-----:R-:W0:Y:S02]  /*295e0*/  @!P6 LDC.64 R2, c[0x0][0xc78] ;  /* 0x00031e00ff02eb82 */ /* 0x001e240000000a00 */
[----:B0-----:R-:W-:-:S04]  /*295f0*/  @!P6 IMAD.WIDE R2, R6, 0x4, R2 ;  /* 0x000000040602e825 */ /* 0x001fc800078e0202 */
[----:B------:R-:W-:-:S06]  /*29600*/  IMAD.MOV.U32 R6, RZ, RZ, RZ ;  /* 0x000000ffff067224 */ /* 0x000fcc00078e00ff */
[----:B------:R-:W2:Y:S01]  /*29610*/  @!P6 LDG.E R6, desc[UR42][R2.64] ;  /* 0x0000002a0206e981 */ /* 0x000ea2000c1e1900 */
[----:B------:R-:W-:Y:S01]  /*29620*/  UMOV UR4, 0xffffffff ;  /* 0xffffffff00047882 */ /* 0x000fe20000000000 */
[----:B--2---:R-:W-:Y:S02]  /*29630*/  IMAD R2, R6, R4, RZ ;  /* 0x0000000406027224 */ /* 0x004fe400078e02ff */
[----:B------:R-:W-:Y:S05]  /*29640*/  BRA.DIV UR4, `(.L_x_650) ;  /* 0x0000007204587947 */ /* 0x000fea000b800000 */
        /* <DEDUP_REMOVED lines=15> */
[----:B------:R0:W1:Y:S02]  /*29740*/  SHFL.IDX PT, R9, R3, 0x1f, 0x1f ;  /* 0x03e01f0003097f89 */ /* 0x00006400000e0000 */
.L_x_917:
[----:B------:R-:W-:Y:S02]  /*29750*/  ULDC UR4, c[0x0][0xc38] ;  /* 0x00030e0000047ab9 */ /* 0x000fe40000000800 */
[----:B------:R-:W-:-:S04]  /*29760*/  IMAD.U32 R2, RZ, RZ, UR4 ;  /* 0x00000004ff027e24 */ /* 0x000fc8000f8e00ff */
[----:B-1----:R-:W-:-:S04]  /*29770*/  IMAD R9, R9, R2, RZ ;  /* 0x0000000209097224 */ /* 0x002fc800078e02ff */
[----:B------:R-:W-:-:S05]  /*29780*/  IMAD.IADD R0, R9, 0x1, R0 ;  /* 0x0000000109007824 */ /* 0x000fca00078e0200 */
[----:B------:R-:W-:-:S13]  /*29790*/  ISETP.GT.AND P6, PT, R0, R5, PT ;  /* 0x000000050000720c */ /* 0x000fda0003fc4270 */
[----:B------:R-:W-:Y:S05]  /*297a0*/  @!P6 BRA `(.L_x_651) ;  /* 0xfffffffc0054e947 */ /* 0x000fea000383ffff */
[----:B------:R-:W-:-:S07]  /*297b0*/  MOV R7, R3 ;  /* 0x0000000300077202 */ /* 0x000fce0000000f00 */
.L_x_648:
[----:B------:R-:W-:Y:S01]  /*297c0*/  IMAD.IADD R9, R0, 0x1, -R9 ;  /* 0x0000000100097824 */ /* 0x000fe200078e0a09 */
[----:B------:R-:W-:-:S03]  /*297d0*/  UMOV UR4, 0xffffffff ;  /* 0xffffffff00047882 */ /* 0x000fc60000000000 */
[----:B------:R-:W-:-:S05]  /*297e0*/  IMAD R0, R7, R2, R9 ;  /* 0x0000000207007224 */ /* 0x000fca00078e0209 */
[----:B------:R-:W-:Y:S01]  /*297f0*/  ISETP.GT.AND P6, PT, R0, R5, PT ;  /* 0x000000050000720c */ /* 0x000fe20003fc4270 */
[----:B------:R-:W-:-:S12]  /*29800*/  BRA.DIV UR4, `(.L_x_652) ;  /* 0x0000007204c07947 */ /* 0x000fd8000b800000 */
[----:B0-----:R-:W-:-:S04]  /*29810*/  VOTE.ANY R3, PT, !P6 ;  /* 0x0000000000037806 */ /* 0x001fc800070e0100 */
[----:B------:R-:W0:Y:S02]  /*29820*/  POPC R0, R3 ;  /* 0x0000000300007309 */ /* 0x000e240000000000 */
[----:B0-----:R0:W1:Y:S04]  /*29830*/  SHFL.IDX PT, R4, R4, R0, 0x1f ;  /* 0x00001f0004047589 */ /* 0x00106800000e0000 */
[----:B------:R0:W2:Y:S02]  /*29840*/  SHFL.IDX PT, R6, R6, R0, 0x1f ;  /* 0x00001f0006067589 */ /* 0x0000a400000e0000 */
.L_x_922:
[----:B------:R-:W-:-:S13]  /*29850*/  ISETP.NE.AND P0, PT, R3, RZ, PT ;  /* 0x000000ff0300720c */ /* 0x000fda0003f05270 */
[----:B------:R-:W-:Y:S05]  /*29860*/  @!P0 BRA `(.L_x_653) ;  /* 0x0000000000148947 */ /* 0x000fea0003800000 */
[----:B------:R-:W-:Y:S01]  /*29870*/  UMOV UR4, 0xffffffff ;  /* 0xffffffff00047882 */ /* 0x000fe20000000000 */
[----:B------:R-:W-:Y:S02]  /*29880*/  VIADD R12, R0, 0xffffffff ;  /* 0xffffffff000c7836 */ /* 0x000fe40000000000 */
[----:B------:R-:W-:Y:S05]  /*29890*/  BRA.DIV UR4, `(.L_x_654) ;  /* 0x0000007204f87947 */ /* 0x000fea000b800000 */
[----:B------:R3:W4:Y:S02]  /*298a0*/  SHFL.IDX PT, R7, R7, R12, 0x1f ;  /* 0x00001f0c07077589 */ /* 0x00072400000e0000 */
.L_x_925:
[----:B----4-:R-:W-:-:S07]  /*298b0*/  IMAD.MOV.U32 R8, RZ, RZ, R7 ;  /* 0x000000ffff087224 */ /* 0x010fce00078e0007 */
.L_x_653:
[----:B------:R-:W4:Y:S01]  /*298c0*/  LDL.LU R10, [R1+0xc] ;  /* 0x00000c00010a7983 */ /* 0x000f220000300800 */
[----:B-1----:R-:W-:Y:S01]  /*298d0*/  IABS R7, R4 ;  /* 0x0000000400077213 */ /* 0x002fe20000000000 */
[----:B------:R-:W-:-:S03]  /*298e0*/  IMAD R8, R8, R2, R9 ;  /* 0x0000000208087224 */ /* 0x000fc600078e0209 */
[----:B------:R-:W1:Y:S02]  /*298f0*/  I2F.RP R2, R7 ;  /* 0x0000000700027306 */ /* 0x000e640000209400 */
[----:B------:R5:W-:Y:S02]  /*29900*/  STL [R1], R8 ;  /* 0x0000000801007387 */ /* 0x000be40000100800 */
[----:B-----5:R-:W-:-:S04]  /*29910*/  IMAD.IADD R8, R5, 0x1, -R8 ;  /* 0x0000000105087824 */ /* 0x020fc800078e0a08 */
[----:B-1----:R-:W1:Y:S02]  /*29920*/  MUFU.RCP R2, R2 ;  /* 0x0000000200027308 */ /* 0x002e640000001000 */
[----:B-1----:R-:W-:-:S06]  /*29930*/  VIADD R2, R2, 0xffffffe ;  /* 0x0ffffffe02027836 */ /* 0x002fcc0000000000 */
[----:B------:R-:W1:Y:S02]  /*29940*/  F2I.FTZ.U32.TRUNC.NTZ R3, R2 ;  /* 0x0000000200037305 */ /* 0x000e64000021f000 */
[----:B-1----:R-:W-:-:S05]  /*29950*/  IADD3 R2, RZ, -R3, RZ ;  /* 0x80000003ff027210 */ /* 0x002fca0007ffe0ff */
[----:B------:R-:W-:Y:S02]  /*29960*/  IMAD R9, R2, R7, RZ ;  /* 0x0000000702097224 */ /* 0x000fe400078e02ff */
[----:B------:R-:W-:-:S04]  /*29970*/  IMAD.MOV.U32 R2, RZ, RZ, RZ ;  /* 0x000000ffff027224 */ /* 0x000fc800078e00ff */
[----:B------:R-:W-:Y:S01]  /*29980*/  IMAD.HI.U32 R9, R3, R9, R2 ;  /* 0x0000000903097227 */ /* 0x000fe200078e0002 */
[----:B------:R-:W-:Y:S02]  /*29990*/  IABS R3, R4 ;  /* 0x0000000400037213 */ /* 0x000fe40000000000 */
[----:B------:R-:W-:-:S03]  /*299a0*/  IABS R2, R8 ;  /* 0x0000000800027213 */ /* 0x000fc60000000000 */
[----:B------:R-:W-:Y:S02]  /*299b0*/  IMAD.MOV R3, RZ, RZ, -R3 ;  /* 0x000000ffff037224 */ /* 0x000fe400078e0a03 */
[----:B------:R-:W-:-:S04]  /*299c0*/  IMAD.HI.U32 R5, R9, R2, RZ ;  /* 0x0000000209057227 */ /* 0x000fc800078e00ff */
[----:B------:R-:W-:-:S05]  /*299d0*/  IMAD R2, R5, R3, R2 ;  /* 0x0000000305027224 */ /* 0x000fca00078e0202 */
[----:B------:R-:W-:-:S13]  /*299e0*/  ISETP.GT.U32.AND P1, PT, R7, R2, PT ;  /* 0x000000020700720c */ /* 0x000fda0003f24070 */
[----:B------:R-:W-:Y:S02]  /*299f0*/  @!P1 IMAD.IADD R2, R2, 0x1, -R7 ;  /* 0x0000000102029824 */ /* 0x000fe400078e0a07 */
[----:B------:R-:W-:Y:S01]  /*29a00*/  @!P1 VIADD R5, R5, 0x1 ;  /* 0x0000000105059836 */ /* 0x000fe20000000000 */
[----:B------:R-:W-:Y:S02]  /*29a10*/  ISETP.NE.AND P1, PT, R4, RZ, PT ;  /* 0x000000ff0400720c */ /* 0x000fe40003f25270 */
[----:B------:R-:W-:Y:S02]  /*29a20*/  ISETP.GE.U32.AND P0, PT, R2, R7, PT ;  /* 0x000000070200720c */ /* 0x000fe40003f06070 */
[----:B--2---:R-:W-:-:S04]  /*29a30*/  IABS R7, R6 ;  /* 0x0000000600077213 */ /* 0x004fc80000000000 */
[----:B------:R-:W1:Y:S07]  /*29a40*/  I2F.RP R2, R7 ;  /* 0x0000000700027306 */ /* 0x000e6e0000209400 */
[----:B------:R-:W-:Y:S01]  /*29a50*/  @P0 VIADD R5, R5, 0x1 ;  /* 0x0000000105050836 */ /* 0x000fe20000000000 */
[----:B-1----:R-:W1:Y:S02]  /*29a60*/  MUFU.RCP R2, R2 ;  /* 0x0000000200027308 */ /* 0x002e640000001000 */
[----:B-1----:R-:W-:-:S06]  /*29a70*/  IADD3 R2, R2, 0xffffffe, RZ ;  /* 0x0ffffffe02027810 */ /* 0x002fcc0007ffe0ff */
[----:B------:R-:W1:Y:S02]  /*29a80*/  F2I.FTZ.U32.TRUNC.NTZ R3, R2 ;  /* 0x0000000200037305 */ /* 0x000e64000021f000 */
[----:B-1----:R-:W-:-:S04]  /*29a90*/  IMAD.MOV R2, RZ, RZ, -R3 ;  /* 0x000000ffff027224 */ /* 0x002fc800078e0a03 */
[----:B------:R-:W-:Y:S02]  /*29aa0*/  IMAD R9, R2, R7, RZ ;  /* 0x0000000702097224 */ /* 0x000fe400078e02ff */
[----:B------:R-:W-:-:S04]  /*29ab0*/  IMAD.MOV.U32 R2, RZ, RZ, RZ ;  /* 0x000000ffff027224 */ /* 0x000fc800078e00ff */
[----:B------:R-:W-:Y:S01]  /*29ac0*/  IMAD.HI.U32 R2, R3, R9, R2 ;  /* 0x0000000903027227 */ /* 0x000fe200078e0002 */
[----:B------:R-:W-:Y:S02]  /*29ad0*/  LOP3.LUT R3, R8, R4, RZ, 0x3c, !PT ;  /* 0x0000000408037212 */ /* 0x000fe400078e3cff */
[----:B------:R-:W-:Y:S02]  /*29ae0*/  IABS R9, R6 ;  /* 0x0000000600097213 */ /* 0x000fe40000000000 */
[----:B------:R-:W-:-:S03]  /*29af0*/  ISETP.GE.AND P2, PT, R3, RZ, PT ;  /* 0x000000ff0300720c */ /* 0x000fc60003f46270 */
[----:B------:R-:W-:-:S10]  /*29b00*/  IMAD.MOV R9, RZ, RZ, -R9 ;  /* 0x000000ffff097224 */ /* 0x000fd400078e0a09 */
[----:B------:R-:W-:Y:S02]  /*29b10*/  @!P2 IADD3 R5, -R5, RZ, RZ ;  /* 0x000000ff0505a210 */ /* 0x000fe40007ffe1ff */
        /* <DEDUP_REMOVED lines=14> */
[----:B------:R-:W-:Y:S02]  /*29c00*/  @!P2 IADD3 R2, -R2, RZ, RZ ;  /* 0x000000ff0202a210 */ /* 0x000fe40007ffe1ff */
[----:B------:R-:W-:-:S05]  /*29c10*/  @!P1 LOP3.LUT R2, RZ, R6, RZ, 0x33, !PT ;  /* 0x00000006ff029212 */ /* 0x000fca00078e33ff */
[--C-:B------:R-:W-:Y:S02]  /*29c20*/  IMAD.MOV R3, RZ, RZ, -R2.reuse ;  /* 0x000000ffff037224 */ /* 0x100fe400078e0a02 */
[C---:B------:R-:W-:Y:S02]  /*29c30*/  IMAD R2, R6.reuse, 0x1000000, R2 ;  /* 0x0100000006027824 */ /* 0x040fe400078e0202 */
[----:B------:R-:W-:Y:S02]  /*29c40*/  IMAD R3, R6, R3, R5 ;  /* 0x0000000306037224 */ /* 0x000fe400078e0205 */
[----:B----4-:R-:W-:-:S03]  /*29c50*/  IMAD.IADD R10, R0, 0x1, R10 ;  /* 0x00000001000a7824 */ /* 0x010fc600078e020a */
[----:B0-----:R-:W-:-:S05]  /*29c60*/  LEA R0, R3, R2, 0x10 ;  /* 0x0000000203007211 */ /* 0x001fca00078e80ff */
[----:B------:R1:W-:Y:S04]  /*29c70*/  STL [R1+0x8], R0 ;  /* 0x0000080001007387 */ /* 0x0003e80000100800 */
[----:B------:R1:W-:Y:S04]  /*29c80*/  STL [R1+0xc], R10 ;  /* 0x00000c0a01007387 */ /* 0x0003e80000100800 */
[----:B------:R1:W-:Y:S01]  /*29c90*/  STL [R1+0x4], R4 ;  /* 0x0000040401007387 */ /* 0x0003e20000100800 */
[----:B------:R-:W-:Y:S05]  /*29ca0*/  BRA `(.L_x_655) ;  /* 0x0000000000287947 */ /* 0x000fea0003800000 */
.L_x_649:
[----:B------:R-:W-:Y:S01]  /*29cb0*/  UMOV UR4, URZ ;  /* 0x0000003f00047c82 */ /* 0x000fe20008000000 */
[----:B------:R-:W-:Y:S01]  /*29cc0*/  ULDC UR6, c[0x0][0xc3c] ;  /* 0x00030f0000067ab9 */ /* 0x000fe20000000800 */
[----:B------:R-:W-:Y:S01]  /*29cd0*/  UMOV UR5, URZ ;  /* 0x0000003f00057c82 */ /* 0x000fe20008000000 */
[----:B------:R-:W-:Y:S01]  /*29ce0*/  IMAD.U32 R3, RZ, RZ, UR4 ;  /* 0x00000004ff037e24 */ /* 0x000fe2000f8e00ff */
[----:B------:R0:W-:Y:S01]  /*29cf0*/  STL [R1], R5 ;  /* 0x0000000501007387 */ /* 0x0001e20000100800 */
[----:B------:R-:W-:Y:S02]  /*29d00*/  IMAD.U32 R0, RZ, RZ, UR6 ;  /* 0x00000006ff007e24 */ /* 0x000fe4000f8e00ff */
[----:B------:R-:W-:Y:S01]  /*29d10*/  IMAD.U32 R2, RZ, RZ, UR5 ;  /* 0x00000005ff027e24 */ /* 0x000fe2000f8e00ff */
[----:B------:R0:W-:Y:S04]  /*29d20*/  STL [R1+0x4], R3 ;  /* 0x0000040301007387 */ /* 0x0001e80000100800 */
[----:B------:R0:W-:Y:S04]  /*29d30*/  STL [R1+0xc], R0 ;  /* 0x00000c0001007387 */ /* 0x0001e80000100800 */
[----:B------:R0:W-:Y:S02]  /*29d40*/  STL [R1+0x8], R2 ;  /* 0x0000080201007387 */ /* 0x0001e40000100800 */
.L_x_655:
[----:B0-----:R-:W2:Y:S04]  /*29d50*/  LDL R2, [R1+0xc] ;  /* 0x00000c0001027983 */ /* 0x001ea80000100800 */
[----:B------:R-:W4:Y:S04]  /*29d60*/  LDL R3, [R1+0x8] ;  /* 0x0000080001037983 */ /* 0x000f280000100800 */
[----:B-1----:R-:W5:Y:S04]  /*29d70*/  LDL R4, [R1] ;  /* 0x0000000001047983 */ /* 0x002f680000100800 */
[----:B------:R-:W5:Y:S01]  /*29d80*/  LDL R5, [R1+0x4] ;  /* 0x0000040001057983 */ /* 0x000f620000100800 */
[----:B------:R-:W0:Y:S01]  /*29d90*/  S2R R0, SR_TID.X ;  /* 0x0000000000007919 */ /* 0x000e220000002100 */
[----:B------:R-:W-:Y:S05]  /*29da0*/  WARPSYNC.ALL ;  /* 0x0000000000007948 */ /* 0x000fea0003800000 */
[----:B0-----:R-:W-:Y:S01]  /*29db0*/  LOP3.LUT R0, R0, 0x1f, RZ, 0xc0, !PT ;  /* 0x0000001f00007812 */ /* 0x001fe200078ec0ff */
[----:B------:R-:W-:Y:S03]  /*29dc0*/  BAR.SYNC.DEFER_BLOCKING 0x4, 0x180 ;  /* 0x0106000000007b1d */ /* 0x000fe60000010000 */
[----:B------:R-:W-:-:S13]  /*29dd0*/  ISETP.NE.AND P0, PT, R0, RZ, PT ;  /* 0x000000ff0000720c */ /* 0x000fda0003f05270 */
[----:B------:R-:W0:Y:S01]  /*29de0*/  @!P0 S2R R0, SR_CgaCtaId ;  /* 0x0000000000008919 */ /* 0x000e220000008800 */
[----:B--2---:R-:W-:Y:S02]  /*29df0*/  MOV R7, R2 ;  /* 0x0000000200077202 */ /* 0x004fe40000000f00 */
[----:B------:R-:W-:Y:S01]  /*29e00*/  @!P0 MOV R2, 0x400 ;  /* 0x0000040000028802 */ /* 0x000fe20000000f00 */
[----:B----4-:R-:W-:-:S03]  /*29e10*/  IMAD.MOV.U32 R6, RZ, RZ, R3 ;  /* 0x000000ffff067224 */ /* 0x010fc600078e0003 */
[----:B0-----:R-:W-:-:S05]  /*29e20*/  @!P0 LEA R18, R0, R2, 0x18 ;  /* 0x0000000200128211 */ /* 0x001fca00078ec0ff */
[----:B-----5:R0:W-:Y:S01]  /*29e30*/  @!P0 STS.128 [R18+0x388d0], R4 ;  /* 0x0388d00412008388 */ /* 0x0201e20000000c00 */
[----:B------:R-:W-:Y:S06]  /*29e40*/  BAR.ARV 0x5, 0x180 ;  /* 0x0146000000007b1d */ /* 0x000fec0000002000 */
.L_x_646:
[----:B------:R-:W2:Y:S01]  /*29e50*/  LDL R0, [R1+0xc] ;  /* 0x00000c0001007983 */ /* 0x000ea20000100800 */
[----:B------:R-:W-:Y:S02]  /*29e60*/  ULDC UR4, c[0x0][0xc3c] ;  /* 0x00030f0000047ab9 */ /* 0x000fe40000000800 */
[----:B--2---:R-:W-:-:S13]  /*29e70*/  ISETP.GE.AND P0, PT, R0, UR4, PT ;  /* 0x0000000400007c0c */ /* 0x004fda000bf06270 */
[----:B------:R-:W-:Y:S05]  /*29e80*/  @!P0 BRA `(.L_x_656) ;  /* 0xffffff9800b88947 */ /* 0x000fea000383ffff */
[----:B------:R-:W-:Y:S05]  /*29e90*/  BSYNC B7 ;  /* 0x0000000000077941 */ /* 0x000fea0003800000 */
.L_x_544:
[----:B---3--:R-:W2:Y:S01]  /*29ea0*/  LDL.LU R0, [R1+0x64] ;  /* 0x0000640001007983 */ /* 0x008ea20000300800 */
[----:B------:R-:W-:Y:S01]  /*29eb0*/  BSSY B0, `(.L_x_657) ;  /* 0x000000b000007945 */ /* 0x000fe20003800000 */
[----:B01----:R-:W0:Y:S01]  /*29ec0*/  S2R R5, SR_CgaCtaId ;  /* 0x0000000000057919 */ /* 0x003e220000008800 */
[----:B--2---:R-:W-:-:S05]  /*29ed0*/  VIADD R0, R0, 0x1 ;  /* 0x0000000100007836 */ /* 0x004fca0000000000 */
        /* <DEDUP_REMOVED lines=8> */
.L_x_926:
[----:B------:R-:W-:Y:S05]  /*29f60*/  BSYNC B0 ;  /* 0x0000000000007941 */ /* 0x000fea0003800000 */
.L_x_657:
[----:B------:R-:W-:-:S03]  /*29f70*/  UMOV UR4, 0xffffffff ;  /* 0xffffffff00047882 */ /* 0x000fc60000000000 */
[----:B------:R-:W-:Y:S05]  /*29f80*/  BRA.DIV UR4, `(.L_x_659) ;  /* 0x0000006e04787947 */ /* 0x000fea000b800000 */
[----:B------:R-:W1:Y:S02]  /*29f90*/  S2R R2, SR_TID.X ;  /* 0x0000000000027919 */ /* 0x000e640000002100 */
[----:B-1----:R-:W-:-:S04]  /*29fa0*/  SHF.R.U32.HI R2, RZ, 0x5, R2 ;  /* 0x00000005ff027819 */ /* 0x002fc80000011602 */
[----:B------:R-:W-:-:S05]  /*29fb0*/  LOP3.LUT R2, R2, 0x3, RZ, 0xc0, !PT ;  /* 0x0000000302027812 */ /* 0x000fca00078ec0ff */
[----:B------:R1:W2:Y:S02]  /*29fc0*/  SHFL.IDX PT, R14, R2, RZ, 0x1f ;  /* 0x00001fff020e7589 */ /* 0x0002a400000e0000 */
.L_x_929:
[----:B--2---:R-:W-:-:S13]  /*29fd0*/  ISETP.NE.AND P0, PT, R14, RZ, PT ;  /* 0x000000ff0e00720c */ /* 0x004fda0003f05270 */
[----:B------:R-:W-:Y:S05]  /*29fe0*/  @P0 BRA `(.L_x_340) ;  /* 0x0000000000b00947 */ /* 0x000fea0003800000 */
[----:B------:R-:W-:-:S03]  /*29ff0*/  UMOV UR4, 0xffffffff ;  /* 0xffffffff00047882 */ /* 0x000fc60000000000 */
[----:B------:R-:W-:Y:S05]  /*2a000*/  BRA.DIV UR4, `(.L_x_660) ;  /* 0x0000006e048c7947 */ /* 0x000fea000b800000 */
[----:B------:R-:W-:-:S13]  /*2a010*/  ELECT P6, URZ, PT ;  /* 0x00000000003f782f */ /* 0x000fda00038c0000 */
.L_x_932:
[----:B------:R-:W-:Y:S05]  /*2a020*/  @!P6 BRA `(.L_x_340) ;  /* 0x0000000000a0e947 */ /* 0x000fea0003800000 */
[----:B------:R-:W-:-:S06]  /*2a030*/  ULOP3.LUT UR4, UR37, 0x2, URZ, 0xfc, !UPT ;  /* 0x0000000225047892 */ /* 0x000fcc000f8efc3f */
[----:B-1----:R-:W-:-:S05]  /*2a040*/  IMAD.U32 R2, RZ, RZ, UR4 ;  /* 0x00000004ff027e24 */ /* 0x002fca000f8e00ff */
[----:B------:R-:W-:-:S13]  /*2a050*/  ISETP.NE.AND P0, PT, R2, 0x3, PT ;  /* 0x000000030200780c */ /* 0x000fda0003f05270 */
[----:B------:R-:W-:Y:S05]  /*2a060*/  @!P0 BRA `(.L_x_661) ;  /* 0x0000000000048947 */ /* 0x000fea0003800000 */
[----:B------:R-:W-:Y:S01]  /*2a070*/  BPT.TRAP 0x1 ;  /* 0x000000040000795c */ /* 0x000fe20000300000 */
.L_x_661:
[----:B0-----:R-:W2:Y:S04]  /*2a080*/  LDL R3, [R1+0x14] ;  /* 0x0000140001037983 */ /* 0x001ea80000100800 */
[----:B------:R-:W3:Y:S01]  /*2a090*/  LDL.LU R7, [R1+0x1c] ;  /* 0x00001c0001077983 */ /* 0x000ee20000300800 */
[----:B------:R-:W-:-:S05]  /*2a0a0*/  VIADD R2, R0, 0x38840 ;  /* 0x0003884000027836 */ /* 0x000fca0000000000 */
[C---:B--2---:R-:W-:Y:S01]  /*2a0b0*/  LEA R6, R3.reuse, R2, 0x3 ;  /* 0x0000000203067211 */ /* 0x044fe200078e18ff */
        /* <DEDUP_REMOVED lines=10> */
.L_x_933:
[----:B------:R-:W1:Y:S02]  /*2a160*/  SYNCS.PHASECHK.TRANS64.TRYWAIT P1, [R7+URZ], R2 ;  /* 0x00000002070075a7 */ /* 0x000e64000802017f */
[----:B-1----:R-:W-:Y:S05]  /*2a170*/  @!P1 BRA `(.L_x_663) ;  /* 0x0000006c00649947 */ /* 0x002fea0003800000 */
.L_x_934:
[----:B------:R-:W-:Y:S05]  /*2a180*/  @!P0 BRA `(.L_x_664) ;  /* 0x0000000000048947 */ /* 0x000fea0003800000 */
[----:B------:R-:W-:Y:S01]  /*2a190*/  BPT.TRAP 0x1 ;  /* 0x000000040000795c */ /* 0x000fe20000300000 */
.L_x_664:
[----:B------:R-:W2:Y:S02]  /*2a1a0*/  LDL.LU R4, [R1+0x14] ;  /* 0x0000140001047983 */ /* 0x000ea40000300800 */
[----:B--2---:R-:W-:-:S04]  /*2a1b0*/  IMAD R4, R4, 0x8, R0 ;  /* 0x0000000804047824 */ /* 0x004fc800078e0200 */
[----:B------:R-:W2:Y:S02]  /*2a1c0*/  SYNCS.PHASECHK.TRANS64.TRYWAIT P1, [R4+URZ+0x38860], R5 ;  /* 0x03886005040075a7 */ /* 0x000ea4000802017f */
[----:B--2---:R-:W-:Y:S05]  /*2a1d0*/  @!P1 BRA `(.L_x_665) ;  /* 0x0000006c00609947 */ /* 0x004fea0003800000 */
.L_x_935:
[----:B------:R-:W-:Y:S05]  /*2a1e0*/  @!P0 BRA `(.L_x_666) ;  /* 0x0000000000048947 */ /* 0x000fea0003800000 */
[----:B------:R-:W-:Y:S01]  /*2a1f0*/  BPT.TRAP 0x1 ;  /* 0x000000040000795c */ /* 0x000fe20000300000 */
.L_x_666:
[----:B------:R-:W-:-:S04]  /*2a200*/  IMAD R3, R3, 0x8, R0 ;  /* 0x0000000803037824 */ /* 0x000fc800078e0200 */
[----:B------:R-:W3:Y:S02]  /*2a210*/  SYNCS.PHASECHK.TRANS64.TRYWAIT P1, [R3+URZ+0x38860], R2 ;  /* 0x03886002030075a7 */ /* 0x000ee4000802017f */
[----:B---3--:R-:W-:Y:S05]  /*2a220*/  @!P1 BRA `(.L_x_667) ;  /* 0x0000006c00609947 */ /* 0x008fea0003800000 */
.L_x_936:
[----:B------:R-:W-:Y:S05]  /*2a230*/  @!P0 BRA `(.L_x_668) ;  /* 0x0000000000048947 */ /* 0x000fea0003800000 */
[----:B------:R-:W-:Y:S01]  /*2a240*/  BPT.TRAP 0x1 ;  /* 0x000000040000795c */ /* 0x000fe20000300000 */
.L_x_668:
[----:B------:R-:W4:Y:S02]  /*2a250*/  SYNCS.PHASECHK.TRANS64.TRYWAIT P0, [R4+URZ+0x38880], R5 ;  /* 0x03888005040075a7 */ /* 0x000f24000800017f */
[----:B----4-:R-:W-:Y:S05]  /*2a260*/  @!P0 BRA `(.L_x_669) ;  /* 0x0000006c00648947 */ /* 0x010fea0003800000 */
.L_x_670:
[----:B------:R0:W0:Y:S02]  /*2a270*/  SYNCS.PHASECHK.TRANS64.TRYWAIT P0, [R3+URZ+0x38880], R2 ;  /* 0x03888002030075a7 */ /* 0x000024000800017f */
[----:B0-----:R-:W-:Y:S05]  /*2a280*/  @!P0 NANOSLEEP.SYNCS 0x989680 ;  /* 0x009896800000895d */ /* 0x001fea0003900000 */
[----:B------:R-:W0:Y:S02]  /*2a290*/  @!P0 SYNCS.PHASECHK.TRANS64 P0, [R3+URZ+0x38880], R2 ;  /* 0x03888002030085a7 */ /* 0x000e24000800007f */
[----:B0-----:R-:W-:Y:S05]  /*2a2a0*/  @!P0 BRA `(.L_x_670) ;  /* 0xfffffffc00f08947 */ /* 0x001fea000383ffff */
.L_x_340:
[----:B------:R-:W-:Y:S05]  /*2a2b0*/  BSYNC B8 ;  /* 0x0000000000087941 */ /* 0x000fea0003800000 */
.L_x_337:
[----:B------:R-:W-:Y:S05]  /*2a2c0*/  EXIT ;  /* 0x000000000000794d */ /* 0x000fea0003800000 */
.L_x_364:
[----:B-1----:R1:W2:Y:S02]  /*2a2d0*/  SYNCS.PHASECHK.TRANS64.TRYWAIT P6, [R112+URZ+0x38890], R126 ;  /* 0x0388907e700075a7 */ /* 0x0022a400080c017f */
[----:B--2---:R-:W-:Y:S05]  /*2a2e0*/  @!P6 NANOSLEEP.SYNCS 0x989680 ;  /* 0x009896800000e95d */ /* 0x004fea0003900000 */
[----:B------:R-:W2:Y:S02]  /*2a2f0*/  @!P6 SYNCS.PHASECHK.TRANS64 P6, [R112+URZ+0x38890], R126 ;  /* 0x0388907e7000e5a7 */ /* 0x000ea400080c007f */
[----:B--2---:R-:W-:Y:S05]  /*2a300*/  @!P6 BRA `(.L_x_364) ;  /* 0xfffffffc00f0e947 */ /* 0x004fea000383ffff */
[----:B------:R-:W-:Y:S05]  /*2a310*/  BRA `(.L_x_671) ;  /* 0xfffffd98006c7947 */ /* 0x000fea000383ffff */
.L_x_398:
[----:B-1----:R1:W2:Y:S02]  /*2a320*/  SYNCS.PHASECHK.TRANS64.TRYWAIT P3, [R112+URZ+0x38890], R126 ;  /* 0x0388907e700075a7 */ /* 0x0022a4000806017f */
[----:B--2---:R-:W-:Y:S05]  /*2a330*/  @!P3 NANOSLEEP.SYNCS 0x989680 ;  /* 0x009896800000b95d */ /* 0x004fea0003900000 */
[----:B------:R-:W2:Y:S02]  /*2a340*/  @!P3 SYNCS.PHASECHK.TRANS64 P3, [R112+URZ+0x38890], R126 ;  /* 0x0388907e7000b5a7 */ /* 0x000ea4000806007f */
[----:B--2---:R-:W-:Y:S05]  /*2a350*/  @!P3 BRA `(.L_x_398) ;  /* 0xfffffffc00f0b947 */ /* 0x004fea000383ffff */
[----:B------:R-:W-:Y:S05]  /*2a360*/  BRA `(.L_x_672) ;  /* 0xfffffdd800f87947 */ /* 0x000fea000383ffff */
.L_x_415:
[----:B-1----:R1:W2:Y:S02]  /*2a370*/  SYNCS.PHASECHK.TRANS64.TRYWAIT P2, [R112+URZ+0x38890], R126 ;  /* 0x0388907e700075a7 */ /* 0x0022a4000804017f */
[----:B--2---:R-:W-:Y:S05]  /*2a380*/  @!P2 NANOSLEEP.SYNCS 0x989680 ;  /* 0x009896800000a95d */ /* 0x004fea0003900000 */
[----:B------:R-:W2:Y:S02]  /*2a390*/  @!P2 SYNCS.PHASECHK.TRANS64 P2, [R112+URZ+0x38890], R126 ;  /* 0x0388907e7000a5a7 */ /* 0x000ea4000804007f */
[----:B--2---:R-:W-:Y:S05]  /*2a3a0*/  @!P2 BRA `(.L_x_415) ;  /* 0xfffffffc00f0a947 */ /* 0x004fea000383ffff */
[----:B------:R-:W-:Y:S05]  /*2a3b0*/  BRA `(.L_x_673) ;  /* 0xfffffe1c00ac7947 */ /* 0x000fea000383ffff */
.L_x_425:
[----:B--2---:R2:W3:Y:S02]  /*2a3c0*/  SYNCS.PHASECHK.TRANS64.TRYWAIT P3, [R112+URZ+0x388b0], R126 ;  /* 0x0388b07e700075a7 */ /* 0x0044e4000806017f */
[----:B---3--:R-:W-:Y:S05]  /*2a3d0*/  @!P3 NANOSLEEP.SYNCS 0x989680 ;  /* 0x009896800000b95d */ /* 0x008fea0003900000 */
[----:B------:R-:W3:Y:S02]  /*2a3e0*/  @!P3 SYNCS.PHASECHK.TRANS64 P3, [R112+URZ+0x388b0], R126 ;  /* 0x0388b07e7000b5a7 */ /* 0x000ee4000806007f */
[----:B---3--:R-:W-:Y:S05]  /*2a3f0*/  @!P3 BRA `(.L_x_425) ;  /* 0xfffffffc00f0b947 */ /* 0x008fea000383ffff */
[----:B------:R-:W-:Y:S05]  /*2a400*/  BRA `(.L_x_674) ;  /* 0xfffffe2400107947 */ /* 0x000fea000383ffff */
.L_x_439:
[----:B------:R-:W-:Y:S01]  /*2a410*/  BSSY B0, `(.L_x_675) ;  /* 0x0000007000007945 */ /* 0x000fe20003800000 */
[----:B------:R-:W-:Y:S01]  /*2a420*/  MOV R12, RZ ;  /* 0x000000ff000c7202 */ /* 0x000fe20000000f00 */
[----:B------:R-:W-:Y:S02]  /*2a430*/  IMAD.MOV.U32 R11, RZ, RZ, 0x1f ;  /* 0x0000001fff0b7424 */ /* 0x000fe400078e00ff */
[----:B------:R-:W-:-:S07]  /*2a440*/  IMAD.MOV.U32 R15, RZ, RZ, -0x1 ;  /* 0xffffffffff0f7424 */ /* 0x000fce00078e00ff */
[----:B-----5:R-:W-:Y:S05]  /*2a450*/  WARPSYNC.COLLECTIVE R15, `(.L_x_676) ;  /* 0x000000000f087348 */ /* 0x020fea0003c00000 */
[----:B------:R0:W1:Y:S02]  /*2a460*/  SHFL.IDX P6, R14, R13, R12, R11 ;  /* 0x0000000c0d0e7389 */ /* 0x00006400000c000b */
[----:B01---5:R-:W-:Y:S01]  /*2a470*/  ENDCOLLECTIVE ;  /* 0x000000000000791b */ /* 0x023fe20003800000 */
.L_x_676:
[----:B------:R-:W-:Y:S05]  /*2a480*/  BSYNC B0 ;  /* 0x0000000000007941 */ /* 0x000fea0003800000 */
.L_x_675:
[----:B------:R1:W-:Y:S01]  /*2a490*/  STL [R1+0x30], R14 ;  /* 0x0000300e01007387 */ /* 0x0003e20000100800 */
[----:B------:R-:W-:Y:S05]  /*2a4a0*/  BRA `(.L_x_677) ;  /* 0xfffffe3400047947 */ /* 0x000fea000383ffff */
.L_x_451:
[----:B------:R-:W-:Y:S01]  /*2a4b0*/  BSSY B1, `(.L_x_678) ;  /* 0x0000008000017945 */ /* 0x000fe20003800000 */
[----:B------:R-:W-:Y:S01]  /*2a4c0*/  IMAD.MOV.U32 R13, RZ, RZ, R24 ;  /* 0x000000ffff0d7224 */ /* 0x000fe200078e0018 */
[----:B------:R-:W-:Y:S01]  /*2a4d0*/  MOV R11, 0x181f ;  /* 0x0000181f000b7802 */ /* 0x000fe20000000f00 */
[----:B------:R-:W-:Y:S02]  /*2a4e0*/  IMAD.MOV.U32 R12, RZ, RZ, RZ ;  /* 0x000000ffff0c7224 */ /* 0x000fe400078e00ff */
[----:B------:R-:W-:-:S07]  /*2a4f0*/  IMAD.MOV.U32 R15, RZ, RZ, -0x1 ;  /* 0xffffffffff0f7424 */ /* 0x000fce00078e00ff */
[----:B-1----:R-:W-:Y:S05]  /*2a500*/  WARPSYNC.COLLECTIVE R15, `(.L_x_679) ;  /* 0x000000000f087348 */ /* 0x002fea0003c00000 */
[----:B-1----:R0:W1:Y:S02]  /*2a510*/  SHFL.IDX P6, R14, R13, R12, R11 ;  /* 0x0000000c0d0e7389 */ /* 0x00206400000c000b */
[----:B01----:R-:W-:Y:S01]  /*2a520*/  ENDCOLLECTIVE ;  /* 0x000000000000791b */ /* 0x003fe20003800000 */
.L_x_679:
[----:B------:R-:W-:Y:S05]  /*2a530*/  BSYNC B1 ;  /* 0x0000000000017941 */ /* 0x000fea0003800000 */
.L_x_678:
[----:B------:R-:W-:Y:S01]  /*2a540*/  IMAD.MOV.U32 R13, RZ, RZ, R26 ;  /* 0x000000ffff0d7224 */ /* 0x000fe200078e001a */
[----:B------:R-:W-:Y:S01]  /*2a550*/  MOV R11, 0x181f ;  /* 0x0000181f000b7802 */ /* 0x000fe20000000f00 */
[----:B------:R-:W-:Y:S02]  /*2a560*/  IMAD.MOV.U32 R12, RZ, RZ, RZ ;  /* 0x000000ffff0c7224 */ /* 0x000fe400078e00ff */
[----:B------:R-:W-:Y:S02]  /*2a570*/  IMAD.MOV.U32 R15, RZ, RZ, -0x1 ;  /* 0xffffffffff0f7424 */ /* 0x000fe400078e00ff */
[----:B------:R-:W-:-:S07]  /*2a580*/  IMAD.MOV.U32 R3, RZ, RZ, R14 ;  /* 0x000000ffff037224 */ /* 0x000fce00078e000e */
[----:B------:R-:W-:Y:S05]  /*2a590*/  WARPSYNC.COLLECTIVE R15, `(.L_x_680) ;  /* 0x000000000f087348 */ /* 0x000fea0003c00000 */
[----:B------:R0:W1:Y:S02]  /*2a5a0*/  SHFL.IDX P6, R14, R13, R12, R11 ;  /* 0x0000000c0d0e7389 */ /* 0x00006400000c000b */
[----:B01----:R-:W-:Y:S01]  /*2a5b0*/  ENDCOLLECTIVE ;  /* 0x000000000000791b */ /* 0x003fe20003800000 */
.L_x_680:
[----:B------:R-:W-:Y:S02]  /*2a5c0*/  IMAD.MOV.U32 R13, RZ, RZ, R28 ;  /* 0x000000ffff0d7224 */ /* 0x000fe400078e001c */
[----:B------:R-:W-:-:S07]  /*2a5d0*/  IMAD.MOV.U32 R26, RZ, RZ, R14 ;  /* 0x000000ffff1a7224 */ /* 0x000fce00078e000e */
[----:B------:R-:W-:Y:S05]  /*2a5e0*/  WARPSYNC.COLLECTIVE R15, `(.L_x_681) ;  /* 0x000000000f087348 */ /* 0x000fea0003c00000 */
[----:B------:R0:W1:Y:S02]  /*2a5f0*/  SHFL.IDX P6, R14, R13, R12, R11 ;  /* 0x0000000c0d0e7389 */ /* 0x00006400000c000b */
[----:B01----:R-:W-:Y:S01]  /*2a600*/  ENDCOLLECTIVE ;  /* 0x000000000000791b */ /* 0x003fe20003800000 */
.L_x_681:
[----:B------:R-:W-:Y:S01]  /*2a610*/  MOV R13, R30 ;  /* 0x0000001e000d7202 */ /* 0x000fe20000000f00 */
[----:B------:R-:W-:-:S07]  /*2a620*/  IMAD.MOV.U32 R27, RZ, RZ, R14 ;  /* 0x000000ffff1b7224 */ /* 0x000fce00078e000e */
[----:B------:R-:W-:Y:S05]  /*2a630*/  WARPSYNC.COLLECTIVE R15, `(.L_x_682) ;  /* 0x000000000f087348 */ /* 0x000fea0003c00000 */
[----:B------:R0:W1:Y:S02]  /*2a640*/  SHFL.IDX P6, R14, R13, R12, R11 ;  /* 0x0000000c0d0e7389 */ /* 0x00006400000c000b */
[----:B01----:R-:W-:Y:S01]  /*2a650*/  ENDCOLLECTIVE ;  /* 0x000000000000791b */ /* 0x003fe20003800000 */
.L_x_682:
[----:B------:R-:W-:Y:S01]  /*2a660*/  IMAD.MOV.U32 R20, RZ, RZ, R14 ;  /* 0x000000ffff147224 */ /* 0x000fe200078e000e */
[----:B------:R-:W-:Y:S06]  /*2a670*/  BRA `(.L_x_683) ;  /* 0xfffffe3400fc7947 */ /* 0x000fec000383ffff */
.L_x_455:
[----:B0-----:R0:W1:Y:S02]  /*2a680*/  SYNCS.PHASECHK.TRANS64.TRYWAIT P0, [R22+URZ+0x38800], R35 ;  /* 0x03880023160075a7 */ /* 0x001064000800017f */
[----:B-1----:R-:W-:Y:S05]  /*2a690*/  @!P0 NANOSLEEP.SYNCS 0x989680 ;  /* 0x009896800000895d */ /* 0x002fea0003900000 */
[----:B------:R-:W1:Y:S02]  /*2a6a0*/  @!P0 SYNCS.PHASECHK.TRANS64 P0, [R22+URZ+0x38800], R35 ;  /* 0x03880023160085a7 */ /* 0x000e64000800007f */
[----:B-1----:R-:W-:Y:S05]  /*2a6b0*/  @!P0 BRA `(.L_x_455) ;  /* 0xfffffffc00f08947 */ /* 0x002fea000383ffff */
[----:B------:R-:W-:Y:S05]  /*2a6c0*/  BRA `(.L_x_684) ;  /* 0xfffffe3c005c7947 */ /* 0x000fea000383ffff */
.L_x_471:
[----:B------:R-:W-:Y:S01]  /*2a6d0*/  BSSY B1, `(.L_x_685) ;  /* 0x0000008000017945 */ /* 0x000fe20003800000 */
[----:B------:R-:W-:Y:S01]  /*2a6e0*/  IMAD.MOV.U32 R13, RZ, RZ, R24 ;  /* 0x000000ffff0d7224 */ /* 0x000fe200078e0018 */
[----:B------:R-:W-:Y:S01]  /*2a6f0*/  MOV R15, 0xffffffff ;  /* 0xffffffff000f7802 */ /* 0x000fe20000000f00 */
[----:B------:R-:W-:Y:S02]  /*2a700*/  IMAD.MOV.U32 R12, RZ, RZ, RZ ;  /* 0x000000ffff0c7224 */ /* 0x000fe400078e00ff */
[----:B------:R-:W-:-:S07]  /*2a710*/  IMAD.MOV.U32 R11, RZ, RZ, 0x181f ;  /* 0x0000181fff0b7424 */ /* 0x000fce00078e00ff */
[----:B-1----:R-:W-:Y:S05]  /*2a720*/  WARPSYNC.COLLECTIVE R15, `(.L_x_686) ;  /* 0x000000000f087348 */ /* 0x002fea0003c00000 */
[----:B-1----:R0:W1:Y:S02]  /*2a730*/  SHFL.IDX P6, R14, R13, R12, R11 ;  /* 0x0000000c0d0e7389 */ /* 0x00206400000c000b */
[----:B01----:R-:W-:Y:S01]  /*2a740*/  ENDCOLLECTIVE ;  /* 0x000000000000791b */ /* 0x003fe20003800000 */
.L_x_686:
[----:B------:R-:W-:Y:S05]  /*2a750*/  BSYNC B1 ;  /* 0x0000000000017941 */ /* 0x000fea0003800000 */
.L_x_685:
[----:B------:R-:W-:Y:S01]  /*2a760*/  IMAD.MOV.U32 R13, RZ, RZ, R26 ;  /* 0x000000ffff0d7224 */ /* 0x000fe200078e001a */
[----:B------:R-:W-:Y:S01]  /*2a770*/  MOV R15, 0xffffffff ;  /* 0xffffffff000f7802 */ /* 0x000fe20000000f00 */
[----:B------:R-:W-:Y:S02]  /*2a780*/  IMAD.MOV.U32 R12, RZ, RZ, RZ ;  /* 0x000000ffff0c7224 */ /* 0x000fe400078e00ff */
[----:B------:R-:W-:Y:S02]  /*2a790*/  IMAD.MOV.U32 R11, RZ, RZ, 0x181f ;  /* 0x0000181fff0b7424 */ /* 0x000fe400078e00ff */
[----:B------:R-:W-:-:S07]  /*2a7a0*/  IMAD.MOV.U32 R3, RZ, RZ, R14 ;  /* 0x000000ffff037224 */ /* 0x000fce00078e000e */
[----:B------:R-:W-:Y:S05]  /*2a7b0*/  WARPSYNC.COLLECTIVE R15, `(.L_x_687) ;  /* 0x000000000f087348 */ /* 0x000fea0003c00000 */
[----:B------:R0:W1:Y:S02]  /*2a7c0*/  SHFL.IDX P6, R14, R13, R12, R11 ;  /* 0x0000000c0d0e7389 */ /* 0x00006400000c000b */
[----:B01----:R-:W-:Y:S01]  /*2a7d0*/  ENDCOLLECTIVE ;  /* 0x000000000000791b */ /* 0x003fe20003800000 */
.L_x_687:
[----:B------:R-:W-:Y:S02]  /*2a7e0*/  IMAD.MOV.U32 R13, RZ, RZ, R28 ;  /* 0x000000ffff0d7224 */ /* 0x000fe400078e001c */
[----:B------:R-:W-:-:S07]  /*2a7f0*/  IMAD.MOV.U32 R27, RZ, RZ, R14 ;  /* 0x000000ffff1b7224 */ /* 0x000fce00078e000e */
[----:B------:R-:W-:Y:S05]  /*2a800*/  WARPSYNC.COLLECTIVE R15, `(.L_x_688) ;  /* 0x000000000f087348 */ /* 0x000fea0003c00000 */
[----:B------:R0:W1:Y:S02]  /*2a810*/  SHFL.IDX P6, R14, R13, R12, R11 ;  /* 0x0000000c0d0e7389 */ /* 0x00006400000c000b */
[----:B01----:R-:W-:Y:S01]  /*2a820*/  ENDCOLLECTIVE ;  /* 0x000000000000791b */ /* 0x003fe20003800000 */
.L_x_688:
[----:B------:R-:W-:Y:S02]  /*2a830*/  IMAD.MOV.U32 R13, RZ, RZ, R30 ;  /* 0x000000ffff0d7224 */ /* 0x000fe400078e001e */
[----:B------:R-:W-:-:S07]  /*2a840*/  IMAD.MOV.U32 R21, RZ, RZ, R14 ;  /* 0x000000ffff157224 */ /* 0x000fce00078e000e */
[----:B------:R-:W-:Y:S05]  /*2a850*/  WARPSYNC.COLLECTIVE R15, `(.L_x_689) ;  /* 0x000000000f087348 */ /* 0x000fea0003c00000 */
[----:B------:R0:W1:Y:S02]  /*2a860*/  SHFL.IDX P6, R14, R13, R12, R11 ;  /* 0x0000000c0d0e7389 */ /* 0x00006400000c000b */
[----:B01----:R-:W-:Y:S01]  /*2a870*/  ENDCOLLECTIVE ;  /* 0x000000000000791b */ /* 0x003fe20003800000 */
.L_x_689:
[----:B------:R-:W-:Y:S05]  /*2a880*/  BRA `(.L_x_690) ;  /* 0xfffffe6c00147947 */ /* 0x000fea000383ffff */
.L_x_475:
[----:B0-----:R0:W1:Y:S02]  /*2a890*/  SYNCS.PHASECHK.TRANS64.TRYWAIT P4, [R22+URZ+0x38800], R39 ;  /* 0x03880027160075a7 */ /* 0x001064000808017f */
[----:B-1----:R-:W-:Y:S05]  /*2a8a0*/  @!P4 NANOSLEEP.SYNCS 0x989680 ;  /* 0x009896800000c95d */ /* 0x002fea0003900000 */
[----:B------:R-:W1:Y:S02]  /*2a8b0*/  @!P4 SYNCS.PHASECHK.TRANS64 P4, [R22+URZ+0x38800], R39 ;  /* 0x038800271600c5a7 */ /* 0x000e64000808007f */
[----:B-1----:R-:W-:Y:S05]  /*2a8c0*/  @!P4 BRA `(.L_x_475) ;  /* 0xfffffffc00f0c947 */ /* 0x002fea000383ffff */
[----:B------:R-:W-:Y:S05]  /*2a8d0*/  BRA `(.L_x_691) ;  /* 0xfffffe70007c7947 */ /* 0x000fea000383ffff */
.L_x_485:
[----:B-1----:R1:W3:Y:S02]  /*2a8e0*/  SYNCS.PHASECHK.TRANS64.TRYWAIT P1, [R3+URZ+0x38830], R6 ;  /* 0x03883006030075a7 */ /* 0x0022e4000802017f */
[----:B---3--:R-:W-:Y:S05]  /*2a8f0*/  @!P1 NANOSLEEP.SYNCS 0x989680 ;  /* 0x009896800000995d */ /* 0x008fea0003900000 */
[----:B------:R-:W3:Y:S02]  /*2a900*/  @!P1 SYNCS.PHASECHK.TRANS64 P1, [R3+URZ+0x38830], R6 ;  /* 0x03883006030095a7 */ /* 0x000ee4000802007f */
[----:B---3--:R-:W-:Y:S05]  /*2a910*/  @!P1 BRA `(.L_x_485) ;  /* 0xfffffffc00f09947 */ /* 0x008fea000383ffff */
[----:B------:R-:W-:Y:S05]  /*2a920*/  BRA `(.L_x_484) ;  /* 0xfffffea4009c7947 */ /* 0x000fea000383ffff */
.L_x_491:
[----:B-1----:R1:W2:Y:S02]  /*2a930*/  SYNCS.PHASECHK.TRANS64.TRYWAIT P2, [R0+URZ+0x38830], R8 ;  /* 0x03883008000075a7 */ /* 0x0022a4000804017f */
[----:B--2---:R-:W-:Y:S05]  /*2a940*/  @!P2 NANOSLEEP.SYNCS 0x989680 ;  /* 0x009896800000a95d */ /* 0x004fea0003900000 */
[----:B------:R-:W2:Y:S02]  /*2a950*/  @!P2 SYNCS.PHASECHK.TRANS64 P2, [R0+URZ+0x38830], R8 ;  /* 0x038830080000a5a7 */ /* 0x000ea4000804007f */
[----:B--2---:R-:W-:Y:S05]  /*2a960*/  @!P2 BRA `(.L_x_491) ;  /* 0xfffffffc00f0a947 */ /* 0x004fea000383ffff */
[----:B------:R-:W-:Y:S05]  /*2a970*/  BRA `(.L_x_490) ;  /* 0xfffffed000e47947 */ /* 0x000fea000383ffff */
.L_x_495:
[----:B-1----:R1:W2:Y:S02]  /*2a980*/  SYNCS.PHASECHK.TRANS64.TRYWAIT P1, [R8+URZ+0x38850], R0 ;  /* 0x03885000080075a7 */ /* 0x0022a4000802017f */
[----:B--2---:R-:W-:Y:S05]  /*2a990*/  @!P1 NANOSLEEP.SYNCS 0x989680 ;  /* 0x009896800000995d */ /* 0x004fea0003900000 */
[----:B------:R-:W2:Y:S02]  /*2a9a0*/  @!P1 SYNCS.PHASECHK.TRANS64 P1, [R8+URZ+0x38850], R0 ;  /* 0x03885000080095a7 */ /* 0x000ea4000802007f */
[----:B--2---:R-:W-:Y:S05]  /*2a9b0*/  @!P1 BRA `(.L_x_495) ;  /* 0xfffffffc00f09947 */ /* 0x004fea000383ffff */
[----:B------:R-:W-:Y:S05]  /*2a9c0*/  BRA `(.L_x_492) ;  /* 0xfffffed800687947 */ /* 0x000fea000383ffff */
.L_x_501:
[----:B-1----:R1:W2:Y:S02]  /*2a9d0*/  SYNCS.PHASECHK.TRANS64.TRYWAIT P1, [R7+URZ+0x38850], R4 ;  /* 0x03885004070075a7 */ /* 0x0022a4000802017f */
[----:B--2---:R-:W-:Y:S05]  /*2a9e0*/  @!P1 NANOSLEEP.SYNCS 0x989680 ;  /* 0x009896800000995d */ /* 0x004fea0003900000 */
[----:B------:R-:W2:Y:S02]  /*2a9f0*/  @!P1 SYNCS.PHASECHK.TRANS64 P1, [R7+URZ+0x38850], R4 ;  /* 0x03885004070095a7 */ /* 0x000ea4000802007f */
[----:B--2---:R-:W-:Y:S05]  /*2aa00*/  @!P1 BRA `(.L_x_501) ;  /* 0xfffffffc00f09947 */ /* 0x004fea000383ffff */
[----:B------:R-:W-:Y:S05]  /*2aa10*/  BRA `(.L_x_500) ;  /* 0xfffffef800747947 */ /* 0x000fea000383ffff */
.L_x_505:
        /* <DEDUP_REMOVED lines=10> */
[----:B------:R-:W-:Y:S01]  /*2aac0*/  SEL R35, R57, R12, P0 ;  /* 0x0000000c39237207 */ /* 0x000fe20000000000 */
[----:B-----5:R-:W-:Y:S01]  /*2aad0*/  IMAD.MOV.U32 R12, RZ, RZ, R0 ;  /* 0x000000ffff0c7224 */ /* 0x020fe200078e0000 */
[----:B------:R-:W-:Y:S02]  /*2aae0*/  SEL R60, R13, R60, P0 ;  /* 0x0000003c0d3c7207 */ /* 0x000fe40000000000 */
[----:B------:R-:W-:Y:S01]  /*2aaf0*/  SEL R68, R15, R68, P0 ;  /* 0x000000440f447207 */ /* 0x000fe20000000000 */
[----:B------:R-:W-:Y:S01]  /*2ab00*/  IMAD.MOV.U32 R15, RZ, RZ, -0x1 ;  /* 0xffffffffff0f7424 */ /* 0x000fe200078e00ff */
[----:B------:R-:W-:-:S02]  /*2ab10*/  MOV R13, R55 ;  /* 0x00000037000d7202 */ /* 0x000fc40000000f00 */
[----:B------:R-:W-:Y:S02]  /*2ab20*/  SEL R34, R14, R33, P0 ;  /* 0x000000210e227207 */ /* 0x000fe40000000000 */
[----:B------:R-:W-:-:S07]  /*2ab30*/  SEL R33, R33, R14, P0 ;  /* 0x0000000e21217207 */ /* 0x000fce0000000000 */
[----:B01----:R-:W-:Y:S05]  /*2ab40*/  WARPSYNC.COLLECTIVE R15, `(.L_x_692) ;  /* 0x000000000f087348 */ /* 0x003fea0003c00000 */
[----:B------:R2:W3:Y:S02]  /*2ab50*/  SHFL.IDX P6, R14, R13, R12, R11 ;  /* 0x0000000c0d0e7389 */ /* 0x0004e400000c000b */
[----:B0123--:R-:W-:Y:S01]  /*2ab60*/  ENDCOLLECTIVE ;  /* 0x000000000000791b */ /* 0x00ffe20003800000 */
.L_x_692:
[----:B------:R-:W-:Y:S02]  /*2ab70*/  LOP3.LUT R2, R0, 0x2, RZ, 0x3c, !PT ;  /* 0x0000000200027812 */ /* 0x000fe400078e3cff */
[----:B------:R-:W-:Y:S02]  /*2ab80*/  SEL R39, R9, R8, P0 ;  /* 0x0000000809277207 */ /* 0x000fe40000000000 */
[----:B------:R-:W-:Y:S02]  /*2ab90*/  SEL R9, R8, R9, P0 ;  /* 0x0000000908097207 */ /* 0x000fe40000000000 */
[----:B------:R-:W-:Y:S02]  /*2aba0*/  SEL R210, R10, R147, P0 ;  /* 0x000000930ad27207 */ /* 0x000fe40000000000 */
[----:B------:R-:W-:Y:S02]  /*2abb0*/  SEL R211, R147, R10, P0 ;  /* 0x0000000a93d37207 */ /* 0x000fe40000000000 */
[----:B------:R-:W-:-:S02]  /*2abc0*/  SEL R21, R32, R25, P0 ;  /* 0x0000001920157207 */ /* 0x000fc40000000000 */
[----:B------:R-:W-:Y:S02]  /*2abd0*/  SEL R24, R25, R32, P0 ;  /* 0x0000002019187207 */ /* 0x000fe40000000000 */
[----:B------:R-:W-:Y:S02]  /*2abe0*/  MOV R13, R4 ;  /* 0x00000004000d7202 */ /* 0x000fe40000000f00 */
[----:B------:R-:W-:Y:S02]  /*2abf0*/  SEL R25, R44, R20, P0 ;  /* 0x000000142c197207 */ /* 0x000fe40000000000 */
[----:B------:R-:W-:Y:S02]  /*2ac00*/  SEL R51, R20, R44, P0 ;  /* 0x0000002c14337207 */ /* 0x000fe40000000000 */
[----:B------:R-:W-:Y:S02]  /*2ac10*/  SEL R44, R76, R48, P0 ;  /* 0x000000304c2c7207 */ /* 0x000fe40000000000 */
[----:B------:R-:W-:Y:S01]  /*2ac20*/  SEL R32, R45, R73, P0 ;  /* 0x000000492d207207 */ /* 0x000fe20000000000 */
[----:B------:R-:W-:Y:S01]  /*2ac30*/  IMAD.MOV.U32 R3, RZ, RZ, R14 ;  /* 0x000000ffff037224 */ /* 0x000fe200078e000e */
[----:B------:R-:W-:-:S07]  /*2ac40*/  SEL R48, R48, R76, P0 ;  /* 0x0000004c30307207 */ /* 0x000fce0000000000 */
[----:B------:R-:W-:Y:S05]  /*2ac50*/  WARPSYNC.COLLECTIVE R15, `(.L_x_693) ;  /* 0x000000000f087348 */ /* 0x000fea0003c00000 */
[----:B------:R0:W1:Y:S02]  /*2ac60*/  SHFL.IDX P6, R14, R13, R12, R11 ;  /* 0x0000000c0d0e7389 */ /* 0x00006400000c000b */
[----:B01----:R-:W-:Y:S01]  /*2ac70*/  ENDCOLLECTIVE ;  /* 0x000000000000791b */ /* 0x003fe20003800000 */
.L_x_693:
[----:B------:R-:W-:Y:S02]  /*2ac80*/  SEL R28, R73, R45, P0 ;  /* 0x0000002d491c7207 */ /* 0x000fe40000000000 */
[----:B------:R-:W-:Y:S02]  /*2ac90*/  SEL R43, R84, R56, P0 ;  /* 0x00000038542b7207 */ /* 0x000fe40000000000 */
[----:B------:R-:W-:Y:S02]  /*2aca0*/  SEL R27, R53, R81, P0 ;  /* 0x00000051351b7207 */ /* 0x000fe40000000000 */
[----:B------:R-:W-:Y:S02]  /*2acb0*/  SEL R56, R56, R84, P0 ;  /* 0x0000005438387207 */ /* 0x000fe40000000000 */
[----:B------:R-:W-:Y:S02]  /*2acc0*/  SEL R26, R81, R53, P0 ;  /* 0x00000035511a7207 */ /* 0x000fe40000000000 */
[----:B------:R-:W-:-:S02]  /*2acd0*/  SEL R45, R92, R64, P0 ;  /* 0x000000405c2d7207 */ /* 0x000fc40000000000 */
[----:B------:R-:W-:Y:S01]  /*2ace0*/  SEL R42, R61, R89, P0 ;  /* 0x000000593d2a7207 */ /* 0x000fe20000000000 */
[----:B------:R-:W-:Y:S01]  /*2acf0*/  IMAD.MOV.U32 R13, RZ, RZ, R6 ;  /* 0x000000ffff0d7224 */ /* 0x000fe200078e0006 */
[----:B------:R-:W-:Y:S01]  /*2ad00*/  SEL R64, R64, R92, P0 ;  /* 0x0000005c40407207 */ /* 0x000fe20000000000 */
[----:B------:R-:W-:Y:S01]  /*2ad10*/  IMAD.MOV.U32 R12, RZ, RZ, R2 ;  /* 0x000000ffff0c7224 */ /* 0x000fe200078e0002 */
        /* <DEDUP_REMOVED lines=9> */
.L_x_694:
[----:B------:R-:W-:Y:S02]  /*2adb0*/  SEL R59, R108, R80, P0 ;  /* 0x000000506c3b7207 */ /* 0x000fe40000000000 */
        /* <DEDUP_REMOVED lines=16> */
.L_x_695:
        /* <DEDUP_REMOVED lines=19> */
.L_x_696:
        /* <DEDUP_REMOVED lines=17> */
.L_x_697:
        /* <DEDUP_REMOVED lines=19> */
.L_x_698:
        /* <DEDUP_REMOVED lines=17> */
.L_x_699:
        /* <DEDUP_REMOVED lines=19> */
.L_x_700:
        /* <DEDUP_REMOVED lines=17> */
.L_x_701:
[----:B------:R-:W-:Y:S02]  /*2b580*/  SEL R209, R5, R4, P0 ;  /* 0x0000000405d17207 */ /* 0x000fe40000000000 */
[----:B------:R-:W-:Y:S02]  /*2b590*/  SEL R206, R3, R6, P0 ;  /* 0x0000000603ce7207 */ /* 0x000fe40000000000 */
[----:B------:R-:W-:Y:S02]  /*2b5a0*/  SEL R207, R6, R3, P0 ;  /* 0x0000000306cf7207 */ /* 0x000fe40000000000 */
[----:B------:R-:W-:Y:S02]  /*2b5b0*/  SEL R204, R8, R9, P0 ;  /* 0x0000000908cc7207 */ /* 0x000fe40000000000 */
[----:B------:R-:W-:Y:S02]  /*2b5c0*/  SEL R205, R9, R8, P0 ;  /* 0x0000000809cd7207 */ /* 0x000fe40000000000 */
[----:B------:R-:W-:-:S02]  /*2b5d0*/  SEL R202, R7, R10, P0 ;  /* 0x0000000a07ca7207 */ /* 0x000fc40000000000 */
[----:B------:R-:W-:Y:S01]  /*2b5e0*/  SEL R203, R10, R7, P0 ;  /* 0x000000070acb7207 */ /* 0x000fe20000000000 */
[----:B------:R-:W-:Y:S02]  /*2b5f0*/  IMAD.MOV.U32 R13, RZ, RZ, R51 ;  /* 0x000000ffff0d7224 */ /* 0x000fe400078e0033 */
[----:B------:R-:W-:Y:S02]  /*2b600*/  IMAD.MOV.U32 R12, RZ, RZ, R2 ;  /* 0x000000ffff0c7224 */ /* 0x000fe400078e0002 */
[----:B------:R-:W-:-:S07]  /*2b610*/  IMAD.MOV.U32 R21, RZ, RZ, R14 ;  /* 0x000000ffff157224 */ /* 0x000fce00078e000e */
[----:B------:R-:W-:Y:S05]  /*2b620*/  WARPSYNC.COLLECTIVE R15, `(.L_x_702) ;  /* 0x000000000f087348 */ /* 0x000fea0003c00000 */
[----:B------:R0:W1:Y:S02]  /*2b630*/  SHFL.IDX P6, R14, R13, R12, R11 ;  /* 0x0000000c0d0e7389 */ /* 0x00006400000c000b */
[----:B01----:R-:W-:Y:S01]  /*2b640*/  ENDCOLLECTIVE ;  /* 0x000000000000791b */ /* 0x003fe20003800000 */
.L_x_702:
[----:B------:R-:W-:Y:S01]  /*2b650*/  MOV R13, R24 ;  /* 0x00000018000d7202 */ /* 0x000fe20000000f00 */
[----:B------:R-:W-:-:S07]  /*2b660*/  IMAD.MOV.U32 R25, RZ, RZ, R14 ;  /* 0x000000ffff197224 */ /* 0x000fce00078e000e */
[----:B------:R-:W-:Y:S05]  /*2b670*/  WARPSYNC.COLLECTIVE R15, `(.L_x_703) ;  /* 0x000000000f087348 */ /* 0x000fea0003c00000 */
[----:B------:R0:W1:Y:S02]  /*2b680*/  SHFL.IDX P6, R14, R13, R12, R11 ;  /* 0x0000000c0d0e7389 */ /* 0x00006400000c000b */
[----:B01----:R-:W-:Y:S01]  /*2b690*/  ENDCOLLECTIVE ;  /* 0x000000000000791b */ /* 0x003fe20003800000 */
.L_x_703:
[----:B------:R-:W-:Y:S02]  /*2b6a0*/  SEL R198, R20, R25, P0 ;  /* 0x0000001914c67207 */ /* 0x000fe40000000000 */
[----:B------:R-:W-:Y:S01]  /*2b6b0*/  SEL R199, R25, R20, P0 ;  /* 0x0000001419c77207 */ /* 0x000fe20000000000 */
[----:B------:R-:W-:Y:S02]  /*2b6c0*/  IMAD.MOV.U32 R13, RZ, RZ, R49 ;  /* 0x000000ffff0d7224 */ /* 0x000fe400078e0031 */
[----:B------:R-:W-:Y:S02]  /*2b6d0*/  IMAD.MOV.U32 R12, RZ, RZ, R0 ;  /* 0x000000ffff0c7224 */ /* 0x000fe400078e0000 */
[----:B------:R-:W-:-:S07]  /*2b6e0*/  IMAD.MOV.U32 R24, RZ, RZ, R14 ;  /* 0x000000ffff187224 */ /* 0x000fce00078e000e */
[----:B------:R-:W-:Y:S05]  /*2b6f0*/  WARPSYNC.COLLECTIVE R15, `(.L_x_704) ;  /* 0x000000000f087348 */ /* 0x000fea0003c00000 */
[----:B------:R0:W1:Y:S02]  /*2b700*/  SHFL.IDX P6, R14, R13, R12, R11 ;  /* 0x0000000c0d0e7389 */ /* 0x00006400000c000b */
[----:B01----:R-:W-:Y:S01]  /*2b710*/  ENDCOLLECTIVE ;  /* 0x000000000000791b */ /* 0x003fe20003800000 */
.L_x_704:
[----:B------:R-:W-:Y:S02]  /*2b720*/  SEL R200, R21, R24, P0 ;  /* 0x0000001815c87207 */ /* 0x000fe40000000000 */
[----:B------:R-:W-:Y:S02]  /*2b730*/  SEL R201, R24, R21, P0 ;  /* 0x0000001518c97207 */ /* 0x000fe40000000000 */
[----:B------:R-:W-:Y:S01]  /*2b740*/  MOV R13, R38 ;  /* 0x00000026000d7202 */ /* 0x000fe20000000f00 */
[----:B------:R-:W-:-:S07]  /*2b750*/  IMAD.MOV.U32 R39, RZ, RZ, R14 ;  /* 0x000000ffff277224 */ /* 0x000fce00078e000e */
[----:B------:R-:W-:Y:S05]  /*2b760*/  WARPSYNC.COLLECTIVE R15, `(.L_x_705) ;  /* 0x000000000f087348 */ /* 0x000fea0003c00000 */
[----:B------:R0:W1:Y:S02]  /*2b770*/  SHFL.IDX P6, R14, R13, R12, R11 ;  /* 0x0000000c0d0e7389 */ /* 0x00006400000c000b */
[----:B01----:R-:W-:Y:S01]  /*2b780*/  ENDCOLLECTIVE ;  /* 0x000000000000791b */ /* 0x003fe20003800000 */
.L_x_705:
[----:B------:R-:W-:Y:S02]  /*2b790*/  IMAD.MOV.U32 R13, RZ, RZ, R52 ;  /* 0x000000ffff0d7224 */ /* 0x000fe400078e0034 */
[----:B------:R-:W-:Y:S02]  /*2b7a0*/  IMAD.MOV.U32 R12, RZ, RZ, R2 ;  /* 0x000000ffff0c7224 */ /* 0x000fe400078e0002 */
[----:B------:R-:W-:-:S07]  /*2b7b0*/  IMAD.MOV.U32 R38, RZ, RZ, R14 ;  /* 0x000000ffff267224 */ /* 0x000fce00078e000e */
[----:B------:R-:W-:Y:S05]  /*2b7c0*/  WARPSYNC.COLLECTIVE R15, `(.L_x_706) ;  /* 0x000000000f087348 */ /* 0x000fea0003c00000 */
[----:B------:R0:W1:Y:S02]  /*2b7d0*/  SHFL.IDX P6, R14, R13, R12, R11 ;  /* 0x0000000c0d0e7389 */ /* 0x00006400000c000b */
[----:B01----:R-:W-:Y:S01]  /*2b7e0*/  ENDCOLLECTIVE ;  /* 0x000000000000791b */ /* 0x003fe20003800000 */
.L_x_706:
[----:B------:R-:W-:Y:S01]  /*2b7f0*/  MOV R13, R37 ;  /* 0x00000025000d7202 */ /* 0x000fe20000000f00 */
[----:B------:R-:W-:-:S07]  /*2b800*/  IMAD.MOV.U32 R52, RZ, RZ, R14 ;  /* 0x000000ffff347224 */ /* 0x000fce00078e000e */
[----:B------:R-:W-:Y:S05]  /*2b810*/  WARPSYNC.COLLECTIVE R15, `(.L_x_707) ;  /* 0x000000000f087348 */ /* 0x000fea0003c00000 */
[----:B------:R0:W1:Y:S02]  /*2b820*/  SHFL.IDX P6, R14, R13, R12, R11 ;  /* 0x0000000c0d0e7389 */ /* 0x00006400000c000b */
[----:B01----:R-:W-:Y:S01]  /*2b830*/  ENDCOLLECTIVE ;  /* 0x000000000000791b */ /* 0x003fe20003800000 */
.L_x_707:
        /* <DEDUP_REMOVED lines=8> */
.L_x_708:
[----:B------:R-:W-:Y:S02]  /*2b8c0*/  SEL R196, R38, R37, P0 ;  /* 0x0000002526c47207 */ /* 0x000fe40000000000 */
[----:B------:R-:W-:Y:S02]  /*2b8d0*/  SEL R197, R37, R38, P0 ;  /* 0x0000002625c57207 */ /* 0x000fe40000000000 */
[----:B------:R-:W-:Y:S01]  /*2b8e0*/  MOV R13, R36 ;  /* 0x00000024000d7202 */ /* 0x000fe20000000f00 */
[----:B------:R-:W-:-:S07]  /*2b8f0*/  IMAD.MOV.U32 R47, RZ, RZ, R14 ;  /* 0x000000ffff2f7224 */ /* 0x000fce00078e000e */
[----:B------:R-:W-:Y:S05]  /*2b900*/  WARPSYNC.COLLECTIVE R15, `(.L_x_709) ;  /* 0x000000000f087348 */ /* 0x000fea0003c00000 */
[----:B------:R0:W1:Y:S02]  /*2b910*/  SHFL.IDX P6, R14, R13, R12, R11 ;  /* 0x0000000c0d0e7389 */ /* 0x00006400000c000b */
[----:B01----:R-:W-:Y:S01]  /*2b920*/  ENDCOLLECTIVE ;  /* 0x000000000000791b */ /* 0x003fe20003800000 */
.L_x_709:
[----:B------:R-:W-:Y:S02]  /*2b930*/  IMAD.MOV.U32 R13, RZ, RZ, R60 ;  /* 0x000000ffff0d7224 */ /* 0x000fe400078e003c */
[----:B------:R-:W-:Y:S02]  /*2b940*/  IMAD.MOV.U32 R12, RZ, RZ, R2 ;  /* 0x000000ffff0c7224 */ /* 0x000fe400078e0002 */
[----:B------:R-:W-:-:S07]  /*2b950*/  IMAD.MOV.U32 R36, RZ, RZ, R14 ;  /* 0x000000ffff247224 */ /* 0x000fce00078e000e */
[----:B------:R-:W-:Y:S05]  /*2b960*/  WARPSYNC.COLLECTIVE R15, `(.L_x_710) ;  /* 0x000000000f087348 */ /* 0x000fea0003c00000 */
[----:B------:R0:W1:Y:S02]  /*2b970*/  SHFL.IDX P6, R14, R13, R12, R11 ;  /* 0x0000000c0d0e7389 */ /* 0x00006400000c000b */
[----:B01----:R-:W-:Y:S01]  /*2b980*/  ENDCOLLECTIVE ;  /* 0x000000000000791b */ /* 0x003fe20003800000 */
.L_x_710:
[----:B------:R-:W-:Y:S01]  /*2b990*/  MOV R13, R35 ;  /* 0x00000023000d7202 */ /* 0x000fe20000000f00 */
[----:B------:R-:W-:-:S07]  /*2b9a0*/  IMAD.MOV.U32 R60, RZ, RZ, R14 ;  /* 0x000000ffff3c7224 */ /* 0x000fce00078e000e */
[----:B------:R-:W-:Y:S05]  /*2b9b0*/  WARPSYNC.COLLECTIVE R15, `(.L_x_711) ;  /* 0x000000000f087348 */ /* 0x000fea0003c00000 */
[----:B------:R0:W1:Y:S02]  /*2b9c0*/  SHFL.IDX P6, R14, R13, R12, R11 ;  /* 0x0000000c0d0e7389 */ /* 0x00006400000c000b */
[----:B01----:R-:W-:Y:S01]  /*2b9d0*/  ENDCOLLECTIVE ;  /* 0x000000000000791b */ /* 0x003fe20003800000 */
.L_x_711:
        /* <DEDUP_REMOVED lines=8> */
.L_x_712:
[----:B------:R-:W-:Y:S02]  /*2ba60*/  SEL R192, R36, R35, P0 ;  /* 0x0000002324c07207 */ /* 0x000fe40000000000 */
[----:B------:R-:W-:Y:S02]  /*2ba70*/  SEL R193, R35, R36, P0 ;  /* 0x0000002423c17207 */ /* 0x000fe40000000000 */
[----:B------:R-:W-:Y:S01]  /*2ba80*/  MOV R13, R34 ;  /* 0x00000022000d7202 */ /* 0x000fe20000000f00 */
[----:B------:R-:W-:-:S07]  /*2ba90*/  IMAD.MOV.U32 R46, RZ, RZ, R14 ;  /* 0x000000ffff2e7224 */ /* 0x000fce00078e000e */
[----:B------:R-:W-:Y:S05]  /*2baa0*/  WARPSYNC.COLLECTIVE R15, `(.L_x_713) ;  /* 0x000000000f087348 */ /* 0x000fea0003c00000 */
[----:B------:R0:W1:Y:S02]  /*2bab0*/  SHFL.IDX P6, R14, R13, R12, R11 ;  /* 0x0000000c0d0e7389 */ /* 0x00006400000c000b */
[----:B01----:R-:W-:Y:S01]  /*2bac0*/  ENDCOLLECTIVE ;  /* 0x000000000000791b */ /* 0x003fe20003800000 */
.L_x_713:
[----:B------:R-:W-:Y:S02]  /*2bad0*/  IMAD.MOV.U32 R13, RZ, RZ, R68 ;  /* 0x000000ffff0d7224 */ /* 0x000fe400078e0044 */
[----:B------:R-:W-:Y:S02]  /*2bae0*/  IMAD.MOV.U32 R12, RZ, RZ, R2 ;  /* 0x000000ffff0c7224 */ /* 0x000fe400078e0002 */
[----:B------:R-:W-:-:S07]  /*2baf0*/  IMAD.MOV.U32 R34, RZ, RZ, R14 ;  /* 0x000000ffff227224 */ /* 0x000fce00078e000e */
[----:B------:R-:W-:Y:S05]  /*2bb00*/  WARPSYNC.COLLECTIVE R15, `(.L_x_714) ;  /* 0x000000000f087348 */ /* 0x000fea0003c00000 */
[----:B------:R0:W1:Y:S02]  /*2bb10*/  SHFL.IDX P6, R14, R13, R12, R11 ;  /* 0x0000000c0d0e7389 */ /* 0x00006400000c000b */
[----:B01----:R-:W-:Y:S01]  /*2bb20*/  ENDCOLLECTIVE ;  /* 0x000000000000791b */ /* 0x003fe20003800000 */
.L_x_714:
[----:B------:R-:W-:Y:S01]  /*2bb30*/  MOV R13, R33 ;  /* 0x00000021000d7202 */ /* 0x000fe20000000f00 */
[----:B------:R-:W-:-:S07]  /*2bb40*/  IMAD.MOV.U32 R68, RZ, RZ, R14 ;  /* 0x000000ffff447224 */ /* 0x000fce00078e000e */
[----:B------:R-:W-:Y:S05]  /*2bb50*/  WARPSYNC.COLLECTIVE R15, `(.L_x_715) ;  /* 0x000000000f087348 */ /* 0x000fea0003c00000 */
[----:B------:R0:W1:Y:S02]  /*2bb60*/  SHFL.IDX P6, R14, R13, R12, R11 ;  /* 0x0000000c0d0e7389 */ /* 0x00006400000c000b */
[----:B01----:R-:W-:Y:S01]  /*2bb70*/  ENDCOLLECTIVE ;  /* 0x000000000000791b */ /* 0x003fe20003800000 */
.L_x_715:
        /* <DEDUP_REMOVED lines=8> */
.L_x_716:
[----:B------:R-:W-:Y:S02]  /*2bc00*/  SEL R189, R34, R33, P0 ;  /* 0x0000002122bd7207 */ /* 0x000fe40000000000 */
[----:B------:R-:W-:Y:S02]  /*2bc10*/  SEL R188, R33, R34, P0 ;  /* 0x0000002221bc7207 */ /* 0x000fe40000000000 */
[----:B------:R-:W-:Y:S01]  /*2bc20*/  MOV R13, R32 ;  /* 0x00000020000d7202 */ /* 0x000fe20000000f00 */
[----:B------:R-:W-:-:S07]  /*2bc30*/  IMAD.MOV.U32 R44, RZ, RZ, R14 ;  /* 0x000000ffff2c7224 */ /* 0x000fce00078e000e */
[----:B------:R-:W-:Y:S05]  /*2bc40*/  WARPSYNC.COLLECTIVE R15, `(.L_x_717) ;  /* 0x000000000f087348 */ /* 0x000fea0003c00000 */
[----:B------:R0:W1:Y:S02]  /*2bc50*/  SHFL.IDX P6, R14, R13, R12, R11 ;  /* 0x0000000c0d0e7389 */ /* 0x00006400000c000b */
[----:B01----:R-:W-:Y:S01]  /*2bc60*/  ENDCOLLECTIVE ;  /* 0x000000000000791b */ /* 0x003fe20003800000 */
.L_x_717:
[----:B------:R-:W-:Y:S02]  /*2bc70*/  IMAD.MOV.U32 R13, RZ, RZ, R48 ;  /* 0x000000ffff0d7224 */ /* 0x000fe400078e0030 */
[----:B------:R-:W-:Y:S02]  /*2bc80*/  IMAD.MOV.U32 R12, RZ, RZ, R2 ;  /* 0x000000ffff0c7224 */ /* 0x000fe400078e0002 */
[----:B------:R-:W-:-:S07]  /*2bc90*/  IMAD.MOV.U32 R32, RZ, RZ, R14 ;  /* 0x000000ffff207224 */ /* 0x000fce00078e000e */
[----:B------:R-:W-:Y:S05]  /*2bca0*/  WARPSYNC.COLLECTIVE R15, `(.L_x_718) ;  /* 0x000000000f087348 */ /* 0x000fea0003c00000 */
[----:B------:R0:W1:Y:S02]  /*2bcb0*/  SHFL.IDX P6, R14, R13, R12, R11 ;  /* 0x0000000c0d0e7389 */ /* 0x00006400000c000b */
[----:B01----:R-:W-:Y:S01]  /*2bcc0*/  ENDCOLLECTIVE ;  /* 0x000000000000791b */ /* 0x003fe20003800000 */
.L_x_718:
[----:B------:R-:W-:Y:S01]  /*2bcd0*/  MOV R13, R28 ;  /* 0x0000001c000d7202 */ /* 0x000fe20000000f00 */
[----:B------:R-:W-:-:S07]  /*2bce0*/  IMAD.MOV.U32 R48, RZ, RZ, R14 ;  /* 0x000000ffff307224 */ /* 0x000fce00078e000e */
[----:B------:R-:W-:Y:S05]  /*2bcf0*/  WARPSYNC.COLLECTIVE R15, `(.L_x_719) ;  /* 0x000000000f087348 */ /* 0x000fea0003c00000 */
[----:B------:R0:W1:Y:S02]  /*2bd00*/  SHFL.IDX P6, R14, R13, R12, R11 ;  /* 0x0000000c0d0e7389 */ /* 0x00006400000c000b */
[----:B01----:R-:W-:Y:S01]  /*2bd10*/  ENDCOLLECTIVE ;  /* 0x000000000000791b */ /* 0x003fe20003800000 */
.L_x_719:
        /* <DEDUP_REMOVED lines=8> */
.L_x_720:
[----:B------:R-:W-:Y:S02]  /*2bda0*/  SEL R185, R32, R28, P0 ;  /* 0x0000001c20b97207 */ /* 0x000fe40000000000 */
[----:B------:R-:W-:Y:S02]  /*2bdb0*/  SEL R184, R28, R32, P0 ;  /* 0x000000201cb87207 */ /* 0x000fe40000000000 */
[----:B------:R-:W-:Y:S01]  /*2bdc0*/  MOV R13, R27 ;  /* 0x0000001b000d7202 */ /* 0x000fe20000000f00 */
[----:B------:R-:W-:-:S07]  /*2bdd0*/  IMAD.MOV.U32 R43, RZ, RZ, R14 ;  /* 0x000000ffff2b7224 */ /* 0x000fce00078e000e */
[----:B------:R-:W-:Y:S05]  /*2bde0*/  WARPSYNC.COLLECTIVE R15, `(.L_x_721) ;  /* 0x000000000f087348 */ /* 0x000fea0003c00000 */
[----:B------:R0:W1:Y:S02]  /*2bdf0*/  SHFL.IDX P6, R14, R13, R12, R11 ;  /* 0x0000000c0d0e7389 */ /* 0x00006400000c000b */
[----:B01----:R-:W-:Y:S01]  /*2be00*/  ENDCOLLECTIVE ;  /* 0x000000000000791b */ /* 0x003fe20003800000 */
.L_x_721:
[----:B------:R-:W-:Y:S02]  /*2be10*/  IMAD.MOV.U32 R13, RZ, RZ, R56 ;  /* 0x000000ffff0d7224 */ /* 0x000fe400078e0038 */
[----:B------:R-:W-:Y:S02]  /*2be20*/  IMAD.MOV.U32 R12, RZ, RZ, R2 ;  /* 0x000000ffff0c7224 */ /* 0x000fe400078e0002 */
[----:B------:R-:W-:-:S07]  /*2be30*/  IMAD.MOV.U32 R27, RZ, RZ, R14 ;  /* 0x000000ffff1b7224 */ /* 0x000fce00078e000e */
[----:B------:R-:W-:Y:S05]  /*2be40*/  WARPSYNC.COLLECTIVE R15, `(.L_x_722) ;  /* 0x000000000f087348 */ /* 0x000fea0003c00000 */
[----:B------:R0:W1:Y:S02]  /*2be50*/  SHFL.IDX P6, R14, R13, R12, R11 ;  /* 0x0000000c0d0e7389 */ /* 0x00006400000c000b */
[----:B01----:R-:W-:Y:S01]  /*2be60*/  ENDCOLLECTIVE ;  /* 0x000000000000791b */ /* 0x003fe20003800000 */
.L_x_722:
[----:B------:R-:W-:Y:S01]  /*2be70*/  MOV R13, R26 ;  /* 0x0000001a000d7202 */ /* 0x000fe20000000f00 */
[----:B------:R-:W-:-:S07]  /*2be80*/  IMAD.MOV.U32 R56, RZ, RZ, R14 ;  /* 0x000000ffff387224 */ /* 0x000fce00078e000e */
[----:B------:R-:W-:Y:S05]  /*2be90*/  WARPSYNC.COLLECTIVE R15, `(.L_x_723) ;  /* 0x000000000f087348 */ /* 0x000fea0003c00000 */
[----:B------:R0:W1:Y:S02]  /*2bea0*/  SHFL.IDX P6, R14, R13, R12, R11 ;  /* 0x0000000c0d0e7389 */ /* 0x00006400000c000b */
[----:B01----:R-:W-:Y:S01]  /*2beb0*/  ENDCOLLECTIVE ;  /* 0x000000000000791b */ /* 0x003fe20003800000 */
.L_x_723:
        /* <DEDUP_REMOVED lines=8> */
.L_x_724:
[----:B------:R-:W-:Y:S02]  /*2bf40*/  SEL R181, R27, R26, P0 ;  /* 0x0000001a1bb57207 */ /* 0x000fe40000000000 */
[----:B------:R-:W-:Y:S02]  /*2bf50*/  SEL R180, R26, R27, P0 ;  /* 0x0000001b1ab47207 */ /* 0x000fe40000000000 */
[----:B------:R-:W-:Y:S01]  /*2bf60*/  MOV R13, R42 ;  /* 0x0000002a000d7202 */ /* 0x000fe20000000f00 */
[----:B------:R-:W-:-:S07]  /*2bf70*/  IMAD.MOV.U32 R45, RZ, RZ, R14 ;  /* 0x000000ffff2d7224 */ /* 0x000fce00078e000e */
[----:B------:R-:W-:Y:S05]  /*2bf80*/  WARPSYNC.COLLECTIVE R15, `(.L_x_725) ;  /* 0x000000000f087348 */ /* 0x000fea0003c00000 */
[----:B------:R0:W1:Y:S02]  /*2bf90*/  SHFL.IDX P6, R14, R13, R12, R11 ;  /* 0x0000000c0d0e7389 */ /* 0x00006400000c000b */
[----:B01----:R-:W-:Y:S01]  /*2bfa0*/  ENDCOLLECTIVE ;  /* 0x000000000000791b */ /* 0x003fe20003800000 */
.L_x_725:
[----:B------:R-:W-:Y:S02]  /*2bfb0*/  IMAD.MOV.U32 R13, RZ, RZ, R64 ;  /* 0x000000ffff0d7224 */ /* 0x000fe400078e0040 */
[----:B------:R-:W-:Y:S02]  /*2bfc0*/  IMAD.MOV.U32 R12, RZ, RZ, R2 ;  /* 0x000000ffff0c7224 */ /* 0x000fe400078e0002 */
[----:B------:R-:W-:-:S07]  /*2bfd0*/  IMAD.MOV.U32 R42, RZ, RZ, R14 ;  /* 0x000000ffff2a7224 */ /* 0x000fce00078e000e */
[----:B------:R-:W-:Y:S05]  /*2bfe0*/  WARPSYNC.COLLECTIVE R15, `(.L_x_726) ;  /* 0x000000000f087348 */ /* 0x000fea0003c00000 */
[----:B------:R0:W1:Y:S02]  /*2bff0*/  SHFL.IDX P6, R14, R13, R12, R11 ;  /* 0x0000000c0d0e7389 */ /* 0x00006400000c000b */
[----:B01----:R-:W-:Y:S01]  /*2c000*/  ENDCOLLECTIVE ;  /* 0x000000000000791b */ /* 0x003fe20003800000 */
.L_x_726:
[----:B------:R-:W-:Y:S01]  /*2c010*/  MOV R13, R61 ;  /* 0x0000003d000d7202 */ /* 0x000fe20000000f00 */
[----:B------:R-:W-:-:S07]  /*2c020*/  IMAD.MOV.U32 R64, RZ, RZ, R14 ;  /* 0x000000ffff407224 */ /* 0x000fce00078e000e */
[----:B------:R-:W-:Y:S05]  /*2c030*/  WARPSYNC.COLLECTIVE R15, `(.L_x_727) ;  /* 0x000000000f087348 */ /* 0x000fea0003c00000 */
[----:B------:R0:W1:Y:S02]  /*2c040*/  SHFL.IDX P6, R14, R13, R12, R11 ;  /* 0x0000000c0d0e7389 */ /* 0x00006400000c000b */
[----:B01----:R-:W-:Y:S01]  /*2c050*/  ENDCOLLECTIVE ;  /* 0x000000000000791b */ /* 0x003fe20003800000 */
.L_x_727:
        /* <DEDUP_REMOVED lines=8> */
.L_x_728:
[----:B------:R-:W-:Y:S02]  /*2c0e0*/  SEL R177, R42, R61, P0 ;  /* 0x0000003d2ab17207 */ /* 0x000fe40000000000 */
[----:B------:R-:W-:Y:S02]  /*2c0f0*/  SEL R176, R61, R42, P0 ;  /* 0x0000002a3db07207 */ /* 0x000fe40000000000 */
[----:B------:R-:W-:Y:S01]  /*2c100*/  MOV R13, R53 ;  /* 0x00000035000d7202 */ /* 0x000fe20000000f00 */
[----:B------:R-:W-:-:S07]  /*2c110*/  IMAD.MOV.U32 R57, RZ, RZ, R14 ;  /* 0x000000ffff397224 */ /* 0x000fce00078e000e */
[----:B------:R-:W-:Y:S05]  /*2c120*/  WARPSYNC.COLLECTIVE R15, `(.L_x_729) ;  /* 0x000000000f087348 */ /* 0x000fea0003c00000 */
[----:B------:R0:W1:Y:S02]  /*2c130*/  SHFL.IDX P6, R14, R13, R12, R11 ;  /* 0x0000000c0d0e7389 */ /* 0x00006400000c000b */
[----:B01----:R-:W-:Y:S01]  /*2c140*/  ENDCOLLECTIVE ;  /* 0x000000000000791b */ /* 0x003fe20003800000 */
.L_x_729:
[----:B------:R-:W-:Y:S02]  /*2c150*/  IMAD.MOV.U32 R13, RZ, RZ, R72 ;  /* 0x000000ffff0d7224 */ /* 0x000fe400078e0048 */
[----:B------:R-:W-:Y:S02]  /*2c160*/  IMAD.MOV.U32 R12, RZ, RZ, R2 ;  /* 0x000000ffff0c7224 */ /* 0x000fe400078e0002 */
[----:B------:R-:W-:-:S07]  /*2c170*/  IMAD.MOV.U32 R53, RZ, RZ, R14 ;  /* 0x000000ffff357224 */ /* 0x000fce00078e000e */
[----:B------:R-:W-:Y:S05]  /*2c180*/  WARPSYNC.COLLECTIVE R15, `(.L_x_730) ;  /* 0x000000000f087348 */ /* 0x000fea0003c00000 */
[----:B------:R0:W1:Y:S02]  /*2c190*/  SHFL.IDX P6, R14, R13, R12, R11 ;  /* 0x0000000c0d0e7389 */ /* 0x00006400000c000b */
[----:B01----:R-:W-:Y:S01]  /*2c1a0*/  ENDCOLLECTIVE ;  /* 0x000000000000791b */ /* 0x003fe20003800000 */
.L_x_730:
[----:B------:R-:W-:Y:S01]  /*2c1b0*/  MOV R13, R69 ;  /* 0x00000045000d7202 */ /* 0x000fe20000000f00 */
[----:B------:R-:W-:-:S07]  /*2c1c0*/  IMAD.MOV.U32 R72, RZ, RZ, R14 ;  /* 0x000000ffff487224 */ /* 0x000fce00078e000e */
[----:B------:R-:W-:Y:S05]  /*2c1d0*/  WARPSYNC.COLLECTIVE R15, `(.L_x_731) ;  /* 0x000000000f087348 */ /* 0x000fea0003c00000 */
[----:B------:R0:W1:Y:S02]  /*2c1e0*/  SHFL.IDX P6, R14, R13, R12, R11 ;  /* 0x0000000c0d0e7389 */ /* 0x00006400000c000b */
[----:B01----:R-:W-:Y:S01]  /*2c1f0*/  ENDCOLLECTIVE ;  /* 0x000000000000791b */ /* 0x003fe20003800000 */
.L_x_731:
        /* <DEDUP_REMOVED lines=8> */
.L_x_732:
[----:B------:R-:W-:Y:S02]  /*2c280*/  SEL R173, R53, R69, P0 ;  /* 0x0000004535ad7207 */ /* 0x000fe40000000000 */
[----:B------:R-:W-:Y:S02]  /*2c290*/  SEL R147, R69, R53, P0 ;  /* 0x0000003545937207 */ /* 0x000fe40000000000 */
[----:B------:R-:W-:Y:S01]  /*2c2a0*/  MOV R13, R58 ;  /* 0x0000003a000d7202 */ /* 0x000fe20000000f00 */
[----:B------:R-:W-:-:S07]  /*2c2b0*/  IMAD.MOV.U32 R59, RZ, RZ, R14 ;  /* 0x000000ffff3b7224 */ /* 0x000fce00078e000e */
[----:B------:R-:W-:Y:S05]  /*2c2c0*/  WARPSYNC.COLLECTIVE R15, `(.L_x_733) ;  /* 0x000000000f087348 */ /* 0x000fea0003c00000 */
[----:B------:R0:W1:Y:S02]  /*2c2d0*/  SHFL.IDX P6, R14, R13, R12, R11 ;  /* 0x0000000c0d0e7389 */ /* 0x00006400000c000b */
[----:B01----:R-:W-:Y:S01]  /*2c2e0*/  ENDCOLLECTIVE ;  /* 0x000000000000791b */ /* 0x003fe20003800000 */
.L_x_733:
[----:B------:R-:W-:Y:S02]  /*2c2f0*/  IMAD.MOV.U32 R13, RZ, RZ, R80 ;  /* 0x000000ffff0d7224 */ /* 0x000fe400078e0050 */
[----:B------:R-:W-:Y:S02]  /*2c300*/  IMAD.MOV.U32 R12, RZ, RZ, R2 ;  /* 0x000000ffff0c7224 */ /* 0x000fe400078e0002 */
[----:B------:R-:W-:-:S07]  /*2c310*/  IMAD.MOV.U32 R58, RZ, RZ, R14 ;  /* 0x000000ffff3a7224 */ /* 0x000fce00078e000e */
[----:B------:R-:W-:Y:S05]  /*2c320*/  WARPSYNC.COLLECTIVE R15, `(.L_x_734) ;  /* 0x000000000f087348 */ /* 0x000fea0003c00000 */
[----:B------:R0:W1:Y:S02]  /*2c330*/  SHFL.IDX P6, R14, R13, R12, R11 ;  /* 0x0000000c0d0e7389 */ /* 0x00006400000c000b */
[----:B01----:R-:W-:Y:S01]  /*2c340*/  ENDCOLLECTIVE ;  /* 0x000000000000791b */ /* 0x003fe20003800000 */
.L_x_734:
[----:B------:R-:W-:Y:S01]  /*2c350*/  MOV R13, R77 ;  /* 0x0000004d000d7202 */ /* 0x000fe20000000f00 */
[----:B------:R-:W-:-:S07]  /*2c360*/  IMAD.MOV.U32 R80, RZ, RZ, R14 ;  /* 0x000000ffff507224 */ /* 0x000fce00078e000e */
[----:B------:R-:W-:Y:S05]  /*2c370*/  WARPSYNC.COLLECTIVE R15, `(.L_x_735) ;  /* 0x000000000f087348 */ /* 0x000fea0003c00000 */
[----:B------:R0:W1:Y:S02]  /*2c380*/  SHFL.IDX P6, R14, R13, R12, R11 ;  /* 0x0000000c0d0e7389 */ /* 0x00006400000c000b */
[----:B01----:R-:W-:Y:S01]  /*2c390*/  ENDCOLLECTIVE ;  /* 0x000000000000791b */ /* 0x003fe20003800000 */
.L_x_735:
        /* <DEDUP_REMOVED lines=8> */
.L_x_736:
[----:B------:R-:W-:Y:S02]  /*2c420*/  SEL R4, R58, R77, P0 ;  /* 0x0000004d3a047207 */ /* 0x000fe40000000000 */
[----:B------:R-:W-:Y:S02]  /*2c430*/  SEL R58, R77, R58, P0 ;  /* 0x0000003a4d3a7207 */ /* 0x000fe40000000000 */
[----:B------:R-:W-:Y:S01]  /*2c440*/  MOV R13, R62 ;  /* 0x0000003e000d7202 */ /* 0x000fe20000000f00 */
[----:B------:R-:W-:-:S07]  /*2c450*/  IMAD.MOV.U32 R63, RZ, RZ, R14 ;  /* 0x000000ffff3f7224 */ /* 0x000fce00078e000e */
[----:B------:R-:W-:Y:S05]  /*2c460*/  WARPSYNC.COLLECTIVE R15, `(.L_x_737) ;  /* 0x000000000f087348 */ /* 0x000fea0003c00000 */
[----:B------:R0:W1:Y:S02]  /*2c470*/  SHFL.IDX P6, R14, R13, R12, R11 ;  /* 0x0000000c0d0e7389 */ /* 0x00006400000c000b */
[----:B01----:R-:W-:Y:S01]  /*2c480*/  ENDCOLLECTIVE ;  /* 0x000000000000791b */ /* 0x003fe20003800000 */
.L_x_737:
[----:B------:R-:W-:Y:S02]  /*2c490*/  IMAD.MOV.U32 R13, RZ, RZ, R88 ;  /* 0x000000ffff0d7224 */ /* 0x000fe400078e0058 */
[----:B------:R-:W-:Y:S02]  /*2c4a0*/  IMAD.MOV.U32 R12, RZ, RZ, R2 ;  /* 0x000000ffff0c7224 */ /* 0x000fe400078e0002 */
[----:B------:R-:W-:-:S07]  /*2c4b0*/  IMAD.MOV.U32 R62, RZ, RZ, R14 ;  /* 0x000000ffff3e7224 */ /* 0x000fce00078e000e */
[----:B------:R-:W-:Y:S05]  /*2c4c0*/  WARPSYNC.COLLECTIVE R15, `(.L_x_738) ;  /* 0x000000000f087348 */ /* 0x000fea0003c00000 */
[----:B------:R0:W1:Y:S02]  /*2c4d0*/  SHFL.IDX P6, R14, R13, R12, R11 ;  /* 0x0000000c0d0e7389 */ /* 0x00006400000c000b */
[----:B01----:R-:W-:Y:S01]  /*2c4e0*/  ENDCOLLECTIVE ;  /* 0x000000000000791b */ /* 0x003fe20003800000 */
.L_x_738:
[----:B------:R-:W-:Y:S01]  /*2c4f0*/  MOV R13, R85 ;  /* 0x00000055000d7202 */ /* 0x000fe20000000f00 */
[----:B------:R-:W-:-:S07]  /*2c500*/  IMAD.MOV.U32 R88, RZ, RZ, R14 ;  /* 0x000000ffff587224 */ /* 0x000fce00078e000e */
[----:B------:R-:W-:Y:S05]  /*2c510*/  WARPSYNC.COLLECTIVE R15, `(.L_x_739) ;  /* 0x000000000f087348 */ /* 0x000fea0003c00000 */
[----:B------:R0:W1:Y:S02]  /*2c520*/  SHFL.IDX P6, R14, R13, R12, R11 ;  /* 0x0000000c0d0e7389 */ /* 0x00006400000c000b */
[----:B01----:R-:W-:Y:S01]  /*2c530*/  ENDCOLLECTIVE ;  /* 0x000000000000791b */ /* 0x003fe20003800000 */
.L_x_739:
        /* <DEDUP_REMOVED lines=8> */
.L_x_740:
[----:B------:R-:W-:Y:S02]  /*2c5c0*/  SEL R6, R62, R85, P0 ;  /* 0x000000553e067207 */ /* 0x000fe40000000000 */
[----:B------:R-:W-:Y:S02]  /*2c5d0*/  SEL R62, R85, R62, P0 ;  /* 0x0000003e553e7207 */ /* 0x000fe40000000000 */
[----:B------:R-:W-:Y:S01]  /*2c5e0*/  MOV R13, R66 ;  /* 0x00000042000d7202 */ /* 0x000fe20000000f00 */
[----:B------:R-:W-:-:S07]  /*2c5f0*/  IMAD.MOV.U32 R67, RZ, RZ, R14 ;  /* 0x000000ffff437224 */ /* 0x000fce00078e000e */
[----:B------:R-:W-:Y:S05]  /*2c600*/  WARPSYNC.COLLECTIVE R15, `(.L_x_741) ;  /* 0x000000000f087348 */ /* 0x000fea0003c00000 */
[----:B------:R0:W1:Y:S02]  /*2c610*/  SHFL.IDX P6, R14, R13, R12, R11 ;  /* 0x0000000c0d0e7389 */ /* 0x00006400000c000b */
[----:B01----:R-:W-:Y:S01]  /*2c620*/  ENDCOLLECTIVE ;  /* 0x000000000000791b */ /* 0x003fe20003800000 */
.L_x_741:
[----:B------:R-:W-:Y:S02]  /*2c630*/  IMAD.MOV.U32 R13, RZ, RZ, R96 ;  /* 0x000000ffff0d7224 */ /* 0x000fe400078e0060 */
[----:B------:R-:W-:Y:S02]  /*2c640*/  IMAD.MOV.U32 R12, RZ, RZ, R2 ;  /* 0x000000ffff0c7224 */ /* 0x000fe400078e0002 */
[----:B------:R-:W-:-:S07]  /*2c650*/  IMAD.MOV.U32 R66, RZ, RZ, R14 ;  /* 0x000000ffff427224 */ /* 0x000fce00078e000e */
[----:B------:R-:W-:Y:S05]  /*2c660*/  WARPSYNC.COLLECTIVE R15, `(.L_x_742) ;  /* 0x000000000f087348 */ /* 0x000fea0003c00000 */
[----:B------:R0:W1:Y:S02]  /*2c670*/  SHFL.IDX P6, R14, R13, R12, R11 ;  /* 0x0000000c0d0e7389 */ /* 0x00006400000c000b */
[----:B01----:R-:W-:Y:S01]  /*2c680*/  ENDCOLLECTIVE ;  /* 0x000000000000791b */ /* 0x003fe20003800000 */
.L_x_742:
[----:B------:R-:W-:Y:S01]  /*2c690*/  MOV R13, R93 ;  /* 0x0000005d000d7202 */ /* 0x000fe20000000f00 */
[----:B------:R-:W-:-:S07]  /*2c6a0*/  IMAD.MOV.U32 R96, RZ, RZ, R14 ;  /* 0x000000ffff607224 */ /* 0x000fce00078e000e */
[----:B------:R-:W-:Y:S05]  /*2c6b0*/  WARPSYNC.COLLECTIVE R15, `(.L_x_743) ;  /* 0x000000000f087348 */ /* 0x000fea0003c00000 */
[----:B------:R0:W1:Y:S02]  /*2c6c0*/  SHFL.IDX P6, R14, R13, R12, R11 ;  /* 0x0000000c0d0e7389 */ /* 0x00006400000c000b */
[----:B01----:R-:W-:Y:S01]  /*2c6d0*/  ENDCOLLECTIVE ;  /* 0x000000000000791b */ /* 0x003fe20003800000 */
.L_x_743:
        /* <DEDUP_REMOVED lines=8> */
.L_x_744:
[----:B------:R-:W-:Y:S02]  /*2c760*/  SEL R8, R66, R93, P0 ;  /* 0x0000005d42087207 */ /* 0x000fe40000000000 */
[----:B------:R-:W-:Y:S02]  /*2c770*/  SEL R66, R93, R66, P0 ;  /* 0x000000425d427207 */ /* 0x000fe40000000000 */
[----:B------:R-:W-:Y:S01]  /*2c780*/  MOV R13, R70 ;  /* 0x00000046000d7202 */ /* 0x000fe20000000f00 */
[----:B------:R-:W-:-:S07]  /*2c790*/  IMAD.MOV.U32 R71, RZ, RZ, R14 ;  /* 0x000000ffff477224 */ /* 0x000fce00078e000e */
[----:B------:R-:W-:Y:S05]  /*2c7a0*/  WARPSYNC.COLLECTIVE R15, `(.L_x_745) ;  /* 0x000000000f087348 */ /* 0x000fea0003c00000 */
[----:B------:R0:W1:Y:S02]  /*2c7b0*/  SHFL.IDX P6, R14, R13, R12, R11 ;  /* 0x0000000c0d0e7389 */ /* 0x00006400000c000b */
[----:B01----:R-:W-:Y:S01]  /*2c7c0*/  ENDCOLLECTIVE ;  /* 0x000000000000791b */ /* 0x003fe20003800000 */
.L_x_745:
[----:B------:R-:W-:Y:S02]  /*2c7d0*/  IMAD.MOV.U32 R13, RZ, RZ, R104 ;  /* 0x000000ffff0d7224 */ /* 0x000fe400078e0068 */
[----:B------:R-:W-:Y:S02]  /*2c7e0*/  IMAD.MOV.U32 R12, RZ, RZ, R2 ;  /* 0x000000ffff0c7224 */ /* 0x000fe400078e0002 */
[----:B------:R-:W-:-:S07]  /*2c7f0*/  IMAD.MOV.U32 R70, RZ, RZ, R14 ;  /* 0x000000ffff467224 */ /* 0x000fce00078e000e */
[----:B------:R-:W-:Y:S05]  /*2c800*/  WARPSYNC.COLLECTIVE R15, `(.L_x_746) ;  /* 0x000000000f087348 */ /* 0x000fea0003c00000 */
[----:B------:R0:W1:Y:S02]  /*2c810*/  SHFL.IDX P6, R14, R13, R12, R11 ;  /* 0x0000000c0d0e7389 */ /* 0x00006400000c000b */
[----:B01----:R-:W-:Y:S01]  /*2c820*/  ENDCOLLECTIVE ;  /* 0x000000000000791b */ /* 0x003fe20003800000 */
.L_x_746:
[----:B------:R-:W-:Y:S01]  /*2c830*/  MOV R13, R101 ;  /* 0x00000065000d7202 */ /* 0x000fe20000000f00 */
[----:B------:R-:W-:-:S07]  /*2c840*/  IMAD.MOV.U32 R104, RZ, RZ, R14 ;  /* 0x000000ffff687224 */ /* 0x000fce00078e000e */
[----:B------:R-:W-:Y:S05]  /*2c850*/  WARPSYNC.COLLECTIVE R15, `(.L_x_747) ;  /* 0x000000000f087348 */ /* 0x000fea0003c00000 */
[----:B------:R0:W1:Y:S02]  /*2c860*/  SHFL.IDX P6, R14, R13, R12, R11 ;  /* 0x0000000c0d0e7389 */ /* 0x00006400000c000b */
[----:B01----:R-:W-:Y:S01]  /*2c870*/  ENDCOLLECTIVE ;  /* 0x000000000000791b */ /* 0x003fe20003800000 */
.L_x_747:
        /* <DEDUP_REMOVED lines=8> */
.L_x_748:
[----:B------:R-:W-:Y:S02]  /*2c900*/  SEL R10, R70, R101, P0 ;  /* 0x00000065460a7207 */ /* 0x000fe40000000000 */
[----:B------:R-:W-:Y:S02]  /*2c910*/  SEL R70, R101, R70, P0 ;  /* 0x0000004665467207 */ /* 0x000fe40000000000 */
[----:B------:R-:W-:Y:S01]  /*2c920*/  MOV R13, R73 ;  /* 0x00000049000d7202 */ /* 0x000fe20000000f00 */
[----:B------:R-:W-:-:S07]  /*2c930*/  IMAD.MOV.U32 R76, RZ, RZ, R14 ;  /* 0x000000ffff4c7224 */ /* 0x000fce00078e000e */
[----:B------:R-:W-:Y:S05]  /*2c940*/  WARPSYNC.COLLECTIVE R15, `(.L_x_749) ;  /* 0x000000000f087348 */ /* 0x000fea0003c00000 */
[----:B------:R0:W1:Y:S02]  /*2c950*/  SHFL.IDX P6, R14, R13, R12, R11 ;  /* 0x0000000c0d0e7389 */ /* 0x00006400000c000b */
[----:B01----:R-:W-:Y:S01]  /*2c960*/  ENDCOLLECTIVE ;  /* 0x000000000000791b */ /* 0x003fe20003800000 */
.L_x_749:
[----:B------:R-:W-:Y:S02]  /*2c970*/  IMAD.MOV.U32 R13, RZ, RZ, R112 ;  /* 0x000000ffff0d7224 */ /* 0x000fe400078e0070 */
[----:B------:R-:W-:Y:S02]  /*2c980*/  IMAD.MOV.U32 R12, RZ, RZ, R2 ;  /* 0x000000ffff0c7224 */ /* 0x000fe400078e0002 */
[----:B------:R-:W-:-:S07]  /*2c990*/  IMAD.MOV.U32 R73, RZ, RZ, R14 ;  /* 0x000000ffff497224 */ /* 0x000fce00078e000e */
[----:B------:R-:W-:Y:S05]  /*2c9a0*/  WARPSYNC.COLLECTIVE R15, `(.L_x_750) ;  /* 0x000000000f087348 */ /* 0x000fea0003c00000 */
[----:B------:R0:W1:Y:S02]  /*2c9b0*/  SHFL.IDX P6, R14, R13, R12, R11 ;  /* 0x0000000c0d0e7389 */ /* 0x00006400000c000b */
[----:B01----:R-:W-:Y:S01]  /*2c9c0*/  ENDCOLLECTIVE ;  /* 0x000000000000791b */ /* 0x003fe20003800000 */
.L_x_750:
[----:B------:R-:W-:Y:S01]  /*2c9d0*/  MOV R13, R109 ;  /* 0x0000006d000d7202 */ /* 0x000fe20000000f00 */
[----:B------:R-:W-:-:S07]  /*2c9e0*/  IMAD.MOV.U32 R112, RZ, RZ, R14 ;  /* 0x000000ffff707224 */ /* 0x000fce00078e000e */
[----:B------:R-:W-:Y:S05]  /*2c9f0*/  WARPSYNC.COLLECTIVE R15, `(.L_x_751) ;  /* 0x000000000f087348 */ /* 0x000fea0003c00000 */
[----:B------:R0:W1:Y:S02]  /*2ca00*/  SHFL.IDX P6, R14, R13, R12, R11 ;  /* 0x0000000c0d0e7389 */ /* 0x00006400000c000b */
[----:B01----:R-:W-:Y:S01]  /*2ca10*/  ENDCOLLECTIVE ;  /* 0x000000000000791b */ /* 0x003fe20003800000 */
.L_x_751:
        /* <DEDUP_REMOVED lines=8> */
.L_x_752:
[----:B------:R-:W-:Y:S02]  /*2caa0*/  SEL R21, R73, R109, P0 ;  /* 0x0000006d49157207 */ /* 0x000fe40000000000 */
[----:B------:R-:W-:Y:S02]  /*2cab0*/  SEL R73, R109, R73, P0 ;  /* 0x000000496d497207 */ /* 0x000fe40000000000 */
[----:B------:R-:W-:Y:S01]  /*2cac0*/  MOV R13, R81 ;  /* 0x00000051000d7202 */ /* 0x000fe20000000f00 */
[----:B------:R-:W-:-:S07]  /*2cad0*/  IMAD.MOV.U32 R84, RZ, RZ, R14 ;  /* 0x000000ffff547224 */ /* 0x000fce00078e000e */
[----:B------:R-:W-:Y:S05]  /*2cae0*/  WARPSYNC.COLLECTIVE R15, `(.L_x_753) ;  /* 0x000000000f087348 */ /* 0x000fea0003c00000 */
[----:B------:R0:W1:Y:S02]  /*2caf0*/  SHFL.IDX P6, R14, R13, R12, R11 ;  /* 0x0000000c0d0e7389 */ /* 0x00006400000c000b */
[----:B01----:R-:W-:Y:S01]  /*2cb00*/  ENDCOLLECTIVE ;  /* 0x000000000000791b */ /* 0x003fe20003800000 */
.L_x_753:
[----:B------:R-:W-:Y:S02]  /*2cb10*/  IMAD.MOV.U32 R13, RZ, RZ, R120 ;  /* 0x000000ffff0d7224 */ /* 0x000fe400078e0078 */
[----:B------:R-:W-:Y:S02]  /*2cb20*/  IMAD.MOV.U32 R12, RZ, RZ, R2 ;  /* 0x000000ffff0c7224 */ /* 0x000fe400078e0002 */
[----:B------:R-:W-:-:S07]  /*2cb30*/  IMAD.MOV.U32 R81, RZ, RZ, R14 ;  /* 0x000000ffff517224 */ /* 0x000fce00078e000e */
[----:B------:R-:W-:Y:S05]  /*2cb40*/  WARPSYNC.COLLECTIVE R15, `(.L_x_754) ;  /* 0x000000000f087348 */ /* 0x000fea0003c00000 */
[----:B------:R0:W1:Y:S02]  /*2cb50*/  SHFL.IDX P6, R14, R13, R12, R11 ;  /* 0x0000000c0d0e7389 */ /* 0x00006400000c000b */
[----:B01----:R-:W-:Y:S01]  /*2cb60*/  ENDCOLLECTIVE ;  /* 0x000000000000791b */ /* 0x003fe20003800000 */
.L_x_754:
[----:B------:R-:W-:Y:S01]  /*2cb70*/  MOV R13, R117 ;  /* 0x00000075000d7202 */ /* 0x000fe20000000f00 */
[----:B------:R-:W-:-:S07]  /*2cb80*/  IMAD.MOV.U32 R120, RZ, RZ, R14 ;  /* 0x000000ffff787224 */ /* 0x000fce00078e000e */
[----:B------:R-:W-:Y:S05]  /*2cb90*/  WARPSYNC.COLLECTIVE R15, `(.L_x_755) ;  /* 0x000000000f087348 */ /* 0x000fea0003c00000 */
[----:B------:R0:W1:Y:S02]  /*2cba0*/  SHFL.IDX P6, R14, R13, R12, R11 ;  /* 0x0000000c0d0e7389 */ /* 0x00006400000c000b */
[----:B01----:R-:W-:Y:S01]  /*2cbb0*/  ENDCOLLECTIVE ;  /* 0x000000000000791b */ /* 0x003fe20003800000 */
.L_x_755:
        /* <DEDUP_REMOVED lines=8> */
.L_x_756:
[----:B------:R-:W-:Y:S02]  /*2cc40*/  SEL R25, R81, R117, P0 ;  /* 0x0000007551197207 */ /* 0x000fe40000000000 */
[----:B------:R-:W-:Y:S02]  /*2cc50*/  SEL R81, R117, R81, P0 ;  /* 0x0000005175517207 */ /* 0x000fe40000000000 */
[----:B------:R-:W-:Y:S01]  /*2cc60*/  MOV R13, R119 ;  /* 0x00000077000d7202 */ /* 0x000fe20000000f00 */
[----:B------:R-:W-:-:S07]  /*2cc70*/  IMAD.MOV.U32 R65, RZ, RZ, R14 ;  /* 0x000000ffff417224 */ /* 0x000fce00078e000e */
[----:B------:R-:W-:Y:S05]  /*2cc80*/  WARPSYNC.COLLECTIVE R15, `(.L_x_757) ;  /* 0x000000000f087348 */ /* 0x000fea0003c00000 */
[----:B------:R0:W1:Y:S02]  /*2cc90*/  SHFL.IDX P6, R14, R13, R12, R11 ;  /* 0x0000000c0d0e7389 */ /* 0x00006400000c000b */
[----:B01----:R-:W-:Y:S01]  /*2cca0*/  ENDCOLLECTIVE ;  /* 0x000000000000791b */ /* 0x003fe20003800000 */
.L_x_757:
[----:B------:R-:W-:Y:S02]  /*2ccb0*/  IMAD.MOV.U32 R13, RZ, RZ, R125 ;  /* 0x000000ffff0d7224 */ /* 0x000fe400078e007d */
[----:B------:R-:W-:Y:S02]  /*2ccc0*/  IMAD.MOV.U32 R12, RZ, RZ, R2 ;  /* 0x000000ffff0c7224 */ /* 0x000fe400078e0002 */
[----:B------:R-:W-:-:S07]  /*2ccd0*/  IMAD.MOV.U32 R119, RZ, RZ, R14 ;  /* 0x000000ffff777224 */ /* 0x000fce00078e000e */
[----:B------:R-:W-:Y:S05]  /*2cce0*/  WARPSYNC.COLLECTIVE R15, `(.L_x_758) ;  /* 0x000000000f087348 */ /* 0x000fea0003c00000 */
[----:B------:R0:W1:Y:S02]  /*2ccf0*/  SHFL.IDX P6, R14, R13, R12, R11 ;  /* 0x0000000c0d0e7389 */ /* 0x00006400000c000b */
[----:B01----:R-:W-:Y:S01]  /*2cd00*/  ENDCOLLECTIVE ;  /* 0x000000000000791b */ /* 0x003fe20003800000 */
.L_x_758:
[----:B------:R-:W-:Y:S01]  /*2cd10*/  MOV R13, R159 ;  /* 0x0000009f000d7202 */ /* 0x000fe20000000f00 */
[----:B------:R-:W-:-:S07]  /*2cd20*/  IMAD.MOV.U32 R125, RZ, RZ, R14 ;  /* 0x000000ffff7d7224 */ /* 0x000fce00078e000e */
[----:B------:R-:W-:Y:S05]  /*2cd30*/  WARPSYNC.COLLECTIVE R15, `(.L_x_759) ;  /* 0x000000000f087348 */ /* 0x000fea0003c00000 */
[----:B------:R0:W1:Y:S02]  /*2cd40*/  SHFL.IDX P6, R14, R13, R12, R11 ;  /* 0x0000000c0d0e7389 */ /* 0x00006400000c000b */
[----:B01----:R-:W-:Y:S01]  /*2cd50*/  ENDCOLLECTIVE ;  /* 0x000000000000791b */ /* 0x003fe20003800000 */
.L_x_759:
        /* <DEDUP_REMOVED lines=8> */
.L_x_760:
[----:B------:R-:W-:Y:S02]  /*2cde0*/  SEL R27, R119, R159, P0 ;  /* 0x0000009f771b7207 */ /* 0x000fe40000000000 */
[----:B------:R-:W-:Y:S02]  /*2cdf0*/  SEL R119, R159, R119, P0 ;  /* 0x000000779f777207 */ /* 0x000fe40000000000 */
[----:B------:R-:W-:Y:S01]  /*2ce00*/  MOV R13, R89 ;  /* 0x00000059000d7202 */ /* 0x000fe20000000f00 */
[----:B------:R-:W-:-:S07]  /*2ce10*/  IMAD.MOV.U32 R92, RZ, RZ, R14 ;  /* 0x000000ffff5c7224 */ /* 0x000fce00078e000e */
[----:B------:R-:W-:Y:S05]  /*2ce20*/  WARPSYNC.COLLECTIVE R15, `(.L_x_761) ;  /* 0x000000000f087348 */ /* 0x000fea0003c00000 */
[----:B------:R0:W1:Y:S02]  /*2ce30*/  SHFL.IDX P6, R14, R13, R12, R11 ;  /* 0x0000000c0d0e7389 */ /* 0x00006400000c000b */
[----:B01----:R-:W-:Y:S01]  /*2ce40*/  ENDCOLLECTIVE ;  /* 0x000000000000791b */ /* 0x003fe20003800000 */
.L_x_761:
[----:B------:R-:W-:Y:S02]  /*2ce50*/  IMAD.MOV.U32 R13, RZ, RZ, R133 ;  /* 0x000000ffff0d7224 */ /* 0x000fe400078e0085 */
[----:B------:R-:W-:Y:S02]  /*2ce60*/  IMAD.MOV.U32 R12, RZ, RZ, R2 ;  /* 0x000000ffff0c7224 */ /* 0x000fe400078e0002 */
[----:B------:R-:W-:-:S07]  /*2ce70*/  IMAD.MOV.U32 R89, RZ, RZ, R14 ;  /* 0x000000ffff597224 */ /* 0x000fce00078e000e */
[----:B------:R-:W-:Y:S05]  /*2ce80*/  WARPSYNC.COLLECTIVE R15, `(.L_x_762) ;  /* 0x000000000f087348 */ /* 0x000fea0003c00000 */
[----:B------:R0:W1:Y:S02]  /*2ce90*/  SHFL.IDX P6, R14, R13, R12, R11 ;  /* 0x0000000c0d0e7389 */ /* 0x00006400000c000b */
[----:B01----:R-:W-:Y:S01]  /*2cea0*/  ENDCOLLECTIVE ;  /* 0x000000000000791b */ /* 0x003fe20003800000 */
.L_x_762:
[----:B------:R-:W-:Y:S01]  /*2ceb0*/  MOV R13, R128 ;  /* 0x00000080000d7202 */ /* 0x000fe20000000f00 */
[----:B------:R-:W-:-:S07]  /*2cec0*/  IMAD.MOV.U32 R133, RZ, RZ, R14 ;  /* 0x000000ffff857224 */ /* 0x000fce00078e000e */
[----:B------:R-:W-:Y:S05]  /*2ced0*/  WARPSYNC.COLLECTIVE R15, `(.L_x_763) ;  /* 0x000000000f087348 */ /* 0x000fea0003c00000 */
[----:B------:R0:W1:Y:S02]  /*2cee0*/  SHFL.IDX P6, R14, R13, R12, R11 ;  /* 0x0000000c0d0e7389 */ /* 0x00006400000c000b */
[----:B01----:R-:W-:Y:S01]  /*2cef0*/  ENDCOLLECTIVE ;  /* 0x000000000000791b */ /* 0x003fe20003800000 */
.L_x_763:
        /* <DEDUP_REMOVED lines=8> */
.L_x_764:
[----:B------:R-:W-:Y:S02]  /*2cf80*/  SEL R42, R89, R128, P0 ;  /* 0x00000080592a7207 */ /* 0x000fe40000000000 */
[----:B------:R-:W-:Y:S02]  /*2cf90*/  SEL R89, R128, R89, P0 ;  /* 0x0000005980597207 */ /* 0x000fe40000000000 */
[----:B------:R-:W-:Y:S01]  /*2cfa0*/  MOV R13, R124 ;  /* 0x0000007c000d7202 */ /* 0x000fe20000000f00 */
[----:B------:R-:W-:-:S07]  /*2cfb0*/  IMAD.MOV.U32 R97, RZ, RZ, R14 ;  /* 0x000000ffff617224 */ /* 0x000fce00078e000e */
[----:B------:R-:W-:Y:S05]  /*2cfc0*/  WARPSYNC.COLLECTIVE R15, `(.L_x_765) ;  /* 0x000000000f087348 */ /* 0x000fea0003c00000 */
[----:B------:R0:W1:Y:S02]  /*2cfd0*/  SHFL.IDX P6, R14, R13, R12, R11 ;  /* 0x0000000c0d0e7389 */ /* 0x00006400000c000b */
[----:B01----:R-:W-:Y:S01]  /*2cfe0*/  ENDCOLLECTIVE ;  /* 0x000000000000791b */ /* 0x003fe20003800000 */
.L_x_765:
[----:B------:R-:W-:Y:S02]  /*2cff0*/  IMAD.MOV.U32 R13, RZ, RZ, R141 ;  /* 0x000000ffff0d7224 */ /* 0x000fe400078e008d */
[----:B------:R-:W-:Y:S02]  /*2d000*/  IMAD.MOV.U32 R12, RZ, RZ, R2 ;  /* 0x000000ffff0c7224 */ /* 0x000fe400078e0002 */
[----:B------:R-:W-:-:S07]  /*2d010*/  IMAD.MOV.U32 R50, RZ, RZ, R14 ;  /* 0x000000ffff327224 */ /* 0x000fce00078e000e */
[----:B------:R-:W-:Y:S05]  /*2d020*/  WARPSYNC.COLLECTIVE R15, `(.L_x_766) ;  /* 0x000000000f087348 */ /* 0x000fea0003c00000 */
[----:B------:R0:W1:Y:S02]  /*2d030*/  SHFL.IDX P6, R14, R13, R12, R11 ;  /* 0x0000000c0d0e7389 */ /* 0x00006400000c000b */
[----:B01----:R-:W-:Y:S01]  /*2d040*/  ENDCOLLECTIVE ;  /* 0x000000000000791b */ /* 0x003fe20003800000 */
.L_x_766:
[----:B------:R-:W-:Y:S01]  /*2d050*/  MOV R13, R136 ;  /* 0x00000088000d7202 */ /* 0x000fe20000000f00 */
[----:B------:R-:W-:-:S07]  /*2d060*/  IMAD.MOV.U32 R141, RZ, RZ, R14 ;  /* 0x000000ffff8d7224 */ /* 0x000fce00078e000e */
[----:B------:R-:W-:Y:S05]  /*2d070*/  WARPSYNC.COLLECTIVE R15, `(.L_x_767) ;  /* 0x000000000f087348 */ /* 0x000fea0003c00000 */
[----:B------:R0:W1:Y:S02]  /*2d080*/  SHFL.IDX P6, R14, R13, R12, R11 ;  /* 0x0000000c0d0e7389 */ /* 0x00006400000c000b */
[----:B01----:R-:W-:Y:S01]  /*2d090*/  ENDCOLLECTIVE ;  /* 0x000000000000791b */ /* 0x003fe20003800000 */
.L_x_767:
        /* <DEDUP_REMOVED lines=8> */
.L_x_768:
[----:B------:R-:W-:Y:S02]  /*2d120*/  SEL R44, R50, R49, P0 ;  /* 0x00000031322c7207 */ /* 0x000fe40000000000 */
[----:B------:R-:W-:Y:S02]  /*2d130*/  SEL R49, R49, R50, P0 ;  /* 0x0000003231317207 */ /* 0x000fe40000000000 */
[----:B------:R-:W-:Y:S01]  /*2d140*/  MOV R13, R121 ;  /* 0x00000079000d7202 */ /* 0x000fe20000000f00 */
[----:B------:R-:W-:-:S07]  /*2d150*/  IMAD.MOV.U32 R100, RZ, RZ, R14 ;  /* 0x000000ffff647224 */ /* 0x000fce00078e000e */
[----:B------:R-:W-:Y:S05]  /*2d160*/  WARPSYNC.COLLECTIVE R15, `(.L_x_769) ;  /* 0x000000000f087348 */ /* 0x000fea0003c00000 */
[----:B------:R0:W1:Y:S02]  /*2d170*/  SHFL.IDX P6, R14, R13, R12, R11 ;  /* 0x0000000c0d0e7389 */ /* 0x00006400000c000b */
[----:B01----:R-:W-:Y:S01]  /*2d180*/  ENDCOLLECTIVE ;  /* 0x000000000000791b */ /* 0x003fe20003800000 */
.L_x_769:
[----:B------:R-:W-:Y:S02]  /*2d190*/  IMAD.MOV.U32 R13, RZ, RZ, R149 ;  /* 0x000000ffff0d7224 */ /* 0x000fe400078e0095 */
[----:B------:R-:W-:Y:S02]  /*2d1a0*/  IMAD.MOV.U32 R12, RZ, RZ, R2 ;  /* 0x000000ffff0c7224 */ /* 0x000fe400078e0002 */
[----:B------:R-:W-:-:S07]  /*2d1b0*/  IMAD.MOV.U32 R121, RZ, RZ, R14 ;  /* 0x000000ffff797224 */ /* 0x000fce00078e000e */
[----:B------:R-:W-:Y:S05]  /*2d1c0*/  WARPSYNC.COLLECTIVE R15, `(.L_x_770) ;  /* 0x000000000f087348 */ /* 0x000fea0003c00000 */
[----:B------:R0:W1:Y:S02]  /*2d1d0*/  SHFL.IDX P6, R14, R13, R12, R11 ;  /* 0x0000000c0d0e7389 */ /* 0x00006400000c000b */
[----:B01----:R-:W-:Y:S01]  /*2d1e0*/  ENDCOLLECTIVE ;  /* 0x000000000000791b */ /* 0x003fe20003800000 */
.L_x_770:
[----:B------:R-:W-:Y:S01]  /*2d1f0*/  MOV R13, R144 ;  /* 0x00000090000d7202 */ /* 0x000fe20000000f00 */
[----:B------:R-:W-:-:S07]  /*2d200*/  IMAD.MOV.U32 R149, RZ, RZ, R14 ;  /* 0x000000ffff957224 */ /* 0x000fce00078e000e */
[----:B------:R-:W-:Y:S05]  /*2d210*/  WARPSYNC.COLLECTIVE R15, `(.L_x_771) ;  /* 0x000000000f087348 */ /* 0x000fea0003c00000 */
[----:B------:R0:W1:Y:S02]  /*2d220*/  SHFL.IDX P6, R14, R13, R12, R11 ;  /* 0x0000000c0d0e7389 */ /* 0x00006400000c000b */
[----:B01----:R-:W-:Y:S01]  /*2d230*/  ENDCOLLECTIVE ;  /* 0x000000000000791b */ /* 0x003fe20003800000 */
.L_x_771:
        /* <DEDUP_REMOVED lines=8> */
.L_x_772:
[----:B------:R-:W-:Y:S02]  /*2d2c0*/  SEL R46, R121, R144, P0 ;  /* 0x00000090792e7207 */ /* 0x000fe40000000000 */
[----:B------:R-:W-:Y:S02]  /*2d2d0*/  SEL R121, R144, R121, P0 ;  /* 0x0000007990797207 */ /* 0x000fe40000000000 */
[----:B------:R-:W-:Y:S01]  /*2d2e0*/  MOV R13, R105 ;  /* 0x00000069000d7202 */ /* 0x000fe20000000f00 */
[----:B------:R-:W-:-:S07]  /*2d2f0*/  IMAD.MOV.U32 R108, RZ, RZ, R14 ;  /* 0x000000ffff6c7224 */ /* 0x000fce00078e000e */
[----:B------:R-:W-:Y:S05]  /*2d300*/  WARPSYNC.COLLECTIVE R15, `(.L_x_773) ;  /* 0x000000000f087348 */ /* 0x000fea0003c00000 */
[----:B------:R0:W1:Y:S02]  /*2d310*/  SHFL.IDX P6, R14, R13, R12, R11 ;  /* 0x0000000c0d0e7389 */ /* 0x00006400000c000b */
[----:B01----:R-:W-:Y:S01]  /*2d320*/  ENDCOLLECTIVE ;  /* 0x000000000000791b */ /* 0x003fe20003800000 */
.L_x_773:
[----:B------:R-:W-:Y:S02]  /*2d330*/  IMAD.MOV.U32 R13, RZ, RZ, R154 ;  /* 0x000000ffff0d7224 */ /* 0x000fe400078e009a */
[----:B------:R-:W-:Y:S02]  /*2d340*/  IMAD.MOV.U32 R12, RZ, RZ, R2 ;  /* 0x000000ffff0c7224 */ /* 0x000fe400078e0002 */
[----:B------:R-:W-:-:S07]  /*2d350*/  IMAD.MOV.U32 R105, RZ, RZ, R14 ;  /* 0x000000ffff697224 */ /* 0x000fce00078e000e */
[----:B------:R-:W-:Y:S05]  /*2d360*/  WARPSYNC.COLLECTIVE R15, `(.L_x_774) ;  /* 0x000000000f087348 */ /* 0x000fea0003c00000 */
[----:B------:R0:W1:Y:S02]  /*2d370*/  SHFL.IDX P6, R14, R13, R12, R11 ;  /* 0x0000000c0d0e7389 */ /* 0x00006400000c000b */
[----:B01----:R-:W-:Y:S01]  /*2d380*/  ENDCOLLECTIVE ;  /* 0x000000000000791b */ /* 0x003fe20003800000 */
.L_x_774:
[----:B------:R-:W-:Y:S01]  /*2d390*/  MOV R13, R153 ;  /* 0x00000099000d7202 */ /* 0x000fe20000000f00 */
[----:B------:R-:W-:-:S07]  /*2d3a0*/  IMAD.MOV.U32 R154, RZ, RZ, R14 ;  /* 0x000000ffff9a7224 */ /* 0x000fce00078e000e */
[----:B------:R-:W-:Y:S05]  /*2d3b0*/  WARPSYNC.COLLECTIVE R15, `(.L_x_775) ;  /* 0x000000000f087348 */ /* 0x000fea0003c00000 */
[----:B------:R0:W1:Y:S02]  /*2d3c0*/  SHFL.IDX P6, R14, R13, R12, R11 ;  /* 0x0000000c0d0e7389 */ /* 0x00006400000c000b */
[----:B01----:R-:W-:Y:S01]  /*2d3d0*/  ENDCOLLECTIVE ;  /* 0x000000000000791b */ /* 0x003fe20003800000 */
.L_x_775:
        /* <DEDUP_REMOVED lines=8> */
.L_x_776:
[----:B------:R-:W-:Y:S02]  /*2d460*/  SEL R48, R105, R153, P0 ;  /* 0x0000009969307207 */ /* 0x000fe40000000000 */
[----:B------:R-:W-:Y:S02]  /*2d470*/  SEL R105, R153, R105, P0 ;  /* 0x0000006999697207 */ /* 0x000fe40000000000 */
[----:B------:R-:W-:Y:S01]  /*2d480*/  MOV R13, R113 ;  /* 0x00000071000d7202 */ /* 0x000fe20000000f00 */
[----:B------:R-:W-:-:S07]  /*2d490*/  IMAD.MOV.U32 R116, RZ, RZ, R14 ;  /* 0x000000ffff747224 */ /* 0x000fce00078e000e */
[----:B------:R-:W-:Y:S05]  /*2d4a0*/  WARPSYNC.COLLECTIVE R15, `(.L_x_777) ;  /* 0x000000000f087348 */ /* 0x000fea0003c00000 */
[----:B------:R0:W1:Y:S02]  /*2d4b0*/  SHFL.IDX P6, R14, R13, R12, R11 ;  /* 0x0000000c0d0e7389 */ /* 0x00006400000c000b */
[----:B01----:R-:W-:Y:S01]  /*2d4c0*/  ENDCOLLECTIVE ;  /* 0x000000000000791b */ /* 0x003fe20003800000 */
.L_x_777:
[----:B------:R-:W-:Y:S02]  /*2d4d0*/  IMAD.MOV.U32 R13, RZ, RZ, R156 ;  /* 0x000000ffff0d7224 */ /* 0x000fe400078e009c */
[----:B------:R-:W-:Y:S02]  /*2d4e0*/  IMAD.MOV.U32 R12, RZ, RZ, R2 ;  /* 0x000000ffff0c7224 */ /* 0x000fe400078e0002 */
[----:B------:R-:W-:-:S07]  /*2d4f0*/  IMAD.MOV.U32 R113, RZ, RZ, R14 ;  /* 0x000000ffff717224 */ /* 0x000fce00078e000e */
[----:B------:R-:W-:Y:S05]  /*2d500*/  WARPSYNC.COLLECTIVE R15, `(.L_x_778) ;  /* 0x000000000f087348 */ /* 0x000fea0003c00000 */
[----:B------:R0:W1:Y:S02]  /*2d510*/  SHFL.IDX P6, R14, R13, R12, R11 ;  /* 0x0000000c0d0e7389 */ /* 0x00006400000c000b */
[----:B01----:R-:W-:Y:S01]  /*2d520*/  ENDCOLLECTIVE ;  /* 0x000000000000791b */ /* 0x003fe20003800000 */
.L_x_778:
[----:B------:R-:W-:Y:S01]  /*2d530*/  MOV R13, R155 ;  /* 0x0000009b000d7202 */ /* 0x000fe20000000f00 */
[----:B------:R-:W-:-:S07]  /*2d540*/  IMAD.MOV.U32 R156, RZ, RZ, R14 ;  /* 0x000000ffff9c7224 */ /* 0x000fce00078e000e */
[----:B------:R-:W-:Y:S05]  /*2d550*/  WARPSYNC.COLLECTIVE R15, `(.L_x_779) ;  /* 0x000000000f087348 */ /* 0x000fea0003c00000 */
[----:B------:R0:W1:Y:S02]  /*2d560*/  SHFL.IDX P6, R14, R13, R12, R11 ;  /* 0x0000000c0d0e7389 */ /* 0x00006400000c000b */
[----:B01----:R-:W-:Y:S01]  /*2d570*/  ENDCOLLECTIVE ;  /* 0x000000000000791b */ /* 0x003fe20003800000 */
.L_x_779:
        /* <DEDUP_REMOVED lines=8> */
.L_x_780:
[----:B------:R-:W-:Y:S02]  /*2d600*/  SEL R52, R113, R155, P0 ;  /* 0x0000009b71347207 */ /* 0x000fe40000000000 */
[----:B------:R-:W-:Y:S02]  /*2d610*/  SEL R113, R155, R113, P0 ;  /* 0x000000719b717207 */ /* 0x000fe40000000000 */
[----:B------:R-:W-:Y:S01]  /*2d620*/  MOV R13, R118 ;  /* 0x00000076000d7202 */ /* 0x000fe20000000f00 */
[----:B------:R-:W-:-:S07]  /*2d630*/  IMAD.MOV.U32 R74, RZ, RZ, R14 ;  /* 0x000000ffff4a7224 */ /* 0x000fce00078e000e */
[----:B------:R-:W-:Y:S05]  /*2d640*/  WARPSYNC.COLLECTIVE R15, `(.L_x_781) ;  /* 0x000000000f087348 */ /* 0x000fea0003c00000 */
[----:B------:R0:W1:Y:S02]  /*2d650*/  SHFL.IDX P6, R14, R13, R12, R11 ;  /* 0x0000000c0d0e7389 */ /* 0x00006400000c000b */
[----:B01----:R-:W-:Y:S01]  /*2d660*/  ENDCOLLECTIVE ;  /* 0x000000000000791b */ /* 0x003fe20003800000 */
.L_x_781:
[----:B------:R-:W-:Y:S02]  /*2d670*/  IMAD.MOV.U32 R13, RZ, RZ, R78 ;  /* 0x000000ffff0d7224 */ /* 0x000fe400078e004e */
[----:B------:R-:W-:Y:S02]  /*2d680*/  IMAD.MOV.U32 R12, RZ, RZ, R2 ;  /* 0x000000ffff0c7224 */ /* 0x000fe400078e0002 */
[----:B------:R-:W-:-:S07]  /*2d690*/  IMAD.MOV.U32 R118, RZ, RZ, R14 ;  /* 0x000000ffff767224 */ /* 0x000fce00078e000e */
[----:B------:R-:W-:Y:S05]  /*2d6a0*/  WARPSYNC.COLLECTIVE R15, `(.L_x_782) ;  /* 0x000000000f087348 */ /* 0x000fea0003c00000 */
[----:B------:R0:W1:Y:S02]  /*2d6b0*/  SHFL.IDX P6, R14, R13, R12, R11 ;  /* 0x0000000c0d0e7389 */ /* 0x00006400000c000b */
[----:B01----:R-:W-:Y:S01]  /*2d6c0*/  ENDCOLLECTIVE ;  /* 0x000000000000791b */ /* 0x003fe20003800000 */
.L_x_782:
[----:B------:R-:W-:Y:S01]  /*2d6d0*/  MOV R13, R75 ;  /* 0x0000004b000d7202 */ /* 0x000fe20000000f00 */
[----:B------:R-:W-:-:S07]  /*2d6e0*/  IMAD.MOV.U32 R78, RZ, RZ, R14 ;  /* 0x000000ffff4e7224 */ /* 0x000fce00078e000e */
[----:B------:R-:W-:Y:S05]  /*2d6f0*/  WARPSYNC.COLLECTIVE R15, `(.L_x_783) ;  /* 0x000000000f087348 */ /* 0x000fea0003c00000 */
[----:B------:R0:W1:Y:S02]  /*2d700*/  SHFL.IDX P6, R14, R13, R12, R11 ;  /* 0x0000000c0d0e7389 */ /* 0x00006400000c000b */
[----:B01----:R-:W-:Y:S01]  /*2d710*/  ENDCOLLECTIVE ;  /* 0x000000000000791b */ /* 0x003fe20003800000 */
.L_x_783:
        /* <DEDUP_REMOVED lines=8> */
.L_x_784:
[----:B------:R-:W-:Y:S02]  /*2d7a0*/  SEL R56, R118, R75, P0 ;  /* 0x0000004b76387207 */ /* 0x000fe40000000000 */
[----:B------:R-:W-:Y:S02]  /*2d7b0*/  SEL R75, R75, R118, P0 ;  /* 0x000000764b4b7207 */ /* 0x000fe40000000000 */
[----:B------:R-:W-:Y:S01]  /*2d7c0*/  MOV R13, R127 ;  /* 0x0000007f000d7202 */ /* 0x000fe20000000f00 */
[----:B------:R-:W-:-:S07]  /*2d7d0*/  IMAD.MOV.U32 R79, RZ, RZ, R14 ;  /* 0x000000ffff4f7224 */ /* 0x000fce00078e000e */
[----:B------:R-:W-:Y:S05]  /*2d7e0*/  WARPSYNC.COLLECTIVE R15, `(.L_x_785) ;  /* 0x000000000f087348 */ /* 0x000fea0003c00000 */
[----:B------:R0:W1:Y:S02]  /*2d7f0*/  SHFL.IDX P6, R14, R13, R12, R11 ;  /* 0x0000000c0d0e7389 */ /* 0x00006400000c000b */
[----:B01----:R-:W-:Y:S01]  /*2d800*/  ENDCOLLECTIVE ;  /* 0x000000000000791b */ /* 0x003fe20003800000 */
.L_x_785:
[----:B------:R-:W-:Y:S02]  /*2d810*/  IMAD.MOV.U32 R13, RZ, RZ, R86 ;  /* 0x000000ffff0d7224 */ /* 0x000fe400078e0056 */
[----:B------:R-:W-:Y:S02]  /*2d820*/  IMAD.MOV.U32 R12, RZ, RZ, R2 ;  /* 0x000000ffff0c7224 */ /* 0x000fe400078e0002 */
[----:B------:R-:W-:-:S07]  /*2d830*/  IMAD.MOV.U32 R54, RZ, RZ, R14 ;  /* 0x000000ffff367224 */ /* 0x000fce00078e000e */
[----:B------:R-:W-:Y:S05]  /*2d840*/  WARPSYNC.COLLECTIVE R15, `(.L_x_786) ;  /* 0x000000000f087348 */ /* 0x000fea0003c00000 */
[----:B------:R0:W1:Y:S02]  /*2d850*/  SHFL.IDX P6, R14, R13, R12, R11 ;  /* 0x0000000c0d0e7389 */ /* 0x00006400000c000b */
[----:B01----:R-:W-:Y:S01]  /*2d860*/  ENDCOLLECTIVE ;  /* 0x000000000000791b */ /* 0x003fe20003800000 */
.L_x_786:
[----:B------:R-:W-:Y:S01]  /*2d870*/  MOV R13, R129 ;  /* 0x00000081000d7202 */ /* 0x000fe20000000f00 */
[----:B------:R-:W-:-:S07]  /*2d880*/  IMAD.MOV.U32 R86, RZ, RZ, R14 ;  /* 0x000000ffff567224 */ /* 0x000fce00078e000e */
[----:B------:R-:W-:Y:S05]  /*2d890*/  WARPSYNC.COLLECTIVE R15, `(.L_x_787) ;  /* 0x000000000f087348 */ /* 0x000fea0003c00000 */
[----:B------:R0:W1:Y:S02]  /*2d8a0*/  SHFL.IDX P6, R14, R13, R12, R11 ;  /* 0x0000000c0d0e7389 */ /* 0x00006400000c000b */
[----:B01----:R-:W-:Y:S01]  /*2d8b0*/  ENDCOLLECTIVE ;  /* 0x000000000000791b */ /* 0x003fe20003800000 */
.L_x_787:
[----:B------:R-:W-:Y:S02]  /*2d8c0*/  IMAD.MOV.U32 R13, RZ, RZ, R83 ;  /* 0x000000ffff0d7224 */ /* 0x000fe400078e0053 */
[----:B------:R-:W-:Y:S02]  /*2d8d0*/  IMAD.MOV.U32 R12, RZ, RZ, R0 ;  /* 0x000000ffff0c7224 */ /* 0x000fe400078e0000 */
[----:B------:R-:W-:-:S07]  /*2d8e0*/  IMAD.MOV.U32 R55, RZ, RZ, R14 ;  /* 0x000000ffff377224 */ /* 0x000fce00078e000e */
[----:B------:R-:W-:Y:S05]  /*2d8f0*/  WARPSYNC.COLLECTIVE R15, `(.L_x_788) ;  /* 0x000000000f087348 */ /* 0x000fea0003c00000 */
[----:B------:R0:W1:Y:S02]  /*2d900*/  SHFL.IDX P6, R14, R13, R12, R11 ;  /* 0x0000000c0d0e7389 */ /* 0x00006400000c000b */
[----:B01----:R-:W-:Y:S01]  /*2d910*/  ENDCOLLECTIVE ;  /* 0x000000000000791b */ /* 0x003fe20003800000 */
.L_x_788:
[----:B------:R-:W-:Y:S02]  /*2d920*/  SEL R61, R54, R55, P0 ;  /* 0x00000037363d7207 */ /* 0x000fe40000000000 */
[----:B------:R-:W-:Y:S02]  /*2d930*/  SEL R54, R55, R54, P0 ;  /* 0x0000003637367207 */ /* 0x000fe40000000000 */
[----:B------:R-:W-:Y:S02]  /*2d940*/  SEL R55, R79, R86, P0 ;  /* 0x000000564f377207 */ /* 0x000fe40000000000 */
[----:B------:R-:W-:Y:S02]  /*2d950*/  SEL R79, R86, R79, P0 ;  /* 0x0000004f564f7207 */ /* 0x000fe40000000000 */
[----:B------:R-:W-:Y:S01]  /*2d960*/  MOV R13, R82 ;  /* 0x00000052000d7202 */ /* 0x000fe20000000f00 */
[----:B------:R-:W-:-:S07]  /*2d970*/  IMAD.MOV.U32 R83, RZ, RZ, R14 ;  /* 0x000000ffff537224 */ /* 0x000fce00078e000e */
[----:B------:R-:W-:Y:S05]  /*2d980*/  WARPSYNC.COLLECTIVE R15, `(.L_x_789) ;  /* 0x000000000f087348 */ /* 0x000fea0003c00000 */
[----:B------:R0:W1:Y:S02]  /*2d990*/  SHFL.IDX P6, R14, R13, R12, R11 ;  /* 0x0000000c0d0e7389 */ /* 0x00006400000c000b */
[----:B01----:R-:W-:Y:S01]  /*2d9a0*/  ENDCOLLECTIVE ;  /* 0x000000000000791b */ /* 0x003fe20003800000 */
.L_x_789:
[----:B------:R-:W-:Y:S02]  /*2d9b0*/  IMAD.MOV.U32 R13, RZ, RZ, R94 ;  /* 0x000000ffff0d7224 */ /* 0x000fe400078e005e */
[----:B------:R-:W-:Y:S02]  /*2d9c0*/  IMAD.MOV.U32 R12, RZ, RZ, R2 ;  /* 0x000000ffff0c7224 */ /* 0x000fe400078e0002 */
[----:B------:R-:W-:-:S07]  /*2d9d0*/  IMAD.MOV.U32 R82, RZ, RZ, R14 ;  /* 0x000000ffff527224 */ /* 0x000fce00078e000e */
[----:B------:R-:W-:Y:S05]  /*2d9e0*/  WARPSYNC.COLLECTIVE R15, `(.L_x_790) ;  /* 0x000000000f087348 */ /* 0x000fea0003c00000 */
[----:B------:R0:W1:Y:S02]  /*2d9f0*/  SHFL.IDX P6, R14, R13, R12, R11 ;  /* 0x0000000c0d0e7389 */ /* 0x00006400000c000b */
[----:B01----:R-:W-:Y:S01]  /*2da00*/  ENDCOLLECTIVE ;  /* 0x000000000000791b */ /* 0x003fe20003800000 */
.L_x_790:
[----:B------:R-:W-:Y:S01]  /*2da10*/  MOV R13, R90 ;  /* 0x0000005a000d7202 */ /* 0x000fe20000000f00 */
[----:B------:R-:W-:-:S07]  /*2da20*/  IMAD.MOV.U32 R94, RZ, RZ, R14 ;  /* 0x000000ffff5e7224 */ /* 0x000fce00078e000e */
[----:B------:R-:W-:Y:S05]  /*2da30*/  WARPSYNC.COLLECTIVE R15, `(.L_x_791) ;  /* 0x000000000f087348 */ /* 0x000fea0003c00000 */
[----:B------:R0:W1:Y:S02]  /*2da40*/  SHFL.IDX P6, R14, R13, R12, R11 ;  /* 0x0000000c0d0e7389 */ /* 0x00006400000c000b */
[----:B01----:R-:W-:Y:S01]  /*2da50*/  ENDCOLLECTIVE ;  /* 0x000000000000791b */ /* 0x003fe20003800000 */
.L_x_791:
        /* <DEDUP_REMOVED lines=8> */
.L_x_792:
[----:B------:R-:W-:Y:S02]  /*2dae0*/  SEL R64, R82, R90, P0 ;  /* 0x0000005a52407207 */ /* 0x000fe40000000000 */
[----:B------:R-:W-:Y:S02]  /*2daf0*/  SEL R82, R90, R82, P0 ;  /* 0x000000525a527207 */ /* 0x000fe40000000000 */
[----:B------:R-:W-:Y:S01]  /*2db00*/  MOV R13, R132 ;  /* 0x00000084000d7202 */ /* 0x000fe20000000f00 */
[----:B------:R-:W-:-:S07]  /*2db10*/  IMAD.MOV.U32 R87, RZ, RZ, R14 ;  /* 0x000000ffff577224 */ /* 0x000fce00078e000e */
[----:B------:R-:W-:Y:S05]  /*2db20*/  WARPSYNC.COLLECTIVE R15, `(.L_x_793) ;  /* 0x000000000f087348 */ /* 0x000fea0003c00000 */
[----:B------:R0:W1:Y:S02]  /*2db30*/  SHFL.IDX P6, R14, R13, R12, R11 ;  /* 0x0000000c0d0e7389 */ /* 0x00006400000c000b */
[----:B01----:R-:W-:Y:S01]  /*2db40*/  ENDCOLLECTIVE ;  /* 0x000000000000791b */ /* 0x003fe20003800000 */
.L_x_793:
[----:B------:R-:W-:Y:S02]  /*2db50*/  IMAD.MOV.U32 R13, RZ, RZ, R102 ;  /* 0x000000ffff0d7224 */ /* 0x000fe400078e0066 */
[----:B------:R-:W-:Y:S02]  /*2db60*/  IMAD.MOV.U32 R12, RZ, RZ, R2 ;  /* 0x000000ffff0c7224 */ /* 0x000fe400078e0002 */
[----:B------:R-:W-:-:S07]  /*2db70*/  IMAD.MOV.U32 R127, RZ, RZ, R14 ;  /* 0x000000ffff7f7224 */ /* 0x000fce00078e000e */
[----:B------:R-:W-:Y:S05]  /*2db80*/  WARPSYNC.COLLECTIVE R15, `(.L_x_794) ;  /* 0x000000000f087348 */ /* 0x000fea0003c00000 */
[----:B------:R0:W1:Y:S02]  /*2db90*/  SHFL.IDX P6, R14, R13, R12, R11 ;  /* 0x0000000c0d0e7389 */ /* 0x00006400000c000b */
[----:B01----:R-:W-:Y:S01]  /*2dba0*/  ENDCOLLECTIVE ;  /* 0x000000000000791b */ /* 0x003fe20003800000 */
.L_x_794:
[----:B------:R-:W-:Y:S01]  /*2dbb0*/  MOV R13, R137 ;  /* 0x00000089000d7202 */ /* 0x000fe20000000f00 */
[----:B------:R-:W-:-:S07]  /*2dbc0*/  IMAD.MOV.U32 R102, RZ, RZ, R14 ;  /* 0x000000ffff667224 */ /* 0x000fce00078e000e */
[----:B------:R-:W-:Y:S05]  /*2dbd0*/  WARPSYNC.COLLECTIVE R15, `(.L_x_795) ;  /* 0x000000000f087348 */ /* 0x000fea0003c00000 */
[----:B------:R0:W1:Y:S02]  /*2dbe0*/  SHFL.IDX P6, R14, R13, R12, R11 ;  /* 0x0000000c0d0e7389 */ /* 0x00006400000c000b */
[----:B01----:R-:W-:Y:S01]  /*2dbf0*/  ENDCOLLECTIVE ;  /* 0x000000000000791b */ /* 0x003fe20003800000 */
.L_x_795:
        /* <DEDUP_REMOVED lines=8> */
.L_x_796:
[----:B------:R-:W-:Y:S02]  /*2dc80*/  SEL R69, R127, R124, P0 ;  /* 0x0000007c7f457207 */ /* 0x000fe40000000000 */
[----:B------:R-:W-:Y:S02]  /*2dc90*/  SEL R124, R124, R127, P0 ;  /* 0x0000007f7c7c7207 */ /* 0x000fe40000000000 */
[----:B------:R-:W-:Y:S01]  /*2dca0*/  MOV R13, R140 ;  /* 0x0000008c000d7202 */ /* 0x000fe20000000f00 */
[----:B------:R-:W-:-:S07]  /*2dcb0*/  IMAD.MOV.U32 R91, RZ, RZ, R14 ;  /* 0x000000ffff5b7224 */ /* 0x000fce00078e000e */
[----:B------:R-:W-:Y:S05]  /*2dcc0*/  WARPSYNC.COLLECTIVE R15, `(.L_x_797) ;  /* 0x000000000f087348 */ /* 0x000fea0003c00000 */
[----:B------:R0:W1:Y:S02]  /*2dcd0*/  SHFL.IDX P6, R14, R13, R12, R11 ;  /* 0x0000000c0d0e7389 */ /* 0x00006400000c000b */
[----:B01----:R-:W-:Y:S01]  /*2dce0*/  ENDCOLLECTIVE ;  /* 0x000000000000791b */ /* 0x003fe20003800000 */
.L_x_797:
[----:B------:R-:W-:Y:S02]  /*2dcf0*/  IMAD.MOV.U32 R13, RZ, RZ, R110 ;  /* 0x000000ffff0d7224 */ /* 0x000fe400078e006e */
[----:B------:R-:W-:Y:S02]  /*2dd00*/  IMAD.MOV.U32 R12, RZ, RZ, R2 ;  /* 0x000000ffff0c7224 */ /* 0x000fe400078e0002 */
[----:B------:R-:W-:-:S07]  /*2dd10*/  IMAD.MOV.U32 R106, RZ, RZ, R14 ;  /* 0x000000ffff6a7224 */ /* 0x000fce00078e000e */
[----:B------:R-:W-:Y:S05]  /*2dd20*/  WARPSYNC.COLLECTIVE R15, `(.L_x_798) ;  /* 0x000000000f087348 */ /* 0x000fea0003c00000 */
[----:B------:R0:W1:Y:S02]  /*2dd30*/  SHFL.IDX P6, R14, R13, R12, R11 ;  /* 0x0000000c0d0e7389 */ /* 0x00006400000c000b */
[----:B01----:R-:W-:Y:S01]  /*2dd40*/  ENDCOLLECTIVE ;  /* 0x000000000000791b */ /* 0x003fe20003800000 */
.L_x_798:
[----:B------:R-:W-:Y:S01]  /*2dd50*/  MOV R13, R107 ;  /* 0x0000006b000d7202 */ /* 0x000fe20000000f00 */
[----:B------:R-:W-:-:S07]  /*2dd60*/  IMAD.MOV.U32 R110, RZ, RZ, R14 ;  /* 0x000000ffff6e7224 */ /* 0x000fce00078e000e */
[----:B------:R-:W-:Y:S05]  /*2dd70*/  WARPSYNC.COLLECTIVE R15, `(.L_x_799) ;  /* 0x000000000f087348 */ /* 0x000fea0003c00000 */
[----:B------:R0:W1:Y:S02]  /*2dd80*/  SHFL.IDX P6, R14, R13, R12, R11 ;  /* 0x0000000c0d0e7389 */ /* 0x00006400000c000b */
[----:B01----:R-:W-:Y:S01]  /*2dd90*/  ENDCOLLECTIVE ;  /* 0x000000000000791b */ /* 0x003fe20003800000 */
.L_x_799:
        /* <DEDUP_REMOVED lines=8> */
.L_x_800:
[----:B------:R-:W-:Y:S02]  /*2de20*/  SEL R77, R106, R107, P0 ;  /* 0x0000006b6a4d7207 */ /* 0x000fe40000000000 */
[----:B------:R-:W-:Y:S02]  /*2de30*/  SEL R106, R107, R106, P0 ;  /* 0x0000006a6b6a7207 */ /* 0x000fe40000000000 */
[----:B------:R-:W-:Y:S01]  /*2de40*/  MOV R13, R111 ;  /* 0x0000006f000d7202 */ /* 0x000fe20000000f00 */
[----:B------:R-:W-:-:S07]  /*2de50*/  IMAD.MOV.U32 R95, RZ, RZ, R14 ;  /* 0x000000ffff5f7224 */ /* 0x000fce00078e000e */
[----:B------:R-:W-:Y:S05]  /*2de60*/  WARPSYNC.COLLECTIVE R15, `(.L_x_801) ;  /* 0x000000000f087348 */ /* 0x000fea0003c00000 */
[----:B------:R0:W1:Y:S02]  /*2de70*/  SHFL.IDX P6, R14, R13, R12, R11 ;  /* 0x0000000c0d0e7389 */ /* 0x00006400000c000b */
[----:B01----:R-:W-:Y:S01]  /*2de80*/  ENDCOLLECTIVE ;  /* 0x000000000000791b */ /* 0x003fe20003800000 */
.L_x_801:
[----:B------:R-:W-:Y:S02]  /*2de90*/  IMAD.MOV.U32 R13, RZ, RZ, R157 ;  /* 0x000000ffff0d7224 */ /* 0x000fe400078e009d */
[----:B------:R-:W-:Y:S02]  /*2dea0*/  IMAD.MOV.U32 R12, RZ, RZ, R2 ;  /* 0x000000ffff0c7224 */ /* 0x000fe400078e0002 */
[----:B------:R-:W-:-:S07]  /*2deb0*/  IMAD.MOV.U32 R114, RZ, RZ, R14 ;  /* 0x000000ffff727224 */ /* 0x000fce00078e000e */
[----:B------:R-:W-:Y:S05]  /*2dec0*/  WARPSYNC.COLLECTIVE R15, `(.L_x_802) ;  /* 0x000000000f087348 */ /* 0x000fea0003c00000 */
[----:B------:R0:W1:Y:S02]  /*2ded0*/  SHFL.IDX P6, R14, R13, R12, R11 ;  /* 0x0000000c0d0e7389 */ /* 0x00006400000c000b */
[----:B01----:R-:W-:Y:S01]  /*2dee0*/  ENDCOLLECTIVE ;  /* 0x000000000000791b */ /* 0x003fe20003800000 */
.L_x_802:
[----:B------:R-:W-:Y:S01]  /*2def0*/  MOV R13, R115 ;  /* 0x00000073000d7202 */ /* 0x000fe20000000f00 */
[----:B------:R-:W-:-:S07]  /*2df00*/  IMAD.MOV.U32 R157, RZ, RZ, R14 ;  /* 0x000000ffff9d7224 */ /* 0x000fce00078e000e */
[----:B------:R-:W-:Y:S05]  /*2df10*/  WARPSYNC.COLLECTIVE R15, `(.L_x_803) ;  /* 0x000000000f087348 */ /* 0x000fea0003c00000 */
[----:B------:R0:W1:Y:S02]  /*2df20*/  SHFL.IDX P6, R14, R13, R12, R11 ;  /* 0x0000000c0d0e7389 */ /* 0x00006400000c000b */
[----:B01----:R-:W-:Y:S01]  /*2df30*/  ENDCOLLECTIVE ;  /* 0x000000000000791b */ /* 0x003fe20003800000 */
.L_x_803:
        /* <DEDUP_REMOVED lines=8> */
.L_x_804:
[----:B------:R-:W-:Y:S02]  /*2dfc0*/  SEL R80, R114, R111, P0 ;  /* 0x0000006f72507207 */ /* 0x000fe40000000000 */
[----:B------:R-:W-:Y:S02]  /*2dfd0*/  SEL R111, R111, R114, P0 ;  /* 0x000000726f6f7207 */ /* 0x000fe40000000000 */
[----:B------:R-:W-:Y:S01]  /*2dfe0*/  MOV R13, R145 ;  /* 0x00000091000d7202 */ /* 0x000fe20000000f00 */
[----:B------:R-:W-:-:S07]  /*2dff0*/  IMAD.MOV.U32 R98, RZ, RZ, R14 ;  /* 0x000000ffff627224 */ /* 0x000fce00078e000e */
[----:B------:R-:W-:Y:S05]  /*2e000*/  WARPSYNC.COLLECTIVE R15, `(.L_x_805) ;  /* 0x000000000f087348 */ /* 0x000fea0003c00000 */
[----:B------:R0:W1:Y:S02]  /*2e010*/  SHFL.IDX P6, R14, R13, R12, R11 ;  /* 0x0000000c0d0e7389 */ /* 0x00006400000c000b */
[----:B01----:R-:W-:Y:S01]  /*2e020*/  ENDCOLLECTIVE ;  /* 0x000000000000791b */ /* 0x003fe20003800000 */
.L_x_805:
[----:B------:R-:W-:Y:S02]  /*2e030*/  IMAD.MOV.U32 R13, RZ, RZ, R126 ;  /* 0x000000ffff0d7224 */ /* 0x000fe400078e007e */
[----:B------:R-:W-:Y:S02]  /*2e040*/  IMAD.MOV.U32 R12, RZ, RZ, R2 ;  /* 0x000000ffff0c7224 */ /* 0x000fe400078e0002 */
[----:B------:R-:W-:-:S07]  /*2e050*/  IMAD.MOV.U32 R115, RZ, RZ, R14 ;  /* 0x000000ffff737224 */ /* 0x000fce00078e000e */
[----:B------:R-:W-:Y:S05]  /*2e060*/  WARPSYNC.COLLECTIVE R15, `(.L_x_806) ;  /* 0x000000000f087348 */ /* 0x000fea0003c00000 */
[----:B------:R0:W1:Y:S02]  /*2e070*/  SHFL.IDX P6, R14, R13, R12, R11 ;  /* 0x0000000c0d0e7389 */ /* 0x00006400000c000b */
[----:B01----:R-:W-:Y:S01]  /*2e080*/  ENDCOLLECTIVE ;  /* 0x000000000000791b */ /* 0x003fe20003800000 */
.L_x_806:
[----:B------:R-:W-:Y:S01]  /*2e090*/  MOV R13, R122 ;  /* 0x0000007a000d7202 */ /* 0x000fe20000000f00 */
[----:B------:R-:W-:-:S07]  /*2e0a0*/  IMAD.MOV.U32 R126, RZ, RZ, R14 ;  /* 0x000000ffff7e7224 */ /* 0x000fce00078e000e */
[----:B------:R-:W-:Y:S05]  /*2e0b0*/  WARPSYNC.COLLECTIVE R15, `(.L_x_807) ;  /* 0x000000000f087348 */ /* 0x000fea0003c00000 */
[----:B------:R0:W1:Y:S02]  /*2e0c0*/  SHFL.IDX P6, R14, R13, R12, R11 ;  /* 0x0000000c0d0e7389 */ /* 0x00006400000c000b */
[----:B01----:R-:W-:Y:S01]  /*2e0d0*/  ENDCOLLECTIVE ;  /* 0x000000000000791b */ /* 0x003fe20003800000 */
.L_x_807:
        /* <DEDUP_REMOVED lines=8> */
.L_x_808:
[----:B------:R-:W-:Y:S02]  /*2e160*/  SEL R86, R115, R122, P0 ;  /* 0x0000007a73567207 */ /* 0x000fe40000000000 */
[----:B------:R-:W-:Y:S02]  /*2e170*/  SEL R115, R122, R115, P0 ;  /* 0x000000737a737207 */ /* 0x000fe40000000000 */
[----:B------:R-:W-:Y:S01]  /*2e180*/  MOV R13, R123 ;  /* 0x0000007b000d7202 */ /* 0x000fe20000000f00 */
[----:B------:R-:W-:-:S07]  /*2e190*/  IMAD.MOV.U32 R99, RZ, RZ, R14 ;  /* 0x000000ffff637224 */ /* 0x000fce00078e000e */
[----:B------:R-:W-:Y:S05]  /*2e1a0*/  WARPSYNC.COLLECTIVE R15, `(.L_x_809) ;  /* 0x000000000f087348 */ /* 0x000fea0003c00000 */
[----:B------:R0:W1:Y:S02]  /*2e1b0*/  SHFL.IDX P6, R14, R13, R12, R11 ;  /* 0x0000000c0d0e7389 */ /* 0x00006400000c000b */
[----:B01----:R-:W-:Y:S01]  /*2e1c0*/  ENDCOLLECTIVE ;  /* 0x000000000000791b */ /* 0x003fe20003800000 */
.L_x_809:
[----:B------:R-:W-:Y:S02]  /*2e1d0*/  IMAD.MOV.U32 R13, RZ, RZ, R134 ;  /* 0x000000ffff0d7224 */ /* 0x000fe400078e0086 */
[----:B------:R-:W-:Y:S02]  /*2e1e0*/  IMAD.MOV.U32 R12, RZ, RZ, R2 ;  /* 0x000000ffff0c7224 */ /* 0x000fe400078e0002 */
[----:B------:R-:W-:-:S07]  /*2e1f0*/  IMAD.MOV.U32 R129, RZ, RZ, R14 ;  /* 0x000000ffff817224 */ /* 0x000fce00078e000e */
[----:B------:R-:W-:Y:S05]  /*2e200*/  WARPSYNC.COLLECTIVE R15, `(.L_x_810) ;  /* 0x000000000f087348 */ /* 0x000fea0003c00000 */
[----:B------:R0:W1:Y:S02]  /*2e210*/  SHFL.IDX P6, R14, R13, R12, R11 ;  /* 0x0000000c0d0e7389 */ /* 0x00006400000c000b */
[----:B01----:R-:W-:Y:S01]  /*2e220*/  ENDCOLLECTIVE ;  /* 0x000000000000791b */ /* 0x003fe20003800000 */
.L_x_810:
[----:B------:R-:W-:Y:S01]  /*2e230*/  MOV R13, R130 ;  /* 0x00000082000d7202 */ /* 0x000fe20000000f00 */
[----:B------:R-:W-:-:S07]  /*2e240*/  IMAD.MOV.U32 R134, RZ, RZ, R14 ;  /* 0x000000ffff867224 */ /* 0x000fce00078e000e */
[----:B------:R-:W-:Y:S05]  /*2e250*/  WARPSYNC.COLLECTIVE R15, `(.L_x_811) ;  /* 0x000000000f087348 */ /* 0x000fea0003c00000 */
[----:B------:R0:W1:Y:S02]  /*2e260*/  SHFL.IDX P6, R14, R13, R12, R11 ;  /* 0x0000000c0d0e7389 */ /* 0x00006400000c000b */
[----:B01----:R-:W-:Y:S01]  /*2e270*/  ENDCOLLECTIVE ;  /* 0x000000000000791b */ /* 0x003fe20003800000 */
.L_x_811:
        /* <DEDUP_REMOVED lines=8> */
.L_x_812:
[----:B------:R-:W-:Y:S02]  /*2e300*/  SEL R90, R129, R123, P0 ;  /* 0x0000007b815a7207 */ /* 0x000fe40000000000 */
[----:B------:R-:W-:Y:S02]  /*2e310*/  SEL R123, R123, R129, P0 ;  /* 0x000000817b7b7207 */ /* 0x000fe40000000000 */
[----:B------:R-:W-:Y:S01]  /*2e320*/  MOV R13, R135 ;  /* 0x00000087000d7202 */ /* 0x000fe20000000f00 */
[----:B------:R-:W-:-:S07]  /*2e330*/  IMAD.MOV.U32 R131, RZ, RZ, R14 ;  /* 0x000000ffff837224 */ /* 0x000fce00078e000e */
[----:B------:R-:W-:Y:S05]  /*2e340*/  WARPSYNC.COLLECTIVE R15, `(.L_x_813) ;  /* 0x000000000f087348 */ /* 0x000fea0003c00000 */
[----:B------:R0:W1:Y:S02]  /*2e350*/  SHFL.IDX P6, R14, R13, R12, R11 ;  /* 0x0000000c0d0e7389 */ /* 0x00006400000c000b */
[----:B01----:R-:W-:Y:S01]  /*2e360*/  ENDCOLLECTIVE ;  /* 0x000000000000791b */ /* 0x003fe20003800000 */
.L_x_813:
[----:B------:R-:W-:Y:S02]  /*2e370*/  IMAD.MOV.U32 R13, RZ, RZ, R142 ;  /* 0x000000ffff0d7224 */ /* 0x000fe400078e008e */
[----:B------:R-:W-:Y:S02]  /*2e380*/  IMAD.MOV.U32 R12, RZ, RZ, R2 ;  /* 0x000000ffff0c7224 */ /* 0x000fe400078e0002 */
[----:B------:R-:W-:-:S07]  /*2e390*/  IMAD.MOV.U32 R130, RZ, RZ, R14 ;  /* 0x000000ffff827224 */ /* 0x000fce00078e000e */
[----:B------:R-:W-:Y:S05]  /*2e3a0*/  WARPSYNC.COLLECTIVE R15, `(.L_x_814) ;  /* 0x000000000f087348 */ /* 0x000fea0003c00000 */
[----:B------:R0:W1:Y:S02]  /*2e3b0*/  SHFL.IDX P6, R14, R13, R12, R11 ;  /* 0x0000000c0d0e7389 */ /* 0x00006400000c000b */
[----:B01----:R-:W-:Y:S01]  /*2e3c0*/  ENDCOLLECTIVE ;  /* 0x000000000000791b */ /* 0x003fe20003800000 */
.L_x_814:
[----:B------:R-:W-:Y:S01]  /*2e3d0*/  MOV R13, R138 ;  /* 0x0000008a000d7202 */ /* 0x000fe20000000f00 */
[----:B------:R-:W-:-:S07]  /*2e3e0*/  IMAD.MOV.U32 R142, RZ, RZ, R14 ;  /* 0x000000ffff8e7224 */ /* 0x000fce00078e000e */
[----:B------:R-:W-:Y:S05]  /*2e3f0*/  WARPSYNC.COLLECTIVE R15, `(.L_x_815) ;  /* 0x000000000f087348 */ /* 0x000fea0003c00000 */
[----:B------:R0:W1:Y:S02]  /*2e400*/  SHFL.IDX P6, R14, R13, R12, R11 ;  /* 0x0000000c0d0e7389 */ /* 0x00006400000c000b */
[----:B01----:R-:W-:Y:S01]  /*2e410*/  ENDCOLLECTIVE ;  /* 0x000000000000791b */ /* 0x003fe20003800000 */
.L_x_815:
        /* <DEDUP_REMOVED lines=8> */
.L_x_816:
[----:B------:R-:W-:Y:S02]  /*2e4a0*/  SEL R94, R130, R132, P0 ;  /* 0x00000084825e7207 */ /* 0x000fe40000000000 */
[----:B------:R-:W-:Y:S02]  /*2e4b0*/  SEL R130, R132, R130, P0 ;  /* 0x0000008284827207 */ /* 0x000fe40000000000 */
[----:B------:R-:W-:Y:S01]  /*2e4c0*/  MOV R13, R210 ;  /* 0x000000d2000d7202 */ /* 0x000fe20000000f00 */
[----:B------:R-:W-:-:S07]  /*2e4d0*/  IMAD.MOV.U32 R103, RZ, RZ, R14 ;  /* 0x000000ffff677224 */ /* 0x000fce00078e000e */
[----:B------:R-:W-:Y:S05]  /*2e4e0*/  WARPSYNC.COLLECTIVE R15, `(.L_x_817) ;  /* 0x000000000f087348 */ /* 0x000fea0003c00000 */
[----:B------:R0:W1:Y:S02]  /*2e4f0*/  SHFL.IDX P6, R14, R13, R12, R11 ;  /* 0x0000000c0d0e7389 */ /* 0x00006400000c000b */
[----:B01----:R-:W-:Y:S01]  /*2e500*/  ENDCOLLECTIVE ;  /* 0x000000000000791b */ /* 0x003fe20003800000 */
.L_x_817:
[----:B------:R-:W-:Y:S02]  /*2e510*/  IMAD.MOV.U32 R13, RZ, RZ, R150 ;  /* 0x000000ffff0d7224 */ /* 0x000fe400078e0096 */
[----:B------:R-:W-:Y:S02]  /*2e520*/  IMAD.MOV.U32 R12, RZ, RZ, R2 ;  /* 0x000000ffff0c7224 */ /* 0x000fe400078e0002 */
[----:B------:R-:W-:Y:S02]  /*2e530*/  IMAD.MOV.U32 R2, RZ, RZ, RZ ;  /* 0x000000ffff027224 */ /* 0x000fe400078e00ff */
[----:B------:R-:W-:-:S07]  /*2e540*/  IMAD.MOV.U32 R51, RZ, RZ, R14 ;  /* 0x000000ffff337224 */ /* 0x000fce00078e000e */
[----:B------:R-:W-:Y:S05]  /*2e550*/  WARPSYNC.COLLECTIVE R15, `(.L_x_818) ;  /* 0x000000000f087348 */ /* 0x000fea0003c00000 */
[----:B------:R0:W1:Y:S02]  /*2e560*/  SHFL.IDX P6, R14, R13, R12, R11 ;  /* 0x0000000c0d0e7389 */ /* 0x00006400000c000b */
[----:B01----:R-:W-:Y:S01]  /*2e570*/  ENDCOLLECTIVE ;  /* 0x000000000000791b */ /* 0x003fe20003800000 */
.L_x_818:
[----:B------:R-:W-:Y:S01]  /*2e580*/  MOV R13, R211 ;  /* 0x000000d3000d7202 */ /* 0x000fe20000000f00 */
[----:B------:R-:W-:-:S07]  /*2e590*/  IMAD.MOV.U32 R150, RZ, RZ, R14 ;  /* 0x000000ffff967224 */ /* 0x000fce00078e000e */
[----:B------:R-:W-:Y:S05]  /*2e5a0*/  WARPSYNC.COLLECTIVE R15, `(.L_x_819) ;  /* 0x000000000f087348 */ /* 0x000fea0003c00000 */
[----:B------:R0:W1:Y:S02]  /*2e5b0*/  SHFL.IDX P6, R14, R13, R12, R11 ;  /* 0x0000000c0d0e7389 */ /* 0x00006400000c000b */
[----:B01----:R-:W-:Y:S01]  /*2e5c0*/  ENDCOLLECTIVE ;  /* 0x000000000000791b */ /* 0x003fe20003800000 */
.L_x_819:
[----:B------:R-:W-:Y:S01]  /*2e5d0*/  IMAD.MOV.U32 R0, RZ, RZ, R14 ;  /* 0x000000ffff007224 */ /* 0x000fe200078e000e */
[----:B------:R-:W-:Y:S06]  /*2e5e0*/  BRA `(.L_x_820) ;  /* 0xfffffee800e47947 */ /* 0x000fec000383ffff */
.L_x_508:
[----:B------:R-:W-:Y:S01]  /*2e5f0*/  IMAD.MOV.U32 R13, RZ, RZ, R28 ;  /* 0x000000ffff0d7224 */ /* 0x000fe200078e001c */
[----:B------:R-:W-:Y:S01]  /*2e600*/  MOV R11, 0x181f ;  /* 0x0000181f000b7802 */ /* 0x000fe20000000f00 */
[----:B------:R-:W-:Y:S02]  /*2e610*/  IMAD.MOV.U32 R12, RZ, RZ, RZ ;  /* 0x000000ffff0c7224 */ /* 0x000fe400078e00ff */
[----:B------:R-:W-:-:S07]  /*2e620*/  IMAD.MOV.U32 R15, RZ, RZ, -0x1 ;  /* 0xffffffffff0f7424 */ /* 0x000fce00078e00ff */
[----:B-----5:R-:W-:Y:S05]  /*2e630*/  WARPSYNC.COLLECTIVE R15, `(.L_x_821) ;  /* 0x000000000f087348 */ /* 0x020fea0003c00000 */
[----:B------:R0:W1:Y:S02]  /*2e640*/  SHFL.IDX P6, R14, R13, R12, R11 ;  /* 0x0000000c0d0e7389 */ /* 0x00006400000c000b */
[----:B01---5:R-:W-:Y:S01]  /*2e650*/  ENDCOLLECTIVE ;  /* 0x000000000000791b */ /* 0x023fe20003800000 */
.L_x_821:
[----:B------:R-:W-:Y:S02]  /*2e660*/  IMAD.MOV.U32 R13, RZ, RZ, R21 ;  /* 0x000000ffff0d7224 */ /* 0x000fe400078e0015 */
[----:B------:R-:W-:-:S07]  /*2e670*/  IMAD.MOV.U32 R20, RZ, RZ, R14 ;  /* 0x000000ffff147224 */ /* 0x000fce00078e000e */
[----:B------:R-:W-:Y:S05]  /*2e680*/  WARPSYNC.COLLECTIVE R15, `(.L_x_822) ;  /* 0x000000000f087348 */ /* 0x000fea0003c00000 */
[----:B------:R0:W1:Y:S02]  /*2e690*/  SHFL.IDX P6, R14, R13, R12, R11 ;  /* 0x0000000c0d0e7389 */ /* 0x00006400000c000b */
[----:B01----:R-:W-:Y:S01]  /*2e6a0*/  ENDCOLLECTIVE ;  /* 0x000000000000791b */ /* 0x003fe20003800000 */
.L_x_822:
[----:B------:R-:W-:Y:S05]  /*2e6b0*/  BRA `(.L_x_823) ;  /* 0xfffffefc00dc7947 */ /* 0x000fea000383ffff */
.L_x_511:
[----:B------:R-:W-:Y:S01]  /*2e6c0*/  BSSY B1, `(.L_x_824) ;  /* 0x0000008000017945 */ /* 0x000fe20003800000 */
[----:B-1----:R-:W-:Y:S01]  /*2e6d0*/  IMAD.MOV.U32 R13, RZ, RZ, R28 ;  /* 0x000000ffff0d7224 */ /* 0x002fe200078e001c */
[----:B------:R-:W-:Y:S01]  /*2e6e0*/  MOV R12, 0x1 ;  /* 0x00000001000c7802 */ /* 0x000fe20000000f00 */
[----:B------:R-:W-:Y:S02]  /*2e6f0*/  IMAD.MOV.U32 R11, RZ, RZ, 0x181f ;  /* 0x0000181fff0b7424 */ /* 0x000fe400078e00ff */
[----:B------:R-:W-:-:S07]  /*2e700*/  IMAD.MOV.U32 R15, RZ, RZ, -0x1 ;  /* 0xffffffffff0f7424 */ /* 0x000fce00078e00ff */
[----:B0-2--5:R-:W-:Y:S05]  /*2e710*/  WARPSYNC.COLLECTIVE R15, `(.L_x_825) ;  /* 0x000000000f087348 */ /* 0x025fea0003c00000 */
[----:B--2---:R1:W2:Y:S02]  /*2e720*/  SHFL.IDX P6, R14, R13, R12, R11 ;  /* 0x0000000c0d0e7389 */ /* 0x0042a400000c000b */
[----:B012--5:R-:W-:Y:S01]  /*2e730*/  ENDCOLLECTIVE ;  /* 0x000000000000791b */ /* 0x027fe20003800000 */
.L_x_825:
[----:B------:R-:W-:Y:S05]  /*2e740*/  BSYNC B1 ;  /* 0x0000000000017941 */ /* 0x000fea0003800000 */
.L_x_824:
[----:B------:R-:W-:Y:S01]  /*2e750*/  IMAD.MOV.U32 R13, RZ, RZ, R21 ;  /* 0x000000ffff0d7224 */ /* 0x000fe200078e0015 */
[----:B------:R-:W-:Y:S01]  /*2e760*/  MOV R12, 0x1 ;  /* 0x00000001000c7802 */ /* 0x000fe20000000f00 */
[----:B------:R-:W-:Y:S02]  /*2e770*/  IMAD.MOV.U32 R11, RZ, RZ, 0x181f ;  /* 0x0000181fff0b7424 */ /* 0x000fe400078e00ff */
[----:B------:R-:W-:Y:S02]  /*2e780*/  IMAD.MOV.U32 R15, RZ, RZ, -0x1 ;  /* 0xffffffffff0f7424 */ /* 0x000fe400078e00ff */
[----:B------:R-:W-:-:S07]  /*2e790*/  IMAD.MOV.U32 R9, RZ, RZ, R14 ;  /* 0x000000ffff097224 */ /* 0x000fce00078e000e */
[----:B------:R-:W-:Y:S05]  /*2e7a0*/  WARPSYNC.COLLECTIVE R15, `(.L_x_826) ;  /* 0x000000000f087348 */ /* 0x000fea0003c00000 */
[----:B------:R0:W1:Y:S02]  /*2e7b0*/  SHFL.IDX P6, R14, R13, R12, R11 ;  /* 0x0000000c0d0e7389 */ /* 0x00006400000c000b */
[----:B01----:R-:W-:Y:S01]  /*2e7c0*/  ENDCOLLECTIVE ;  /* 0x000000000000791b */ /* 0x003fe20003800000 */
.L_x_826:
[----:B------:R-:W-:Y:S05]  /*2e7d0*/  BRA `(.L_x_827) ;  /* 0xffffff00000c7947 */ /* 0x000fea000383ffff */
.L_x_514:
[----:B------:R-:W-:Y:S01]  /*2e7e0*/  BSSY B1, `(.L_x_828) ;  /* 0x0000008000017945 */ /* 0x000fe20003800000 */
[----:B------:R-:W-:Y:S01]  /*2e7f0*/  IMAD.MOV.U32 R13, RZ, RZ, R28 ;  /* 0x000000ffff0d7224 */ /* 0x000fe200078e001c */
[----:B------:R-:W-:Y:S01]  /*2e800*/  MOV R11, 0x181f ;  /* 0x0000181f000b7802 */ /* 0x000fe20000000f00 */
[----:B------:R-:W-:Y:S02]  /*2e810*/  IMAD.MOV.U32 R12, RZ, RZ, 0x2 ;  /* 0x00000002ff0c7424 */ /* 0x000fe400078e00ff */
[----:B------:R-:W-:-:S07]  /*2e820*/  IMAD.MOV.U32 R15, RZ, RZ, -0x1 ;  /* 0xffffffffff0f7424 */ /* 0x000fce00078e00ff */
[----:B0123-5:R-:W-:Y:S05]  /*2e830*/  WARPSYNC.COLLECTIVE R15, `(.L_x_829) ;  /* 0x000000000f087348 */ /* 0x02ffea0003c00000 */
[----:B--2---:R2:W4:Y:S02]  /*2e840*/  SHFL.IDX P6, R14, R13, R12, R11 ;  /* 0x0000000c0d0e7389 */ /* 0x00452400000c000b */
[----:B012345:R-:W-:Y:S01]  /*2e850*/  ENDCOLLECTIVE ;  /* 0x000000000000791b */ /* 0x03ffe20003800000 */
.L_x_829:
[----:B------:R-:W-:Y:S05]  /*2e860*/  BSYNC B1 ;  /* 0x0000000000017941 */ /* 0x000fea0003800000 */
.L_x_828:
        /* <DEDUP_REMOVED lines=8> */
.L_x_830:
[----:B------:R-:W-:Y:S05]  /*2e8f0*/  BRA `(.L_x_831) ;  /* 0xffffff0000447947 */ /* 0x000fea000383ffff */
.L_x_517:
[----:B------:R-:W-:Y:S01]  /*2e900*/  BSSY B1, `(.L_x_832) ;  /* 0x0000008000017945 */ /* 0x000fe20003800000 */
[----:B------:R-:W-:Y:S01]  /*2e910*/  IMAD.MOV.U32 R13, RZ, RZ, R28 ;  /* 0x000000ffff0d7224 */ /* 0x000fe200078e001c */
[----:B------:R-:W-:Y:S01]  /*2e920*/  MOV R15, 0xffffffff ;  /* 0xffffffff000f7802 */ /* 0x000fe20000000f00 */
[----:B------:R-:W-:Y:S02]  /*2e930*/  IMAD.MOV.U32 R12, RZ, RZ, 0x3 ;  /* 0x00000003ff0c7424 */ /* 0x000fe400078e00ff */
[----:B------:R-:W-:-:S07]  /*2e940*/  IMAD.MOV.U32 R11, RZ, RZ, 0x181f ;  /* 0x0000181fff0b7424 */ /* 0x000fce00078e00ff */
[----:B012345:R-:W-:Y:S05]  /*2e950*/  WARPSYNC.COLLECTIVE R15, `(.L_x_833) ;  /* 0x000000000f087348 */ /* 0x03ffea0003c00000 */
[----:B----4-:R4:W0:Y:S02]  /*2e960*/  SHFL.IDX P6, R14, R13, R12, R11 ;  /* 0x0000000c0d0e7389 */ /* 0x01082400000c000b */
[----:B012345:R-:W-:Y:S01]  /*2e970*/  ENDCOLLECTIVE ;  /* 0x000000000000791b */ /* 0x03ffe20003800000 */
.L_x_833:
[----:B------:R-:W-:Y:S05]  /*2e980*/  BSYNC B1 ;  /* 0x0000000000017941 */ /* 0x000fea0003800000 */
.L_x_832:
[----:B------:R-:W-:Y:S01]  /*2e990*/  IMAD.MOV.U32 R13, RZ, RZ, R21 ;  /* 0x000000ffff0d7224 */ /* 0x000fe200078e0015 */
[----:B------:R-:W-:Y:S01]  /*2e9a0*/  MOV R15, 0xffffffff ;  /* 0xffffffff000f7802 */ /* 0x000fe20000000f00 */
[----:B------:R-:W-:Y:S02]  /*2e9b0*/  IMAD.MOV.U32 R12, RZ, RZ, 0x3 ;  /* 0x00000003ff0c7424 */ /* 0x000fe400078e00ff */
[----:B------:R-:W-:Y:S02]  /*2e9c0*/  IMAD.MOV.U32 R11, RZ, RZ, 0x181f ;  /* 0x0000181fff0b7424 */ /* 0x000fe400078e00ff */
[----:B------:R-:W-:-:S07]  /*2e9d0*/  IMAD.MOV.U32 R8, RZ, RZ, R14 ;  /* 0x000000ffff087224 */ /* 0x000fce00078e000e */
[----:B------:R-:W-:Y:S05]  /*2e9e0*/  WARPSYNC.COLLECTIVE R15, `(.L_x_834) ;  /* 0x000000000f087348 */ /* 0x000fea0003c00000 */
[----:B------:R0:W1:Y:S02]  /*2e9f0*/  SHFL.IDX P6, R14, R13, R12, R11 ;  /* 0x0000000c0d0e7389 */ /* 0x00006400000c000b */
[----:B01----:R-:W-:Y:S01]  /*2ea00*/  ENDCOLLECTIVE ;  /* 0x000000000000791b */ /* 0x003fe20003800000 */
.L_x_834:
[----:B------:R-:W-:Y:S05]  /*2ea10*/  BRA `(.L_x_835) ;  /* 0xffffff0000747947 */ /* 0x000fea000383ffff */
.L_x_519:
[----:B------:R-:W-:Y:S02]  /*2ea20*/  IMAD.MOV.U32 R13, RZ, RZ, R40 ;  /* 0x000000ffff0d7224 */ /* 0x000fe400078e0028 */
[----:B------:R-:W-:Y:S02]  /*2ea30*/  IMAD.MOV.U32 R12, RZ, RZ, RZ ;  /* 0x000000ffff0c7224 */ /* 0x000fe400078e00ff */
[----:B------:R-:W-:Y:S02]  /*2ea40*/  IMAD.MOV.U32 R11, RZ, RZ, 0x1c1f ;  /* 0x00001c1fff0b7424 */ /* 0x000fe400078e00ff */
[----:B------:R-:W-:-:S07]  /*2ea50*/  IMAD.MOV.U32 R15, RZ, RZ, -0x1 ;  /* 0xffffffffff0f7424 */ /* 0x000fce00078e00ff */
[----:B------:R-:W-:Y:S05]  /*2ea60*/  WARPSYNC.COLLECTIVE R15, `(.L_x_836) ;  /* 0x000000000f087348 */ /* 0x000fea0003c00000 */
[----:B------:R0:W1:Y:S02]  /*2ea70*/  SHFL.IDX P6, R14, R13, R12, R11 ;  /* 0x0000000c0d0e7389 */ /* 0x00006400000c000b */
[----:B01----:R-:W-:Y:S01]  /*2ea80*/  ENDCOLLECTIVE ;  /* 0x000000000000791b */ /* 0x003fe20003800000 */
.L_x_836:
[----:B------:R-:W-:Y:S01]  /*2ea90*/  IMAD.MOV.U32 R13, RZ, RZ, R39 ;  /* 0x000000ffff0d7224 */ /* 0x000fe200078e0027 */
[----:B------:R-:W-:-:S07]  /*2eaa0*/  MOV R41, R14 ;  /* 0x0000000e00297202 */ /* 0x000fce0000000f00 */
[----:B------:R-:W-:Y:S05]  /*2eab0*/  WARPSYNC.COLLECTIVE R15, `(.L_x_837) ;  /* 0x000000000f087348 */ /* 0x000fea0003c00000 */
[----:B------:R0:W1:Y:S02]  /*2eac0*/  SHFL.IDX P6, R14, R13, R12, R11 ;  /* 0x0000000c0d0e7389 */ /* 0x00006400000c000b */
[----:B01----:R-:W-:Y:S01]  /*2ead0*/  ENDCOLLECTIVE ;  /* 0x000000000000791b */ /* 0x003fe20003800000 */
.L_x_837:
[----:B------:R-:W-:Y:S01]  /*2eae0*/  IMAD.MOV.U32 R11, RZ, RZ, R14 ;  /* 0x000000ffff0b7224 */ /* 0x000fe200078e000e */
[----:B------:R-:W-:Y:S06]  /*2eaf0*/  BRA `(.L_x_838) ;  /* 0xffffff04005c7947 */ /* 0x000fec000383ffff */
.L_x_522:
[----:B------:R-:W-:Y:S01]  /*2eb00*/  BSSY B1, `(.L_x_839) ;  /* 0x0000008000017945 */ /* 0x000fe20003800000 */
[----:B------:R-:W-:Y:S01]  /*2eb10*/  IMAD.MOV.U32 R13, RZ, RZ, R40 ;  /* 0x000000ffff0d7224 */ /* 0x000fe200078e0028 */
[----:B--2---:R-:W-:Y:S01]  /*2eb20*/  MOV R11, 0x1c1f ;  /* 0x00001c1f000b7802 */ /* 0x004fe20000000f00 */
[----:B------:R-:W-:Y:S02]  /*2eb30*/  IMAD.MOV.U32 R12, RZ, RZ, 0x1 ;  /* 0x00000001ff0c7424 */ /* 0x000fe400078e00ff */
[----:B------:R-:W-:-:S07]  /*2eb40*/  IMAD.MOV.U32 R15, RZ, RZ, -0x1 ;  /* 0xffffffffff0f7424 */ /* 0x000fce00078e00ff */
[----:B01-3--:R-:W-:Y:S05]  /*2eb50*/  WARPSYNC.COLLECTIVE R15, `(.L_x_840) ;  /* 0x000000000f087348 */ /* 0x00bfea0003c00000 */
[----:B------:R2:W4:Y:S02]  /*2eb60*/  SHFL.IDX P6, R14, R13, R12, R11 ;  /* 0x0000000c0d0e7389 */ /* 0x00052400000c000b */
[----:B01234-:R-:W-:Y:S01]  /*2eb70*/  ENDCOLLECTIVE ;  /* 0x000000000000791b */ /* 0x01ffe20003800000 */
.L_x_840:
[----:B------:R-:W-:Y:S05]  /*2eb80*/  BSYNC B1 ;  /* 0x0000000000017941 */ /* 0x000fea0003800000 */
.L_x_839:
        /* <DEDUP_REMOVED lines=8> */
.L_x_841:
[----:B------:R-:W-:Y:S01]  /*2ec10*/  IMAD.MOV.U32 R39, RZ, RZ, R14 ;  /* 0x000000ffff277224 */ /* 0x000fe200078e000e */
[----:B------:R-:W-:Y:S06]  /*2ec20*/  BRA `(.L_x_842) ;  /* 0xffffff1000fc7947 */ /* 0x000fec000383ffff */
.L_x_526:
[----:B------:R-:W-:Y:S01]  /*2ec30*/  IMAD.MOV.U32 R13, RZ, RZ, R3 ;  /* 0x000000ffff0d7224 */ /* 0x000fe200078e0003 */
[----:B------:R-:W-:Y:S01]  /*2ec40*/  MOV R11, 0x181f ;  /* 0x0000181f000b7802 */ /* 0x000fe20000000f00 */
[----:B------:R-:W-:Y:S02]  /*2ec50*/  IMAD.MOV.U32 R12, RZ, RZ, RZ ;  /* 0x000000ffff0c7224 */ /* 0x000fe400078e00ff */
[----:B------:R-:W-:-:S07]  /*2ec60*/  IMAD.MOV.U32 R15, RZ, RZ, -0x1 ;  /* 0xffffffffff0f7424 */ /* 0x000fce00078e00ff */
[----:B0-----:R-:W-:Y:S05]  /*2ec70*/  WARPSYNC.COLLECTIVE R15, `(.L_x_843) ;  /* 0x000000000f087348 */ /* 0x001fea0003c00000 */
[----:B------:R1:W2:Y:S02]  /*2ec80*/  SHFL.IDX P6, R14, R13, R12, R11 ;  /* 0x0000000c0d0e7389 */ /* 0x0002a400000c000b */
[----:B012---:R-:W-:Y:S01]  /*2ec90*/  ENDCOLLECTIVE ;  /* 0x000000000000791b */ /* 0x007fe20003800000 */
.L_x_843:
[----:B------:R-:W-:Y:S02]  /*2eca0*/  IMAD.MOV.U32 R13, RZ, RZ, R2 ;  /* 0x000000ffff0d7224 */ /* 0x000fe400078e0002 */
[----:B------:R-:W-:-:S07]  /*2ecb0*/  IMAD.MOV.U32 R0, RZ, RZ, R14 ;  /* 0x000000ffff007224 */ /* 0x000fce00078e000e */
[----:B------:R-:W-:Y:S05]  /*2ecc0*/  WARPSYNC.COLLECTIVE R15, `(.L_x_844) ;  /* 0x000000000f087348 */ /* 0x000fea0003c00000 */
[----:B------:R0:W1:Y:S02]  /*2ecd0*/  SHFL.IDX P6, R14, R13, R12, R11 ;  /* 0x0000000c0d0e7389 */ /* 0x00006400000c000b */
[----:B01----:R-:W-:Y:S01]  /*2ece0*/  ENDCOLLECTIVE ;  /* 0x000000000000791b */ /* 0x003fe20003800000 */
.L_x_844:
[----:B------:R-:W-:Y:S05]  /*2ecf0*/  BRA `(.L_x_845) ;  /* 0xffffff34005c7947 */ /* 0x000fea000383ffff */
.L_x_529:
[----:B------:R-:W-:Y:S01]  /*2ed00*/  BSSY B1, `(.L_x_846) ;  /* 0x0000008000017945 */ /* 0x000fe20003800000 */
[----:B--2---:R-:W-:Y:S01]  /*2ed10*/  IMAD.MOV.U32 R13, RZ, RZ, R3 ;  /* 0x000000ffff0d7224 */ /* 0x004fe200078e0003 */
[----:B------:R-:W-:Y:S01]  /*2ed20*/  MOV R12, 0x1 ;  /* 0x00000001000c7802 */ /* 0x000fe20000000f00 */
[----:B------:R-:W-:Y:S02]  /*2ed30*/  IMAD.MOV.U32 R11, RZ, RZ, 0x181f ;  /* 0x0000181fff0b7424 */ /* 0x000fe400078e00ff */
[----:B------:R-:W-:-:S07]  /*2ed40*/  IMAD.MOV.U32 R15, RZ, RZ, -0x1 ;  /* 0xffffffffff0f7424 */ /* 0x000fce00078e00ff */
[----:B01-3--:R-:W-:Y:S05]  /*2ed50*/  WARPSYNC.COLLECTIVE R15, `(.L_x_847) ;  /* 0x000000000f087348 */ /* 0x00bfea0003c00000 */
[----:B---3--:R2:W3:Y:S02]  /*2ed60*/  SHFL.IDX P6, R14, R13, R12, R11 ;  /* 0x0000000c0d0e7389 */ /* 0x0084e400000c000b */
[----:B0123--:R-:W-:Y:S01]  /*2ed70*/  ENDCOLLECTIVE ;  /* 0x000000000000791b */ /* 0x00ffe20003800000 */
.L_x_847:
[----:B------:R-:W-:Y:S05]  /*2ed80*/  BSYNC B1 ;  /* 0x0000000000017941 */ /* 0x000fea0003800000 */
.L_x_846:
        /* <DEDUP_REMOVED lines=8> */
.L_x_848:
[----:B------:R-:W-:Y:S05]  /*2ee10*/  BRA `(.L_x_849) ;  /* 0xffffff34008c7947 */ /* 0x000fea000383ffff */
.L_x_532:
[----:B------:R-:W-:Y:S01]  /*2ee20*/  BSSY B1, `(.L_x_850) ;  /* 0x0000008000017945 */ /* 0x000fe20003800000 */
[----:B---3--:R-:W-:Y:S01]  /*2ee30*/  IMAD.MOV.U32 R13, RZ, RZ, R3 ;  /* 0x000000ffff0d7224 */ /* 0x008fe200078e0003 */
[----:B------:R-:W-:Y:S01]  /*2ee40*/  MOV R11, 0x181f ;  /* 0x0000181f000b7802 */ /* 0x000fe20000000f00 */
[----:B------:R-:W-:Y:S02]  /*2ee50*/  IMAD.MOV.U32 R12, RZ, RZ, 0x2 ;  /* 0x00000002ff0c7424 */ /* 0x000fe400078e00ff */
[----:B------:R-:W-:-:S07]  /*2ee60*/  IMAD.MOV.U32 R15, RZ, RZ, -0x1 ;  /* 0xffffffffff0f7424 */ /* 0x000fce00078e00ff */
[----:B012-4-:R-:W-:Y:S05]  /*2ee70*/  WARPSYNC.COLLECTIVE R15, `(.L_x_851) ;  /* 0x000000000f087348 */ /* 0x017fea0003c00000 */
[----:B------:R3:W0:Y:S02]  /*2ee80*/  SHFL.IDX P6, R14, R13, R12, R11 ;  /* 0x0000000c0d0e7389 */ /* 0x00062400000c000b */
[----:B01234-:R-:W-:Y:S01]  /*2ee90*/  ENDCOLLECTIVE ;  /* 0x000000000000791b */ /* 0x01ffe20003800000 */
.L_x_851:
[----:B------:R-:W-:Y:S05]  /*2eea0*/  BSYNC B1 ;  /* 0x0000000000017941 */ /* 0x000fea0003800000 */
.L_x_850:
        /* <DEDUP_REMOVED lines=8> */
.L_x_852:
[----:B------:R-:W-:Y:S05]  /*2ef30*/  BRA `(.L_x_853) ;  /* 0xffffff3400bc7947 */ /* 0x000fea000383ffff */
.L_x_535:
[----:B------:R-:W-:Y:S01]  /*2ef40*/  BSSY B1, `(.L_x_854) ;  /* 0x0000008000017945 */ /* 0x000fe20003800000 */
[----:B0-----:R-:W-:Y:S01]  /*2ef50*/  IMAD.MOV.U32 R13, RZ, RZ, R3 ;  /* 0x000000ffff0d7224 */ /* 0x001fe200078e0003 */
[----:B------:R-:W-:Y:S01]  /*2ef60*/  MOV R15, 0xffffffff ;  /* 0xffffffff000f7802 */ /* 0x000fe20000000f00 */
[----:B------:R-:W-:Y:S02]  /*2ef70*/  IMAD.MOV.U32 R12, RZ, RZ, 0x3 ;  /* 0x00000003ff0c7424 */ /* 0x000fe400078e00ff */
[----:B------:R-:W-:-:S07]  /*2ef80*/  IMAD.MOV.U32 R11, RZ, RZ, 0x181f ;  /* 0x0000181fff0b7424 */ /* 0x000fce00078e00ff */
[----:B-1234-:R-:W-:Y:S05]  /*2ef90*/  WARPSYNC.COLLECTIVE R15, `(.L_x_855) ;  /* 0x000000000f087348 */ /* 0x01efea0003c00000 */
[----:B---3--:R0:W3:Y:S02]  /*2efa0*/  SHFL.IDX P6, R14, R13, R12, R11 ;  /* 0x0000000c0d0e7389 */ /* 0x0080e400000c000b */
[----:B01234-:R-:W-:Y:S01]  /*2efb0*/  ENDCOLLECTIVE ;  /* 0x000000000000791b */ /* 0x01ffe20003800000 */
.L_x_855:
[----:B------:R-:W-:Y:S05]  /*2efc0*/  BSYNC B1 ;  /* 0x0000000000017941 */ /* 0x000fea0003800000 */
.L_x_854:
        /* <DEDUP_REMOVED lines=8> */
.L_x_856:
[----:B------:R-:W-:Y:S05]  /*2f050*/  BRA `(.L_x_857) ;  /* 0xffffff3400ec7947 */ /* 0x000fea000383ffff */
.L_x_552:
[----:B------:R-:W0:Y:S01]  /*2f060*/  S2R R4, SR_TID.X ;  /* 0x0000000000047919 */ /* 0x000e220000002100 */
[----:B------:R-:W-:Y:S01]  /*2f070*/  BSSY B1, `(.L_x_858) ;  /* 0x000000a000017945 */ /* 0x000fe20003800000 */
[----:B------:R-:W-:Y:S02]  /*2f080*/  IMAD.MOV.U32 R12, RZ, RZ, RZ ;  /* 0x000000ffff0c7224 */ /* 0x000fe400078e00ff */
[----:B------:R-:W-:Y:S02]  /*2f090*/  IMAD.MOV.U32 R11, RZ, RZ, 0x1f ;  /* 0x0000001fff0b7424 */ /* 0x000fe400078e00ff */
[----:B------:R-:W-:Y:S01]  /*2f0a0*/  IMAD.MOV.U32 R15, RZ, RZ, -0x1 ;  /* 0xffffffffff0f7424 */ /* 0x000fe200078e00ff */
[----:B0-----:R-:W-:-:S04]  /*2f0b0*/  SHF.R.U32.HI R4, RZ, 0x5, R4 ;  /* 0x00000005ff047819 */ /* 0x001fc80000011604 */
[----:B------:R-:W-:-:S05]  /*2f0c0*/  LOP3.LUT R4, R4, 0x3, RZ, 0xc0, !PT ;  /* 0x0000000304047812 */ /* 0x000fca00078ec0ff */
[----:B------:R-:W-:-:S07]  /*2f0d0*/  IMAD.MOV.U32 R13, RZ, RZ, R4 ;  /* 0x000000ffff0d7224 */ /* 0x000fce00078e0004 */
[----:B------:R-:W-:Y:S05]  /*2f0e0*/  WARPSYNC.COLLECTIVE R15, `(.L_x_859) ;  /* 0x000000000f087348 */ /* 0x000fea0003c00000 */
[----:B------:R0:W1:Y:S02]  /*2f0f0*/  SHFL.IDX P6, R14, R13, R12, R11 ;  /* 0x0000000c0d0e7389 */ /* 0x00006400000c000b */
[----:B01----:R-:W-:Y:S01]  /*2f100*/  ENDCOLLECTIVE ;  /* 0x000000000000791b */ /* 0x003fe20003800000 */
.L_x_859:
[----:B------:R-:W-:Y:S05]  /*2f110*/  BSYNC B1 ;  /* 0x0000000000017941 */ /* 0x000fea0003800000 */
.L_x_858:
[----:B------:R-:W-:Y:S05]  /*2f120*/  BRA `(.L_x_860) ;  /* 0xffffff50007c7947 */ /* 0x000fea000383ffff */
.L_x_554:
[----:B------:R-:W-:Y:S01]  /*2f130*/  BSSY B1, `(.L_x_861) ;  /* 0x0000006000017945 */ /* 0x000fe20003800000 */
[----:B------:R-:W-:-:S07]  /*2f140*/  MOV R15, 0xffffffff ;  /* 0xffffffff000f7802 */ /* 0x000fce0000000f00 */
[----:B0-----:R-:W-:Y:S05]  /*2f150*/  WARPSYNC.COLLECTIVE R15, `(.L_x_862) ;  /* 0x000000000f0c7348 */ /* 0x001fea0003c00000 */
[----:B------:R-:W-:Y:S02]  /*2f160*/  ELECT P6, UR62, PT ;  /* 0x00000000003e782f */ /* 0x000fe400038c0000 */
[----:B------:R-:W-:Y:S01]  /*2f170*/  MOV R14, UR62 ;  /* 0x0000003e000e7c02 */ /* 0x000fe20008000f00 */
[----:B0-----:R-:W-:Y:S10]  /*2f180*/  ENDCOLLECTIVE ;  /* 0x000000000000791b */ /* 0x001ff40003800000 */
.L_x_862:
[----:B------:R-:W-:Y:S05]  /*2f190*/  BSYNC B1 ;  /* 0x0000000000017941 */ /* 0x000fea0003800000 */
.L_x_861:
[----:B------:R-:W-:Y:S05]  /*2f1a0*/  BRA `(.L_x_553) ;  /* 0xffffff5000747947 */ /* 0x000fea000383ffff */
.L_x_556:
[----:B0-----:R0:W1:Y:S02]  /*2f1b0*/  SYNCS.PHASECHK.TRANS64.TRYWAIT P0, [R18+URZ+0x38820], R4 ;  /* 0x03882004120075a7 */ /* 0x001064000800017f */
[----:B-1----:R-:W-:Y:S05]  /*2f1c0*/  @!P0 NANOSLEEP.SYNCS 0x989680 ;  /* 0x009896800000895d */ /* 0x002fea0003900000 */
[----:B------:R-:W1:Y:S02]  /*2f1d0*/  @!P0 SYNCS.PHASECHK.TRANS64 P0, [R18+URZ+0x38820], R4 ;  /* 0x03882004120085a7 */ /* 0x000e64000800007f */
[----:B-1----:R-:W-:Y:S05]  /*2f1e0*/  @!P0 BRA `(.L_x_556) ;  /* 0xfffffffc00f08947 */ /* 0x002fea000383ffff */
[----:B------:R-:W-:Y:S05]  /*2f1f0*/  BRA `(.L_x_863) ;  /* 0xffffff5000847947 */ /* 0x000fea000383ffff */
.L_x_560:
[----:B-1----:R1:W2:Y:S02]  /*2f200*/  SYNCS.PHASECHK.TRANS64.TRYWAIT P0, [R7+URZ+0x388a0], R10 ;  /* 0x0388a00a070075a7 */ /* 0x0022a4000800017f */
[----:B--2---:R-:W-:Y:S05]  /*2f210*/  @!P0 NANOSLEEP.SYNCS 0x989680 ;  /* 0x009896800000895d */ /* 0x004fea0003900000 */
[----:B------:R-:W2:Y:S02]  /*2f220*/  @!P0 SYNCS.PHASECHK.TRANS64 P0, [R7+URZ+0x388a0], R10 ;  /* 0x0388a00a070085a7 */ /* 0x000ea4000800007f */
[----:B--2---:R-:W-:Y:S05]  /*2f230*/  @!P0 BRA `(.L_x_560) ;  /* 0xfffffffc00f08947 */ /* 0x004fea000383ffff */
[----:B------:R-:W-:Y:S05]  /*2f240*/  BRA `(.L_x_864) ;  /* 0xffffff5000a47947 */ /* 0x000fea000383ffff */
.L_x_566:
[----:B0-----:R0:W2:Y:S02]  /*2f250*/  SYNCS.PHASECHK.TRANS64.TRYWAIT P0, [R7+URZ+0x388c0], R10 ;  /* 0x0388c00a070075a7 */ /* 0x0010a4000800017f */
[----:B--2---:R-:W-:Y:S05]  /*2f260*/  @!P0 NANOSLEEP.SYNCS 0x989680 ;  /* 0x009896800000895d */ /* 0x004fea0003900000 */
[----:B------:R-:W2:Y:S02]  /*2f270*/  @!P0 SYNCS.PHASECHK.TRANS64 P0, [R7+URZ+0x388c0], R10 ;  /* 0x0388c00a070085a7 */ /* 0x000ea4000800007f */
[----:B--2---:R-:W-:Y:S05]  /*2f280*/  @!P0 BRA `(.L_x_566) ;  /* 0xfffffffc00f08947 */ /* 0x004fea000383ffff */
[----:B------:R-:W-:Y:S05]  /*2f290*/  BRA `(.L_x_865) ;  /* 0xffffff5400647947 */ /* 0x000fea000383ffff */
.L_x_574:
[----:B0-----:R0:W1:Y:S02]  /*2f2a0*/  SYNCS.PHASECHK.TRANS64.TRYWAIT P2, [R8+URZ+0x388a0], R7 ;  /* 0x0388a007080075a7 */ /* 0x001064000804017f */
[----:B-1----:R-:W-:Y:S05]  /*2f2b0*/  @!P2 NANOSLEEP.SYNCS 0x989680 ;  /* 0x009896800000a95d */ /* 0x002fea0003900000 */
[----:B------:R-:W1:Y:S02]  /*2f2c0*/  @!P2 SYNCS.PHASECHK.TRANS64 P2, [R8+URZ+0x388a0], R7 ;  /* 0x0388a0070800a5a7 */ /* 0x000e64000804007f */
[----:B-1----:R-:W-:Y:S05]  /*2f2d0*/  @!P2 BRA `(.L_x_574) ;  /* 0xfffffffc00f0a947 */ /* 0x002fea000383ffff */
[----:B------:R-:W-:Y:S05]  /*2f2e0*/  BRA `(.L_x_866) ;  /* 0xffffff5800747947 */ /* 0x000fea000383ffff */
.L_x_580:
[----:B-1----:R1:W2:Y:S02]  /*2f2f0*/  SYNCS.PHASECHK.TRANS64.TRYWAIT P2, [R8+URZ+0x388c0], R7 ;  /* 0x0388c007080075a7 */ /* 0x0022a4000804017f */
[----:B--2---:R-:W-:Y:S05]  /*2f300*/  @!P2 NANOSLEEP.SYNCS 0x989680 ;  /* 0x009896800000a95d */ /* 0x004fea0003900000 */
[----:B------:R-:W2:Y:S02]  /*2f310*/  @!P2 SYNCS.PHASECHK.TRANS64 P2, [R8+URZ+0x388c0], R7 ;  /* 0x0388c0070800a5a7 */ /* 0x000ea4000804007f */
[----:B--2---:R-:W-:Y:S05]  /*2f320*/  @!P2 BRA `(.L_x_580) ;  /* 0xfffffffc00f0a947 */ /* 0x004fea000383ffff */
[----:B------:R-:W-:Y:S05]  /*2f330*/  BRA `(.L_x_867) ;  /* 0xffffff5c00307947 */ /* 0x000fea000383ffff */
.L_x_598:
[----:B------:R-:W2:Y:S01]  /*2f340*/  S2R R0, SR_TID.X ;  /* 0x0000000000007919 */ /* 0x000ea20000002100 */
[----:B------:R-:W-:Y:S01]  /*2f350*/  BSSY B0, `(.L_x_868) ;  /* 0x000000a000007945 */ /* 0x000fe20003800000 */
[----:B------:R-:W-:Y:S02]  /*2f360*/  IMAD.MOV.U32 R12, RZ, RZ, RZ ;  /* 0x000000ffff0c7224 */ /* 0x000fe400078e00ff */
[----:B------:R-:W-:Y:S02]  /*2f370*/  IMAD.MOV.U32 R11, RZ, RZ, 0x1f ;  /* 0x0000001fff0b7424 */ /* 0x000fe400078e00ff */
[----:B------:R-:W-:Y:S01]  /*2f380*/  IMAD.MOV.U32 R15, RZ, RZ, -0x1 ;  /* 0xffffffffff0f7424 */ /* 0x000fe200078e00ff */
[----:B--2---:R-:W-:-:S04]  /*2f390*/  SHF.R.U32.HI R0, RZ, 0x5, R0 ;  /* 0x00000005ff007819 */ /* 0x004fc80000011600 */
[----:B------:R-:W-:-:S05]  /*2f3a0*/  LOP3.LUT R0, R0, 0x3, RZ, 0xc0, !PT ;  /* 0x0000000300007812 */ /* 0x000fca00078ec0ff */
[----:B------:R-:W-:-:S07]  /*2f3b0*/  IMAD.MOV.U32 R13, RZ, RZ, R0 ;  /* 0x000000ffff0d7224 */ /* 0x000fce00078e0000 */
[----:B01-3--:R-:W-:Y:S05]  /*2f3c0*/  WARPSYNC.COLLECTIVE R15, `(.L_x_869) ;  /* 0x000000000f087348 */ /* 0x00bfea0003c00000 */
[----:B------:R2:W4:Y:S02]  /*2f3d0*/  SHFL.IDX P6, R14, R13, R12, R11 ;  /* 0x0000000c0d0e7389 */ /* 0x00052400000c000b */
[----:B01234-:R-:W-:Y:S01]  /*2f3e0*/  ENDCOLLECTIVE ;  /* 0x000000000000791b */ /* 0x01ffe20003800000 */
.L_x_869:
[----:B------:R-:W-:Y:S05]  /*2f3f0*/  BSYNC B0 ;  /* 0x0000000000007941 */ /* 0x000fea0003800000 */
.L_x_868:
[----:B------:R-:W-:Y:S05]  /*2f400*/  BRA `(.L_x_870) ;  /* 0xffffff68008c7947 */ /* 0x000fea000383ffff */
.L_x_600:
[----:B------:R-:W-:Y:S01]  /*2f410*/  BSSY B0, `(.L_x_871) ;  /* 0x0000006000007945 */ /* 0x000fe20003800000 */
[----:B------:R-:W-:-:S07]  /*2f420*/  MOV R15, 0xffffffff ;  /* 0xffffffff000f7802 */ /* 0x000fce0000000f00 */
[----:B0123--:R-:W-:Y:S05]  /*2f430*/  WARPSYNC.COLLECTIVE R15, `(.L_x_872) ;  /* 0x000000000f0c7348 */ /* 0x00ffea0003c00000 */
[----:B------:R-:W-:Y:S02]  /*2f440*/  ELECT P6, UR62, PT ;  /* 0x00000000003e782f */ /* 0x000fe400038c0000 */
[----:B------:R-:W-:Y:S01]  /*2f450*/  MOV R14, UR62 ;  /* 0x0000003e000e7c02 */ /* 0x000fe20008000f00 */
[----:B0123--:R-:W-:Y:S10]  /*2f460*/  ENDCOLLECTIVE ;  /* 0x000000000000791b */ /* 0x00fff40003800000 */
.L_x_872:
[----:B------:R-:W-:Y:S05]  /*2f470*/  BSYNC B0 ;  /* 0x0000000000007941 */ /* 0x000fea0003800000 */
.L_x_871:
[----:B------:R-:W-:Y:S05]  /*2f480*/  BRA `(.L_x_873) ;  /* 0xffffff6800947947 */ /* 0x000fea000383ffff */
.L_x_602:
[----:B0-----:R0:W1:Y:S02]  /*2f490*/  SYNCS.PHASECHK.TRANS64.TRYWAIT P0, [R0+URZ+0x38880], R3 ;  /* 0x03888003000075a7 */ /* 0x001064000800017f */
[----:B-1----:R-:W-:Y:S05]  /*2f4a0*/  @!P0 NANOSLEEP.SYNCS 0x989680 ;  /* 0x009896800000895d */ /* 0x002fea0003900000 */
[----:B------:R-:W1:Y:S02]  /*2f4b0*/  @!P0 SYNCS.PHASECHK.TRANS64 P0, [R0+URZ+0x38880], R3 ;  /* 0x03888003000085a7 */ /* 0x000e64000800007f */
[----:B-1----:R-:W-:Y:S05]  /*2f4c0*/  @!P0 BRA `(.L_x_602) ;  /* 0xfffffffc00f08947 */ /* 0x002fea000383ffff */
[----:B------:R-:W-:Y:S05]  /*2f4d0*/  BRA `(.L_x_874) ;  /* 0xffffff6c00047947 */ /* 0x000fea000383ffff */
.L_x_604:
[----:B-1----:R1:W2:Y:S02]  /*2f4e0*/  SYNCS.PHASECHK.TRANS64.TRYWAIT P0, [R0+URZ+0x38840], R3 ;  /* 0x03884003000075a7 */ /* 0x0022a4000800017f */
[----:B--2---:R-:W-:Y:S05]  /*2f4f0*/  @!P0 NANOSLEEP.SYNCS 0x989680 ;  /* 0x009896800000895d */ /* 0x004fea0003900000 */
[----:B------:R-:W2:Y:S02]  /*2f500*/  @!P0 SYNCS.PHASECHK.TRANS64 P0, [R0+URZ+0x38840], R3 ;  /* 0x03884003000085a7 */ /* 0x000ea4000800007f */
[----:B--2---:R-:W-:Y:S05]  /*2f510*/  @!P0 BRA `(.L_x_604) ;  /* 0xfffffffc00f08947 */ /* 0x004fea000383ffff */
[----:B------:R-:W-:Y:S05]  /*2f520*/  BRA `(.L_x_875) ;  /* 0xffffff6c00707947 */ /* 0x000fea000383ffff */
.L_x_608:
[----:B------:R-:W-:Y:S01]  /*2f530*/  IMAD.MOV.U32 R13, RZ, RZ, R3 ;  /* 0x000000ffff0d7224 */ /* 0x000fe200078e0003 */
[----:B------:R-:W-:Y:S01]  /*2f540*/  LOP3.LUT R7, R7, 0x7f, RZ, 0xc0, !PT ;  /* 0x0000007f07077812 */ /* 0x000fe200078ec0ff */
[----:B------:R-:W-:Y:S02]  /*2f550*/  IMAD.MOV.U32 R12, RZ, RZ, RZ ;  /* 0x000000ffff0c7224 */ /* 0x000fe400078e00ff */
[----:B------:R-:W-:Y:S01]  /*2f560*/  IMAD.MOV.U32 R11, RZ, RZ, 0x181f ;  /* 0x0000181fff0b7424 */ /* 0x000fe200078e00ff */
[----:B------:R-:W-:Y:S01]  /*2f570*/  SHF.R.U32.HI R0, RZ, 0x3, R7 ;  /* 0x00000003ff007819 */ /* 0x000fe20000011607 */
[----:B------:R-:W-:Y:S02]  /*2f580*/  IMAD.MOV.U32 R15, RZ, RZ, -0x1 ;  /* 0xffffffffff0f7424 */ /* 0x000fe400078e00ff */
[----:B-----5:R-:W-:Y:S02]  /*2f590*/  IMAD R2, R19, R8, RZ ;  /* 0x0000000813027224 */ /* 0x020fe400078e02ff */
[----:B------:R-:W-:-:S07]  /*2f5a0*/  IMAD.IADD R0, R0, 0x1, R5 ;  /* 0x0000000100007824 */ /* 0x000fce00078e0205 */
[----:B------:R-:W-:Y:S05]  /*2f5b0*/  WARPSYNC.COLLECTIVE R15, `(.L_x_876) ;  /* 0x000000000f087348 */ /* 0x000fea0003c00000 */
[----:B------:R0:W1:Y:S02]  /*2f5c0*/  SHFL.IDX P6, R14, R13, R12, R11 ;  /* 0x0000000c0d0e7389 */ /* 0x00006400000c000b */
[----:B01----:R-:W-:Y:S01]  /*2f5d0*/  ENDCOLLECTIVE ;  /* 0x000000000000791b */ /* 0x003fe20003800000 */
.L_x_876:
[C---:B------:R-:W-:Y:S02]  /*2f5e0*/  ISETP.GE.AND P2, PT, R0.reuse, R2, PT ;  /* 0x000000020000720c */ /* 0x040fe40003f46270 */
[----:B------:R-:W-:Y:S01]  /*2f5f0*/  IADD3 R5, R0, 0x10, RZ ;  /* 0x0000001000057810 */ /* 0x000fe20007ffe0ff */
[----:B------:R-:W-:Y:S01]  /*2f600*/  IMAD.MOV.U32 R13, RZ, RZ, R4 ;  /* 0x000000ffff0d7224 */ /* 0x000fe200078e0004 */
[----:B------:R-:W-:-:S09]  /*2f610*/  MOV R6, R14 ;  /* 0x0000000e00067202 */ /* 0x000fd20000000f00 */
[----:B------:R-:W-:Y:S05]  /*2f620*/  WARPSYNC.COLLECTIVE R15, `(.L_x_877) ;  /* 0x000000000f087348 */ /* 0x000fea0003c00000 */
[----:B------:R0:W1:Y:S02]  /*2f630*/  SHFL.IDX P6, R14, R13, R12, R11 ;  /* 0x0000000c0d0e7389 */ /* 0x00006400000c000b */
[----:B01----:R-:W-:Y:S01]  /*2f640*/  ENDCOLLECTIVE ;  /* 0x000000000000791b */ /* 0x003fe20003800000 */
.L_x_877:
[----:B------:R-:W-:Y:S02]  /*2f650*/  IMAD.MOV.U32 R13, RZ, RZ, R3 ;  /* 0x000000ffff0d7224 */ /* 0x000fe400078e0003 */
[----:B------:R-:W-:Y:S02]  /*2f660*/  IMAD.MOV.U32 R12, RZ, RZ, 0x1 ;  /* 0x00000001ff0c7424 */ /* 0x000fe400078e00ff */
[----:B------:R-:W-:-:S07]  /*2f670*/  IMAD.MOV.U32 R7, RZ, RZ, R14 ;  /* 0x000000ffff077224 */ /* 0x000fce00078e000e */
[----:B------:R-:W-:Y:S05]  /*2f680*/  WARPSYNC.COLLECTIVE R15, `(.L_x_878) ;  /* 0x000000000f087348 */ /* 0x000fea0003c00000 */
[----:B------:R0:W1:Y:S02]  /*2f690*/  SHFL.IDX P6, R14, R13, R12, R11 ;  /* 0x0000000c0d0e7389 */ /* 0x00006400000c000b */
[----:B01----:R-:W-:Y:S01]  /*2f6a0*/  ENDCOLLECTIVE ;  /* 0x000000000000791b */ /* 0x003fe20003800000 */
.L_x_878:
        /* <DEDUP_REMOVED lines=10> */
.L_x_879:
[----:B------:R-:W-:Y:S01]  /*2f750*/  @!PT LDS RZ, [RZ] ;  /* 0x00000000fffff984 */ /* 0x000fe20000000800 */
[----:B------:R-:W-:Y:S01]  /*2f760*/  @!PT LDS RZ, [RZ] ;  /* 0x00000000fffff984 */ /* 0x000fe20000000800 */
[----:B------:R-:W-:Y:S01]  /*2f770*/  @!PT LDS RZ, [RZ] ;  /* 0x00000000fffff984 */ /* 0x000fe20000000800 */
[----:B------:R0:W-:Y:S04]  /*2f780*/  @!P2 LDGSTS.E.BYPASS.LTC128B.128 [R9+0x20400], desc[UR42][R6.64], !P0 ;  /* 0x204000000609afae */ /* 0x0001e8000c101d6a */
[----:B------:R0:W-:Y:S01]  /*2f790*/  @!P2 LDGSTS.E.BYPASS.LTC128B.128 [R9+0x24400], desc[UR42][R6.64+0x80], !P1 ;  /* 0x244000800609afae */ /* 0x0001e2000c901d6a */
[----:B------:R-:W-:Y:S01]  /*2f7a0*/  ISETP.GE.AND P2, PT, R5, R2, PT ;  /* 0x000000020500720c */ /* 0x000fe20003f46270 */
[----:B------:R-:W-:Y:S02]  /*2f7b0*/  IMAD.MOV.U32 R13, RZ, RZ, R3 ;  /* 0x000000ffff0d7224 */ /* 0x000fe400078e0003 */
[----:B------:R-:W-:Y:S01]  /*2f7c0*/  IMAD.MOV.U32 R12, RZ, RZ, 0x2 ;  /* 0x00000002ff0c7424 */ /* 0x000fe200078e00ff */
[----:B------:R-:W-:-:S09]  /*2f7d0*/  MOV R5, R14 ;  /* 0x0000000e00057202 */ /* 0x000fd20000000f00 */
[----:B0-----:R-:W-:Y:S05]  /*2f7e0*/  WARPSYNC.COLLECTIVE R15, `(.L_x_880) ;  /* 0x000000000f087348 */ /* 0x001fea0003c00000 */
[----:B------:R1:W2:Y:S02]  /*2f7f0*/  SHFL.IDX P6, R14, R13, R12, R11 ;  /* 0x0000000c0d0e7389 */ /* 0x0002a400000c000b */
[----:B012---:R-:W-:Y:S01]  /*2f800*/  ENDCOLLECTIVE ;  /* 0x000000000000791b */ /* 0x007fe20003800000 */
.L_x_880:
[----:B------:R-:W-:Y:S01]  /*2f810*/  @!P2 IADD3 R7, P3, R10, R5, RZ ;  /* 0x000000050a07a210 */ /* 0x000fe20007f7e0ff */
[----:B------:R-:W-:-:S04]  /*2f820*/  VIADD R5, R0, 0x20 ;  /* 0x0000002000057836 */ /* 0x000fc80000000000 */
        /* <DEDUP_REMOVED lines=10> */
[----:B------:R-:W-:Y:S02]  /*2f8d0*/  ISETP.GE.AND P2, PT, R5, R2, PT ;  /* 0x000000020500720c */ /* 0x000fe40003f46270 */
[----:B0-----:R-:W-:-:S11]  /*2f8e0*/  MOV R6, R14 ;  /* 0x0000000e00067202 */ /* 0x001fd60000000f00 */
[----:B------:R-:W-:Y:S05]  /*2f8f0*/  WARPSYNC.COLLECTIVE R15, `(.L_x_881) ;  /* 0x000000000f087348 */ /* 0x000fea0003c00000 */
[----:B------:R0:W1:Y:S02]  /*2f900*/  SHFL.IDX P6, R14, R13, R12, R11 ;  /* 0x0000000c0d0e7389 */ /* 0x00006400000c000b */
[----:B01----:R-:W-:Y:S01]  /*2f910*/  ENDCOLLECTIVE ;  /* 0x000000000000791b */ /* 0x003fe20003800000 */
.L_x_881:
[----:B------:R-:W-:Y:S02]  /*2f920*/  IMAD.MOV.U32 R13, RZ, RZ, R3 ;  /* 0x000000ffff0d7224 */ /* 0x000fe400078e0003 */
[----:B------:R-:W-:Y:S02]  /*2f930*/  IMAD.MOV.U32 R12, RZ, RZ, 0x3 ;  /* 0x00000003ff0c7424 */ /* 0x000fe400078e00ff */
[----:B------:R-:W-:-:S07]  /*2f940*/  IMAD.MOV.U32 R5, RZ, RZ, R14 ;  /* 0x000000ffff057224 */ /* 0x000fce00078e000e */
[----:B------:R-:W-:Y:S05]  /*2f950*/  WARPSYNC.COLLECTIVE R15, `(.L_x_882) ;  /* 0x000000000f087348 */ /* 0x000fea0003c00000 */
[----:B------:R0:W1:Y:S02]  /*2f960*/  SHFL.IDX P6, R14, R13, R12, R11 ;  /* 0x0000000c0d0e7389 */ /* 0x00006400000c000b */
[----:B01----:R-:W-:Y:S01]  /*2f970*/  ENDCOLLECTIVE ;  /* 0x000000000000791b */ /* 0x003fe20003800000 */
.L_x_882:
[----:B------:R-:W-:-:S05]  /*2f980*/  @!P2 IADD3 R5, P3, R10, R5, RZ ;  /* 0x000000050a05a210 */ /* 0x000fca0007f7e0ff */
[----:B------:R-:W-:-:S04]  /*2f990*/  @!P2 IMAD.X R6, RZ, RZ, R6, P3 ;  /* 0x000000ffff06a224 */ /* 0x000fc800018e0606 */
[----:B------:R-:W-:Y:S01]  /*2f9a0*/  @!P2 IMAD.MOV.U32 R7, RZ, RZ, R6 ;  /* 0x000000ffff07a224 */ /* 0x000fe200078e0006 */
[----:B------:R-:W-:Y:S01]  /*2f9b0*/  @!P2 MOV R6, R5 ;  /* 0x000000050006a202 */ /* 0x000fe20000000f00 */
[----:B------:R-:W-:Y:S01]  /*2f9c0*/  VIADD R5, R0, 0x30 ;  /* 0x0000003000057836 */ /* 0x000fe20000000000 */
[----:B------:R-:W-:-:S03]  /*2f9d0*/  MOV R13, R4 ;  /* 0x00000004000d7202 */ /* 0x000fc60000000f00 */
        /* <DEDUP_REMOVED lines=10> */
.L_x_883:
[----:B------:R-:W-:Y:S02]  /*2fa80*/  IMAD.MOV.U32 R13, RZ, RZ, R3 ;  /* 0x000000ffff0d7224 */ /* 0x000fe400078e0003 */
[----:B------:R-:W-:Y:S02]  /*2fa90*/  IMAD.MOV.U32 R12, RZ, RZ, 0x4 ;  /* 0x00000004ff0c7424 */ /* 0x000fe400078e00ff */
[----:B------:R-:W-:-:S07]  /*2faa0*/  IMAD.MOV.U32 R5, RZ, RZ, R14 ;  /* 0x000000ffff057224 */ /* 0x000fce00078e000e */
[----:B------:R-:W-:Y:S05]  /*2fab0*/  WARPSYNC.COLLECTIVE R15, `(.L_x_884) ;  /* 0x000000000f087348 */ /* 0x000fea0003c00000 */
[----:B------:R0:W1:Y:S02]  /*2fac0*/  SHFL.IDX P6, R14, R13, R12, R11 ;  /* 0x0000000c0d0e7389 */ /* 0x00006400000c000b */
[----:B01----:R-:W-:Y:S01]  /*2fad0*/  ENDCOLLECTIVE ;  /* 0x000000000000791b */ /* 0x003fe20003800000 */
.L_x_884:
[----:B------:R-:W-:-:S05]  /*2fae0*/  @!P2 IADD3 R5, P3, R10, R5, RZ ;  /* 0x000000050a05a210 */ /* 0x000fca0007f7e0ff */
[----:B------:R-:W-:-:S04]  /*2faf0*/  @!P2 IMAD.X R6, RZ, RZ, R6, P3 ;  /* 0x000000ffff06a224 */ /* 0x000fc800018e0606 */
[----:B------:R-:W-:Y:S02]  /*2fb00*/  @!P2 IMAD.MOV.U32 R7, RZ, RZ, R6 ;  /* 0x000000ffff07a224 */ /* 0x000fe400078e0006 */
[----:B------:R-:W-:Y:S01]  /*2fb10*/  @!P2 IMAD.MOV.U32 R6, RZ, RZ, R5 ;  /* 0x000000ffff06a224 */ /* 0x000fe200078e0005 */
[----:B------:R-:W-:Y:S01]  /*2fb20*/  IADD3 R5, R0, 0x40, RZ ;  /* 0x0000004000057810 */ /* 0x000fe20007ffe0ff */
[----:B------:R-:W-:-:S03]  /*2fb30*/  IMAD.MOV.U32 R13, RZ, RZ, R4 ;  /* 0x000000ffff0d7224 */ /* 0x000fc600078e0004 */
        /* <DEDUP_REMOVED lines=10> */
.L_x_885:
[----:B------:R-:W-:Y:S01]  /*2fbe0*/  MOV R13, R3 ;  /* 0x00000003000d7202 */ /* 0x000fe20000000f00 */
[----:B------:R-:W-:Y:S01]  /*2fbf0*/  IMAD.MOV.U32 R12, RZ, RZ, 0x5 ;  /* 0x00000005ff0c7424 */ /* 0x000fe200078e00ff */
[----:B------:R-:W-:-:S07]  /*2fc00*/  MOV R5, R14 ;  /* 0x0000000e00057202 */ /* 0x000fce0000000f00 */
[----:B------:R-:W-:Y:S05]  /*2fc10*/  WARPSYNC.COLLECTIVE R15, `(.L_x_886) ;  /* 0x000000000f087348 */ /* 0x000fea0003c00000 */
[----:B------:R0:W1:Y:S02]  /*2fc20*/  SHFL.IDX P6, R14, R13, R12, R11 ;  /* 0x0000000c0d0e7389 */ /* 0x00006400000c000b */
[----:B01----:R-:W-:Y:S01]  /*2fc30*/  ENDCOLLECTIVE ;  /* 0x000000000000791b */ /* 0x003fe20003800000 */
.L_x_886:
[----:B------:R-:W-:-:S05]  /*2fc40*/  @!P2 IADD3 R5, P3, R10, R5, RZ ;  /* 0x000000050a05a210 */ /* 0x000fca0007f7e0ff */
[----:B------:R-:W-:-:S04]  /*2fc50*/  @!P2 IMAD.X R6, RZ, RZ, R6, P3 ;  /* 0x000000ffff06a224 */ /* 0x000fc800018e0606 */
[----:B------:R-:W-:Y:S02]  /*2fc60*/  @!P2 IMAD.MOV.U32 R7, RZ, RZ, R6 ;  /* 0x000000ffff07a224 */ /* 0x000fe400078e0006 */
[----:B------:R-:W-:Y:S02]  /*2fc70*/  @!P2 IMAD.MOV.U32 R6, RZ, RZ, R5 ;  /* 0x000000ffff06a224 */ /* 0x000fe400078e0005 */
[----:B------:R-:W-:Y:S02]  /*2fc80*/  IMAD.MOV.U32 R13, RZ, RZ, R4 ;  /* 0x000000ffff0d7224 */ /* 0x000fe400078e0004 */
[----:B------:R-:W-:Y:S01]  /*2fc90*/  VIADD R5, R0, 0x50 ;  /* 0x0000005000057836 */ /* 0x000fe20000000000 */
        /* <DEDUP_REMOVED lines=10> */
.L_x_887:
[----:B------:R-:W-:Y:S02]  /*2fd40*/  IMAD.MOV.U32 R13, RZ, RZ, R3 ;  /* 0x000000ffff0d7224 */ /* 0x000fe400078e0003 */
[----:B------:R-:W-:Y:S02]  /*2fd50*/  IMAD.MOV.U32 R12, RZ, RZ, 0x6 ;  /* 0x00000006ff0c7424 */ /* 0x000fe400078e00ff */
[----:B------:R-:W-:-:S07]  /*2fd60*/  IMAD.MOV.U32 R5, RZ, RZ, R14 ;  /* 0x000000ffff057224 */ /* 0x000fce00078e000e */
[----:B------:R-:W-:Y:S05]  /*2fd70*/  WARPSYNC.COLLECTIVE R15, `(.L_x_888) ;  /* 0x000000000f087348 */ /* 0x000fea0003c00000 */
[----:B------:R0:W1:Y:S02]  /*2fd80*/  SHFL.IDX P6, R14, R13, R12, R11 ;  /* 0x0000000c0d0e7389 */ /* 0x00006400000c000b */
[----:B01----:R-:W-:Y:S01]  /*2fd90*/  ENDCOLLECTIVE ;  /* 0x000000000000791b */ /* 0x003fe20003800000 */
.L_x_888:
[----:B------:R-:W-:-:S04]  /*2fda0*/  @!P2 IADD3 R5, P3, R10, R5, RZ ;  /* 0x000000050a05a210 */ /* 0x000fc80007f7e0ff */
[----:B------:R-:W-:-:S05]  /*2fdb0*/  @!P2 IADD3.X R6, RZ, R6, RZ, P3, !PT ;  /* 0x00000006ff06a210 */ /* 0x000fca0001ffe4ff */
[----:B------:R-:W-:Y:S02]  /*2fdc0*/  @!P2 IMAD.MOV.U32 R7, RZ, RZ, R6 ;  /* 0x000000ffff07a224 */ /* 0x000fe400078e0006 */
[----:B------:R-:W-:Y:S02]  /*2fdd0*/  @!P2 IMAD.MOV.U32 R6, RZ, RZ, R5 ;  /* 0x000000ffff06a224 */ /* 0x000fe400078e0005 */
[----:B------:R-:W-:-:S03]  /*2fde0*/  IMAD.MOV.U32 R13, RZ, RZ, R4 ;  /* 0x000000ffff0d7224 */ /* 0x000fc600078e0004 */
[----:B------:R-:W-:Y:S01]  /*2fdf0*/  @!PT LDS RZ, [RZ] ;  /* 0x00000000fffff984 */ /* 0x000fe20000000800 */
[----:B------:R-:W-:Y:S01]  /*2fe00*/  @!PT LDS RZ, [RZ] ;  /* 0x00000000fffff984 */ /* 0x000fe20000000800 */
[----:B------:R-:W-:Y:S01]  /*2fe10*/  @!PT LDS RZ, [RZ] ;  /* 0x00000000fffff984 */ /* 0x000fe20000000800 */
[----:B------:R-:W-:Y:S04]  /*2fe20*/  @!P2 LDGSTS.E.BYPASS.LTC128B.128 [R9+0x22c00], desc[UR42][R6.64], !P0 ;  /* 0x22c000000609afae */ /* 0x000fe8000c101d6a */
[----:B------:R0:W-:Y:S02]  /*2fe30*/  @!P2 LDGSTS.E.BYPASS.LTC128B.128 [R9+0x26c00], desc[UR42][R6.64+0x80], !P1 ;  /* 0x26c000800609afae */ /* 0x0001e4000c901d6a */
[----:B0-----:R-:W-:Y:S01]  /*2fe40*/  MOV R6, R14 ;  /* 0x0000000e00067202 */ /* 0x001fe20000000f00 */
[----:B------:R-:W-:-:S07]  /*2fe50*/  VIADD R7, R0, 0x60 ;  /* 0x0000006000077836 */ /* 0x000fce0000000000 */
[----:B------:R-:W-:Y:S05]  /*2fe60*/  WARPSYNC.COLLECTIVE R15, `(.L_x_889) ;  /* 0x000000000f087348 */ /* 0x000fea0003c00000 */
[----:B------:R0:W1:Y:S02]  /*2fe70*/  SHFL.IDX P6, R14, R13, R12, R11 ;  /* 0x0000000c0d0e7389 */ /* 0x00006400000c000b */
[----:B01----:R-:W-:Y:S01]  /*2fe80*/  ENDCOLLECTIVE ;  /* 0x000000000000791b */ /* 0x003fe20003800000 */
.L_x_889:
[----:B------:R-:W-:Y:S01]  /*2fe90*/  ISETP.GE.AND P2, PT, R7, R2, PT ;  /* 0x000000020700720c */ /* 0x000fe20003f46270 */
[----:B------:R-:W-:Y:S02]  /*2fea0*/  IMAD.MOV.U32 R13, RZ, RZ, R3 ;  /* 0x000000ffff0d7224 */ /* 0x000fe400078e0003 */
[----:B------:R-:W-:Y:S02]  /*2feb0*/  IMAD.MOV.U32 R12, RZ, RZ, 0x7 ;  /* 0x00000007ff0c7424 */ /* 0x000fe400078e00ff */
[----:B------:R-:W-:-:S08]  /*2fec0*/  IMAD.MOV.U32 R5, RZ, RZ, R14 ;  /* 0x000000ffff057224 */ /* 0x000fd000078e000e */
[----:B------:R-:W-:Y:S05]  /*2fed0*/  WARPSYNC.COLLECTIVE R15, `(.L_x_890) ;  /* 0x000000000f087348 */ /* 0x000fea0003c00000 */
[----:B------:R0:W1:Y:S02]  /*2fee0*/  SHFL.IDX P6, R14, R13, R12, R11 ;  /* 0x0000000c0d0e7389 */ /* 0x00006400000c000b */
[----:B01----:R-:W-:Y:S01]  /*2fef0*/  ENDCOLLECTIVE ;  /* 0x000000000000791b */ /* 0x003fe20003800000 */
.L_x_890:
[----:B------:R-:W-:-:S05]  /*2ff00*/  @!P2 IADD3 R5, P3, R10, R5, RZ ;  /* 0x000000050a05a210 */ /* 0x000fca0007f7e0ff */
[----:B------:R-:W-:-:S05]  /*2ff10*/  @!P2 IMAD.X R6, RZ, RZ, R6, P3 ;  /* 0x000000ffff06a224 */ /* 0x000fca00018e0606 */
[----:B------:R-:W-:Y:S01]  /*2ff20*/  @!P2 MOV R7, R6 ;  /* 0x000000060007a202 */ /* 0x000fe20000000f00 */
[----:B------:R-:W-:Y:S01]  /*2ff30*/  @!P2 IMAD.MOV.U32 R6, RZ, RZ, R5 ;  /* 0x000000ffff06a224 */ /* 0x000fe200078e0005 */
[----:B------:R-:W-:-:S04]  /*2ff40*/  MOV R13, R4 ;  /* 0x00000004000d7202 */ /* 0x000fc80000000f00 */
        /* <DEDUP_REMOVED lines=9> */
.L_x_891:
[----:B------:R-:W-:Y:S01]  /*2ffe0*/  IMAD.MOV.U32 R3, RZ, RZ, R14 ;  /* 0x000000ffff037224 */ /* 0x000fe200078e000e */
[----:B------:R-:W-:Y:S06]  /*2fff0*/  BRA `(.L_x_892) ;  /* 0xffffff6c00f47947 */ /* 0x000fec000383ffff */
.L_x_613:
[----:B---3--:R3:W4:Y:S02]  /*30000*/  SYNCS.PHASECHK.TRANS64.TRYWAIT P0, [R18+URZ+0x38820], R0 ;  /* 0x03882000120075a7 */ /* 0x008724000800017f */
[----:B----4-:R-:W-:Y:S05]  /*30010*/  @!P0 NANOSLEEP.SYNCS 0x989680 ;  /* 0x009896800000895d */ /* 0x010fea0003900000 */
[----:B------:R-:W4:Y:S02]  /*30020*/  @!P0 SYNCS.PHASECHK.TRANS64 P0, [R18+URZ+0x38820], R0 ;  /* 0x03882000120085a7 */ /* 0x000f24000800007f */
[----:B----4-:R-:W-:Y:S05]  /*30030*/  @!P0 BRA `(.L_x_613) ;  /* 0xfffffffc00f08947 */ /* 0x010fea000383ffff */
[----:B------:R-:W-:Y:S05]  /*30040*/  BRA `(.L_x_893) ;  /* 0xffffff7000607947 */ /* 0x000fea000383ffff */
.L_x_619:
[----:B--2---:R2:W3:Y:S02]  /*30050*/  SYNCS.PHASECHK.TRANS64.TRYWAIT P0, [R6+URZ+0x38880], R5 ;  /* 0x03888005060075a7 */ /* 0x0044e4000800017f */
[----:B---3--:R-:W-:Y:S05]  /*30060*/  @!P0 NANOSLEEP.SYNCS 0x989680 ;  /* 0x009896800000895d */ /* 0x008fea0003900000 */
[----:B------:R-:W3:Y:S02]  /*30070*/  @!P0 SYNCS.PHASECHK.TRANS64 P0, [R6+URZ+0x38880], R5 ;  /* 0x03888005060085a7 */ /* 0x000ee4000800007f */
[----:B---3--:R-:W-:Y:S05]  /*30080*/  @!P0 BRA `(.L_x_619) ;  /* 0xfffffffc00f08947 */ /* 0x008fea000383ffff */
[----:B------:R-:W-:Y:S05]  /*30090*/  BRA `(.L_x_894) ;  /* 0xffffff74001c7947 */ /* 0x000fea000383ffff */
.L_x_625:
[----:B-1----:R1:W3:Y:S02]  /*300a0*/  SYNCS.PHASECHK.TRANS64.TRYWAIT P0, [R6+URZ+0x38840], R5 ;  /* 0x03884005060075a7 */ /* 0x0022e4000800017f */
[----:B---3--:R-:W-:Y:S05]  /*300b0*/  @!P0 NANOSLEEP.SYNCS 0x989680 ;  /* 0x009896800000895d */ /* 0x008fea0003900000 */
[----:B------:R-:W3:Y:S02]  /*300c0*/  @!P0 SYNCS.PHASECHK.TRANS64 P0, [R6+URZ+0x38840], R5 ;  /* 0x03884005060085a7 */ /* 0x000ee4000800007f */
[----:B---3--:R-:W-:Y:S05]  /*300d0*/  @!P0 BRA `(.L_x_625) ;  /* 0xfffffffc00f08947 */ /* 0x008fea000383ffff */
[----:B------:R-:W-:Y:S05]  /*300e0*/  BRA `(.L_x_895) ;  /* 0xffffff7400dc7947 */ /* 0x000fea000383ffff */
.L_x_632:
[----:B--2---:R2:W3:Y:S02]  /*300f0*/  SYNCS.PHASECHK.TRANS64.TRYWAIT P0, [R20+URZ+0x38870], R4 ;  /* 0x03887004140075a7 */ /* 0x0044e4000800017f */
[----:B---3--:R-:W-:Y:S05]  /*30100*/  @!P0 NANOSLEEP.SYNCS 0x989680 ;  /* 0x009896800000895d */ /* 0x008fea0003900000 */
[----:B------:R-:W3:Y:S02]  /*30110*/  @!P0 SYNCS.PHASECHK.TRANS64 P0, [R20+URZ+0x38870], R4 ;  /* 0x03887004140085a7 */ /* 0x000ee4000800007f */
[----:B---3--:R-:W-:Y:S05]  /*30120*/  @!P0 BRA `(.L_x_632) ;  /* 0xfffffffc00f08947 */ /* 0x008fea000383ffff */
[----:B------:R-:W-:Y:S05]  /*30130*/  BRA `(.L_x_896) ;  /* 0xffffff7800b47947 */ /* 0x000fea000383ffff */
.L_x_634:
[----:B---3--:R3:W4:Y:S02]  /*30140*/  SYNCS.PHASECHK.TRANS64.TRYWAIT P0, [R20+URZ+0x38860], R2 ;  /* 0x03886002140075a7 */ /* 0x008724000800017f */
[----:B----4-:R-:W-:Y:S05]  /*30150*/  @!P0 NANOSLEEP.SYNCS 0x989680 ;  /* 0x009896800000895d */ /* 0x010fea0003900000 */
[----:B------:R-:W4:Y:S02]  /*30160*/  @!P0 SYNCS.PHASECHK.TRANS64 P0, [R20+URZ+0x38860], R2 ;  /* 0x03886002140085a7 */ /* 0x000f24000800007f */
[----:B----4-:R-:W-:Y:S05]  /*30170*/  @!P0 BRA `(.L_x_634) ;  /* 0xfffffffc00f08947 */ /* 0x010fea000383ffff */
[----:B------:R-:W-:Y:S05]  /*30180*/  BRA `(.L_x_897) ;  /* 0xffffff7800bc7947 */ /* 0x000fea000383ffff */
.L_x_641:
[----:B--2---:R2:W3:Y:S02]  /*30190*/  SYNCS.PHASECHK.TRANS64.TRYWAIT P1, [R17+URZ+0x38870], R0 ;  /* 0x03887000110075a7 */ /* 0x0044e4000802017f */
[----:B---3--:R-:W-:Y:S05]  /*301a0*/  @!P1 NANOSLEEP.SYNCS 0x989680 ;  /* 0x009896800000995d */ /* 0x008fea0003900000 */
[----:B------:R-:W3:Y:S02]  /*301b0*/  @!P1 SYNCS.PHASECHK.TRANS64 P1, [R17+URZ+0x38870], R0 ;  /* 0x03887000110095a7 */ /* 0x000ee4000802007f */
[----:B---3--:R-:W-:Y:S05]  /*301c0*/  @!P1 BRA `(.L_x_641) ;  /* 0xfffffffc00f09947 */ /* 0x008fea000383ffff */
[----:B------:R-:W-:Y:S05]  /*301d0*/  BRA `(.L_x_898) ;  /* 0xffffff84006c7947 */ /* 0x000fea000383ffff */
.L_x_643:
[----:B--2---:R2:W3:Y:S02]  /*301e0*/  SYNCS.PHASECHK.TRANS64.TRYWAIT P1, [R17+URZ+0x38860], R0 ;  /* 0x03886000110075a7 */ /* 0x0044e4000802017f */
[----:B---3--:R-:W-:Y:S05]  /*301f0*/  @!P1 NANOSLEEP.SYNCS 0x989680 ;  /* 0x009896800000995d */ /* 0x008fea0003900000 */
[----:B------:R-:W3:Y:S02]  /*30200*/  @!P1 SYNCS.PHASECHK.TRANS64 P1, [R17+URZ+0x38860], R0 ;  /* 0x03886000110095a7 */ /* 0x000ee4000802007f */
[----:B---3--:R-:W-:Y:S05]  /*30210*/  @!P1 BRA `(.L_x_643) ;  /* 0xfffffffc00f09947 */ /* 0x008fea000383ffff */
[----:B------:R-:W-:Y:S05]  /*30220*/  BRA `(.L_x_899) ;  /* 0xffffff8400747947 */ /* 0x000fea000383ffff */
.L_x_647:
[----:B------:R-:W2:Y:S01]  /*30230*/  LDL R2, [R1] ;  /* 0x0000000001027983 */ /* 0x000ea20000100800 */
[----:B------:R-:W-:Y:S01]  /*30240*/  BSSY B0, `(.L_x_900) ;  /* 0x0000008000007945 */ /* 0x000fe20003800000 */
[----:B------:R-:W-:Y:S01]  /*30250*/  IMAD.MOV.U32 R12, RZ, RZ, RZ ;  /* 0x000000ffff0c7224 */ /* 0x000fe200078e00ff */
[----:B------:R-:W-:Y:S01]  /*30260*/  MOV R15, 0xffffffff ;  /* 0xffffffff000f7802 */ /* 0x000fe20000000f00 */
[----:B------:R-:W-:Y:S02]  /*30270*/  IMAD.MOV.U32 R11, RZ, RZ, 0x1f ;  /* 0x0000001fff0b7424 */ /* 0x000fe400078e00ff */
[----:B--2---:R-:W-:-:S07]  /*30280*/  IMAD.MOV.U32 R13, RZ, RZ, R2 ;  /* 0x000000ffff0d7224 */ /* 0x004fce00078e0002 */
[----:B0-----:R-:W-:Y:S05]  /*30290*/  WARPSYNC.COLLECTIVE R15, `(.L_x_901) ;  /* 0x000000000f087348 */ /* 0x001fea0003c00000 */
[----:B------:R1:W2:Y:S02]  /*302a0*/  SHFL.IDX P6, R14, R13, R12, R11 ;  /* 0x0000000c0d0e7389 */ /* 0x0002a400000c000b */
[----:B012---:R-:W-:Y:S01]  /*302b0*/  ENDCOLLECTIVE ;  /* 0x000000000000791b */ /* 0x007fe20003800000 */
.L_x_901:
[----:B------:R-:W-:Y:S05]  /*302c0*/  BSYNC B0 ;  /* 0x0000000000007941 */ /* 0x000fea0003800000 */
.L_x_900:
[----:B------:R0:W5:Y:S01]  /*302d0*/  LDL R0, [R1+0xc] ;  /* 0x00000c0001007983 */ /* 0x0001620000100800 */
[----:B------:R-:W-:Y:S01]  /*302e0*/  IMAD.MOV.U32 R13, RZ, RZ, R2 ;  /* 0x000000ffff0d7224 */ /* 0x000fe200078e0002 */
[----:B------:R-:W-:Y:S01]  /*302f0*/  MOV R15, 0xffffffff ;  /* 0xffffffff000f7802 */ /* 0x000fe20000000f00 */
[----:B------:R-:W-:Y:S02]  /*30300*/  IMAD.MOV.U32 R12, RZ, RZ, 0x1 ;  /* 0x00000001ff0c7424 */ /* 0x000fe400078e00ff */
[----:B------:R-:W-:Y:S02]  /*30310*/  IMAD.MOV.U32 R11, RZ, RZ, 0x1f ;  /* 0x0000001fff0b7424 */ /* 0x000fe400078e00ff */
[----:B------:R-:W-:-:S07]  /*30320*/  IMAD.MOV.U32 R5, RZ, RZ, R14 ;  /* 0x000000ffff057224 */ /* 0x000fce00078e000e */
[----:B0----5:R-:W-:Y:S05]  /*30330*/  WARPSYNC.COLLECTIVE R15, `(.L_x_902) ;  /* 0x000000000f087348 */ /* 0x021fea0003c00000 */
[----:B------:R1:W2:Y:S02]  /*30340*/  SHFL.IDX P6, R14, R13, R12, R11 ;  /* 0x0000000c0d0e7389 */ /* 0x0002a400000c000b */
[----:B012--5:R-:W-:Y:S01]  /*30350*/  ENDCOLLECTIVE ;  /* 0x000000000000791b */ /* 0x027fe20003800000 */
.L_x_902:
[----:B------:R-:W-:Y:S01]  /*30360*/  ULDC UR4, c[0x0][0xc3c] ;  /* 0x00030f0000047ab9 */ /* 0x000fe20000000800 */
[----:B------:R-:W-:Y:S02]  /*30370*/  IMAD.IADD R4, R0, 0x1, R16 ;  /* 0x0000000100047824 */ /* 0x000fe400078e0210 */
[----:B------:R-:W-:Y:S02]  /*30380*/  IMAD.MOV.U32 R11, RZ, RZ, RZ ;  /* 0x000000ffff0b7224 */ /* 0x000fe400078e00ff */
[----:B------:R-:W-:Y:S01]  /*30390*/  IMAD.MOV.U32 R10, RZ, RZ, R14 ;  /* 0x000000ffff0a7224 */ /* 0x000fe200078e000e */
        /* <DEDUP_REMOVED lines=8> */
[----:B------:R-:W-:Y:S01]  /*30420*/  MOV R6, RZ ;  /* 0x000000ff00067202 */ /* 0x000fe20000000f00 */
[----:B------:R-:W-:Y:S01]  /*30430*/  IMAD.MOV.U32 R8, RZ, RZ, RZ ;  /* 0x000000ffff087224 */ /* 0x000fe200078e00ff */
[C---:B------:R-:W-:Y:S02]  /*30440*/  ISETP.GE.U32.AND P2, PT, R16.reuse, 0x2, PT ;  /* 0x000000021000780c */ /* 0x040fe40003f46070 */
[C---:B------:R-:W-:Y:S02]  /*30450*/  ISETP.GE.U32.AND P3, PT, R16.reuse, 0x4, PT ;  /* 0x000000041000780c */ /* 0x040fe40003f66070 */
[C---:B------:R-:W-:Y:S02]  /*30460*/  ISETP.GE.U32.AND P4, PT, R16.reuse, 0x8, PT ;  /* 0x000000081000780c */ /* 0x040fe40003f86070 */
[----:B------:R-:W-:Y:S01]  /*30470*/  ISETP.GE.U32.AND P5, PT, R16, 0x10, PT ;  /* 0x000000101000780c */ /* 0x000fe20003fa6070 */
[----:B--2---:R-:W-:-:S02]  /*30480*/  @!P1 IMAD.MOV.U32 R4, RZ, RZ, R0 ;  /* 0x000000ffff049224 */ /* 0x004fc400078e0000 */
[----:B---3--:R-:W-:Y:S01]  /*30490*/  @!P1 IMAD.MOV.U32 R6, RZ, RZ, R2 ;  /* 0x000000ffff069224 */ /* 0x008fe200078e0002 */
[----:B------:R-:W-:-:S03]  /*304a0*/  ISETP.NE.AND P1, PT, R16, RZ, PT ;  /* 0x000000ff1000720c */ /* 0x000fc60003f25270 */
[----:B------:R-:W-:-:S04]  /*304b0*/  IMAD R0, R6, R4, RZ ;  /* 0x0000000406007224 */ /* 0x000fc800078e02ff */
[----:B------:R-:W-:-:S07]  /*304c0*/  IMAD.MOV.U32 R13, RZ, RZ, R0 ;  /* 0x000000ffff0d7224 */ /* 0x000fce00078e0000 */
[----:B------:R-:W-:Y:S05]  /*304d0*/  WARPSYNC.COLLECTIVE R15, `(.L_x_903) ;  /* 0x000000000f087348 */ /* 0x000fea0003c00000 */
[----:B------:R0:W1:Y:S02]  /*304e0*/  SHFL.UP P6, R14, R13, R12, R11 ;  /* 0x0400000c0d0e7389 */ /* 0x00006400000c000b */
[----:B01----:R-:W-:Y:S01]  /*304f0*/  ENDCOLLECTIVE ;  /* 0x000000000000791b */ /* 0x003fe20003800000 */
.L_x_903:
[----:B------:R-:W-:Y:S02]  /*30500*/  IMAD.MOV.U32 R12, RZ, RZ, 0x2 ;  /* 0x00000002ff0c7424 */ /* 0x000fe400078e00ff */
[----:B------:R-:W-:-:S05]  /*30510*/  IMAD.MOV.U32 R2, RZ, RZ, R14 ;  /* 0x000000ffff027224 */ /* 0x000fca00078e000e */
[----:B------:R-:W-:-:S04]  /*30520*/  SEL R2, R2, RZ, P1 ;  /* 0x000000ff02027207 */ /* 0x000fc80000800000 */
[----:B------:R-:W-:-:S05]  /*30530*/  IADD3 R0, R0, R2, RZ ;  /* 0x0000000200007210 */ /* 0x000fca0007ffe0ff */
[----:B------:R-:W-:-:S07]  /*30540*/  IMAD.MOV.U32 R13, RZ, RZ, R0 ;  /* 0x000000ffff0d7224 */ /* 0x000fce00078e0000 */
[----:B------:R-:W-:Y:S05]  /*30550*/  WARPSYNC.COLLECTIVE R15, `(.L_x_904) ;  /* 0x000000000f087348 */ /* 0x000fea0003c00000 */
[----:B------:R0:W1:Y:S02]  /*30560*/  SHFL.UP P6, R14, R13, R12, R11 ;  /* 0x0400000c0d0e7389 */ /* 0x00006400000c000b */
[----:B01----:R-:W-:Y:S01]  /*30570*/  ENDCOLLECTIVE ;  /* 0x000000000000791b */ /* 0x003fe20003800000 */
.L_x_904:
[----:B------:R-:W-:Y:S02]  /*30580*/  IMAD.MOV.U32 R12, RZ, RZ, 0x4 ;  /* 0x00000004ff0c7424 */ /* 0x000fe400078e00ff */
[----:B------:R-:W-:-:S05]  /*30590*/  IMAD.MOV.U32 R2, RZ, RZ, R14 ;  /* 0x000000ffff027224 */ /* 0x000fca00078e000e */
[----:B------:R-:W-:-:S05]  /*305a0*/  SEL R2, R2, RZ, P2 ;  /* 0x000000ff02027207 */ /* 0x000fca0001000000 */
[----:B------:R-:W-:-:S05]  /*305b0*/  IMAD.IADD R0, R0, 0x1, R2 ;  /* 0x0000000100007824 */ /* 0x000fca00078e0202 */
[----:B------:R-:W-:-:S07]  /*305c0*/  MOV R13, R0 ;  /* 0x00000000000d7202 */ /* 0x000fce0000000f00 */
[----:B------:R-:W-:Y:S05]  /*305d0*/  WARPSYNC.COLLECTIVE R15, `(.L_x_905) ;  /* 0x000000000f087348 */ /* 0x000fea0003c00000 */
[----:B------:R0:W1:Y:S02]  /*305e0*/  SHFL.UP P6, R14, R13, R12, R11 ;  /* 0x0400000c0d0e7389 */ /* 0x00006400000c000b */
[----:B01----:R-:W-:Y:S01]  /*305f0*/  ENDCOLLECTIVE ;  /* 0x000000000000791b */ /* 0x003fe20003800000 */
.L_x_905:
[----:B------:R-:W-:Y:S01]  /*30600*/  MOV R12, 0x8 ;  /* 0x00000008000c7802 */ /* 0x000fe20000000f00 */
[----:B------:R-:W-:-:S05]  /*30610*/  IMAD.MOV.U32 R2, RZ, RZ, R14 ;  /* 0x000000ffff027224 */ /* 0x000fca00078e000e */
[----:B------:R-:W-:-:S05]  /*30620*/  SEL R2, R2, RZ, P3 ;  /* 0x000000ff02027207 */ /* 0x000fca0001800000 */
[----:B------:R-:W-:-:S04]  /*30630*/  IMAD.IADD R0, R0, 0x1, R2 ;  /* 0x0000000100007824 */ /* 0x000fc800078e0202 */
[----:B------:R-:W-:-:S07]  /*30640*/  IMAD.MOV.U32 R13, RZ, RZ, R0 ;  /* 0x000000ffff0d7224 */ /* 0x000fce00078e0000 */
[----:B------:R-:W-:Y:S05]  /*30650*/  WARPSYNC.COLLECTIVE R15, `(.L_x_906) ;  /* 0x000000000f087348 */ /* 0x000fea0003c00000 */
[----:B------:R0:W1:Y:S02]  /*30660*/  SHFL.UP P6, R14, R13, R12, R11 ;  /* 0x0400000c0d0e7389 */ /* 0x00006400000c000b */
[----:B01----:R-:W-:Y:S01]  /*30670*/  ENDCOLLECTIVE ;  /* 0x000000000000791b */ /* 0x003fe20003800000 */
.L_x_906:
[----:B------:R-:W-:Y:S02]  /*30680*/  IMAD.MOV.U32 R12, RZ, RZ, 0x10 ;  /* 0x00000010ff0c7424 */ /* 0x000fe400078e00ff */
[----:B------:R-:W-:-:S05]  /*30690*/  IMAD.MOV.U32 R2, RZ, RZ, R14 ;  /* 0x000000ffff027224 */ /* 0x000fca00078e000e */
[----:B------:R-:W-:-:S05]  /*306a0*/  SEL R2, R2, RZ, P4 ;  /* 0x000000ff02027207 */ /* 0x000fca0002000000 */
[----:B------:R-:W-:-:S04]  /*306b0*/  IMAD.IADD R0, R0, 0x1, R2 ;  /* 0x0000000100007824 */ /* 0x000fc800078e0202 */
[----:B------:R-:W-:-:S07]  /*306c0*/  IMAD.MOV.U32 R13, RZ, RZ, R0 ;  /* 0x000000ffff0d7224 */ /* 0x000fce00078e0000 */
[----:B------:R-:W-:Y:S05]  /*306d0*/  WARPSYNC.COLLECTIVE R15, `(.L_x_907) ;  /* 0x000000000f087348 */ /* 0x000fea0003c00000 */
[----:B------:R0:W1:Y:S02]  /*306e0*/  SHFL.UP P6, R14, R13, R12, R11 ;  /* 0x0400000c0d0e7389 */ /* 0x00006400000c000b */
[----:B01----:R-:W-:Y:S01]  /*306f0*/  ENDCOLLECTIVE ;  /* 0x000000000000791b */ /* 0x003fe20003800000 */
.L_x_907:
[----:B------:R-:W-:Y:S02]  /*30700*/  IMAD.MOV.U32 R12, RZ, RZ, 0x1f ;  /* 0x0000001fff0c7424 */ /* 0x000fe400078e00ff */
[----:B------:R-:W-:Y:S01]  /*30710*/  IMAD.MOV.U32 R11, RZ, RZ, 0x1f ;  /* 0x0000001fff0b7424 */ /* 0x000fe200078e00ff */
[----:B------:R-:W-:-:S04]  /*30720*/  MOV R2, R14 ;  /* 0x0000000e00027202 */ /* 0x000fc80000000f00 */
[----:B------:R-:W-:-:S05]  /*30730*/  SEL R2, R2, RZ, P5 ;  /* 0x000000ff02027207 */ /* 0x000fca0002800000 */
[----:B------:R-:W-:-:S04]  /*30740*/  IMAD.IADD R3, R0, 0x1, R2 ;  /* 0x0000000100037824 */ /* 0x000fc800078e0202 */
[----:B------:R-:W-:-:S07]  /*30750*/  IMAD.MOV.U32 R13, RZ, RZ, R3 ;  /* 0x000000ffff0d7224 */ /* 0x000fce00078e0003 */
[----:B------:R-:W-:Y:S05]  /*30760*/  WARPSYNC.COLLECTIVE R15, `(.L_x_908) ;  /* 0x000000000f087348 */ /* 0x000fea0003c00000 */
[----:B------:R0:W1:Y:S02]  /*30770*/  SHFL.IDX P6, R14, R13, R12, R11 ;  /* 0x0000000c0d0e7389 */ /* 0x00006400000c000b */
[----:B01----:R-:W-:Y:S01]  /*30780*/  ENDCOLLECTIVE ;  /* 0x000000000000791b */ /* 0x003fe20003800000 */
.L_x_908:
[----:B------:R-:W-:Y:S01]  /*30790*/  MOV R9, R14 ;  /* 0x0000000e00097202 */ /* 0x000fe20000000f00 */
[----:B------:R-:W-:Y:S06]  /*307a0*/  BRA `(.L_x_909) ;  /* 0xffffff8c00387947 */ /* 0x000fec000383ffff */
.L_x_650:
[----:B------:R-:W-:Y:S01]  /*307b0*/  BSSY B0, `(.L_x_910) ;  /* 0x0000008000007945 */ /* 0x000fe20003800000 */
[----:B------:R-:W-:Y:S01]  /*307c0*/  IMAD.MOV.U32 R13, RZ, RZ, R2 ;  /* 0x000000ffff0d7224 */ /* 0x000fe200078e0002 */
[----:B------:R-:W-:Y:S01]  /*307d0*/  MOV R15, 0xffffffff ;  /* 0xffffffff000f7802 */ /* 0x000fe20000000f00 */
[----:B------:R-:W-:Y:S02]  /*307e0*/  IMAD.MOV.U32 R12, RZ, RZ, 0x1 ;  /* 0x00000001ff0c7424 */ /* 0x000fe400078e00ff */
[----:B------:R-:W-:-:S07]  /*307f0*/  IMAD.MOV.U32 R11, RZ, RZ, RZ ;  /* 0x000000ffff0b7224 */ /* 0x000fce00078e00ff */
[----:B------:R-:W-:Y:S05]  /*30800*/  WARPSYNC.COLLECTIVE R15, `(.L_x_911) ;  /* 0x000000000f087348 */ /* 0x000fea0003c00000 */
[----:B------:R0:W1:Y:S02]  /*30810*/  SHFL.UP P6, R14, R13, R12, R11 ;  /* 0x0400000c0d0e7389 */ /* 0x00006400000c000b */
[----:B01----:R-:W-:Y:S01]  /*30820*/  ENDCOLLECTIVE ;  /* 0x000000000000791b */ /* 0x003fe20003800000 */
.L_x_911:
[----:B------:R-:W-:Y:S05]  /*30830*/  BSYNC B0 ;  /* 0x0000000000007941 */ /* 0x000fea0003800000 */
.L_x_910:
[----:B------:R-:W-:Y:S01]  /*30840*/  IMAD.MOV.U32 R3, RZ, RZ, R14 ;  /* 0x000000ffff037224 */ /* 0x000fe200078e000e */
[----:B------:R-:W-:Y:S01]  /*30850*/  MOV R11, RZ ;  /* 0x000000ff000b7202 */ /* 0x000fe20000000f00 */
[----:B------:R-:W-:Y:S02]  /*30860*/  IMAD.MOV.U32 R12, RZ, RZ, 0x2 ;  /* 0x00000002ff0c7424 */ /* 0x000fe400078e00ff */
[----:B------:R-:W-:Y:S01]  /*30870*/  IMAD.MOV.U32 R15, RZ, RZ, -0x1 ;  /* 0xffffffffff0f7424 */ /* 0x000fe200078e00ff */
[----:B------:R-:W-:-:S05]  /*30880*/  SEL R3, R3, RZ, P1 ;  /* 0x000000ff03037207 */ /* 0x000fca0000800000 */
[----:B------:R-:W-:-:S04]  /*30890*/  IMAD.IADD R2, R2, 0x1, R3 ;  /* 0x0000000102027824 */ /* 0x000fc800078e0203 */
[----:B------:R-:W-:-:S07]  /*308a0*/  IMAD.MOV.U32 R13, RZ, RZ, R2 ;  /* 0x000000ffff0d7224 */ /* 0x000fce00078e0002 */
[----:B------:R-:W-:Y:S05]  /*308b0*/  WARPSYNC.COLLECTIVE R15, `(.L_x_912) ;  /* 0x000000000f087348 */ /* 0x000fea0003c00000 */
[----:B------:R0:W1:Y:S02]  /*308c0*/  SHFL.UP P6, R14, R13, R12, R11 ;  /* 0x0400000c0d0e7389 */ /* 0x00006400000c000b */
[----:B01----:R-:W-:Y:S01]  /*308d0*/  ENDCOLLECTIVE ;  /* 0x000000000000791b */ /* 0x003fe20003800000 */
.L_x_912:
        /* <DEDUP_REMOVED lines=8> */
.L_x_913:
        /* <DEDUP_REMOVED lines=8> */
.L_x_914:
[----:B------:R-:W-:Y:S01]  /*309e0*/  IMAD.MOV.U32 R12, RZ, RZ, 0x10 ;  /* 0x00000010ff0c7424 */ /* 0x000fe200078e00ff */
[----:B------:R-:W-:-:S04]  /*309f0*/  MOV R3, R14 ;  /* 0x0000000e00037202 */ /* 0x000fc80000000f00 */
[----:B------:R-:W-:-:S05]  /*30a00*/  SEL R3, R3, RZ, P4 ;  /* 0x000000ff03037207 */ /* 0x000fca0002000000 */
[----:B------:R-:W-:-:S04]  /*30a10*/  IMAD.IADD R2, R2, 0x1, R3 ;  /* 0x0000000102027824 */ /* 0x000fc800078e0203 */
[----:B------:R-:W-:-:S07]  /*30a20*/  IMAD.MOV.U32 R13, RZ, RZ, R2 ;  /* 0x000000ffff0d7224 */ /* 0x000fce00078e0002 */
[----:B------:R-:W-:Y:S05]  /*30a30*/  WARPSYNC.COLLECTIVE R15, `(.L_x_915) ;  /* 0x000000000f087348 */ /* 0x000fea0003c00000 */
[----:B------:R0:W1:Y:S02]  /*30a40*/  SHFL.UP P6, R14, R13, R12, R11 ;  /* 0x0400000c0d0e7389 */ /* 0x00006400000c000b */
[----:B01----:R-:W-:Y:S01]  /*30a50*/  ENDCOLLECTIVE ;  /* 0x000000000000791b */ /* 0x003fe20003800000 */
.L_x_915:
[----:B------:R-:W-:Y:S02]  /*30a60*/  IMAD.MOV.U32 R12, RZ, RZ, 0x1f ;  /* 0x0000001fff0c7424 */ /* 0x000fe400078e00ff */
[----:B------:R-:W-:Y:S02]  /*30a70*/  IMAD.MOV.U32 R11, RZ, RZ, 0x1f ;  /* 0x0000001fff0b7424 */ /* 0x000fe400078e00ff */
[----:B------:R-:W-:-:S05]  /*30a80*/  IMAD.MOV.U32 R3, RZ, RZ, R14 ;  /* 0x000000ffff037224 */ /* 0x000fca00078e000e */
[----:B------:R-:W-:-:S04]  /*30a90*/  SEL R3, R3, RZ, P5 ;  /* 0x000000ff03037207 */ /* 0x000fc80002800000 */
[----:B------:R-:W-:-:S05]  /*30aa0*/  IADD3 R3, R2, R3, RZ ;  /* 0x0000000302037210 */ /* 0x000fca0007ffe0ff */
[----:B------:R-:W-:-:S07]  /*30ab0*/  IMAD.MOV.U32 R13, RZ, RZ, R3 ;  /* 0x000000ffff0d7224 */ /* 0x000fce00078e0003 */
[----:B------:R-:W-:Y:S05]  /*30ac0*/  WARPSYNC.COLLECTIVE R15, `(.L_x_916) ;  /* 0x000000000f087348 */ /* 0x000fea0003c00000 */
[----:B------:R0:W1:Y:S02]  /*30ad0*/  SHFL.IDX P6, R14, R13, R12, R11 ;  /* 0x0000000c0d0e7389 */ /* 0x00006400000c000b */
[----:B01----:R-:W-:Y:S01]  /*30ae0*/  ENDCOLLECTIVE ;  /* 0x000000000000791b */ /* 0x003fe20003800000 */
.L_x_916:
[----:B------:R-:W-:Y:S01]  /*30af0*/  IMAD.MOV.U32 R9, RZ, RZ, R14 ;  /* 0x000000ffff097224 */ /* 0x000fe200078e000e */
[----:B------:R-:W-:Y:S06]  /*30b00*/  BRA `(.L_x_917) ;  /* 0xffffff8c00107947 */ /* 0x000fec000383ffff */
.L_x_652:
[----:B------:R-:W-:Y:S01]  /*30b10*/  BSSY B0, `(.L_x_918) ;  /* 0x0000006000007945 */ /* 0x000fe20003800000 */
[----:B------:R-:W-:Y:S02]  /*30b20*/  PLOP3.LUT P6, PT, P6, PT, PT, 0x8, 0x0 ;  /* 0x000000000000781c */ /* 0x000fe400037ce170 */
[----:B------:R-:W-:-:S11]  /*30b30*/  MOV R15, 0xffffffff ;  /* 0xffffffff000f7802 */ /* 0x000fd60000000f00 */
[----:B0-----:R-:W-:Y:S05]  /*30b40*/  WARPSYNC.COLLECTIVE R15, `(.L_x_919) ;  /* 0x000000000f087348 */ /* 0x001fea0003c00000 */
[----:B------:R-:W-:Y:S01]  /*30b50*/  VOTE.ANY R14, PT, P6 ;  /* 0x00000000000e7806 */ /* 0x000fe200030e0100 */
[----:B0-----:R-:W-:Y:S06]  /*30b60*/  ENDCOLLECTIVE ;  /* 0x000000000000791b */ /* 0x001fec0003800000 */
.L_x_919:
[----:B------:R-:W-:Y:S05]  /*30b70*/  BSYNC B0 ;  /* 0x0000000000007941 */ /* 0x000fea0003800000 */
.L_x_918:
[----:B------:R-:W-:Y:S01]  /*30b80*/  IMAD.MOV.U32 R3, RZ, RZ, R14 ;  /* 0x000000ffff037224 */ /* 0x000fe200078e000e */
[----:B------:R-:W-:Y:S01]  /*30b90*/  MOV R15, 0xffffffff ;  /* 0xffffffff000f7802 */ /* 0x000fe20000000f00 */
[----:B------:R-:W-:Y:S02]  /*30ba0*/  IMAD.MOV.U32 R13, RZ, RZ, R4 ;  /* 0x000000ffff0d7224 */ /* 0x000fe400078e0004 */
[----:B------:R-:W0:Y:S01]  /*30bb0*/  POPC R0, R3 ;  /* 0x0000000300007309 */ /* 0x000e220000000000 */
[----:B------:R-:W-:Y:S02]  /*30bc0*/  IMAD.MOV.U32 R11, RZ, RZ, 0x1f ;  /* 0x0000001fff0b7424 */ /* 0x000fe400078e00ff */
[----:B0-----:R-:W-:-:S07]  /*30bd0*/  IMAD.MOV.U32 R12, RZ, RZ, R0 ;  /* 0x000000ffff0c7224 */ /* 0x001fce00078e0000 */
[----:B------:R-:W-:Y:S05]  /*30be0*/  WARPSYNC.COLLECTIVE R15, `(.L_x_920) ;  /* 0x000000000f087348 */ /* 0x000fea0003c00000 */
[----:B------:R0:W1:Y:S02]  /*30bf0*/  SHFL.IDX P6, R14, R13, R12, R11 ;  /* 0x0000000c0d0e7389 */ /* 0x00006400000c000b */
[----:B01----:R-:W-:Y:S01]  /*30c00*/  ENDCOLLECTIVE ;  /* 0x000000000000791b */ /* 0x003fe20003800000 */
.L_x_920:
[----:B------:R-:W-:Y:S02]  /*30c10*/  IMAD.MOV.U32 R13, RZ, RZ, R6 ;  /* 0x000000ffff0d7224 */ /* 0x000fe400078e0006 */
[----:B------:R-:W-:-:S07]  /*30c20*/  IMAD.MOV.U32 R4, RZ, RZ, R14 ;  /* 0x000000ffff047224 */ /* 0x000fce00078e000e */
[----:B------:R-:W-:Y:S05]  /*30c30*/  WARPSYNC.COLLECTIVE R15, `(.L_x_921) ;  /* 0x000000000f087348 */ /* 0x000fea0003c00000 */
[----:B------:R0:W1:Y:S02]  /*30c40*/  SHFL.IDX P6, R14, R13, R12, R11 ;  /* 0x0000000c0d0e7389 */ /* 0x00006400000c000b */
[----:B01----:R-:W-:Y:S01]  /*30c50*/  ENDCOLLECTIVE ;  /* 0x000000000000791b */ /* 0x003fe20003800000 */
.L_x_921:
[----:B------:R-:W-:Y:S01]  /*30c60*/  IMAD.MOV.U32 R6, RZ, RZ, R14 ;  /* 0x000000ffff067224 */ /* 0x000fe200078e000e */
[----:B------:R-:W-:Y:S06]  /*30c70*/  BRA `(.L_x_922) ;  /* 0xffffff8800f47947 */ /* 0x000fec000383ffff */
.L_x_654:
[----:B------:R-:W-:Y:S01]  /*30c80*/  BSSY B0, `(.L_x_923) ;  /* 0x0000007000007945 */ /* 0x000fe20003800000 */
[----:B------:R-:W-:Y:S01]  /*30c90*/  IMAD.MOV.U32 R13, RZ, RZ, R7 ;  /* 0x000000ffff0d7224 */ /* 0x000fe200078e0007 */
[----:B------:R-:W-:Y:S01]  /*30ca0*/  MOV R11, 0x1f ;  /* 0x0000001f000b7802 */ /* 0x000fe20000000f00 */
[----:B------:R-:W-:-:S07]  /*30cb0*/  IMAD.MOV.U32 R15, RZ, RZ, -0x1 ;  /* 0xffffffffff0f7424 */ /* 0x000fce00078e00ff */
[----:B012---:R-:W-:Y:S05]  /*30cc0*/  WARPSYNC.COLLECTIVE R15, `(.L_x_924) ;  /* 0x000000000f087348 */ /* 0x007fea0003c00000 */
[----:B------:R3:W4:Y:S02]  /*30cd0*/  SHFL.IDX P6, R14, R13, R12, R11 ;  /* 0x0000000c0d0e7389 */ /* 0x00072400000c000b */
[----:B01234-:R-:W-:Y:S01]  /*30ce0*/  ENDCOLLECTIVE ;  /* 0x000000000000791b */ /* 0x01ffe20003800000 */
.L_x_924:
[----:B------:R-:W-:Y:S05]  /*30cf0*/  BSYNC B0 ;  /* 0x0000000000007941 */ /* 0x000fea0003800000 */
.L_x_923:
[----:B------:R-:W-:Y:S01]  /*30d00*/  IMAD.MOV.U32 R7, RZ, RZ, R14 ;  /* 0x000000ffff077224 */ /* 0x000fe200078e000e */
[----:B------:R-:W-:Y:S06]  /*30d10*/  BRA `(.L_x_925) ;  /* 0xffffff8800e47947 */ /* 0x000fec000383ffff */
.L_x_658:
[----:B0-----:R0:W1:Y:S02]  /*30d20*/  SYNCS.PHASECHK.TRANS64.TRYWAIT P0, [R0+URZ+0x38820], R3 ;  /* 0x03882003000075a7 */ /* 0x001064000800017f */
[----:B-1----:R-:W-:Y:S05]  /*30d30*/  @!P0 NANOSLEEP.SYNCS 0x989680 ;  /* 0x009896800000895d */ /* 0x002fea0003900000 */
[----:B------:R-:W1:Y:S02]  /*30d40*/  @!P0 SYNCS.PHASECHK.TRANS64 P0, [R0+URZ+0x38820], R3 ;  /* 0x03882003000085a7 */ /* 0x000e64000800007f */
[----:B-1----:R-:W-:Y:S05]  /*30d50*/  @!P0 BRA `(.L_x_658) ;  /* 0xfffffffc00f08947 */ /* 0x002fea000383ffff */
[----:B------:R-:W-:Y:S05]  /*30d60*/  BRA `(.L_x_926) ;  /* 0xffffff90007c7947 */ /* 0x000fea000383ffff */
.L_x_659:
[----:B------:R-:W1:Y:S01]  /*30d70*/  S2R R2, SR_TID.X ;  /* 0x0000000000027919 */ /* 0x000e620000002100 */
[----:B------:R-:W-:Y:S01]  /*30d80*/  BSSY B0, `(.L_x_927) ;  /* 0x000000a000007945 */ /* 0x000fe20003800000 */
[----:B------:R-:W-:Y:S01]  /*30d90*/  IMAD.MOV.U32 R12, RZ, RZ, RZ ;  /* 0x000000ffff0c7224 */ /* 0x000fe200078e00ff */
[----:B------:R-:W-:Y:S01]  /*30da0*/  MOV R11, 0x1f ;  /* 0x0000001f000b7802 */ /* 0x000fe20000000f00 */
[----:B------:R-:W-:Y:S01]  /*30db0*/  IMAD.MOV.U32 R15, RZ, RZ, -0x1 ;  /* 0xffffffffff0f7424 */ /* 0x000fe200078e00ff */
[----:B-1----:R-:W-:-:S04]  /*30dc0*/  SHF.R.U32.HI R2, RZ, 0x5, R2 ;  /* 0x00000005ff027819 */ /* 0x002fc80000011602 */
[----:B------:R-:W-:-:S05]  /*30dd0*/  LOP3.LUT R2, R2, 0x3, RZ, 0xc0, !PT ;  /* 0x0000000302027812 */ /* 0x000fca00078ec0ff */
[----:B------:R-:W-:-:S07]  /*30de0*/  IMAD.MOV.U32 R13, RZ, RZ, R2 ;  /* 0x000000ffff0d7224 */ /* 0x000fce00078e0002 */
[----:B0-----:R-:W-:Y:S05]  /*30df0*/  WARPSYNC.COLLECTIVE R15, `(.L_x_928) ;  /* 0x000000000f087348 */ /* 0x001fea0003c00000 */
[----:B------:R1:W2:Y:S02]  /*30e00*/  SHFL.IDX P6, R14, R13, R12, R11 ;  /* 0x0000000c0d0e7389 */ /* 0x0002a400000c000b */
[----:B012---:R-:W-:Y:S01]  /*30e10*/  ENDCOLLECTIVE ;  /* 0x000000000000791b */ /* 0x007fe20003800000 */
.L_x_928:
[----:B------:R-:W-:Y:S05]  /*30e20*/  BSYNC B0 ;  /* 0x0000000000007941 */ /* 0x000fea0003800000 */
.L_x_927:
[----:B------:R-:W-:Y:S05]  /*30e30*/  BRA `(.L_x_929) ;  /* 0xffffff9000647947 */ /* 0x000fea000383ffff */
.L_x_660:
[----:B------:R-:W-:Y:S01]  /*30e40*/  BSSY B0, `(.L_x_930) ;  /* 0x0000006000007945 */ /* 0x000fe20003800000 */
[----:B------:R-:W-:-:S07]  /*30e50*/  IMAD.MOV.U32 R15, RZ, RZ, -0x1 ;  /* 0xffffffffff0f7424 */ /* 0x000fce00078e00ff */
[----:B01----:R-:W-:Y:S05]  /*30e60*/  WARPSYNC.COLLECTIVE R15, `(.L_x_931) ;  /* 0x000000000f0c7348 */ /* 0x003fea0003c00000 */
[----:B------:R-:W-:Y:S02]  /*30e70*/  ELECT P6, UR62, PT ;  /* 0x00000000003e782f */ /* 0x000fe400038c0000 */
[----:B------:R-:W-:Y:S01]  /*30e80*/  MOV R14, UR62 ;  /* 0x0000003e000e7c02 */ /* 0x000fe20008000f00 */
[----:B01----:R-:W-:Y:S10]  /*30e90*/  ENDCOLLECTIVE ;  /* 0x000000000000791b */ /* 0x003ff40003800000 */
.L_x_931:
[----:B------:R-:W-:Y:S05]  /*30ea0*/  BSYNC B0 ;  /* 0x0000000000007941 */ /* 0x000fea0003800000 */
.L_x_930:
[----:B------:R-:W-:Y:S05]  /*30eb0*/  BRA `(.L_x_932) ;  /* 0xffffff9000587947 */ /* 0x000fea000383ffff */
.L_x_662:
[----:B0-----:R0:W1:Y:S02]  /*30ec0*/  SYNCS.PHASECHK.TRANS64.TRYWAIT P1, [R6+URZ], R5 ;  /* 0x00000005060075a7 */ /* 0x001064000802017f */
[----:B-1----:R-:W-:Y:S05]  /*30ed0*/  @!P1 NANOSLEEP.SYNCS 0x989680 ;  /* 0x009896800000995d */ /* 0x002fea0003900000 */
[----:B------:R-:W1:Y:S02]  /*30ee0*/  @!P1 SYNCS.PHASECHK.TRANS64 P1, [R6+URZ], R5 ;  /* 0x00000005060095a7 */ /* 0x000e64000802007f */
[----:B-1----:R-:W-:Y:S05]  /*30ef0*/  @!P1 BRA `(.L_x_662) ;  /* 0xfffffffc00f09947 */ /* 0x002fea000383ffff */
[----:B------:R-:W-:Y:S05]  /*30f00*/  BRA `(.L_x_933) ;  /* 0xffffff9000947947 */ /* 0x000fea000383ffff */
.L_x_663:
[----:B-1----:R1:W2:Y:S02]  /*30f10*/  SYNCS.PHASECHK.TRANS64.TRYWAIT P1, [R7+URZ], R2 ;  /* 0x00000002070075a7 */ /* 0x0022a4000802017f */
[----:B--2---:R-:W-:Y:S05]  /*30f20*/  @!P1 NANOSLEEP.SYNCS 0x989680 ;  /* 0x009896800000995d */ /* 0x004fea0003900000 */
[----:B------:R-:W2:Y:S02]  /*30f30*/  @!P1 SYNCS.PHASECHK.TRANS64 P1, [R7+URZ], R2 ;  /* 0x00000002070095a7 */ /* 0x000ea4000802007f */
[----:B--2---:R-:W-:Y:S05]  /*30f40*/  @!P1 BRA `(.L_x_663) ;  /* 0xfffffffc00f09947 */ /* 0x004fea000383ffff */
[----:B------:R-:W-:Y:S05]  /*30f50*/  BRA `(.L_x_934) ;  /* 0xffffff9000887947 */ /* 0x000fea000383ffff */
.L_x_665:
[----:B--2---:R2:W3:Y:S02]  /*30f60*/  SYNCS.PHASECHK.TRANS64.TRYWAIT P1, [R4+URZ+0x38860], R5 ;  /* 0x03886005040075a7 */ /* 0x0044e4000802017f */
[----:B---3--:R-:W-:Y:S05]  /*30f70*/  @!P1 NANOSLEEP.SYNCS 0x989680 ;  /* 0x009896800000995d */ /* 0x008fea0003900000 */
[----:B------:R-:W3:Y:S02]  /*30f80*/  @!P1 SYNCS.PHASECHK.TRANS64 P1, [R4+URZ+0x38860], R5 ;  /* 0x03886005040095a7 */ /* 0x000ee4000802007f */
[----:B---3--:R-:W-:Y:S05]  /*30f90*/  @!P1 BRA `(.L_x_665) ;  /* 0xfffffffc00f09947 */ /* 0x008fea000383ffff */
[----:B------:R-:W-:Y:S05]  /*30fa0*/  BRA `(.L_x_935) ;  /* 0xffffff90008c7947 */ /* 0x000fea000383ffff */
.L_x_667:
[----:B---3--:R3:W4:Y:S02]  /*30fb0*/  SYNCS.PHASECHK.TRANS64.TRYWAIT P1, [R3+URZ+0x38860], R2 ;  /* 0x03886002030075a7 */ /* 0x008724000802017f */
[----:B----4-:R-:W-:Y:S05]  /*30fc0*/  @!P1 NANOSLEEP.SYNCS 0x989680 ;  /* 0x009896800000995d */ /* 0x010fea0003900000 */
[----:B------:R-:W4:Y:S02]  /*30fd0*/  @!P1 SYNCS.PHASECHK.TRANS64 P1, [R3+URZ+0x38860], R2 ;  /* 0x03886002030095a7 */ /* 0x000f24000802007f */
[----:B----4-:R-:W-:Y:S05]  /*30fe0*/  @!P1 BRA `(.L_x_667) ;  /* 0xfffffffc00f09947 */ /* 0x010fea000383ffff */
[----:B------:R-:W-:Y:S05]  /*30ff0*/  BRA `(.L_x_936) ;  /* 0xffffff90008c7947 */ /* 0x000fea000383ffff */
.L_x_669:
[----:B----4-:R4:W0:Y:S02]  /*31000*/  SYNCS.PHASECHK.TRANS64.TRYWAIT P0, [R4+URZ+0x38880], R5 ;  /* 0x03888005040075a7 */ /* 0x010824000800017f */
[----:B0-----:R-:W-:Y:S05]  /*31010*/  @!P0 NANOSLEEP.SYNCS 0x989680 ;  /* 0x009896800000895d */ /* 0x001fea0003900000 */
[----:B------:R-:W0:Y:S02]  /*31020*/  @!P0 SYNCS.PHASECHK.TRANS64 P0, [R4+URZ+0x38880], R5 ;  /* 0x03888005040085a7 */ /* 0x000e24000800007f */
[----:B0-----:R-:W-:Y:S05]  /*31030*/  @!P0 BRA `(.L_x_669) ;  /* 0xfffffffc00f08947 */ /* 0x001fea000383ffff */
[----:B------:R-:W-:Y:S05]  /*31040*/  BRA `(.L_x_670) ;  /* 0xffffff9000887947 */ /* 0x000fea000383ffff */
.L_x_937:
        /* <DEDUP_REMOVED lines=11> */
.L_x_3136:


//--------------------- .text._ZN7cutlass13device_kernelIN5flash11enable_sm90INS1_16FlashAttnFwdSm90INS1_25CollectiveMainloopFwdSm90ILi2EN4cute5tupleIJNS5_1CILi1EEES8_S8_EEENS6_IJNS7_ILi128EEENS7_ILi64EEENS7_ILi256EEEEEELi256ENS_12float_e4m3_tEfNS_4arch4Sm90ELb0ELb1ELb0ELb0ELb0ELb0ELb0ELb1ELb1ELb1ELb1ELb0EEENS1_21CollectiveEpilogueFwdINS6_IJSA_SC_SB_EEES9_NS_10bfloat16_tESG_Li256ELb0ELb1ELb1ELb1EEENS1_19SingleTileSchedulerILb0ELb1ELb1ELi128EEEEEEEEEvNT_6ParamsE --------------------------
	.section	.text._ZN7cutlass13device_kernelIN5flash11enable_sm90INS1_16FlashAttnFwdSm90INS1_25CollectiveMainloopFwdSm90ILi2EN4cute5tupleIJNS5_1CILi1EEES8_S8_EEENS6_IJNS7_ILi128EEENS7_ILi64EEENS7_ILi256EEEEEELi256ENS_12float_e4m3_tEfNS_4arch4Sm90ELb0ELb1ELb0ELb0ELb0ELb0ELb0ELb1ELb1ELb1ELb1ELb0EEENS1_21CollectiveEpilogueFwdINS6_IJSA_SC_SB_EEES9_NS_10bfloat16_tESG_Li256ELb0ELb1ELb1ELb1EEENS1_19SingleTileSchedulerILb0ELb1ELb1ELi128EEEEEEEEEvNT_6ParamsE,"ax",@progbits
	.align	128
.text._ZN7cutlass13device_kernelIN5flash11enable_sm90INS1_16FlashAttnFwdSm90INS1_25CollectiveMainloopFwdSm90ILi2EN4cute5tupleIJNS5_1CILi1EEES8_S8_EEENS6_IJNS7_ILi128EEENS7_ILi64EEENS7_ILi256EEEEEELi256ENS_12float_e4m3_tEfNS_4arch4Sm90ELb0ELb1ELb0ELb0ELb0ELb0ELb0ELb1ELb1ELb1ELb1ELb0EEENS1_21CollectiveEpilogueFwdINS6_IJSA_SC_SB_EEES9_NS_10bfloat16_tESG_Li256ELb0ELb1ELb1ELb1EEENS1_19SingleTileSchedulerILb0ELb1ELb1ELi128EEEEEEEEEvNT_6ParamsE:
        .type           _ZN7cutlass13device_kernelIN5flash11enable_sm90INS1_16FlashAttnFwdSm90INS1_25CollectiveMainloopFwdSm90ILi2EN4cute5tupleIJNS5_1CILi1EEES8_S8_EEENS6_IJNS7_ILi128EEENS7_ILi64EEENS7_ILi256EEEEEELi256ENS_12float_e4m3_tEfNS_4arch4Sm90ELb0ELb1ELb0ELb0ELb0ELb0ELb0ELb1ELb1ELb1ELb1ELb0EEENS1_21CollectiveEpilogueFwdINS6_IJSA_SC_SB_EEES9_NS_10bfloat16_tESG_Li256ELb0ELb1ELb1ELb1EEENS1_19SingleTileSchedulerILb0ELb1ELb1ELi128EEEEEEEEEvNT_6ParamsE,@function
        .size           _ZN7cutlass13device_kernelIN5flash11enable_sm90INS1_16FlashAttnFwdSm90INS1_25CollectiveMainloopFwdSm90ILi2EN4cute5tupleIJNS5_1CILi1EEES8_S8_EEENS6_IJNS7_ILi128EEENS7_ILi64EEENS7_ILi256EEEEEELi256ENS_12float_e4m3_tEfNS_4arch4Sm90ELb0ELb1ELb0ELb0ELb0ELb0ELb0ELb1ELb1ELb1ELb1ELb0EEENS1_21CollectiveEpilogueFwdINS6_IJSA_SC_SB_EEES9_NS_10bfloat16_tESG_Li256ELb0ELb1ELb1ELb1EEENS1_19SingleTileSchedulerILb0ELb1ELb1ELi128EEEEEEEEEvNT_6ParamsE,(.L_x_3137 - _ZN7cutlass13device_kernelIN5flash11enable_sm90INS1_16FlashAttnFwdSm90INS1_25CollectiveMainloopFwdSm90ILi2EN4cute5tupleIJNS5_1CILi1EEES8_S8_EEENS6_IJNS7_ILi128EEENS7_ILi64EEENS7_ILi256EEEEEELi256ENS_12float_e4m3_tEfNS_4arch4Sm90ELb0ELb1ELb0ELb0ELb0ELb0ELb0ELb1ELb1ELb1ELb1ELb0EEENS1_21CollectiveEpilogueFwdINS6_IJSA_SC_SB_EEES9_NS_10bfloat16_tESG_Li256ELb0ELb1ELb1ELb1EEENS1_19SingleTileSchedulerILb0ELb1ELb1ELi128EEEEEEEEEvNT_6ParamsE)
        .other          _ZN7cutlass13device_kernelIN5flash11enable_sm90INS1_16FlashAttnFwdSm90INS1_25CollectiveMainloopFwdSm90ILi2EN4cute5tupleIJNS5_1CILi1EEES8_S8_EEENS6_IJNS7_ILi128EEENS7_ILi64EEENS7_ILi256EEEEEELi256ENS_12float_e4m3_tEfNS_4arch4Sm90ELb0ELb1ELb0ELb0ELb0ELb0ELb0ELb1ELb1ELb1ELb1ELb0EEENS1_21CollectiveEpilogueFwdINS6_IJSA_SC_SB_EEES9_NS_10bfloat16_tESG_Li256ELb0ELb1ELb1ELb1EEENS1_19SingleTileSchedulerILb0ELb1ELb1ELi128EEEEEEEEEvNT_6ParamsE,@"STO_CUDA_ENTRY STV_DEFAULT"
_ZN7cutlass13device_kernelIN5flash11enable_sm90INS1_16FlashAttnFwdSm90INS1_25CollectiveMainloopFwdSm90ILi2EN4cute5tupleIJNS5_1CILi1EEES8_S8_EEENS6_IJNS7_ILi128EEENS7_ILi64EEENS7_ILi256EEEEEELi256ENS_12float_e4m3_tEfNS_4arch4Sm90ELb0ELb1ELb0ELb0ELb0ELb0ELb0ELb1ELb1ELb1ELb1ELb0EEENS1_21CollectiveEpilogueFwdINS6_IJSA_SC_SB_EEES9_NS_10bfloat16_tESG_Li256ELb0ELb1ELb1ELb1EEENS1_19SingleTileSchedulerILb0ELb1ELb1ELi128EEEEEEEEEvNT_6ParamsE:
        /* <DEDUP_REMOVED lines=18> */
.L_x_939:
[----:B------:R-:W-:Y:S05]  /*0120*/  BSYNC B0 ;  /* 0x0000000000007941 */ /* 0x000fea0003800000 */
.L_x_938:
        /* <DEDUP_REMOVED lines=41> */
.L_x_940:
        /* <DEDUP_REMOVED lines=22> */
.L_x_941:
        /* <DEDUP_REMOVED lines=18> */
.L_x_942:
        /* <DEDUP_REMOVED lines=22> */
.L_x_943:
        /* <DEDUP_REMOVED lines=22> */
.L_x_944:
        /* <DEDUP_REMOVED lines=8> */
.L_x_947:
[----:B------:R-:W-:-:S08]  /*0980*/  NOP ;  /* 0x0000000000007918 */ /* 0x000fd00000000000 */
[----:B------:R-:W0:Y:S02]  /*0990*/  USETMAXREG.TRY_ALLOC.CTAPOOL UP0, 0xf0 ;  /* 0x000000f0000079c8 */ /* 0x000e240008000600 */
[----:B0-----:R-:W-:-:S13]  /*09a0*/  PLOP3.LUT P0, PT, PT, PT, UP0, 0x80, 0x0 ;  /* 0x000000000000781c */ /* 0x001fda0003f0f008 */
[----:B------:R-:W-:Y:S05]  /*09b0*/  @!P0 BRA `(.L_x_947) ;  /* 0xfffffffc00f08947 */ /* 0x000fea000383ffff */
[----:B------:R-:W0:Y:S01]  /*09c0*/  S2UR UR6, SR_CTAID.Y ;  /* 0x00000000000679c3 */ /* 0x000e220000002600 */
[----:B------:R-:W-:Y:S01]  /*09d0*/  LOP3.LUT R0, R19, 0xffffff80, RZ, 0xc0, !PT ;  /* 0xffffff8013007812 */ /* 0x000fe200078ec0ff */
[----:B------:R-:W-:Y:S02]  /*09e0*/  ULDC UR7, c[0x0][0xc50] ;  /* 0x0003140000077ab9 */ /* 0x000fe40000000800 */
[----:B------:R-:W-:-:S04]  /*09f0*/  UISETP.NE.AND UP0, UPT, UR7, 0x1, UPT ;  /* 0x000000010700788c */ /* 0x000fc8000bf05270 */
[----:B------:R-:W-:Y:S08]  /*0a00*/  BAR.ARV 0x8, 0x180 ;  /* 0x0206000000007b1d */ /* 0x000ff00000002000 */
[----:B------:R-:W1:Y:S01]  /*0a10*/  S2UR UR36, SR_CTAID.Z ;  /* 0x00000000002479c3 */ /* 0x000e620000002700 */
[----:B------:R-:W-:Y:S01]  /*0a20*/  ISETP.NE.AND P0, PT, R0, 0x80, PT ;  /* 0x000000800000780c */ /* 0x000fe20003f05270 */
[----:B------:R-:W-:Y:S01]  /*0a30*/  @UP0 ULDC UR4, c[0x0][0xc54] ;  /* 0x0003150000040ab9 */ /* 0x000fe20000000800 */
[----:B------:R-:W-:Y:S01]  /*0a40*/  @UP0 ULDC UR8, c[0x0][0xc58] ;  /* 0x0003160000080ab9 */ /* 0x000fe20000000800 */
[----:B0-----:R-:W-:-:S10]  /*0a50*/  UIMAD.WIDE.U32 UR4, UR6, UR4, URZ ;  /* 0x00000004060472a5 */ /* 0x001fd4000f8e003f */
[----:B------:R-:W-:Y:S06]  /*0a60*/  @!P0 BAR.ARV 0x9, 0x100 ;  /* 0x0244000000008b1d */ /* 0x000fec0000002000 */
[----:B------:R-:W-:Y:S01]  /*0a70*/  UMOV UR42, UR6 ;  /* 0x00000006002a7c82 */ /* 0x000fe20008000000 */
[----:B------:R-:W-:Y:S01]  /*0a80*/  @UP0 USHF.R.U32.HI UR42, URZ, UR8, UR5 ;  /* 0x000000083f2a0299 */ /* 0x000fe20008011605 */
[----:B-1----:R-:W-:-:S03]  /*0a90*/  ISETP.LE.AND P0, PT, RZ, UR36, PT ;  /* 0x00000024ff007c0c */ /* 0x002fc6000bf03270 */
[----:B------:R-:W-:-:S04]  /*0aa0*/  UIADD3 UR4, -UR42, URZ, URZ ;  /* 0x0000003f2a047290 */ /* 0x000fc8000fffe13f */
[----:B------:R-:W-:-:S06]  /*0ab0*/  UIMAD UR6, UR7, UR4, UR6 ;  /* 0x00000004070672a4 */ /* 0x000fcc000f8e0206 */
[----:B------:R-:W-:Y:S06]  /*0ac0*/  @!P0 BRA `(.L_x_948) ;  /* 0x0000012400c88947 */ /* 0x000fec0003800000 */
[----:B------:R-:W-:Y:S01]  /*0ad0*/  ULDC.64 UR4, c[0x0][0x990] ;  /* 0x0002640000047ab9 */ /* 0x000fe20000000a00 */
[----:B------:R-:W-:Y:S01]  /*0ae0*/  ULDC.64 UR8, c[0x0][0x998] ;  /* 0x0002660000087ab9 */ /* 0x000fe20000000a00 */
[----:B------:R-:W-:Y:S01]  /*0af0*/  UISETP.NE.U32.AND UP0, UPT, UR4, URZ, UPT ;  /* 0x0000003f0400728c */ /* 0x000fe2000bf05070 */
[----:B------:R-:W-:Y:S01]  /*0b00*/  IMAD.MOV.U32 R5, RZ, RZ, 0x3f800000 ;  /* 0x3f800000ff057424 */ /* 0x000fe200078e00ff */
[----:B------:R-:W-:Y:S01]  /*0b10*/  UISETP.NE.U32.AND UP1, UPT, UR8, URZ, UPT ;  /* 0x0000003f0800728c */ /* 0x000fe2000bf25070 */
[----:B------:R-:W-:Y:S01]  /*0b20*/  IMAD.MOV.U32 R0, RZ, RZ, 0x3f800000 ;  /* 0x3f800000ff007424 */ /* 0x000fe200078e00ff */
[----:B------:R-:W-:Y:S02]  /*0b30*/  UISETP.NE.AND.EX UP0, UPT, UR5, URZ, UPT, UP0 ;  /* 0x0000003f0500728c */ /* 0x000fe4000bf05300 */
[----:B------:R-:W-:Y:S02]  /*0b40*/  UISETP.NE.AND.EX UP1, UPT, UR9, URZ, UPT, UP1 ;  /* 0x0000003f0900728c */ /* 0x000fe4000bf25310 */
[----:B------:R-:W-:-:S02]  /*0b50*/  USHF.R.S32.HI UR37, URZ, 0x1f, UR36 ;  /* 0x0000001f3f257899 */ /* 0x000fc40008011424 */
[----:B------:R-:W-:Y:S01]  /*0b60*/  PLOP3.LUT P0, PT, PT, PT, UP0, 0x80, 0x0 ;  /* 0x000000000000781c */ /* 0x000fe20003f0f008 */
[----:B------:R-:W0:Y:S01]  /*0b70*/  S2UR UR47, SR_CTAID.X ;  /* 0x00000000002f79c3 */ /* 0x000e220000002500 */
[----:B------:R-:W-:Y:S01]  /*0b80*/  PLOP3.LUT P1, PT, PT, PT, UP1, 0x80, 0x0 ;  /* 0x000000000000781c */ /* 0x000fe20003f2f018 */
[----:B------:R-:W-:Y:S01]  /*0b90*/  ULDC UR39, c[0x0][0x424] ;  /* 0x0001090000277ab9 */ /* 0x000fe20000000800 */
[----:B------:R-:W-:Y:S01]  /*0ba0*/  ULDC UR43, c[0x0][0x288] ;  /* 0x0000a200002b7ab9 */ /* 0x000fe20000000800 */
[----:B------:R-:W-:Y:S02]  /*0bb0*/  @UP0 ULDC.64 UR12, c[0x0][0x9a8] ;  /* 0x00026a00000c0ab9 */ /* 0x000fe40000000a00 */
[----:B------:R-:W-:Y:S01]  /*0bc0*/  @UP1 ULDC.64 UR16, c[0x0][0x9b8] ;  /* 0x00026e0000101ab9 */ /* 0x000fe20000000a00 */
[----:B------:R-:W-:Y:S02]  /*0bd0*/  @UP0 UIMAD UR7, UR37, UR12, URZ ;  /* 0x0000000c250702a4 */ /* 0x000fe4000f8e023f */
[----:B------:R-:W-:-:S02]  /*0be0*/  @UP1 UIMAD UR15, UR37, UR16, URZ ;  /* 0x00000010250f12a4 */ /* 0x000fc4000f8e023f */
[----:B------:R-:W-:Y:S02]  /*0bf0*/  @UP0 UIMAD UR14, UR36, UR13, UR7 ;  /* 0x0000000d240e02a4 */ /* 0x000fe4000f8e0207 */
[----:B------:R-:W-:Y:S02]  /*0c00*/  @UP0 UIMAD.WIDE.U32 UR10, UR36, UR12, URZ ;  /* 0x0000000c240a02a5 */ /* 0x000fe4000f8e003f */
[----:B------:R-:W-:Y:S02]  /*0c10*/  @UP0 USHF.R.S32.HI UR7, URZ, 0x1f, UR42 ;  /* 0x0000001f3f070899 */ /* 0x000fe4000801142a */
[----:B------:R-:W-:Y:S02]  /*0c20*/  @UP1 UIMAD.WIDE.U32 UR12, UR36, UR16, URZ ;  /* 0x00000010240c12a5 */ /* 0x000fe4000f8e003f */
[----:B------:R-:W-:Y:S02]  /*0c30*/  @UP1 UIMAD UR15, UR36, UR17, UR15 ;  /* 0x00000011240f12a4 */ /* 0x000fe4000f8e020f */
[----:B------:R-:W-:Y:S01]  /*0c40*/  @UP1 USHF.R.S32.HI UR20, URZ, 0x1f, UR42 ;  /* 0x0000001f3f141899 */ /* 0x000fe2000801142a */
[----:B------:R-:W-:Y:S01]  /*0c50*/  @UP0 ULDC.64 UR16, c[0x0][0x9b0] ;  /* 0x00026c0000100ab9 */ /* 0x000fe20000000a00 */
[----:B------:R-:W-:Y:S01]  /*0c60*/  @UP1 ULDC.64 UR18, c[0x0][0x9c0] ;  /* 0x0002700000121ab9 */ /* 0x000fe20000000a00 */
[----:B------:R-:W-:-:S02]  /*0c70*/  @UP0 UIMAD UR7, UR7, UR16, URZ ;  /* 0x00000010070702a4 */ /* 0x000fc4000f8e023f */
[----:B------:R-:W-:Y:S02]  /*0c80*/  @UP0 UIADD3 UR11, UR11, UR14, URZ ;  /* 0x0000000e0b0b0290 */ /* 0x000fe4000fffe03f */
[----:B------:R-:W-:Y:S02]  /*0c90*/  @UP1 UIMAD UR14, UR20, UR18, URZ ;  /* 0x00000012140e12a4 */ /* 0x000fe4000f8e023f */
[----:B------:R-:W-:Y:S02]  /*0ca0*/  @UP1 UIADD3 UR13, UR13, UR15, URZ ;  /* 0x0000000f0d0d1290 */ /* 0x000fe4000fffe03f */
[----:B------:R-:W-:Y:S02]  /*0cb0*/  @UP0 UIMAD UR7, UR42, UR17, UR7 ;  /* 0x000000112a0702a4 */ /* 0x000fe4000f8e0207 */
[----:B------:R-:W-:Y:S02]  /*0cc0*/  @UP0 UIMAD.WIDE.U32 UR10, UR42, UR16, UR10 ;  /* 0x000000102a0a02a5 */ /* 0x000fe4000f8e000a */
[----:B------:R-:W-:-:S02]  /*0cd0*/  @UP1 UIMAD UR14, UR42, UR19, UR14 ;  /* 0x000000132a0e12a4 */ /* 0x000fc4000f8e020e */
[----:B------:R-:W-:Y:S02]  /*0ce0*/  @UP1 UIMAD.WIDE.U32 UR12, UR42, UR18, UR12 ;  /* 0x000000122a0c12a5 */ /* 0x000fe4000f8e000c */
[----:B------:R-:W-:Y:S02]  /*0cf0*/  @UP0 UIADD3 UR11, UR11, UR7, URZ ;  /* 0x000000070b0b0290 */ /* 0x000fe4000fffe03f */
[----:B------:R-:W-:Y:S02]  /*0d00*/  @UP0 ULEA UR4, UP2, UR10, UR4, 0x2 ;  /* 0x000000040a040291 */ /* 0x000fe4000f84103f */
[----:B------:R-:W-:Y:S02]  /*0d10*/  @UP1 UIADD3 UR7, UR13, UR14, URZ ;  /* 0x0000000e0d071290 */ /* 0x000fe4000fffe03f */
[----:B------:R-:W-:Y:S02]  /*0d20*/  @UP1 ULEA UR8, UP3, UR12, UR8, 0x2 ;  /* 0x000000080c081291 */ /* 0x000fe4000f86103f */
[----:B------:R-:W-:Y:S01]  /*0d30*/  @UP0 ULEA.HI.X UR5, UR10, UR5, UR11, 0x2, UP2 ;  /* 0x000000050a050291 */ /* 0x000fe200090f140b */
[----:B------:R-:W-:Y:S01]  /*0d40*/  IMAD.U32 R2, RZ, RZ, UR4 ;  /* 0x00000004ff027e24 */ /* 0x000fe2000f8e00ff */
[----:B------:R-:W-:-:S02]  /*0d50*/  @UP1 ULEA.HI.X UR9, UR12, UR9, UR7, 0x2, UP3 ;  /* 0x000000090c091291 */ /* 0x000fc400098f1407 */
[----:B------:R-:W-:Y:S01]  /*0d60*/  IMAD.U32 R6, RZ, RZ, UR8 ;  /* 0x00000008ff067e24 */ /* 0x000fe2000f8e00ff */
[----:B------:R-:W-:Y:S01]  /*0d70*/  ULDC UR7, c[0x0][0x448] ;  /* 0x0001120000077ab9 */ /* 0x000fe20000000800 */
[----:B------:R-:W-:Y:S01]  /*0d80*/  IMAD.U32 R3, RZ, RZ, UR5 ;  /* 0x00000005ff037e24 */ /* 0x000fe2000f8e00ff */
[----:B------:R-:W-:Y:S01]  /*0d90*/  ULDC.64 UR4, c[0x0][0x418] ;  /* 0x0001060000047ab9 */ /* 0x000fe20000000a00 */
[----:B------:R-:W-:Y:S01]  /*0da0*/  IMAD.U32 R7, RZ, RZ, UR9 ;  /* 0x00000009ff077e24 */ /* 0x000fe2000f8e00ff */
[----:B0-----:R-:W-:Y:S02]  /*0db0*/  USHF.L.U32 UR47, UR47, 0x7, URZ ;  /* 0x000000072f2f7899 */ /* 0x001fe4000800063f */
[----:B------:R-:W2:Y:S01]  /*0dc0*/  @P0 LDG.E R5, desc[UR44][R2.64] ;  /* 0x0000002c02050981 */ /* 0x000ea2000c1e1900 */
[----:B------:R-:W-:-:S03]  /*0dd0*/  ULDC UR13, c[0x0][0x2f0] ;  /* 0x0000bc00000d7ab9 */ /* 0x000fc60000000800 */
[----:B------:R-:W2:Y:S01]  /*0de0*/  @P1 LDG.E R0, desc[UR44][R6.64] ;  /* 0x0000002c06001981 */ /* 0x000ea2000c1e1900 */
[----:B------:R-:W-:Y:S01]  /*0df0*/  UISETP.NE.AND UP1, UPT, UR7, 0x1, UPT ;  /* 0x000000010700788c */ /* 0x000fe2000bf25270 */
[----:B------:R-:W-:Y:S01]  /*0e00*/  VIADD R19, R19, 0xffffff80 ;  /* 0xffffff8013137836 */ /* 0x000fe20000000000 */
[----:B------:R-:W-:Y:S02]  /*0e10*/  UISETP.NE.U32.AND UP0, UPT, UR4, URZ, UPT ;  /* 0x0000003f0400728c */ /* 0x000fe4000bf05070 */
[----:B------:R-:W-:Y:S02]  /*0e20*/  UIADD3 UR10, -UR43, 0x1, URZ ;  /* 0x000000012b0a7890 */ /* 0x000fe4000fffe13f */
[----:B------:R-:W-:Y:S02]  /*0e30*/  UISETP.NE.AND.EX UP0, UPT, UR5, URZ, UPT, UP0 ;  /* 0x0000003f0500728c */ /* 0x000fe4000bf05300 */
[----:B------:R-:W-:Y:S01]  /*0e40*/  UIADD3 UR7, UR47, 0x7f, URZ ;  /* 0x0000007f2f077890 */ /* 0x000fe2000fffe03f */
[----:B------:R-:W-:Y:S01]  /*0e50*/  ULDC.64 UR4, c[0x0][0x9e0] ;  /* 0x0002780000047ab9 */ /* 0x000fe20000000a00 */
[----:B------:R-:W-:-:S02]  /*0e60*/  USEL UR39, UR39, 0x1, UP0 ;  /* 0x0000000127277887 */ /* 0x000fc40008000000 */
[----:B------:R-:W-:Y:S02]  /*0e70*/  UISETP.GE.AND UP0, UPT, UR5, 0x1, UPT ;  /* 0x000000010500788c */ /* 0x000fe4000bf06270 */
[----:B------:R-:W-:Y:S01]  /*0e80*/  @UP1 UIADD3 UR8, UR47, 0x7f, URZ ;  /* 0x0000007f2f081890 */ /* 0x000fe2000fffe03f */
[----:B------:R-:W-:Y:S01]  /*0e90*/  @UP1 ULDC UR9, c[0x0][0x44c] ;  /* 0x0001130000091ab9 */ /* 0x000fe20000000800 */
[----:B------:R-:W-:Y:S02]  /*0ea0*/  @UP1 ULDC UR11, c[0x0][0x450] ;  /* 0x00011400000b1ab9 */ /* 0x000fe40000000800 */
[----:B------:R-:W-:Y:S01]  /*0eb0*/  UIMAD.WIDE.U32 UR8, UR8, UR9, URZ ;  /* 0x00000009080872a5 */ /* 0x000fe2000f8e003f */
[----:B------:R-:W-:Y:S01]  /*0ec0*/  PLOP3.LUT P1, PT, PT, PT, UP0, 0x80, 0x0 ;  /* 0x000000000000781c */ /* 0x000fe20003f2f008 */
[----:B------:R-:W-:Y:S02]  /*0ed0*/  UIMAD UR10, UR39, UR13, UR10 ;  /* 0x0000000d270a72a4 */ /* 0x000fe4000f8e020a */
[----:B------:R-:W-:-:S04]  /*0ee0*/  @UP1 USHF.R.U32.HI UR7, URZ, UR11, UR9 ;  /* 0x0000000b3f071299 */ /* 0x000fc80008011609 */
[----:B------:R-:W-:-:S03]  /*0ef0*/  UIADD3 UR10, UR10, UR7, URZ ;  /* 0x000000070a0a7290 */ /* 0x000fc6000fffe03f */
[----:B------:R-:W-:Y:S01]  /*0f00*/  ULDC UR7, c[0x0][0x988] ;  /* 0x0002620000077ab9 */ /* 0x000fe20000000800 */
[----:B------:R-:W-:Y:S01]  /*0f10*/  UIADD3 UR4, UR10, UR4, URZ ;  /* 0x000000040a047290 */ /* 0x000fe2000fffe03f */
[----:B--2---:R-:W-:-:S04]  /*0f20*/  FMUL.FTZ R0, R5, R0 ;  /* 0x0000000005007220 */ /* 0x004fc80000410000 */
[----:B------:R-:W-:Y:S01]  /*0f30*/  FMUL.FTZ R2, R0, UR7 ;  /* 0x0000000700027c20 */ /* 0x000fe20008410000 */
[----:B------:R-:W-:Y:S06]  /*0f40*/  @!P1 BRA `(.L_x_949) ;  /* 0x0000000000449947 */ /* 0x000fec0003800000 */
[----:B------:R-:W-:Y:S01]  /*0f50*/  ISETP.LT.AND P0, PT, RZ, UR10, PT ;  /* 0x0000000aff007c0c */ /* 0x000fe2000bf01270 */
[----:B------:R-:W-:-:S12]  /*0f60*/  UIADD3 UR7, UR10, -0x1, URZ ;  /* 0xffffffff0a077890 */ /* 0x000fd8000fffe03f */
[----:B------:R-:W-:Y:S05]  /*0f70*/  @P0 BRA `(.L_x_950) ;  /* 0x00000000001c0947 */ /* 0x000fea0003800000 */
[----:B------:R-:W-:Y:S02]  /*0f80*/  UISETP.NE.AND UP0, UPT, UR5, 0x1, UPT ;  /* 0x000000010500788c */ /* 0x000fe4000bf05270 */
[----:B------:R-:W-:-:S09]  /*0f90*/  UIADD3 UR7, -UR10, URZ, URZ ;  /* 0x0000003f0a077290 */ /* 0x000fd2000fffe13f */
[----:B------:R-:W-:Y:S02]  /*0fa0*/  @UP0 ULDC.64 UR10, c[0x0][0x9e8] ;  /* 0x00027a00000a0ab9 */ /* 0x000fe40000000a00 */
[----:B------:R-:W-:-:S04]  /*0fb0*/  UIMAD.WIDE.U32 UR8, UR7, UR10, URZ ;  /* 0x0000000a070872a5 */ /* 0x000fc8000f8e003f */
[----:B------:R-:W-:-:S04]  /*0fc0*/  @UP0 USHF.R.U32.HI UR7, URZ, UR11, UR9 ;  /* 0x0000000b3f070299 */ /* 0x000fc80008011609 */
[----:B------:R-:W-:Y:S01]  /*0fd0*/  ULOP3.LUT UR7, URZ, UR7, URZ, 0x33, !UPT ;  /* 0x000000073f077292 */ /* 0x000fe2000f8e333f */
[----:B------:R-:W-:Y:S11]  /*0fe0*/  BRA `(.L_x_951) ;  /* 0x0000000000107947 */ /* 0x000ff60003800000 */
.L_x_950:
[----:B------:R-:W-:-:S11]  /*0ff0*/  UISETP.NE.AND UP0, UPT, UR5, 0x1, UPT ;  /* 0x000000010500788c */ /* 0x000fd6000bf05270 */
[----:B------:R-:W-:Y:S02]  /*1000*/  @UP0 ULDC.64 UR10, c[0x0][0x9e8] ;  /* 0x00027a00000a0ab9 */ /* 0x000fe40000000a00 */
[----:B------:R-:W-:-:S04]  /*1010*/  UIMAD.WIDE.U32 UR8, UR7, UR10, URZ ;  /* 0x0000000a070872a5 */ /* 0x000fc8000f8e003f */
[----:B------:R-:W-:-:S12]  /*1020*/  @UP0 USHF.R.U32.HI UR7, URZ, UR11, UR9 ;  /* 0x0000000b3f070299 */ /* 0x000fd80008011609 */
.L_x_951:
[----:B------:R-:W-:-:S04]  /*1030*/  UIMAD UR7, UR7, UR5, UR5 ;  /* 0x00000005070772a4 */ /* 0x000fc8000f8e0205 */
[----:B------:R-:W-:-:S04]  /*1040*/  UISETP.LT.AND UP0, UPT, UR4, UR7, UPT ;  /* 0x000000070400728c */ /* 0x000fc8000bf01270 */
[----:B------:R-:W-:-:S12]  /*1050*/  USEL UR4, UR4, UR7, UP0 ;  /* 0x0000000704047287 */ /* 0x000fd80008000000 */
.L_x_949:
[----:B------:R-:W-:Y:S02]  /*1060*/  UIMAD UR7, UR39, UR13, 0x3f ;  /* 0x0000003f270774a4 */ /* 0x000fe4000f8e020d */
[----:B------:R-:W-:Y:S01]  /*1070*/  UIADD3 UR10, UR4, 0x3f, URZ ;  /* 0x0000003f040a7890 */ /* 0x000fe2000fffe03f */
[----:B------:R-:W-:Y:S01]  /*1080*/  @UP1 ULDC UR8, c[0x0][0x44c] ;  /* 0x0001130000081ab9 */ /* 0x000fe20000000800 */
[----:B------:R-:W-:Y:S01]  /*1090*/  @UP1 ULDC UR14, c[0x0][0x450] ;  /* 0x00011400000e1ab9 */ /* 0x000fe20000000800 */
[----:B------:R-:W-:Y:S02]  /*10a0*/  UIMAD.WIDE.U32 UR8, UR47, UR8, URZ ;  /* 0x000000082f0872a5 */ /* 0x000fe4000f8e003f */
[----:B------:R-:W-:Y:S02]  /*10b0*/  USHF.R.S32.HI UR4, URZ, 0x1f, UR7 ;  /* 0x0000001f3f047899 */ /* 0x000fe40008011407 */
[----:B------:R-:W-:Y:S01]  /*10c0*/  USHF.R.S32.HI UR11, URZ, 0x1f, UR10 ;  /* 0x0000001f3f0b7899 */ /* 0x000fe2000801140a */
[----:B------:R-:W-:Y:S01]  /*10d0*/  UMOV UR12, UR47 ;  /* 0x0000002f000c7c82 */ /* 0x000fe20008000000 */
[----:B------:R-:W-:-:S02]  /*10e0*/  UIMAD UR43, UR39, UR13, -UR43 ;  /* 0x0000000d272b72a4 */ /* 0x000fc4000f8e0a2b */
[----:B------:R-:W-:Y:S02]  /*10f0*/  @UP1 USHF.R.U32.HI UR12, URZ, UR14, UR9 ;  /* 0x0000000e3f0c1299 */ /* 0x000fe40008011609 */
[----:B------:R-:W-:Y:S02]  /*1100*/  ULEA.HI UR4, UR4, UR7, URZ, 0x6 ;  /* 0x0000000704047291 */ /* 0x000fe4000f8f303f */
[----:B------:R-:W-:Y:S02]  /*1110*/  ULEA.HI UR11, UR11, UR10, URZ, 0x6 ;  /* 0x0000000a0b0b7291 */ /* 0x000fe4000f8f303f */
[----:B------:R-:W-:Y:S02]  /*1120*/  UIADD3 UR7, UR43, UR12, URZ ;  /* 0x0000000c2b077290 */ /* 0x000fe4000fffe03f */
[----:B------:R-:W-:Y:S02]  /*1130*/  USHF.R.S32.HI UR4, URZ, 0x6, UR4 ;  /* 0x000000063f047899 */ /* 0x000fe40008011404 */
[----:B------:R-:W-:Y:S01]  /*1140*/  USHF.R.S32.HI UR11, URZ, 0x6, UR11 ;  /* 0x000000063f0b7899 */ /* 0x000fe2000801140b */
[----:B------:R-:W-:-:S02]  /*1150*/  ULDC UR8, c[0x0][0x9dc] ;  /* 0x0002770000087ab9 */ /* 0x000fc40000000800 */
[----:B------:R-:W-:Y:S02]  /*1160*/  UIADD3 UR8, UR7, -UR8, URZ ;  /* 0x8000000807087290 */ /* 0x000fe4000fffe03f */
[----:B------:R-:W-:-:S04]  /*1170*/  UISETP.LT.AND UP0, UPT, UR4, UR11, UPT ;  /* 0x0000000b0400728c */ /* 0x000fc8000bf01270 */
[----:B------:R-:W-:Y:S01]  /*1180*/  USEL UR4, UR4, UR11, UP0 ;  /* 0x0000000b04047287 */ /* 0x000fe20008000000 */
[----:B------:R-:W-:Y:S01]  /*1190*/  IMAD.U32 R0, RZ, RZ, UR8 ;  /* 0x00000008ff007e24 */ /* 0x000fe2000f8e00ff */
[----:B------:R-:W-:Y:S10]  /*11a0*/  @!P1 BRA `(.L_x_952) ;  /* 0x0000000000409947 */ /* 0x000ff40003800000 */
[----:B------:R-:W-:-:S06]  /*11b0*/  UISETP.GT.AND UP0, UPT, UR7, -0x1, UPT ;  /* 0xffffffff0700788c */ /* 0x000fcc000bf04270 */
[----:B------:R-:W-:-:S13]  /*11c0*/  PLOP3.LUT P0, PT, PT, PT, UP0, 0x80, 0x0 ;  /* 0x000000000000781c */ /* 0x000fda0003f0f008 */
[----:B------:R-:W-:Y:S05]  /*11d0*/  @P0 BRA `(.L_x_953) ;  /* 0x00000000001c0947 */ /* 0x000fea0003800000 */
[----:B------:R-:W-:Y:S02]  /*11e0*/  UISETP.NE.AND UP0, UPT, UR5, 0x1, UPT ;  /* 0x000000010500788c */ /* 0x000fe4000bf05270 */
[----:B------:R-:W-:-:S09]  /*11f0*/  ULOP3.LUT UR7, URZ, UR7, URZ, 0x33, !UPT ;  /* 0x000000073f077292 */ /* 0x000fd2000f8e333f */
[----:B------:R-:W-:Y:S02]  /*1200*/  @UP0 ULDC.64 UR10, c[0x0][0x9e8] ;  /* 0x00027a00000a0ab9 */ /* 0x000fe40000000a00 */
[----:B------:R-:W-:-:S04]  /*1210*/  UIMAD.WIDE.U32 UR8, UR7, UR10, URZ ;  /* 0x0000000a070872a5 */ /* 0x000fc8000f8e003f */
[----:B------:R-:W-:-:S04]  /*1220*/  @UP0 USHF.R.U32.HI UR7, URZ, UR11, UR9 ;  /* 0x0000000b3f070299 */ /* 0x000fc80008011609 */
[----:B------:R-:W-:Y:S01]  /*1230*/  ULOP3.LUT UR7, URZ, UR7, URZ, 0x33, !UPT ;  /* 0x000000073f077292 */ /* 0x000fe2000f8e333f */
[----:B------:R-:W-:Y:S11]  /*1240*/  BRA `(.L_x_954) ;  /* 0x0000000000107947 */ /* 0x000ff60003800000 */
.L_x_953:
[----:B------:R-:W-:-:S11]  /*1250*/  UISETP.NE.AND UP0, UPT, UR5, 0x1, UPT ;  /* 0x000000010500788c */ /* 0x000fd6000bf05270 */
[----:B------:R-:W-:Y:S02]  /*1260*/  @UP0 ULDC.64 UR10, c[0x0][0x9e8] ;  /* 0x00027a00000a0ab9 */ /* 0x000fe40000000a00 */
[----:B------:R-:W-:-:S04]  /*1270*/  UIMAD.WIDE.U32 UR8, UR7, UR10, URZ ;  /* 0x0000000a070872a5 */ /* 0x000fc8000f8e003f */
[----:B------:R-:W-:-:S12]  /*1280*/  @UP0 USHF.R.U32.HI UR7, URZ, UR11, UR9 ;  /* 0x0000000b3f070299 */ /* 0x000fd80008011609 */
.L_x_954:
[----:B------:R-:W-:-:S06]  /*1290*/  UIMAD UR5, UR7, UR5, URZ ;  /* 0x00000005070572a4 */ /* 0x000fcc000f8e023f */
[----:B------:R-:W-:-:S07]  /*12a0*/  VIMNMX R0, R0, UR5, !PT ;  /* 0x0000000500007c48 */ /* 0x000fce000ffe0100 */
.L_x_952:
[----:B------:R-:W-:Y:S01]  /*12b0*/  SHF.R.S32.HI R3, RZ, 0x1f, R0 ;  /* 0x0000001fff037819 */ /* 0x000fe20000011400 */
[----:B------:R-:W-:Y:S02]  /*12c0*/  USHF.R.U32.HI UR5, URZ, 0x10, UR6 ;  /* 0x000000103f057899 */ /* 0x000fe40008011606 */
[----:B------:R-:W-:Y:S01]  /*12d0*/  ULOP3.LUT UR6, UR6, 0xffff, URZ, 0xc0, !UPT ;  /* 0x0000ffff06067892 */ /* 0x000fe2000f8ec03f */
[----:B------:R-:W-:Y:S01]  /*12e0*/  LEA.HI R3, R3, R0, RZ, 0x6 ;  /* 0x0000000003037211 */ /* 0x000fe200078f30ff */
[----:B------:R-:W-:-:S03]  /*12f0*/  UISETP.NE.AND UP0, UPT, UR5, URZ, UPT ;  /* 0x0000003f0500728c */ /* 0x000fc6000bf05270 */
[----:B------:R-:W-:-:S04]  /*1300*/  SHF.R.S32.HI R3, RZ, 0x6, R3 ;  /* 0x00000006ff037819 */ /* 0x000fc80000011403 */
[----:B------:R-:W-:Y:S01]  /*1310*/  VIMNMX R16, RZ, R3, !PT ;  /* 0x00000003ff107248 */ /* 0x000fe20007fe0100 */
[----:B------:R-:W-:-:S03]  /*1320*/  IMAD.MOV.U32 R3, RZ, RZ, RZ ;  /* 0x000000ffff037224 */ /* 0x000fc600078e00ff */
[----:B------:R-:W-:Y:S01]  /*1330*/  ISETP.LT.AND P0, PT, R16, UR4, PT ;  /* 0x0000000410007c0c */ /* 0x000fe2000bf01270 */
[----:B------:R-:W-:-:S12]  /*1340*/  @!UP0 ULDC UR5, c[0x0][0x9f0] ;  /* 0x00027c0000058ab9 */ /* 0x000fd80000000800 */
[----:B------:R-:W-:Y:S05]  /*1350*/  @!P0 BRA `(.L_x_955) ;  /* 0x0000000000748947 */ /* 0x000fea0003800000 */
[----:B------:R-:W-:Y:S01]  /*1360*/  IMAD.U32 R7, RZ, RZ, UR5 ;  /* 0x00000005ff077e24 */ /* 0x000fe2000f8e00ff */
[----:B------:R-:W-:-:S04]  /*1370*/  UIADD3 UR7, UR5, -0x1, UR4 ;  /* 0xffffffff05077890 */ /* 0x000fc8000fffe004 */
[-C--:B------:R-:W-:Y:S02]  /*1380*/  IABS R6, R7.reuse ;  /* 0x0000000700067213 */ /* 0x080fe40000000000 */
[----:B------:R-:W-:Y:S02]  /*1390*/  IADD3 R0, -R16, UR7, RZ ;  /* 0x0000000710007c10 */ /* 0x000fe4000fffe1ff */
[----:B------:R-:W0:Y:S01]  /*13a0*/  I2F.RP R3, R6 ;  /* 0x0000000600037306 */ /* 0x000e220000209400 */
[----:B------:R-:W-:Y:S02]  /*13b0*/  IABS R10, R7 ;  /* 0x00000007000a7213 */ /* 0x000fe40000000000 */
[----:B------:R-:W-:Y:S02]  /*13c0*/  IABS R8, R0 ;  /* 0x0000000000087213 */ /* 0x000fe40000000000 */
[----:B------:R-:W-:-:S04]  /*13d0*/  LOP3.LUT R0, R0, UR5, RZ, 0x3c, !PT ;  /* 0x0000000500007c12 */ /* 0x000fc8000f8e3cff */
        /* <DEDUP_REMOVED lines=8> */
[----:B------:R-:W-:-:S04]  /*1460*/  IMAD.HI.U32 R5, R5, R7, R4 ;  /* 0x0000000705057227 */ /* 0x000fc800078e0004 */
[----:B------:R-:W-:-:S04]  /*1470*/  IMAD.MOV.U32 R4, RZ, RZ, R8 ;  /* 0x000000ffff047224 */ /* 0x000fc800078e0008 */
        /* <DEDUP_REMOVED lines=8> */
[----:B------:R-:W-:-:S04]  /*1500*/  IMAD.MOV.U32 R3, RZ, RZ, R5 ;  /* 0x000000ffff037224 */ /* 0x000fc800078e0005 */
[----:B------:R-:W-:Y:S01]  /*1510*/  @!P2 IMAD.MOV R3, RZ, RZ, -R3 ;  /* 0x000000ffff03a224 */ /* 0x000fe200078e0a03 */
[----:B------:R-:W-:-:S07]  /*1520*/  @!P1 LOP3.LUT R3, RZ, UR5, RZ, 0x33, !PT ;  /* 0x00000005ff039c12 */ /* 0x000fce000f8e33ff */
.L_x_955:
[----:B------:R-:W-:Y:S01]  /*1530*/  IMAD R16, R3, UR6, R16 ;  /* 0x0000000603107c24 */ /* 0x000fe2000f8e0210 */
[----:B------:R-:W-:Y:S02]  /*1540*/  PLOP3.LUT P0, PT, PT, PT, PT, 0x80, 0x0 ;  /* 0x000000000000781c */ /* 0x000fe40003f0f070 */
[----:B------:R-:W-:Y:S01]  /*1550*/  CS2R R28, SRZ ;  /* 0x00000000001c7805 */ /* 0x000fe2000001ff00 */
[----:B------:R-:W-:Y:S01]  /*1560*/  IMAD.MOV.U32 R0, RZ, RZ, RZ ;  /* 0x000000ffff007224 */ /* 0x000fe200078e00ff */
[----:B------:R-:W-:Y:S02]  /*1570*/  CS2R R24, SRZ ;  /* 0x0000000000187805 */ /* 0x000fe4000001ff00 */
[----:B------:R-:W-:Y:S02]  /*1580*/  VIADDMNMX R3, R16, R3, UR4, PT ;  /* 0x0000000410037e46 */ /* 0x000fe4000b800103 */
[----:B------:R-:W-:Y:S01]  /*1590*/  CS2R R30, SRZ ;  /* 0x00000000001e7805 */ /* 0x000fe2000001ff00 */
[----:B------:R-:W-:Y:S01]  /*15a0*/  IMAD.MOV.U32 R26, RZ, RZ, RZ ;  /* 0x000000ffff1a7224 */ /* 0x000fe200078e00ff */
[----:B------:R-:W-:-:S02]  /*15b0*/  CS2R R8, SRZ ;  /* 0x0000000000087805 */ /* 0x000fc4000001ff00 */
[----:B------:R-:W-:Y:S01]  /*15c0*/  R2UR UR50, R3 ;  /* 0x00000000033272ca */ /* 0x000fe200000e0000 */
[----:B------:R-:W-:Y:S01]  /*15d0*/  IMAD.MOV.U32 R3, RZ, RZ, RZ ;  /* 0x000000ffff037224 */ /* 0x000fe200078e00ff */
        /* <DEDUP_REMOVED lines=9> */
[----:B------:R-:W-:Y:S02]  /*1670*/  CS2R R52, SRZ ;  /* 0x0000000000347805 */ /* 0x000fe4000001ff00 */
[----:B------:R-:W-:Y:S02]  /*1680*/  CS2R R48, SRZ ;  /* 0x0000000000307805 */ /* 0x000fe4000001ff00 */
[----:B------:R-:W-:Y:S02]  /*1690*/  ISETP.LT.AND P1, PT, R16, UR50, PT ;  /* 0x0000003210007c0c */ /* 0x000fe4000bf21270 */
        /* <DEDUP_REMOVED lines=50> */
[----:B------:R-:W-:Y:S06]  /*19c0*/  @!P1 BRA `(.L_x_956) ;  /* 0x0000009c00a09947 */ /* 0x000fec0003800000 */
[----:B------:R-:W-:Y:S01]  /*19d0*/  SHF.R.S32.HI R18, RZ, 0x1f, R19 ;  /* 0x0000001fff127819 */ /* 0x000fe20000011413 */
[----:B------:R-:W0:Y:S01]  /*19e0*/  S2UR UR5, SR_CgaCtaId ;  /* 0x00000000000579c3 */ /* 0x000e220000008800 */
[----:B------:R-:W-:Y:S02]  /*19f0*/  UMOV UR41, 0x400 ;  /* 0x0000040000297882 */ /* 0x000fe40000000000 */
[----:B------:R-:W-:-:S04]  /*1a00*/  LEA.HI R22, R18, R19, RZ, 0x7 ;  /* 0x0000001312167211 */ /* 0x000fc800078f38ff */
[----:B------:R-:W-:-:S05]  /*1a10*/  SHF.R.S32.HI R23, RZ, 0x7, R22 ;  /* 0x00000007ff177819 */ /* 0x000fca0000011416 */
        /* <DEDUP_REMOVED lines=29> */
.L_x_957:
[----:B------:R-:W-:-:S04]  /*1bf0*/  SHF.L.U32 R0, RZ, 0x1f, RZ ;  /* 0x0000001fff007819 */ /* 0x000fc800000006ff */
[----:B------:R-:W0:Y:S02]  /*1c00*/  SYNCS.PHASECHK.TRANS64.TRYWAIT P0, [UR41+0x20800], R0 ;  /* 0x02080000ff0075a7 */ /* 0x000e240008000169 */
[----:B0-----:R-:W-:Y:S05]  /*1c10*/  @!P0 BRA `(.L_x_958) ;  /* 0x00000114007c8947 */ /* 0x001fea0003800000 */
.L_x_1099:
[----:B------:R-:W-:-:S06]  /*1c20*/  ULOP3.LUT UR4, UR38, 0x1, URZ, 0xfc, !UPT ;  /* 0x0000000126047892 */ /* 0x000fcc000f8efc3f */
[----:B0-----:R-:W-:-:S05]  /*1c30*/  IMAD.U32 R3, RZ, RZ, UR4 ;  /* 0x00000004ff037e24 */ /* 0x001fca000f8e00ff */
[----:B------:R-:W-:-:S13]  /*1c40*/  ISETP.NE.AND P4, PT, R3, 0x3, PT ;  /* 0x000000030300780c */ /* 0x000fda0003f85270 */
[----:B------:R-:W-:Y:S05]  /*1c50*/  @!P4 BRA `(.L_x_959) ;  /* 0x000000000004c947 */ /* 0x000fea0003800000 */
[----:B------:R-:W-:Y:S01]  /*1c60*/  BPT.TRAP 0x1 ;  /* 0x000000040000795c */ /* 0x000fe20000300000 */
.L_x_959:
[----:B------:R0:W1:Y:S01]  /*1c70*/  SYNCS.PHASECHK.TRANS64.TRYWAIT P0, [UR41+0x20830], R0 ;  /* 0x02083000ff0075a7 */ /* 0x0000620008000169 */
[----:B------:R-:W-:Y:S05]  /*1c80*/  @!P4 BRA `(.L_x_960) ;  /* 0x000000000004c947 */ /* 0x000fea0003800000 */
[----:B------:R-:W-:Y:S01]  /*1c90*/  BPT.TRAP 0x1 ;  /* 0x000000040000795c */ /* 0x000fe20000300000 */
.L_x_960:
[----:B------:R-:W2:Y:S01]  /*1ca0*/  S2R R3, SR_TID.X ;  /* 0x0000000000037919 */ /* 0x000ea20000002100 */
[----:B------:R-:W-:-:S05]  /*1cb0*/  IMAD.U32 R4, RZ, RZ, UR46 ;  /* 0x0000002eff047e24 */ /* 0x000fca000f8e00ff */
[----:B------:R-:W-:Y:S02]  /*1cc0*/  LOP3.LUT R4, R4, 0x10000, RZ, 0xfc, !PT ;  /* 0x0001000004047812 */ /* 0x000fe400078efcff */
[----:B--2---:R-:W-:-:S04]  /*1cd0*/  LOP3.LUT R3, R3, 0x7f, RZ, 0xc0, !PT ;  /* 0x0000007f03037812 */ /* 0x004fc800078ec0ff */
[----:B------:R-:W-:Y:S01]  /*1ce0*/  ISETP.NE.AND P5, PT, R3, RZ, PT ;  /* 0x000000ff0300720c */ /* 0x000fe20003fa5270 */
[----:B-1----:R-:W-:-:S12]  /*1cf0*/  @P0 BRA `(.L_x_961) ;  /* 0x0000000000080947 */ /* 0x002fd80003800000 */
[----:B------:R-:W1:Y:S02]  /*1d00*/  SYNCS.PHASECHK.TRANS64.TRYWAIT P0, [UR41+0x20830], R0 ;  /* 0x02083000ff0075a7 */ /* 0x000e640008000169 */
[----:B-1----:R-:W-:Y:S05]  /*1d10*/  @!P0 BRA `(.L_x_962) ;  /* 0x0000011400548947 */ /* 0x002fea0003800000 */
.L_x_961:
[----:B------:R-:W-:Y:S05]  /*1d20*/  WARPSYNC.ALL ;  /* 0x0000000000007948 */ /* 0x000fea0003800000 */
[----:B------:R-:W-:Y:S01]  /*1d30*/  IMAD.MOV.U32 R5, RZ, RZ, 0x40000040 ;  /* 0x40000040ff057424 */ /* 0x000fe200078e00ff */
[----:B------:R-:W-:Y:S01]  /*1d40*/  UIADD3 UR4, UR41, 0x18400, URZ ;  /* 0x0001840029047890 */ /* 0x000fe2000fffe03f */
[C---:B------:R-:W-:Y:S01]  /*1d50*/  R2UR UR8, R4.reuse ;  /* 0x00000000040872ca */ /* 0x040fe200000e0000 */
[----:B------:R-:W-:Y:S02]  /*1d60*/  WARPGROUP.ARRIVE ;  /* 0x00000000000079c5 */ /* 0x000fe40000000000 */
        /* <DEDUP_REMOVED lines=10> */
[----:B------:R-:W-:Y:S01]  /*1e10*/  LEA.HI R18, R18, R19, RZ, 0x2 ;  /* 0x0000001312127211 */ /* 0x000fe200078f10ff */
[----:B------:R-:W-:Y:S01]  /*1e20*/  UMOV UR15, 0x40000040 ;  /* 0x40000040000f7882 */ /* 0x000fe20000000000 */
[----:B------:R-:W-:Y:S01]  /*1e30*/  UMOV UR17, 0x40000040 ;  /* 0x4000004000117882 */ /* 0x000fe20000000000 */
[----:B------:R-:W-:Y:S01]  /*1e40*/  UIADD3 UR6, UR46, 0x2, URZ ;  /* 0x000000022e067890 */ /* 0x000fe2000fffe03f */
[C---:B------:R-:W-:Y:S01]  /*1e50*/  IMAD.IADD R22, R19.reuse, 0x1, -R22 ;  /* 0x0000000113167824 */ /* 0x040fe200078e0a16 */
[----:B------:R-:W-:Y:S01]  /*1e60*/  UIADD3 UR4, UR28, 0x2, URZ ;  /* 0x000000021c047890 */ /* 0x000fe2000fffe03f */
[----:B------:R-:W-:Y:S01]  /*1e70*/  LOP3.LUT R18, R18, 0xfffffffc, RZ, 0xc0, !PT ;  /* 0xfffffffc12127812 */ /* 0x000fe200078ec0ff */
[----:B------:R-:W-:Y:S01]  /*1e80*/  UMOV UR10, UR46 ;  /* 0x0000002e000a7c82 */ /* 0x000fe20008000000 */
[----:B------:R-:W-:Y:S01]  /*1e90*/  UIADD3 UR12, UR28, 0x6, URZ ;  /* 0x000000061c0c7890 */ /* 0x000fe2000fffe03f */
[----:B------:R-:W-:Y:S01]  /*1ea0*/  QGMMA.64x64x32.F32.E4M3.E4M3 R24, gdesc[UR8], RZ, !UPT, gsb0 ;  /* 0x00e00000081879f3 */ /* 0x000fe2000c0008ff */
[----:B------:R-:W-:Y:S01]  /*1eb0*/  UIADD3 UR8, UR28, 0x4, URZ ;  /* 0x000000041c087890 */ /* 0x000fe2000fffe03f */
[----:B-1----:R-:W-:Y:S01]  /*1ec0*/  SHF.R.S32.HI R3, RZ, 0x1f, R22 ;  /* 0x0000001fff037819 */ /* 0x002fe20000011416 */
[----:B------:R-:W-:Y:S01]  /*1ed0*/  UIADD3 UR10, UR46, 0x4, URZ ;  /* 0x000000042e0a7890 */ /* 0x000fe2000fffe03f */
[----:B------:R-:W-:Y:S01]  /*1ee0*/  IMAD.IADD R18, R19, 0x1, -R18 ;  /* 0x0000000113127824 */ /* 0x000fe200078e0a12 */
[----:B------:R-:W-:Y:S01]  /*1ef0*/  UMOV UR9, 0x40000040 ;  /* 0x4000004000097882 */ /* 0x000fe20000000000 */
[----:B------:R-:W-:Y:S01]  /*1f00*/  UMOV UR11, 0x40000040 ;  /* 0x40000040000b7882 */ /* 0x000fe20000000000 */
[----:B------:R-:W-:Y:S01]  /*1f10*/  UIADD3 UR14, UR46, 0x6, URZ ;  /* 0x000000062e0e7890 */ /* 0x000fe2000fffe03f */
[CC--:B0-----:R-:W-:Y:S01]  /*1f20*/  LEA.HI R0, R3.reuse, R22.reuse, RZ, 0x2 ;  /* 0x0000001603007211 */ /* 0x0c1fe200078f10ff */
[----:B------:R-:W-:Y:S01]  /*1f30*/  UIADD3 UR16, UR28, 0x400, URZ ;  /* 0x000004001c107890 */ /* 0x000fe2000fffe03f */
[----:B------:R-:W-:Y:S01]  /*1f40*/  LEA.HI R6, R3, R22, RZ, 0x5 ;  /* 0x0000001603067211 */ /* 0x000fe200078f28ff */
[----:B------:R-:W-:Y:S01]  /*1f50*/  UIADD3 UR18, UR46, 0x200, URZ ;  /* 0x000002002e127890 */ /* 0x000fe2000fffe03f */
[--C-:B------:R-:W-:Y:S01]  /*1f60*/  SHF.R.S32.HI R3, RZ, 0x2, R0.reuse ;  /* 0x00000002ff037819 */ /* 0x100fe20000011400 */
[----:B------:R-:W-:Y:S01]  /*1f70*/  UMOV UR19, 0x40000040 ;  /* 0x4000004000137882 */ /* 0x000fe20000000000 */
[----:B------:R-:W-:Y:S01]  /*1f80*/  UIADD3 UR20, UR28, 0x402, URZ ;  /* 0x000004021c147890 */ /* 0x000fe2000fffe03f */
[----:B------:R-:W-:Y:S01]  /*1f90*/  SHF.R.S32.HI R8, RZ, 0x1f, R0 ;  /* 0x0000001fff087819 */ /* 0x000fe20000011400 */
[----:B------:R-:W-:Y:S01]  /*1fa0*/  UIADD3 UR22, UR46, 0x202, URZ ;  /* 0x000002022e167890 */ /* 0x000fe2000fffe03f */
[----:B------:R-:W-:Y:S01]  /*1fb0*/  LEA.HI R7, R23, R23, RZ, 0x1 ;  /* 0x0000001717077211 */ /* 0x000fe200078f08ff */
[----:B------:R-:W-:Y:S01]  /*1fc0*/  UMOV UR21, 0x40000040 ;  /* 0x4000004000157882 */ /* 0x000fe20000000000 */
[----:B------:R-:W-:Y:S01]  /*1fd0*/  UMOV UR23, 0x40000040 ;  /* 0x4000004000177882 */ /* 0x000fe20000000000 */
[----:B------:R-:W-:Y:S01]  /*1fe0*/  UIADD3 UR24, UR28, 0x404, URZ ;  /* 0x000004041c187890 */ /* 0x000fe2000fffe03f */
[----:B------:R-:W-:Y:S01]  /*1ff0*/  SHF.R.S32.HI R6, RZ, 0x5, R6 ;  /* 0x00000005ff067819 */ /* 0x000fe20000011406 */
[----:B------:R-:W-:Y:S01]  /*2000*/  UIADD3 UR26, UR46, 0x204, URZ ;  /* 0x000002042e1a7890 */ /* 0x000fe2000fffe03f */
[-C--:B------:R-:W-:Y:S01]  /*2010*/  LEA.HI R8, R8, R3.reuse, RZ, 0x3 ;  /* 0x0000000308087211 */ /* 0x080fe200078f18ff */
[----:B------:R-:W-:Y:S01]  /*2020*/  UMOV UR25, 0x40000040 ;  /* 0x4000004000197882 */ /* 0x000fe20000000000 */
[----:B------:R-:W-:Y:S01]  /*2030*/  UMOV UR27, 0x40000040 ;  /* 0x40000040001b7882 */ /* 0x000fe20000000000 */
[----:B------:R-:W-:Y:S01]  /*2040*/  UIADD3 UR28, UR28, 0x406, URZ ;  /* 0x000004061c1c7890 */ /* 0x000fe2000fffe03f */
[----:B------:R-:W-:Y:S01]  /*2050*/  LOP3.LUT R10, R7, 0x3fffffe, RZ, 0xc0, !PT ;  /* 0x03fffffe070a7812 */ /* 0x000fe200078ec0ff */
[----:B------:R-:W-:Y:S01]  /*2060*/  UIADD3 UR30, UR46, 0x206, URZ ;  /* 0x000002062e1e7890 */ /* 0x000fe2000fffe03f */
[----:B------:R-:W-:Y:S01]  /*2070*/  LEA.HI R7, R18, R18, RZ, 0x1 ;  /* 0x0000001212077211 */ /* 0x000fe200078f08ff */
[----:B------:R-:W-:Y:S01]  /*2080*/  UMOV UR29, 0x40000040 ;  /* 0x40000040001d7882 */ /* 0x000fe20000000000 */
[----:B------:R-:W-:Y:S01]  /*2090*/  UMOV UR31, 0x40000040 ;  /* 0x40000040001f7882 */ /* 0x000fe20000000000 */
[----:B------:R-:W-:Y:S01]  /*20a0*/  LEA R6, R6, UR47, 0x4 ;  /* 0x0000002f06067c11 */ /* 0x000fe2000f8e20ff */
[----:B------:R-:W-:Y:S01]  /*20b0*/  IMAD.IADD R10, R23, 0x1, -R10 ;  /* 0x00000001170a7824 */ /* 0x000fe200078e0a0a */
[----:B------:R-:W-:Y:S01]  /*20c0*/  LOP3.LUT R8, R8, 0xfffffff8, RZ, 0xc0, !PT ;  /* 0xfffffff808087812 */ /* 0x000fe200078ec0ff */
[----:B------:R-:W0:Y:S01]  /*20d0*/  LDC.64 R12, c[0x0][0x9e0] ;  /* 0x00027800ff0c7b82 */ /* 0x000e220000000a00 */
[----:B------:R-:W-:Y:S01]  /*20e0*/  LOP3.LUT R7, R7, 0x1ffffffe, RZ, 0xc0, !PT ;  /* 0x1ffffffe07077812 */ /* 0x000fe200078ec0ff */
[----:B------:R-:W-:Y:S01]  /*20f0*/  ULDC UR54, c[0x0][0x2f0] ;  /* 0x0000bc0000367ab9 */ /* 0x000fe20000000800 */
[----:B------:R-:W-:Y:S01]  /*2100*/  IADD3 R3, R6, R3, -R8 ;  /* 0x0000000306037210 */ /* 0x000fe20007ffe808 */
[----:B------:R-:W-:Y:S01]  /*2110*/  IMAD.U32 R14, RZ, RZ, UR54 ;  /* 0x00000036ff0e7e24 */ /* 0x000fe2000f8e00ff */
[----:B------:R-:W-:Y:S01]  /*2120*/  ULDC UR48, c[0x0][0x9dc] ;  /* 0x0002770000307ab9 */ /* 0x000fe20000000800 */
[----:B------:R-:W-:Y:S01]  /*2130*/  IMAD.IADD R7, R18, 0x1, -R7 ;  /* 0x0000000112077824 */ /* 0x000fe200078e0a07 */
[----:B------:R-:W-:Y:S01]  /*2140*/  ULDC UR53, c[0x0][0x288] ;  /* 0x0000a20000357ab9 */ /* 0x000fe20000000800 */
[----:B------:R-:W-:Y:S01]  /*2150*/  IMAD R10, R10, 0x40, R3 ;  /* 0x000000400a0a7824 */ /* 0x000fe200078e0203 */
[----:B------:R-:W-:Y:S01]  /*2160*/  LOP3.LUT R3, R0, 0x7ffffffc, RZ, 0xc0, !PT ;  /* 0x7ffffffc00037812 */ /* 0x000fe200078ec0ff */
[----:B------:R-:W-:Y:S01]  /*2170*/  IMAD.U32 R9, RZ, RZ, UR41 ;  /* 0x00000029ff097e24 */ /* 0x000fe2000f8e00ff */
[----:B------:R-:W-:Y:S01]  /*2180*/  ULOP3.LUT UR48, URZ, UR48, URZ, 0x33, !UPT ;  /* 0x000000303f307292 */ /* 0x000fe2000f8e333f */
[----:B------:R-:W-:-:S02]  /*2190*/  IMAD R7, R7, 0x8, R10 ;  /* 0x0000000807077824 */ /* 0x000fc400078e020a */
[----:B------:R-:W-:Y:S02]  /*21a0*/  @!P5 VIADD R0, R9, 0x20840 ;  /* 0x000208400900d836 */ /* 0x000fe40000000000 */
[----:B------:R-:W-:-:S03]  /*21b0*/  IMAD.MOV.U32 R8, RZ, RZ, R7 ;  /* 0x000000ffff087224 */ /* 0x000fc600078e0007 */
[----:B------:R-:W-:Y:S02]  /*21c0*/  @!P5 PRMT R0, RZ, 0x654, R0 ;  /* 0x00000654ff00d816 */ /* 0x000fe40000000000 */
[----:B0-----:R-:W-:Y:S01]  /*21d0*/  ISETP.GE.AND P6, PT, R13, 0x1, PT ;  /* 0x000000010d00780c */ /* 0x001fe20003fc6270 */
[----:B------:R-:W-:Y:S02]  /*21e0*/  WARPGROUP.DEPBAR.LE gsb0, 0x0 ;  /* 0x00008000000079c5 */ /* 0x000fe40000010000 */
[----:B------:R-:W-:-:S06]  /*21f0*/  WARPGROUP.ARRIVE ;  /* 0x00000000000079c5 */ /* 0x000fcc0000000000 */
[----:B------:R-:W-:Y:S01]  /*2200*/  QGMMA.64x64x32.F32.E4M3.E4M3 R24, gdesc[UR4], R24, gsb0 ;  /* 0x00e00000041879f3 */ /* 0x000fe20008000818 */
[----:B------:R-:W-:Y:S02]  /*2210*/  ULDC UR6, c[0x0][0x448] ;  /* 0x0001120000067ab9 */ /* 0x000fe40000000800 */
[----:B------:R-:W-:-:S03]  /*2220*/  UISETP.NE.AND UP0, UPT, UR6, 0x1, UPT ;  /* 0x000000010600788c */ /* 0x000fc6000bf05270 */
[----:B------:R-:W-:Y:S02]  /*2230*/  UMOV UR6, 0xffffffc0 ;  /* 0xffffffc000067882 */ /* 0x000fe40000000000 */
[----:B------:R-:W-:Y:S01]  /*2240*/  UIMAD UR6, UR50, UR6, 0x40 ;  /* 0x00000040320674a4 */ /* 0x000fe2000f8e0206 */
[----:B------:R-:W-:Y:S02]  /*2250*/  PLOP3.LUT P0, PT, PT, PT, UP0, 0x80, 0x0 ;  /* 0x000000000000781c */ /* 0x000fe40003f0f008 */
[----:B------:R-:W-:-:S03]  /*2260*/  PLOP3.LUT P1, PT, PT, PT, UP0, 0x80, 0x0 ;  /* 0x000000000000781c */ /* 0x000fc60003f2f008 */
[----:B------:R-:W-:-:S08]  /*2270*/  @UP0 ULDC UR7, c[0x0][0x44c] ;  /* 0x0001130000070ab9 */ /* 0x000fd00000000800 */
[----:B------:R-:W-:Y:S01]  /*2280*/  @P0 IMAD.HI.U32 R6, R7, UR7, RZ ;  /* 0x0000000707060c27 */ /* 0x000fe2000f8e00ff */
[----:B------:R-:W-:Y:S01]  /*2290*/  UIADD3 UR7, UR6, 0x1, URZ ;  /* 0x0000000106077890 */ /* 0x000fe2000fffe03f */
[----:B------:R-:W-:Y:S02]  /*22a0*/  WARPGROUP.DEPBAR.LE gsb0, 0x0 ;  /* 0x00008000000079c5 */ /* 0x000fe40000010000 */
[----:B------:R-:W-:-:S06]  /*22b0*/  WARPGROUP.ARRIVE ;  /* 0x00000000000079c5 */ /* 0x000fcc0000000000 */
[----:B------:R-:W-:Y:S01]  /*22c0*/  QGMMA.64x64x32.F32.E4M3.E4M3 R24, gdesc[UR8], R24, gsb0 ;  /* 0x00e00000081879f3 */ /* 0x000fe20008000818 */
[----:B------:R-:W-:Y:S02]  /*22d0*/  @UP0 ULDC UR10, c[0x0][0x450] ;  /* 0x00011400000a0ab9 */ /* 0x000fe40000000800 */
[----:B------:R-:W-:Y:S01]  /*22e0*/  @P1 SHF.R.U32.HI R8, RZ, UR10, R6 ;  /* 0x0000000aff081c19 */ /* 0x000fe20008011606 */
[----:B------:R-:W-:Y:S02]  /*22f0*/  IMAD.IADD R6, R22, 0x1, -R3 ;  /* 0x0000000116067824 */ /* 0x000fe400078e0a03 */
[----:B------:R-:W-:Y:S01]  /*2300*/  IMAD.U32 R3, RZ, RZ, UR7 ;  /* 0x00000007ff037e24 */ /* 0x000fe2000f8e00ff */
[----:B------:R-:W-:Y:S01]  /*2310*/  UIMAD UR7, UR39, UR54, UR6 ;  /* 0x00000036270772a4 */ /* 0x000fe2000f8e0206 */
[----:B------:R-:W0:Y:S02]  /*2320*/  SHFL.IDX PT, R10, R8, RZ, 0x1c1f ;  /* 0x001c1fff080a7589 */ /* 0x000e2400000e0000 */
[----:B------:R-:W-:-:S03]  /*2330*/  IMAD R3, R6, -0x2, R3 ;  /* 0xfffffffe06037824 */ /* 0x000fc600078e0203 */
[----:B------:R-:W-:Y:S02]  /*2340*/  IMAD.U32 R11, RZ, RZ, UR7 ;  /* 0x00000007ff0b7e24 */ /* 0x000fe4000f8e00ff */
[----:B------:R-:W-:Y:S02]  /*2350*/  IMAD R3, R14, UR39, R3 ;  /* 0x000000270e037c24 */ /* 0x000fe4000f8e0203 */
[----:B------:R-:W-:Y:S02]  /*2360*/  IMAD R11, R6, -0x2, R11 ;  /* 0xfffffffe060b7824 */ /* 0x000fe400078e020b */
[----:B------:R-:W-:-:S04]  /*2370*/  VIADD R3, R3, -UR53 ;  /* 0x8000003503037c36 */ /* 0x000fc80008000000 */
[C---:B------:R-:W-:Y:S02]  /*2380*/  IMAD.IADD R14, R3.reuse, 0x1, R12 ;  /* 0x00000001030e7824 */ /* 0x040fe400078e020c */
[----:B------:R-:W-:-:S04]  /*2390*/  VIADD R15, R3, UR48 ;  /* 0x00000030030f7c36 */ /* 0x000fc80008000000 */
[----:B0-----:R-:W-:Y:S01]  /*23a0*/  IMAD.IADD R3, R15, 0x1, R10 ;  /* 0x000000010f037824 */ /* 0x001fe200078e020a */
[----:B------:R-:W-:Y:S02]  /*23b0*/  WARPGROUP.DEPBAR.LE gsb0, 0x0 ;  /* 0x00008000000079c5 */ /* 0x000fe40000010000 */
[----:B------:R-:W-:-:S06]  /*23c0*/  WARPGROUP.ARRIVE ;  /* 0x00000000000079c5 */ /* 0x000fcc0000000000 */
[----:B------:R-:W-:Y:S01]  /*23d0*/  QGMMA.64x64x32.F32.E4M3.E4M3 R24, gdesc[UR12], R24, gsb0 ;  /* 0x00e000000c1879f3 */ /* 0x000fe20008000818 */
[----:B------:R-:W-:Y:S02]  /*23e0*/  ULEA UR14, UR50, 0xffffffc0, 0x6 ;  /* 0xffffffc0320e7891 */ /* 0x000fe4000f8e303f */
[----:B------:R-:W-:Y:S02]  /*23f0*/  WARPGROUP.DEPBAR.LE gsb0, 0x0 ;  /* 0x00008000000079c5 */ /* 0x000fe40000010000 */
[----:B------:R-:W-:-:S06]  /*2400*/  WARPGROUP.ARRIVE ;  /* 0x00000000000079c5 */ /* 0x000fcc0000000000 */
[----:B------:R-:W-:Y:S03]  /*2410*/  QGMMA.64x64x32.F32.E4M3.E4M3 R24, gdesc[UR16], R24, gsb0 ;  /* 0x00e00000101879f3 */ /* 0x000fe60008000818 */
        /* <DEDUP_REMOVED lines=10> */
[----:B------:R0:W-:Y:S02]  /*24c0*/  @!P5 SYNCS.ARRIVE.TRANS64.RED.A1T0 RZ, [R0+URZ], RZ ;  /* 0x000000ff00ffd9a7 */ /* 0x0001e4000810043f */
[----:B0-----:R-:W-:Y:S01]  /*24d0*/  VIADDMNMX R0, R10, R14, R11, PT ;  /* 0x0000000e0a007246 */ /* 0x001fe2000380010b */
[----:B------:R-:W-:Y:S06]  /*24e0*/  @!P6 BRA `(.L_x_963) ;  /* 0x000000000058e947 */ /* 0x000fec0003800000 */
[----:B------:R-:W-:Y:S01]  /*24f0*/  IMAD.U32 R9, RZ, RZ, UR54 ;  /* 0x00000036ff097e24 */ /* 0x000fe2000f8e00ff */
[----:B------:R-:W-:Y:S03]  /*2500*/  BSSY B0, `(.L_x_964) ;  /* 0x0000010000007945 */ /* 0x000fe60003800000 */
[----:B------:R-:W-:-:S04]  /*2510*/  IMAD R9, R9, UR39, R10 ;  /* 0x0000002709097c24 */ /* 0x000fc8000f8e020a */
[----:B------:R-:W-:-:S05]  /*2520*/  VIADD R9, R9, -UR53 ;  /* 0x8000003509097c36 */ /* 0x000fca0008000000 */
[----:B------:R-:W-:-:S13]  /*2530*/  ISETP.GT.AND P0, PT, R9, -0x1, PT ;  /* 0xffffffff0900780c */ /* 0x000fda0003f04270 */
[----:B------:R-:W-:Y:S05]  /*2540*/  @P0 BRA `(.L_x_965) ;  /* 0x00000000001c0947 */ /* 0x000fea0003800000 */
[----:B------:R-:W-:Y:S02]  /*2550*/  ISETP.NE.AND P0, PT, R13, 0x1, PT ;  /* 0x000000010d00780c */ /* 0x000fe40003f05270 */
[----:B------:R-:W-:-:S11]  /*2560*/  LOP3.LUT R9, RZ, R9, RZ, 0x33, !PT ;  /* 0x00000009ff097212 */ /* 0x000fd600078e33ff */
[----:B------:R-:W0:Y:S02]  /*2570*/  @P0 LDC.64 R18, c[0x0][0x9e8] ;  /* 0x00027a00ff120b82 */ /* 0x000e240000000a00 */
[----:B0-----:R-:W-:-:S05]  /*2580*/  @P0 IMAD.HI.U32 R10, R9, R18, RZ ;  /* 0x00000012090a0227 */ /* 0x001fca00078e00ff */
[----:B------:R-:W-:-:S04]  /*2590*/  @P0 SHF.R.U32.HI R9, RZ, R19, R10 ;  /* 0x00000013ff090219 */ /* 0x000fc8000001160a */
[----:B------:R-:W-:Y:S01]  /*25a0*/  LOP3.LUT R9, RZ, R9, RZ, 0x33, !PT ;  /* 0x00000009ff097212 */ /* 0x000fe200078e33ff */
[----:B------:R-:W-:Y:S06]  /*25b0*/  BRA `(.L_x_966) ;  /* 0x0000000000107947 */ /* 0x000fec0003800000 */
.L_x_965:
[----:B------:R-:W-:-:S13]  /*25c0*/  ISETP.NE.AND P0, PT, R13, 0x1, PT ;  /* 0x000000010d00780c */ /* 0x000fda0003f05270 */
[----:B------:R-:W0:Y:S02]  /*25d0*/  @P0 LDC.64 R18, c[0x0][0x9e8] ;  /* 0x00027a00ff120b82 */ /* 0x000e240000000a00 */
[----:B0-----:R-:W-:-:S05]  /*25e0*/  @P0 IMAD.HI.U32 R10, R9, R18, RZ ;  /* 0x00000012090a0227 */ /* 0x001fca00078e00ff */
[----:B------:R-:W-:-:S07]  /*25f0*/  @P0 SHF.R.U32.HI R9, RZ, R19, R10 ;  /* 0x00000013ff090219 */ /* 0x000fce000001160a */
.L_x_966:
[----:B------:R-:W-:Y:S05]  /*2600*/  BSYNC B0 ;  /* 0x0000000000007941 */ /* 0x000fea0003800000 */
.L_x_964:
[----:B------:R-:W-:-:S04]  /*2610*/  IMAD R9, R9, R13, -UR14 ;  /* 0x8000000e09097e24 */ /* 0x000fc8000f8e020d */
[----:B------:R-:W-:-:S05]  /*2620*/  IMAD R10, R6, -0x2, R9 ;  /* 0xfffffffe060a7824 */ /* 0x000fca00078e0209 */
[----:B------:R-:W-:Y:S02]  /*2630*/  VIMNMX R3, R3, R10, !PT ;  /* 0x0000000a03037248 */ /* 0x000fe40007fe0100 */
[----:B------:R-:W-:-:S07]  /*2640*/  VIADDMNMX R0, R10, R13, R0, PT ;  /* 0x0000000d0a007246 */ /* 0x000fce0003800100 */
.L_x_963:
[----:B------:R-:W-:Y:S01]  /*2650*/  UISETP.GE.AND UP1, UPT, UR6, 0x2, UPT ;  /* 0x000000020600788c */ /* 0x000fe2000bf26270 */
[----:B------:R-:W0:Y:S01]  /*2660*/  SHFL.IDX PT, R8, R8, 0x1, 0x1c1f ;  /* 0x003c1f0008087f89 */ /* 0x000e2200000e0000 */
[----:B------:R-:W-:Y:S02]  /*2670*/  UISETP.GE.AND UP4, UPT, UR6, 0x9, UPT ;  /* 0x000000090600788c */ /* 0x000fe4000bf86270 */
[----:B------:R-:W-:Y:S02]  /*2680*/  UISETP.GE.AND UP2, UPT, UR6, 0x1, UPT ;  /* 0x000000010600788c */ /* 0x000fe4000bf46270 */
[----:B------:R-:W-:Y:S01]  /*2690*/  PLOP3.LUT P1, PT, PT, PT, UP1, 0x40, 0x0 ;  /* 0x000000000000781c */ /* 0x000fe20003f2e818 */
[----:B------:R-:W-:Y:S01]  /*26a0*/  UP2UR UR10, UPR, URZ, 0x2 ;  /* 0x000000023f0a7883 */ /* 0x000fe20008000000 */
[----:B------:R-:W-:Y:S01]  /*26b0*/  PLOP3.LUT P0, PT, PT, PT, UP4, 0x40, 0x0 ;  /* 0x000000000000781c */ /* 0x000fe20003f0e848 */
[----:B------:R-:W-:Y:S01]  /*26c0*/  UISETP.GE.AND UP1, UPT, UR6, 0x12, UPT ;  /* 0x000000120600788c */ /* 0x000fe2000bf26270 */
[C---:B------:R-:W-:Y:S01]  /*26d0*/  ISETP.GT.AND P1, PT, R3.reuse, 0x1, P1 ;  /* 0x000000010300780c */ /* 0x040fe20000f24270 */
[----:B------:R-:W-:Y:S01]  /*26e0*/  UISETP.GE.AND UP3, UPT, UR6, 0xa, UPT ;  /* 0x0000000a0600788c */ /* 0x000fe2000bf66270 */
[----:B------:R-:W-:Y:S01]  /*26f0*/  PLOP3.LUT P2, PT, PT, PT, UP2, 0x40, 0x0 ;  /* 0x000000000000781c */ /* 0x000fe20003f4e828 */
[----:B------:R-:W-:Y:S01]  /*2700*/  UP2UR UR19, UPR, URZ, 0x2 ;  /* 0x000000023f137883 */ /* 0x000fe20008000000 */
[C---:B------:R-:W-:Y:S01]  /*2710*/  ISETP.LT.OR P1, PT, R0.reuse, 0x2, P1 ;  /* 0x000000020000780c */ /* 0x040fe20000f21670 */
[----:B------:R-:W-:Y:S01]  /*2720*/  UP2UR UR11, UPR, URZ, 0x4 ;  /* 0x000000043f0b7883 */ /* 0x000fe20008000000 */
[C---:B------:R-:W-:Y:S01]  /*2730*/  ISETP.GT.AND P0, PT, R3.reuse, 0x8, P0 ;  /* 0x000000080300780c */ /* 0x040fe20000704270 */
[----:B------:R-:W-:Y:S01]  /*2740*/  UISETP.GE.AND UP2, UPT, UR6, 0x11, UPT ;  /* 0x000000110600788c */ /* 0x000fe2000bf46270 */
[----:B------:R-:W-:Y:S01]  /*2750*/  ISETP.GT.AND P2, PT, R3, RZ, P2 ;  /* 0x000000ff0300720c */ /* 0x000fe20001744270 */
[----:B------:R-:W-:Y:S01]  /*2760*/  UP2UR UR7, UPR, URZ, 0x10 ;  /* 0x000000103f077883 */ /* 0x000fe20008000000 */
[----:B------:R-:W-:Y:S01]  /*2770*/  FSEL R57, R25, -INF , !P1 ;  /* 0xff80000019397808 */ /* 0x000fe20004800000 */
[----:B------:R-:W-:Y:S01]  /*2780*/  UP2UR UR18, UPR, URZ, 0x4 ;  /* 0x000000043f127883 */ /* 0x000fe20008000000 */
[----:B------:R-:W-:Y:S01]  /*2790*/  PLOP3.LUT P1, PT, PT, PT, UP1, 0x40, 0x0 ;  /* 0x000000000000781c */ /* 0x000fe20003f2e818 */
[----:B------:R-:W-:Y:S01]  /*27a0*/  UISETP.GE.AND UP1, UPT, UR6, 0x19, UPT ;  /* 0x000000190600788c */ /* 0x000fe2000bf26270 */
[----:B------:R-:W-:Y:S01]  /*27b0*/  PLOP3.LUT P3, PT, PT, PT, UP3, 0x40, 0x0 ;  /* 0x000000000000781c */ /* 0x000fe20003f6e838 */
[----:B------:R-:W-:Y:S01]  /*27c0*/  UP2UR UR15, UPR, URZ, 0x8 ;  /* 0x000000083f0f7883 */ /* 0x000fe20008000000 */
[C---:B------:R-:W-:Y:S01]  /*27d0*/  ISETP.LT.OR P0, PT, R0.reuse, 0x9, P0 ;  /* 0x000000090000780c */ /* 0x040fe20000701670 */
[----:B------:R-:W-:Y:S01]  /*27e0*/  UP2UR UR22, UPR, URZ, 0x2 ;  /* 0x000000023f167883 */ /* 0x000fe20008000000 */
[----:B------:R-:W-:Y:S01]  /*27f0*/  ISETP.LT.OR P2, PT, R0, 0x1, P2 ;  /* 0x000000010000780c */ /* 0x000fe20001741670 */
[----:B------:R-:W-:Y:S01]  /*2800*/  UISETP.GE.AND UP3, UPT, UR6, 0x31, UPT ;  /* 0x000000310600788c */ /* 0x000fe2000bf66270 */
[C---:B------:R-:W-:Y:S01]  /*2810*/  ISETP.GT.AND P3, PT, R3.reuse, 0x9, P3 ;  /* 0x000000090300780c */ /* 0x040fe20001f64270 */
[----:B------:R-:W-:Y:S01]  /*2820*/  UISETP.GE.AND UP4, UPT, UR6, 0x32, UPT ;  /* 0x000000320600788c */ /* 0x000fe2000bf86270 */
[----:B------:R-:W-:Y:S01]  /*2830*/  FSEL R59, R28, -INF , !P0 ;  /* 0xff8000001c3b7808 */ /* 0x000fe20004000000 */
[----:B------:R-:W-:Y:S01]  /*2840*/  UISETP.GE.AND UP5, UPT, UR6, 0x39, UPT ;  /* 0x000000390600788c */ /* 0x000fe2000bfa6270 */
[----:B------:R-:W-:Y:S01]  /*2850*/  FSEL R24, R24, -INF , !P2 ;  /* 0xff80000018187808 */ /* 0x000fe20005000000 */
[----:B------:R-:W-:Y:S01]  /*2860*/  UISETP.GE.AND UP6, UPT, UR6, 0x3a, UPT ;  /* 0x0000003a0600788c */ /* 0x000fe2000bfc6270 */
[----:B------:R-:W-:Y:S01]  /*2870*/  PLOP3.LUT P0, PT, PT, PT, UP1, 0x40, 0x0 ;  /* 0x000000000000781c */ /* 0x000fe20003f0e818 */
[----:B------:R-:W-:Y:S01]  /*2880*/  UISETP.GE.AND UP1, UPT, UR6, 0x1a, UPT ;  /* 0x0000001a0600788c */ /* 0x000fe2000bf26270 */
[----:B------:R-:W-:Y:S01]  /*2890*/  PLOP3.LUT P2, PT, PT, PT, UP2, 0x40, 0x0 ;  /* 0x000000000000781c */ /* 0x000fe20003f4e828 */
[----:B------:R-:W-:Y:S01]  /*28a0*/  UISETP.GE.AND UP2, UPT, UR6, 0x2a, UPT ;  /* 0x0000002a0600788c */ /* 0x000fe2000bf46270 */
[----:B------:R-:W-:Y:S01]  /*28b0*/  ISETP.LT.OR P3, PT, R0, 0xa, P3 ;  /* 0x0000000a0000780c */ /* 0x000fe20001f61670 */
[----:B------:R-:W-:Y:S01]  /*28c0*/  UP2UR UR23, UPR, URZ, 0x2 ;  /* 0x000000023f177883 */ /* 0x000fe20008000000 */
[----:B------:R-:W-:-:S02]  /*28d0*/  ISETP.GT.AND P2, PT, R3, 0x10, P2 ;  /* 0x000000100300780c */ /* 0x000fc40001744270 */
[----:B------:R-:W-:Y:S02]  /*28e0*/  FSEL R61, R29, -INF , !P3 ;  /* 0xff8000001d3d7808 */ /* 0x000fe40005800000 */
[----:B------:R-:W-:Y:S01]  /*28f0*/  PLOP3.LUT P3, PT, PT, PT, UP1, 0x40, 0x0 ;  /* 0x000000000000781c */ /* 0x000fe20003f6e818 */
[----:B------:R-:W-:Y:S01]  /*2900*/  UISETP.GE.AND UP1, UPT, UR6, 0x21, UPT ;  /* 0x000000210600788c */ /* 0x000fe2000bf26270 */
[----:B------:R-:W-:Y:S02]  /*2910*/  ISETP.LT.OR P2, PT, R0, 0x11, P2 ;  /* 0x000000110000780c */ /* 0x000fe40001741670 */
[----:B------:R-:W-:Y:S01]  /*2920*/  ISETP.GT.AND P1, PT, R3, 0x11, P1 ;  /* 0x000000110300780c */ /* 0x000fe20000f24270 */
[----:B------:R-:W-:Y:S01]  /*2930*/  UP2UR UR26, UPR, URZ, 0x2 ;  /* 0x000000023f1a7883 */ /* 0x000fe20008000000 */
[----:B------:R-:W-:Y:S02]  /*2940*/  FSEL R22, R32, -INF , !P2 ;  /* 0xff80000020167808 */ /* 0x000fe40005000000 */
[----:B------:R-:W-:Y:S01]  /*2950*/  PLOP3.LUT P2, PT, PT, PT, UP1, 0x40, 0x0 ;  /* 0x000000000000781c */ /* 0x000fe20003f4e818 */
[----:B------:R-:W-:Y:S01]  /*2960*/  UISETP.GE.AND UP1, UPT, UR6, 0x22, UPT ;  /* 0x000000220600788c */ /* 0x000fe2000bf26270 */
[----:B------:R-:W-:-:S02]  /*2970*/  ISETP.LT.OR P1, PT, R0, 0x12, P1 ;  /* 0x000000120000780c */ /* 0x000fc40000f21670 */
[C---:B------:R-:W-:Y:S01]  /*2980*/  ISETP.GT.AND P0, PT, R3.reuse, 0x18, P0 ;  /* 0x000000180300780c */ /* 0x040fe20000704270 */
[----:B------:R-:W-:Y:S01]  /*2990*/  UP2UR UR27, UPR, URZ, 0x2 ;  /* 0x000000023f1b7883 */ /* 0x000fe20008000000 */
[----:B------:R-:W-:Y:S02]  /*29a0*/  ISETP.GT.AND P3, PT, R3, 0x19, P3 ;  /* 0x000000190300780c */ /* 0x000fe40001f64270 */
[----:B------:R-:W-:Y:S02]  /*29b0*/  FSEL R28, R33, -INF , !P1 ;  /* 0xff800000211c7808 */ /* 0x000fe40004800000 */
[----:B------:R-:W-:Y:S01]  /*29c0*/  PLOP3.LUT P1, PT, PT, PT, UP1, 0x40, 0x0 ;  /* 0x000000000000781c */ /* 0x000fe20003f2e818 */
[----:B------:R-:W-:Y:S01]  /*29d0*/  UISETP.GE.AND UP1, UPT, UR6, 0x29, UPT ;  /* 0x000000290600788c */ /* 0x000fe2000bf26270 */
[C---:B------:R-:W-:Y:S02]  /*29e0*/  ISETP.LT.OR P0, PT, R0.reuse, 0x19, P0 ;  /* 0x000000190000780c */ /* 0x040fe40000701670 */
[----:B------:R-:W-:-:S02]  /*29f0*/  ISETP.LT.OR P3, PT, R0, 0x1a, P3 ;  /* 0x0000001a0000780c */ /* 0x000fc40001f61670 */
[----:B------:R-:W-:Y:S02]  /*2a00*/  FSEL R36, R36, -INF , !P0 ;  /* 0xff80000024247808 */ /* 0x000fe40004000000 */
[----:B------:R-:W-:Y:S02]  /*2a10*/  FSEL R32, R37, -INF , !P3 ;  /* 0xff80000025207808 */ /* 0x000fe40005800000 */
[----:B------:R-:W-:Y:S02]  /*2a20*/  PLOP3.LUT P0, PT, PT, PT, UP1, 0x40, 0x0 ;  /* 0x000000000000781c */ /* 0x000fe40003f0e818 */
[----:B------:R-:W-:Y:S02]  /*2a30*/  PLOP3.LUT P3, PT, PT, PT, UP2, 0x40, 0x0 ;  /* 0x000000000000781c */ /* 0x000fe40003f6e828 */
[C---:B------:R-:W-:Y:S02]  /*2a40*/  ISETP.GT.AND P2, PT, R3.reuse, 0x20, P2 ;  /* 0x000000200300780c */ /* 0x040fe40001744270 */
[----:B------:R-:W-:-:S02]  /*2a50*/  ISETP.GT.AND P1, PT, R3, 0x21, P1 ;  /* 0x000000210300780c */ /* 0x000fc40000f24270 */
[C---:B------:R-:W-:Y:S02]  /*2a60*/  ISETP.GT.AND P0, PT, R3.reuse, 0x28, P0 ;  /* 0x000000280300780c */ /* 0x040fe40000704270 */
[----:B------:R-:W-:Y:S02]  /*2a70*/  ISETP.GT.AND P3, PT, R3, 0x29, P3 ;  /* 0x000000290300780c */ /* 0x000fe40001f64270 */
[C---:B------:R-:W-:Y:S02]  /*2a80*/  ISETP.LT.OR P2, PT, R0.reuse, 0x21, P2 ;  /* 0x000000210000780c */ /* 0x040fe40001741670 */
[C---:B------:R-:W-:Y:S02]  /*2a90*/  ISETP.LT.OR P1, PT, R0.reuse, 0x22, P1 ;  /* 0x000000220000780c */ /* 0x040fe40000f21670 */
[C---:B------:R-:W-:Y:S02]  /*2aa0*/  ISETP.LT.OR P0, PT, R0.reuse, 0x29, P0 ;  /* 0x000000290000780c */ /* 0x040fe40000701670 */
[----:B------:R-:W-:-:S02]  /*2ab0*/  ISETP.LT.OR P3, PT, R0, 0x2a, P3 ;  /* 0x0000002a0000780c */ /* 0x000fc40001f61670 */
[----:B------:R-:W-:Y:S02]  /*2ac0*/  FSEL R40, R40, -INF , !P2 ;  /* 0xff80000028287808 */ /* 0x000fe40005000000 */
[----:B------:R-:W-:Y:S02]  /*2ad0*/  FSEL R56, R41, -INF , !P1 ;  /* 0xff80000029387808 */ /* 0x000fe40004800000 */
[----:B------:R-:W-:Y:S02]  /*2ae0*/  FSEL R44, R44, -INF , !P0 ;  /* 0xff8000002c2c7808 */ /* 0x000fe40004000000 */
[----:B------:R-:W-:Y:S02]  /*2af0*/  FSEL R58, R45, -INF , !P3 ;  /* 0xff8000002d3a7808 */ /* 0x000fe40005800000 */
[----:B------:R-:W-:Y:S02]  /*2b00*/  PLOP3.LUT P2, PT, PT, PT, UP3, 0x40, 0x0 ;  /* 0x000000000000781c */ /* 0x000fe40003f4e838 */
[----:B------:R-:W-:-:S02]  /*2b10*/  PLOP3.LUT P1, PT, PT, PT, UP4, 0x40, 0x0 ;  /* 0x000000000000781c */ /* 0x000fc40003f2e848 */
[----:B------:R-:W-:Y:S02]  /*2b20*/  PLOP3.LUT P0, PT, PT, PT, UP5, 0x40, 0x0 ;  /* 0x000000000000781c */ /* 0x000fe40003f0e858 */
[----:B------:R-:W-:Y:S02]  /*2b30*/  PLOP3.LUT P3, PT, PT, PT, UP6, 0x40, 0x0 ;  /* 0x000000000000781c */ /* 0x000fe40003f6e868 */
[C---:B------:R-:W-:Y:S02]  /*2b40*/  ISETP.GT.AND P2, PT, R3.reuse, 0x30, P2 ;  /* 0x000000300300780c */ /* 0x040fe40001744270 */
[C---:B------:R-:W-:Y:S02]  /*2b50*/  ISETP.GT.AND P1, PT, R3.reuse, 0x31, P1 ;  /* 0x000000310300780c */ /* 0x040fe40000f24270 */
[C---:B------:R-:W-:Y:S02]  /*2b60*/  ISETP.GT.AND P0, PT, R3.reuse, 0x38, P0 ;  /* 0x000000380300780c */ /* 0x040fe40000704270 */
[----:B------:R-:W-:Y:S01]  /*2b70*/  ISETP.GT.AND P3, PT, R3, 0x39, P3 ;  /* 0x000000390300780c */ /* 0x000fe20001f64270 */
[----:B0-----:R-:W-:Y:S01]  /*2b80*/  IMAD.IADD R3, R15, 0x1, R8 ;  /* 0x000000010f037824 */ /* 0x001fe200078e0208 */
[----:B------:R-:W-:-:S02]  /*2b90*/  ISETP.LT.OR P2, PT, R0, 0x31, P2 ;  /* 0x000000310000780c */ /* 0x000fc40001741670 */
[C---:B------:R-:W-:Y:S02]  /*2ba0*/  ISETP.LT.OR P1, PT, R0.reuse, 0x32, P1 ;  /* 0x000000320000780c */ /* 0x040fe40000f21670 */
[C---:B------:R-:W-:Y:S02]  /*2bb0*/  ISETP.LT.OR P0, PT, R0.reuse, 0x39, P0 ;  /* 0x000000390000780c */ /* 0x040fe40000701670 */
[----:B------:R-:W-:Y:S02]  /*2bc0*/  ISETP.LT.OR P3, PT, R0, 0x3a, P3 ;  /* 0x0000003a0000780c */ /* 0x000fe40001f61670 */
[----:B------:R-:W-:Y:S02]  /*2bd0*/  VIADDMNMX R0, R8, R14, R11, PT ;  /* 0x0000000e08007246 */ /* 0x000fe4000380010b */
[----:B------:R-:W-:Y:S02]  /*2be0*/  FSEL R48, R48, -INF , !P2 ;  /* 0xff80000030307808 */ /* 0x000fe40005000000 */
[----:B------:R-:W-:-:S02]  /*2bf0*/  FSEL R60, R49, -INF , !P1 ;  /* 0xff800000313c7808 */ /* 0x000fc40004800000 */
[----:B------:R-:W-:Y:S02]  /*2c00*/  FSEL R52, R52, -INF , !P0 ;  /* 0xff80000034347808 */ /* 0x000fe40004000000 */
[----:B------:R-:W-:Y:S01]  /*2c10*/  FSEL R62, R53, -INF , !P3 ;  /* 0xff800000353e7808 */ /* 0x000fe20005800000 */
        /* <DEDUP_REMOVED lines=14> */
.L_x_969:
[----:B------:R-:W-:-:S13]  /*2d00*/  ISETP.NE.AND P0, PT, R13, 0x1, PT ;  /* 0x000000010d00780c */ /* 0x000fda0003f05270 */
[----:B------:R-:W0:Y:S02]  /*2d10*/  @P0 LDC.64 R10, c[0x0][0x9e8] ;  /* 0x00027a00ff0a0b82 */ /* 0x000e240000000a00 */
[----:B0-----:R-:W-:-:S05]  /*2d20*/  @P0 IMAD.HI.U32 R10, R8, R10, RZ ;  /* 0x0000000a080a0227 */ /* 0x001fca00078e00ff */
[----:B------:R-:W-:-:S07]  /*2d30*/  @P0 SHF.R.U32.HI R8, RZ, R11, R10 ;  /* 0x0000000bff080219 */ /* 0x000fce000001160a */
.L_x_970:
[----:B------:R-:W-:Y:S05]  /*2d40*/  BSYNC B0 ;  /* 0x0000000000007941 */ /* 0x000fea0003800000 */
.L_x_968:
[----:B------:R-:W-:-:S04]  /*2d50*/  IMAD R9, R8, R13, -UR14 ;  /* 0x8000000e08097e24 */ /* 0x000fc8000f8e020d */
[----:B------:R-:W-:-:S05]  /*2d60*/  IMAD R8, R6, -0x2, R9 ;  /* 0xfffffffe06087824 */ /* 0x000fca00078e0209 */
[----:B------:R-:W-:Y:S02]  /*2d70*/  VIMNMX R3, R3, R8, !PT ;  /* 0x0000000803037248 */ /* 0x000fe40007fe0100 */
[----:B------:R-:W-:-:S07]  /*2d80*/  VIADDMNMX R0, R8, R13, R0, PT ;  /* 0x0000000d08007246 */ /* 0x000fce0003800100 */
.L_x_967:
[----:B------:R-:W-:Y:S01]  /*2d90*/  FMNMX.FTZ R8, R24, R57, !PT ;  /* 0x0000003918087209 */ /* 0x000fe20007810000 */
[----:B------:R-:W-:Y:S02]  /*2da0*/  UP2UR UR6, UPR, URZ, 0x8 ;  /* 0x000000083f067883 */ /* 0x000fe40008000000 */
[----:B------:R-:W-:Y:S01]  /*2db0*/  UISETP.NE.AND UP3, UPT, UR7, URZ, UPT ;  /* 0x0000003f0700728c */ /* 0x000fe2000bf65270 */
[----:B------:R-:W-:Y:S01]  /*2dc0*/  FMNMX.FTZ R8, R59, R8, !PT ;  /* 0x000000083b087209 */ /* 0x000fe20007810000 */
[----:B------:R-:W-:Y:S02]  /*2dd0*/  UP2UR UR7, UPR, URZ, 0x10 ;  /* 0x000000103f077883 */ /* 0x000fe40008000000 */
[----:B------:R-:W-:Y:S01]  /*2de0*/  UISETP.NE.AND UP4, UPT, UR10, URZ, UPT ;  /* 0x0000003f0a00728c */ /* 0x000fe2000bf85270 */
[----:B------:R-:W-:Y:S01]  /*2df0*/  FMNMX.FTZ R8, R61, R8, !PT ;  /* 0x000000083d087209 */ /* 0x000fe20007810000 */
[----:B------:R-:W-:Y:S01]  /*2e00*/  UP2UR UR10, UPR, URZ, 0x20 ;  /* 0x000000203f0a7883 */ /* 0x000fe20008000000 */
[----:B------:R-:W-:Y:S01]  /*2e10*/  PLOP3.LUT P2, PT, PT, PT, UP3, 0x40, 0x0 ;  /* 0x000000000000781c */ /* 0x000fe20003f4e838 */
[----:B------:R-:W-:Y:S01]  /*2e20*/  UISETP.NE.AND UP5, UPT, UR11, URZ, UPT ;  /* 0x0000003f0b00728c */ /* 0x000fe2000bfa5270 */
[----:B------:R-:W-:Y:S01]  /*2e30*/  FMNMX.FTZ R8, R22, R8, !PT ;  /* 0x0000000816087209 */ /* 0x000fe20007810000 */
[----:B------:R-:W-:Y:S01]  /*2e40*/  UP2UR UR14, UPR, URZ, 0x1 ;  /* 0x000000013f0e7883 */ /* 0x000fe20008000000 */
[----:B------:R-:W-:Y:S01]  /*2e50*/  PLOP3.LUT P1, PT, PT, PT, UP4, 0x40, 0x0 ;  /* 0x000000000000781c */ /* 0x000fe20003f2e848 */
[----:B------:R-:W-:Y:S01]  /*2e60*/  UISETP.NE.AND UP0, UPT, UR18, URZ, UPT ;  /* 0x0000003f1200728c */ /* 0x000fe2000bf05270 */
[----:B------:R-:W-:Y:S01]  /*2e70*/  FMNMX.FTZ R8, R28, R8, !PT ;  /* 0x000000081c087209 */ /* 0x000fe20007810000 */
[----:B------:R-:W-:Y:S01]  /*2e80*/  UISETP.NE.AND UP3, UPT, UR19, URZ, UPT ;  /* 0x0000003f1300728c */ /* 0x000fe2000bf65270 */
[----:B------:R-:W-:Y:S01]  /*2e90*/  PLOP3.LUT P3, PT, PT, PT, UP5, 0x40, 0x0 ;  /* 0x000000000000781c */ /* 0x000fe20003f6e858 */
[----:B------:R-:W-:Y:S01]  /*2ea0*/  UISETP.NE.AND UP5, UPT, UR15, URZ, UPT ;  /* 0x0000003f0f00728c */ /* 0x000fe2000bfa5270 */
[----:B------:R-:W-:Y:S01]  /*2eb0*/  FMNMX.FTZ R8, R36, R8, !PT ;  /* 0x0000000824087209 */ /* 0x000fe20007810000 */
[----:B------:R-:W-:Y:S01]  /*2ec0*/  UISETP.NE.AND UP4, UPT, UR22, URZ, UPT ;  /* 0x0000003f1600728c */ /* 0x000fe2000bf85270 */
[C---:B------:R-:W-:Y:S01]  /*2ed0*/  ISETP.GT.AND P3, PT, R3.reuse, RZ, P3 ;  /* 0x000000ff0300720c */ /* 0x040fe20001f64270 */
[----:B------:R-:W-:Y:S01]  /*2ee0*/  UP2UR UR11, UPR, URZ, 0x40 ;  /* 0x000000403f0b7883 */ /* 0x000fe20008000000 */
[----:B------:R-:W-:Y:S01]  /*2ef0*/  FMNMX.FTZ R8, R32, R8, !PT ;  /* 0x0000000820087209 */ /* 0x000fe20007810000 */
[----:B------:R-:W-:Y:S01]  /*2f00*/  UISETP.NE.AND UP6, UPT, UR26, URZ, UPT ;  /* 0x0000003f1a00728c */ /* 0x000fe2000bfc5270 */
[----:B------:R-:W-:Y:S01]  /*2f10*/  ISETP.GT.AND P1, PT, R3, 0x1, P1 ;  /* 0x000000010300780c */ /* 0x000fe20000f24270 */
[----:B------:R-:W-:Y:S01]  /*2f20*/  UIADD3 UR50, UR50, -0x2, URZ ;  /* 0xfffffffe32327890 */ /* 0x000fe2000fffe03f */
[----:B------:R-:W-:-:S02]  /*2f30*/  FMNMX.FTZ R8, R40, R8, !PT ;  /* 0x0000000828087209 */ /* 0x000fc40007810000 */
[----:B------:R-:W-:Y:S02]  /*2f40*/  ISETP.LT.OR P3, PT, R0, 0x1, P3 ;  /* 0x000000010000780c */ /* 0x000fe40001f61670 */
[----:B------:R-:W-:Y:S02]  /*2f50*/  FMNMX.FTZ R8, R56, R8, !PT ;  /* 0x0000000838087209 */ /* 0x000fe40007810000 */
[----:B------:R-:W-:Y:S02]  /*2f60*/  ISETP.LT.OR P1, PT, R0, 0x2, P1 ;  /* 0x000000020000780c */ /* 0x000fe40000f21670 */
[----:B------:R-:W-:Y:S02]  /*2f70*/  FMNMX.FTZ R8, R44, R8, !PT ;  /* 0x000000082c087209 */ /* 0x000fe40007810000 */
[----:B------:R-:W-:Y:S02]  /*2f80*/  ISETP.GT.AND P2, PT, R3, 0x8, P2 ;  /* 0x000000080300780c */ /* 0x000fe40001744270 */
[----:B------:R-:W-:-:S02]  /*2f90*/  FMNMX.FTZ R8, R58, R8, !PT ;  /* 0x000000083a087209 */ /* 0x000fc40007810000 */
[----:B------:R-:W-:Y:S02]  /*2fa0*/  FSEL R15, R26, -INF , !P3 ;  /* 0xff8000001a0f7808 */ /* 0x000fe40005800000 */
[----:B------:R-:W-:Y:S02]  /*2fb0*/  FMNMX.FTZ R8, R48, R8, !PT ;  /* 0x0000000830087209 */ /* 0x000fe40007810000 */
[----:B------:R-:W-:Y:S01]  /*2fc0*/  PLOP3.LUT P3, PT, PT, PT, UP0, 0x40, 0x0 ;  /* 0x000000000000781c */ /* 0x000fe20003f6e808 */
[----:B------:R-:W-:Y:S01]  /*2fd0*/  UISETP.NE.AND UP0, UPT, UR27, URZ, UPT ;  /* 0x0000003f1b00728c */ /* 0x000fe2000bf05270 */
[----:B------:R-:W-:Y:S02]  /*2fe0*/  FMNMX.FTZ R8, R60, R8, !PT ;  /* 0x000000083c087209 */ /* 0x000fe40007810000 */
[----:B------:R-:W-:Y:S02]  /*2ff0*/  FSEL R27, R27, -INF , !P1 ;  /* 0xff8000001b1b7808 */ /* 0x000fe40004800000 */
[----:B------:R-:W-:-:S02]  /*3000*/  FMNMX.FTZ R8, R52, R8, !PT ;  /* 0x0000000834087209 */ /* 0x000fc40007810000 */
[----:B------:R-:W-:Y:S02]  /*3010*/  ISETP.LT.OR P2, PT, R0, 0x9, P2 ;  /* 0x000000090000780c */ /* 0x000fe40001741670 */
[----:B------:R-:W-:Y:S02]  /*3020*/  FMNMX.FTZ R8, R62, R8, !PT ;  /* 0x000000083e087209 */ /* 0x000fe40007810000 */
[----:B------:R-:W-:Y:S01]  /*3030*/  PLOP3.LUT P1, PT, PT, PT, UP3, 0x40, 0x0 ;  /* 0x000000000000781c */ /* 0x000fe20003f2e838 */
[----:B------:R-:W-:Y:S01]  /*3040*/  UISETP.NE.AND UP3, UPT, UR6, URZ, UPT ;  /* 0x0000003f0600728c */ /* 0x000fe2000bf65270 */
[----:B------:R-:W-:Y:S01]  /*3050*/  FSEL R19, R30, -INF , !P2 ;  /* 0xff8000001e137808 */ /* 0x000fe20005000000 */
[----:B------:R-:W0:Y:S01]  /*3060*/  SHFL.BFLY PT, R9, R8, 0x2, 0x1f ;  /* 0x0c401f0008097f89 */ /* 0x000e2200000e0000 */
[----:B------:R-:W-:Y:S02]  /*3070*/  ISETP.GT.AND P3, PT, R3, 0x10, P3 ;  /* 0x000000100300780c */ /* 0x000fe40001f64270 */
[----:B------:R-:W-:Y:S01]  /*3080*/  PLOP3.LUT P2, PT, PT, PT, UP4, 0x40, 0x0 ;  /* 0x000000000000781c */ /* 0x000fe20003f4e848 */
[----:B------:R-:W-:Y:S01]  /*3090*/  UISETP.NE.AND UP4, UPT, UR7, URZ, UPT ;  /* 0x0000003f0700728c */ /* 0x000fe2000bf85270 */
[----:B------:R-:W-:-:S02]  /*30a0*/  ISETP.LT.OR P3, PT, R0, 0x11, P3 ;  /* 0x000000110000780c */ /* 0x000fc40001f61670 */
[C---:B------:R-:W-:Y:S02]  /*30b0*/  ISETP.GT.AND P1, PT, R3.reuse, 0x11, P1 ;  /* 0x000000110300780c */ /* 0x040fe40000f24270 */
[----:B------:R-:W-:Y:S02]  /*30c0*/  FSEL R21, R34, -INF , !P3 ;  /* 0xff80000022157808 */ /* 0x000fe40005800000 */
[----:B------:R-:W-:Y:S02]  /*30d0*/  ISETP.LT.OR P1, PT, R0, 0x12, P1 ;  /* 0x000000120000780c */ /* 0x000fe40000f21670 */
[----:B------:R-:W-:Y:S02]  /*30e0*/  ISETP.GT.AND P2, PT, R3, 0x18, P2 ;  /* 0x000000180300780c */ /* 0x000fe40001744270 */
[----:B------:R-:W-:Y:S01]  /*30f0*/  PLOP3.LUT P3, PT, PT, PT, UP6, 0x40, 0x0 ;  /* 0x000000000000781c */ /* 0x000fe20003f6e868 */
[----:B------:R-:W-:Y:S01]  /*3100*/  UISETP.NE.AND UP6, UPT, UR11, URZ, UPT ;  /* 0x0000003f0b00728c */ /* 0x000fe2000bfc5270 */
[----:B------:R-:W-:-:S02]  /*3110*/  FSEL R35, R35, -INF , !P1 ;  /* 0xff80000023237808 */ /* 0x000fc40004800000 */
[----:B------:R-:W-:Y:S02]  /*3120*/  ISETP.LT.OR P2, PT, R0, 0x19, P2 ;  /* 0x000000190000780c */ /* 0x000fe40001741670 */
[----:B------:R-:W-:Y:S01]  /*3130*/  PLOP3.LUT P1, PT, PT, PT, UP0, 0x40, 0x0 ;  /* 0x000000000000781c */ /* 0x000fe20003f2e808 */
[----:B------:R-:W-:Y:S01]  /*3140*/  UISETP.NE.AND UP0, UPT, UR14, URZ, UPT ;  /* 0x0000003f0e00728c */ /* 0x000fe2000bf05270 */
[----:B------:R-:W-:Y:S02]  /*3150*/  ISETP.GT.AND P3, PT, R3, 0x20, P3 ;  /* 0x000000200300780c */ /* 0x000fe40001f64270 */
[----:B0-----:R-:W-:Y:S02]  /*3160*/  FMNMX.FTZ R10, R8, R9, !PT ;  /* 0x00000009080a7209 */ /* 0x001fe40007810000 */
[----:B------:R-:W-:Y:S02]  /*3170*/  FMNMX.FTZ R8, R15, R27, !PT ;  /* 0x0000001b0f087209 */ /* 0x000fe40007810000 */
[----:B------:R-:W-:Y:S01]  /*3180*/  FSEL R23, R38, -INF , !P2 ;  /* 0xff80000026177808 */ /* 0x000fe20005000000 */
[----:B------:R-:W0:Y:S01]  /*3190*/  SHFL.BFLY PT, R9, R10, 0x1, 0x1f ;  /* 0x0c201f000a097f89 */ /* 0x000e2200000e0000 */
[----:B------:R-:W-:-:S02]  /*31a0*/  FMNMX.FTZ R8, R19, R8, !PT ;  /* 0x0000000813087209 */ /* 0x000fc40007810000 */
[----:B------:R-:W-:Y:S01]  /*31b0*/  PLOP3.LUT P2, PT, PT, PT, UP1, 0x40, 0x0 ;  /* 0x000000000000781c */ /* 0x000fe20003f4e818 */
[----:B------:R-:W-:Y:S01]  /*31c0*/  @UP0 ULDC UR6, c[0x0][0x44c] ;  /* 0x0001130000060ab9 */ /* 0x000fe20000000800 */
[----:B------:R-:W-:Y:S01]  /*31d0*/  ISETP.LT.OR P3, PT, R0, 0x21, P3 ;  /* 0x000000210000780c */ /* 0x000fe20001f61670 */
[----:B------:R-:W-:Y:S01]  /*31e0*/  UIMAD.WIDE.U32 UR6, UR47, UR6, URZ ;  /* 0x000000062f0672a5 */ /* 0x000fe2000f8e003f */
[C---:B------:R-:W-:Y:S02]  /*31f0*/  ISETP.GT.AND P1, PT, R3.reuse, 0x21, P1 ;  /* 0x000000210300780c */ /* 0x040fe40000f24270 */
[----:B------:R-:W-:Y:S02]  /*3200*/  FSEL R25, R42, -INF , !P3 ;  /* 0xff8000002a197808 */ /* 0x000fe40005800000 */
[----:B------:R-:W-:Y:S02]  /*3210*/  ISETP.GT.AND P2, PT, R3, 0x28, P2 ;  /* 0x000000280300780c */ /* 0x000fe40001744270 */
[----:B------:R-:W-:-:S02]  /*3220*/  ISETP.LT.OR P1, PT, R0, 0x22, P1 ;  /* 0x000000220000780c */ /* 0x000fc40000f21670 */
[----:B------:R-:W-:Y:S02]  /*3230*/  PLOP3.LUT P3, PT, PT, PT, UP3, 0x40, 0x0 ;  /* 0x000000000000781c */ /* 0x000fe40003f6e838 */
[----:B------:R-:W-:Y:S02]  /*3240*/  ISETP.LT.OR P2, PT, R0, 0x29, P2 ;  /* 0x000000290000780c */ /* 0x000fe40001741670 */
[----:B------:R-:W-:Y:S02]  /*3250*/  FSEL R43, R43, -INF , !P1 ;  /* 0xff8000002b2b7808 */ /* 0x000fe40004800000 */
[----:B------:R-:W-:Y:S02]  /*3260*/  PLOP3.LUT P1, PT, PT, PT, UP4, 0x40, 0x0 ;  /* 0x000000000000781c */ /* 0x000fe40003f2e848 */
[----:B------:R-:W-:Y:S02]  /*3270*/  FSEL R29, R46, -INF , !P2 ;  /* 0xff8000002e1d7808 */ /* 0x000fe40005000000 */
[----:B0-----:R-:W-:-:S02]  /*3280*/  FMNMX.FTZ R9, R10, R9, !PT ;  /* 0x000000090a097209 */ /* 0x001fc40007810000 */
[----:B------:R-:W-:Y:S02]  /*3290*/  ISETP.GT.AND P3, PT, R3, 0x30, P3 ;  /* 0x000000300300780c */ /* 0x000fe40001f64270 */
[----:B------:R-:W-:Y:S01]  /*32a0*/  FSETP.NEU.FTZ.AND P0, PT, R9, -INF , PT ;  /* 0xff8000000900780b */ /* 0x000fe20003f1d000 */
[----:B------:R-:W-:Y:S01]  /*32b0*/  FFMA.FTZ R11, R2, R9, -8 ;  /* 0xc1000000020b7423 */ /* 0x000fe20000010009 */
[----:B------:R-:W-:Y:S02]  /*32c0*/  ISETP.GT.AND P1, PT, R3, 0x31, P1 ;  /* 0x000000310300780c */ /* 0x000fe40000f24270 */
[C---:B------:R-:W-:Y:S02]  /*32d0*/  ISETP.LT.OR P3, PT, R0.reuse, 0x31, P3 ;  /* 0x000000310000780c */ /* 0x040fe40001f61670 */
[----:B------:R-:W-:Y:S02]  /*32e0*/  FSEL R37, R11, RZ, P0 ;  /* 0x000000ff0b257208 */ /* 0x000fe40000000000 */
[----:B------:R-:W-:Y:S01]  /*32f0*/  PLOP3.LUT P0, PT, PT, PT, UP5, 0x40, 0x0 ;  /* 0x000000000000781c */ /* 0x000fe20003f0e858 */
[----:B------:R-:W-:Y:S01]  /*3300*/  UISETP.NE.AND UP5, UPT, UR23, URZ, UPT ;  /* 0x0000003f1700728c */ /* 0x000fe2000bfa5270 */
[----:B------:R-:W-:Y:S01]  /*3310*/  ISETP.LT.OR P1, PT, R0, 0x32, P1 ;  /* 0x000000320000780c */ /* 0x000fe20000f21670 */
[C-C-:B------:R-:W-:Y:S01]  /*3320*/  FFMA.FTZ R14, R2.reuse, R57, -R37.reuse ;  /* 0x00000039020e7223 */ /* 0x140fe20000010825 */
[----:B------:R-:W-:Y:S01]  /*3330*/  ISETP.GT.AND P0, PT, R3, 0x9, P0 ;  /* 0x000000090300780c */ /* 0x000fe20000704270 */
[C-C-:B------:R-:W-:Y:S01]  /*3340*/  FFMA.FTZ R10, R2.reuse, R24, -R37.reuse ;  /* 0x00000018020a7223 */ /* 0x140fe20000010825 */
[----:B------:R-:W-:Y:S01]  /*3350*/  FSEL R51, R51, -INF , !P1 ;  /* 0xff80000033337808 */ /* 0x000fe20004800000 */
[--C-:B------:R-:W-:Y:S01]  /*3360*/  FFMA.FTZ R20, R2, R61, -R37.reuse ;  /* 0x0000003d02147223 */ /* 0x100fe20000010825 */
[----:B------:R-:W-:Y:S01]  /*3370*/  ISETP.LT.OR P0, PT, R0, 0xa, P0 ;  /* 0x0000000a0000780c */ /* 0x000fe20000701670 */
[----:B------:R0:W-:Y:S01]  /*3380*/  MUFU.EX2 R41, R14 ;  /* 0x0000000e00297308 */ /* 0x0001e20000000800 */
[C-C-:B------:R-:W-:Y:S01]  /*3390*/  FFMA.FTZ R22, R2.reuse, R22, -R37.reuse ;  /* 0x0000001602167223 */ /* 0x140fe20000010825 */
[C-C-:B------:R-:W-:Y:S01]  /*33a0*/  FFMA.FTZ R30, R2.reuse, R60, -R37.reuse ;  /* 0x0000003c021e7223 */ /* 0x140fe20000010825 */
[----:B------:R-:W-:Y:S01]  /*33b0*/  FSEL R31, R31, -INF , !P0 ;  /* 0xff8000001f1f7808 */ /* 0x000fe20004000000 */
[C-C-:B------:R-:W-:Y:S01]  /*33c0*/  FFMA.FTZ R24, R2.reuse, R36, -R37.reuse ;  /* 0x0000002402187223 */ /* 0x140fe20000010825 */
[----:B------:R-:W-:Y:S01]  /*33d0*/  PLOP3.LUT P0, PT, PT, PT, UP5, 0x40, 0x0 ;  /* 0x000000000000781c */ /* 0x000fe20003f0e858 */
[----:B------:R-:W-:Y:S01]  /*33e0*/  UISETP.NE.AND UP5, UPT, UR10, URZ, UPT ;  /* 0x0000003f0a00728c */ /* 0x000fe2000bfa5270 */
[----:B------:R-:W-:Y:S01]  /*33f0*/  FMNMX.FTZ R8, R31, R8, !PT ;  /* 0x000000081f087209 */ /* 0x000fe20007810000 */
[----:B------:R1:W-:Y:S01]  /*3400*/  MUFU.EX2 R45, R20 ;  /* 0x00000014002d7308 */ /* 0x0003e20000000800 */
[----:B------:R-:W-:Y:S01]  /*3410*/  ISETP.GT.AND P0, PT, R3, 0x19, P0 ;  /* 0x000000190300780c */ /* 0x000fe20000704270 */
[C-C-:B0-----:R-:W-:Y:S01]  /*3420*/  FFMA.FTZ R14, R2.reuse, R28, -R37.reuse ;  /* 0x0000001c020e7223 */ /* 0x141fe20000010825 */
[----:B------:R-:W-:Y:S01]  /*3430*/  FMNMX.FTZ R8, R21, R8, !PT ;  /* 0x0000000815087209 */ /* 0x000fe20007810000 */
[--C-:B------:R-:W-:Y:S01]  /*3440*/  FFMA.FTZ R26, R2, R32, -R37.reuse ;  /* 0x00000020021a7223 */ /* 0x100fe20000010825 */
[----:B------:R-:W-:Y:S01]  /*3450*/  ISETP.LT.OR P0, PT, R0, 0x1a, P0 ;  /* 0x0000001a0000780c */ /* 0x000fe20000701670 */
[C-C-:B------:R-:W-:Y:S01]  /*3460*/  FFMA.FTZ R28, R2.reuse, R40, -R37.reuse ;  /* 0x00000028021c7223 */ /* 0x140fe20000010825 */
[----:B------:R-:W-:Y:S01]  /*3470*/  FMNMX.FTZ R8, R35, R8, !PT ;  /* 0x0000000823087209 */ /* 0x000fe20007810000 */
[----:B------:R-:W0:Y:S01]  /*3480*/  MUFU.EX2 R10, R10 ;  /* 0x0000000a000a7308 */ /* 0x000e220000000800 */
[----:B------:R-:W-:Y:S01]  /*3490*/  FSEL R39, R39, -INF , !P0 ;  /* 0xff80000027277808 */ /* 0x000fe20004000000 */
[----:B-1----:R-:W-:Y:S01]  /*34a0*/  FFMA.FTZ R20, R2, R58, -R37 ;  /* 0x0000003a02147223 */ /* 0x002fe20000010825 */
[----:B------:R-:W-:Y:S01]  /*34b0*/  FMNMX.FTZ R8, R23, R8, !PT ;  /* 0x0000000817087209 */ /* 0x000fe20007810000 */
[----:B------:R-:W-:Y:S01]  /*34c0*/  @UP0 ULDC UR10, c[0x0][0x450] ;  /* 0x00011400000a0ab9 */ /* 0x000fe20000000800 */
[----:B------:R-:W-:Y:S01]  /*34d0*/  PLOP3.LUT P0, PT, PT, PT, UP2, 0x40, 0x0 ;  /* 0x000000000000781c */ /* 0x000fe20003f0e828 */
[----:B------:R-:W-:Y:S01]  /*34e0*/  @UP0 USHF.R.U32.HI UR47, URZ, UR10, UR7 ;  /* 0x0000000a3f2f0299 */ /* 0x000fe20008011607 */
[----:B------:R-:W-:Y:S01]  /*34f0*/  FMNMX.FTZ R8, R39, R8, !PT ;  /* 0x0000000827087209 */ /* 0x000fe20007810000 */
[----:B------:R-:W-:Y:S01]  /*3500*/  MUFU.EX2 R22, R22 ;  /* 0x0000001600167308 */ /* 0x000fe20000000800 */
[----:B------:R-:W-:Y:S01]  /*3510*/  ISETP.GT.AND P0, PT, R3, 0x29, P0 ;  /* 0x000000290300780c */ /* 0x000fe20000704270 */
[----:B------:R-:W-:Y:S01]  /*3520*/  UIADD3 UR43, UR43, UR47, URZ ;  /* 0x0000002f2b2b7290 */ /* 0x000fe2000fffe03f */
[----:B------:R-:W-:-:S02]  /*3530*/  FMNMX.FTZ R8, R25, R8, !PT ;  /* 0x0000000819087209 */ /* 0x000fc40007810000 */
[----:B------:R-:W-:Y:S02]  /*3540*/  ISETP.LT.OR P0, PT, R0, 0x2a, P0 ;  /* 0x0000002a0000780c */ /* 0x000fe40000701670 */
[----:B------:R-:W-:Y:S01]  /*3550*/  FMNMX.FTZ R8, R43, R8, !PT ;  /* 0x000000082b087209 */ /* 0x000fe20007810000 */
[----:B------:R-:W-:Y:S01]  /*3560*/  MUFU.EX2 R61, R30 ;  /* 0x0000001e003d7308 */ /* 0x000fe20000000800 */
[----:B------:R-:W-:Y:S01]  /*3570*/  FSEL R47, R47, -INF , !P0 ;  /* 0xff8000002f2f7808 */ /* 0x000fe20004000000 */
[----:B------:R-:W-:Y:S01]  /*3580*/  VIADD R12, R12, UR43 ;  /* 0x0000002b0c0c7c36 */ /* 0x000fe20008000000 */
[----:B------:R-:W-:Y:S02]  /*3590*/  PLOP3.LUT P2, PT, PT, PT, UP5, 0x40, 0x0 ;  /* 0x000000000000781c */ /* 0x000fe40003f4e858 */
[----:B------:R-:W-:Y:S02]  /*35a0*/  PLOP3.LUT P0, PT, PT, PT, UP6, 0x40, 0x0 ;  /* 0x000000000000781c */ /* 0x000fe40003f0e868 */
[----:B------:R-:W-:Y:S01]  /*35b0*/  FMNMX.FTZ R8, R29, R8, !PT ;  /* 0x000000081d087209 */ /* 0x000fe20007810000 */
[----:B------:R1:W-:Y:S01]  /*35c0*/  MUFU.EX2 R49, R14 ;  /* 0x0000000e00317308 */ /* 0x0003e20000000800 */
[----:B------:R-:W-:-:S02]  /*35d0*/  ISETP.GT.AND P2, PT, R3, 0x38, P2 ;  /* 0x000000380300780c */ /* 0x000fc40001744270 */
[----:B------:R-:W-:Y:S02]  /*35e0*/  ISETP.GT.AND P0, PT, R3, 0x39, P0 ;  /* 0x000000390300780c */ /* 0x000fe40000704270 */
[----:B------:R-:W-:Y:S02]  /*35f0*/  FSEL R3, R50, -INF , !P3 ;  /* 0xff80000032037808 */ /* 0x000fe40005800000 */
[----:B------:R-:W-:Y:S01]  /*3600*/  FMNMX.FTZ R8, R47, R8, !PT ;  /* 0x000000082f087209 */ /* 0x000fe20007810000 */
[----:B------:R-:W-:Y:S01]  /*3610*/  MUFU.EX2 R24, R24 ;  /* 0x0000001800187308 */ /* 0x000fe20000000800 */
[----:B------:R-:W-:Y:S01]  /*3620*/  ISETP.LT.OR P2, PT, R0, 0x39, P2 ;  /* 0x000000390000780c */ /* 0x000fe20001741670 */
[--C-:B-1----:R-:W-:Y:S01]  /*3630*/  FFMA.FTZ R14, R2, R44, -R37.reuse ;  /* 0x0000002c020e7223 */ /* 0x102fe20000010825 */
[----:B------:R-:W-:Y:S02]  /*3640*/  FMNMX.FTZ R8, R3, R8, !PT ;  /* 0x0000000803087209 */ /* 0x000fe40007810000 */
[----:B------:R-:W-:Y:S01]  /*3650*/  ISETP.LT.OR P0, PT, R0, 0x3a, P0 ;  /* 0x0000003a0000780c */ /* 0x000fe20000701670 */
[----:B------:R-:W-:Y:S01]  /*3660*/  FFMA.FTZ R0, R2, R59, -R37 ;  /* 0x0000003b02007223 */ /* 0x000fe20000010825 */
[----:B------:R-:W-:Y:S01]  /*3670*/  FSEL R33, R54, -INF , !P2 ;  /* 0xff80000036217808 */ /* 0x000fe20005000000 */
[----:B------:R-:W-:Y:S01]  /*3680*/  MUFU.EX2 R59, R20 ;  /* 0x00000014003b7308 */ /* 0x000fe20000000800 */
[----:B------:R-:W-:-:S02]  /*3690*/  FMNMX.FTZ R8, R51, R8, !PT ;  /* 0x0000000833087209 */ /* 0x000fc40007810000 */
[----:B------:R-:W-:Y:S02]  /*36a0*/  FSEL R55, R55, -INF , !P0 ;  /* 0xff80000037377808 */ /* 0x000fe40004000000 */
[----:B------:R-:W-:-:S03]  /*36b0*/  FMNMX.FTZ R8, R33, R8, !PT ;  /* 0x0000000821087209 */ /* 0x000fc60007810000 */
[----:B------:R-:W1:Y:S01]  /*36c0*/  MUFU.EX2 R18, R0 ;  /* 0x0000000000127308 */ /* 0x000e620000000800 */
[----:B------:R-:W-:-:S05]  /*36d0*/  FMNMX.FTZ R8, R55, R8, !PT ;  /* 0x0000000837087209 */ /* 0x000fca0007810000 */
[----:B------:R-:W2:Y:S02]  /*36e0*/  SHFL.BFLY PT, R11, R8, 0x2, 0x1f ;  /* 0x0c401f00080b7f89 */ /* 0x000ea400000e0000 */
[----:B------:R3:W-:Y:S08]  /*36f0*/  MUFU.EX2 R53, R26 ;  /* 0x0000001a00357308 */ /* 0x0007f00000000800 */
[----:B------:R-:W-:Y:S01]  /*3700*/  MUFU.EX2 R14, R14 ;  /* 0x0000000e000e7308 */ /* 0x000fe20000000800 */
[----:B---3--:R-:W-:-:S07]  /*3710*/  FFMA.FTZ R26, R2, R48, -R37 ;  /* 0x00000030021a7223 */ /* 0x008fce0000010825 */
[----:B------:R-:W-:Y:S01]  /*3720*/  MUFU.EX2 R28, R28 ;  /* 0x0000001c001c7308 */ /* 0x000fe20000000800 */
[----:B--2---:R-:W-:Y:S01]  /*3730*/  FMNMX.FTZ R0, R8, R11, !PT ;  /* 0x0000000b08007209 */ /* 0x004fe20007810000 */
[----:B------:R-:W-:-:S06]  /*3740*/  FFMA.FTZ R8, R2, R56, -R37 ;  /* 0x0000003802087223 */ /* 0x000fcc0000010825 */
[----:B------:R-:W-:Y:S01]  /*3750*/  MUFU.EX2 R26, R26 ;  /* 0x0000001a001a7308 */ /* 0x000fe20000000800 */
[----:B------:R-:W2:Y:S07]  /*3760*/  SHFL.BFLY PT, R11, R0, 0x1, 0x1f ;  /* 0x0c201f00000b7f89 */ /* 0x000eae00000e0000 */
[----:B------:R3:W-:Y:S01]  /*3770*/  MUFU.EX2 R57, R8 ;  /* 0x0000000800397308 */ /* 0x0007e20000000800 */
[----:B--2---:R-:W-:Y:S01]  /*3780*/  FMNMX.FTZ R11, R0, R11, !PT ;  /* 0x0000000b000b7209 */ /* 0x004fe20007810000 */
[C-C-:B------:R-:W-:Y:S01]  /*3790*/  FFMA.FTZ R0, R2.reuse, R52, -R37.reuse ;  /* 0x0000003402007223 */ /* 0x140fe20000010825 */
[----:B------:R-:W-:-:S02]  /*37a0*/  FFMA.FTZ R37, R2, R62, -R37 ;  /* 0x0000003e02257223 */ /* 0x000fc40000010825 */
[----:B------:R-:W-:Y:S01]  /*37b0*/  FSETP.NEU.FTZ.AND P0, PT, R11, -INF , PT ;  /* 0xff8000000b00780b */ /* 0x000fe20003f1d000 */
[----:B---3--:R-:W-:Y:S02]  /*37c0*/  FFMA.FTZ R8, R2, R11, -8 ;  /* 0xc100000002087423 */ /* 0x008fe4000001000b */
[----:B------:R-:W-:Y:S03]  /*37d0*/  MUFU.EX2 R0, R0 ;  /* 0x0000000000007308 */ /* 0x000fe60000000800 */
[----:B------:R-:W-:-:S05]  /*37e0*/  FSEL R8, R8, RZ, P0 ;  /* 0x000000ff08087208 */ /* 0x000fca0000000000 */
        /* <DEDUP_REMOVED lines=14> */
[----:B0-----:R-:W-:Y:S01]  /*38d0*/  FADD.FTZ R27, R10, R41 ;  /* 0x000000290a1b7221 */ /* 0x001fe20000010000 */
[C-C-:B------:R-:W-:Y:S01]  /*38e0*/  FFMA.FTZ R3, R2.reuse, R3, -R8.reuse ;  /* 0x0000000302037223 */ /* 0x140fe20000010808 */
[C-C-:B------:R-:W-:Y:S01]  /*38f0*/  FFMA.FTZ R51, R2.reuse, R51, -R8.reuse ;  /* 0x0000003302337223 */ /* 0x140fe20000010808 */
[--C-:B------:R-:W-:Y:S01]  /*3900*/  FFMA.FTZ R33, R2, R33, -R8.reuse ;  /* 0x0000002102217223 */ /* 0x100fe20000010808 */
[----:B-1----:R-:W-:Y:S01]  /*3910*/  FADD.FTZ R40, R18, R27 ;  /* 0x0000001b12287221 */ /* 0x002fe20000010000 */
[C---:B------:R-:W-:Y:S01]  /*3920*/  F2FP.SATFINITE.E4M3.F32.PACK_AB_MERGE_C R27, R45.reuse, R18, RZ ;  /* 0x000000122d1b723e */ /* 0x040fe200048070ff */
[----:B------:R-:W-:Y:S01]  /*3930*/  FFMA.FTZ R8, R2, R55, -R8 ;  /* 0x0000003702087223 */ /* 0x000fe20000010808 */
[----:B------:R-:W0:Y:S01]  /*3940*/  MUFU.EX2 R19, R19 ;  /* 0x0000001300137308 */ /* 0x000e220000000800 */
[----:B------:R-:W-:Y:S01]  /*3950*/  FADD.FTZ R45, R45, R40 ;  /* 0x000000282d2d7221 */ /* 0x000fe20000010000 */
[----:B------:R-:W-:-:S06]  /*3960*/  F2FP.SATFINITE.E4M3.F32.PACK_AB_MERGE_C R188, R41, R10, R27 ;  /* 0x0000000a29bc723e */ /* 0x000fcc000480701b */
[----:B------:R1:W3:Y:S01]  /*3970*/  MUFU.EX2 R30, R31 ;  /* 0x0000001f001e7308 */ /* 0x0002e20000000800 */
[----:B--2---:R-:W-:-:S07]  /*3980*/  FADD.FTZ R38, R15, R20 ;  /* 0x000000140f267221 */ /* 0x004fce0000010000 */
[----:B------:R-:W2:Y:S01]  /*3990*/  MUFU.EX2 R21, R21 ;  /* 0x0000001500157308 */ /* 0x000ea20000000800 */
[----:B0-----:R-:W-:Y:S01]  /*39a0*/  FADD.FTZ R27, R19, R38 ;  /* 0x00000026131b7221 */ /* 0x001fe20000010000 */
[----:B------:R-:W-:-:S04]  /*39b0*/  FADD.FTZ R38, R22, R45 ;  /* 0x0000002d16267221 */ /* 0x000fc80000010000 */
[----:B-1----:R-:W-:Y:S02]  /*39c0*/  FADD.FTZ R31, R49, R38 ;  /* 0x00000026311f7221 */ /* 0x002fe40000010000 */
[----:B------:R0:W1:Y:S01]  /*39d0*/  MUFU.EX2 R32, R35 ;  /* 0x0000002300207308 */ /* 0x0000620000000800 */
[C---:B---3--:R-:W-:Y:S01]  /*39e0*/  FADD.FTZ R10, R30.reuse, R27 ;  /* 0x0000001b1e0a7221 */ /* 0x048fe20000010000 */
[----:B------:R-:W-:-:S04]  /*39f0*/  F2FP.SATFINITE.E4M3.F32.PACK_AB_MERGE_C R30, R30, R19, RZ ;  /* 0x000000131e1e723e */ /* 0x000fc800048070ff */
[----:B------:R-:W-:Y:S02]  /*3a00*/  F2FP.SATFINITE.E4M3.F32.PACK_AB_MERGE_C R189, R20, R15, R30 ;  /* 0x0000000f14bd723e */ /* 0x000fe4000480701e */
[----:B------:R-:W3:Y:S01]  /*3a10*/  MUFU.EX2 R23, R23 ;  /* 0x0000001700177308 */ /* 0x000ee20000000800 */
[----:B0-----:R-:W-:Y:S01]  /*3a20*/  F2FP.SATFINITE.E4M3.F32.PACK_AB_MERGE_C R35, R53, R24, RZ ;  /* 0x000000183523723e */ /* 0x001fe200048070ff */
[----:B--2---:R-:W-:Y:S01]  /*3a30*/  FADD.FTZ R27, R21, R10 ;  /* 0x0000000a151b7221 */ /* 0x004fe20000010000 */
[----:B------:R-:W-:Y:S01]  /*3a40*/  FADD.FTZ R24, R24, R31 ;  /* 0x0000001f18187221 */ /* 0x000fe20000010000 */
[----:B------:R-:W-:Y:S02]  /*3a50*/  F2FP.SATFINITE.E4M3.F32.PACK_AB_MERGE_C R31, R59, R14, RZ ;  /* 0x0000000e3b1f723e */ /* 0x000fe400048070ff */
[----:B------:R-:W-:Y:S01]  /*3a60*/  F2FP.SATFINITE.E4M3.F32.PACK_AB_MERGE_C R190, R49, R22, R35 ;  /* 0x0000001631be723e */ /* 0x000fe20004807023 */
[----:B------:R-:W-:Y:S01]  /*3a70*/  FADD.FTZ R53, R53, R24 ;  /* 0x0000001835357221 */ /* 0x000fe20000010000 */
[----:B------:R-:W0:Y:S01]  /*3a80*/  MUFU.EX2 R34, R39 ;  /* 0x0000002700227308 */ /* 0x000e220000000800 */
[----:B-1----:R-:W-:Y:S01]  /*3a90*/  FADD.FTZ R22, R32, R27 ;  /* 0x0000001b20167221 */ /* 0x002fe20000010000 */
[----:B------:R-:W-:Y:S01]  /*3aa0*/  F2FP.SATFINITE.E4M3.F32.PACK_AB_MERGE_C R184, R57, R28, R31 ;  /* 0x0000001c39b8723e */ /* 0x000fe2000480701f */
[----:B------:R-:W-:-:S04]  /*3ab0*/  FADD.FTZ R28, R28, R53 ;  /* 0x000000351c1c7221 */ /* 0x000fc80000010000 */
[----:B------:R-:W-:Y:S01]  /*3ac0*/  FADD.FTZ R57, R57, R28 ;  /* 0x0000001c39397221 */ /* 0x000fe20000010000 */
[----:B------:R-:W1:Y:S01]  /*3ad0*/  MUFU.EX2 R25, R25 ;  /* 0x0000001900197308 */ /* 0x000e620000000800 */
[----:B---3--:R-:W-:-:S07]  /*3ae0*/  FADD.FTZ R27, R23, R22 ;  /* 0x00000016171b7221 */ /* 0x008fce0000010000 */
[----:B------:R-:W2:Y:S01]  /*3af0*/  MUFU.EX2 R36, R43 ;  /* 0x0000002b00247308 */ /* 0x000ea20000000800 */
[C---:B0-----:R-:W-:Y:S01]  /*3b00*/  FADD.FTZ R22, R34.reuse, R27 ;  /* 0x0000001b22167221 */ /* 0x041fe20000010000 */
[----:B------:R-:W-:-:S04]  /*3b10*/  F2FP.SATFINITE.E4M3.F32.PACK_AB_MERGE_C R23, R34, R23, RZ ;  /* 0x000000172217723e */ /* 0x000fc800048070ff */
[----:B------:R-:W-:Y:S02]  /*3b20*/  F2FP.SATFINITE.E4M3.F32.PACK_AB_MERGE_C R191, R32, R21, R23 ;  /* 0x0000001520bf723e */ /* 0x000fe40004807017 */
[----:B------:R-:W0:Y:S01]  /*3b30*/  MUFU.EX2 R29, R29 ;  /* 0x0000001d001d7308 */ /* 0x000e220000000800 */
[----:B-1----:R-:W-:Y:S01]  /*3b40*/  FADD.FTZ R19, R25, R22 ;  /* 0x0000001619137221 */ /* 0x002fe20000010000 */
[----:B------:R-:W-:-:S04]  /*3b50*/  FADD.FTZ R22, R14, R57 ;  /* 0x000000390e167221 */ /* 0x000fc80000010000 */
[----:B------:R-:W-:Y:S02]  /*3b60*/  FADD.FTZ R59, R59, R22 ;  /* 0x000000163b3b7221 */ /* 0x000fe40000010000 */
[----:B------:R-:W1:Y:S01]  /*3b70*/  MUFU.EX2 R37, R37 ;  /* 0x0000002500257308 */ /* 0x000e620000000800 */
[----:B--2---:R-:W-:-:S07]  /*3b80*/  FADD.FTZ R14, R36, R19 ;  /* 0x00000013240e7221 */ /* 0x004fce0000010000 */
[----:B------:R-:W2:Y:S01]  /*3b90*/  MUFU.EX2 R18, R47 ;  /* 0x0000002f00127308 */ /* 0x000ea20000000800 */
[----:B0-----:R-:W-:-:S07]  /*3ba0*/  FADD.FTZ R19, R29, R14 ;  /* 0x0000000e1d137221 */ /* 0x001fce0000010000 */
[----:B------:R-:W0:Y:S01]  /*3bb0*/  MUFU.EX2 R3, R3 ;  /* 0x0000000300037308 */ /* 0x000e220000000800 */
[----:B-1----:R-:W-:-:S04]  /*3bc0*/  F2FP.SATFINITE.E4M3.F32.PACK_AB_MERGE_C R24, R37, R0, RZ ;  /* 0x000000002518723e */ /* 0x002fc800048070ff */
[C---:B------:R-:W-:Y:S01]  /*3bd0*/  F2FP.SATFINITE.E4M3.F32.PACK_AB_MERGE_C R186, R61.reuse, R26, R24 ;  /* 0x0000001a3dba723e */ /* 0x040fe20004807018 */
[----:B------:R-:W-:Y:S02]  /*3be0*/  FADD.FTZ R26, R26, R59 ;  /* 0x0000003b1a1a7221 */ /* 0x000fe40000010000 */
[----:B------:R-:W1:Y:S01]  /*3bf0*/  MUFU.EX2 R10, R51 ;  /* 0x00000033000a7308 */ /* 0x000e620000000800 */
[C---:B--2---:R-:W-:Y:S01]  /*3c00*/  F2FP.SATFINITE.E4M3.F32.PACK_AB_MERGE_C R29, R18.reuse, R29, RZ ;  /* 0x0000001d121d723e */ /* 0x044fe200048070ff */
[----:B------:R-:W-:Y:S01]  /*3c10*/  FADD.FTZ R18, R18, R19 ;  /* 0x0000001312127221 */ /* 0x000fe20000010000 */
[----:B------:R-:W-:Y:S02]  /*3c20*/  FADD.FTZ R61, R61, R26 ;  /* 0x0000001a3d3d7221 */ /* 0x000fe40000010000 */
[----:B------:R-:W-:Y:S02]  /*3c30*/  F2FP.SATFINITE.E4M3.F32.PACK_AB_MERGE_C R185, R36, R25, R29 ;  /* 0x0000001924b9723e */ /* 0x000fe4000480701d */
[----:B------:R-:W-:Y:S01]  /*3c40*/  FADD.FTZ R0, R0, R61 ;  /* 0x0000003d00007221 */ /* 0x000fe20000010000 */
[----:B------:R-:W-:Y:S01]  /*3c50*/  MUFU.EX2 R33, R33 ;  /* 0x0000002100217308 */ /* 0x000fe20000000800 */
[----:B0-----:R-:W-:-:S02]  /*3c60*/  FADD.FTZ R15, R3, R18 ;  /* 0x00000012030f7221 */ /* 0x001fc40000010000 */
[----:B------:R-:W-:-:S05]  /*3c70*/  FADD.FTZ R0, R37, R0 ;  /* 0x0000000025007221 */ /* 0x000fca0000010000 */
[----:B------:R-:W0:Y:S01]  /*3c80*/  MUFU.EX2 R8, R8 ;  /* 0x0000000800087308 */ /* 0x000e220000000800 */
[----:B-1----:R-:W-:Y:S01]  /*3c90*/  FADD.FTZ R14, R10, R15 ;  /* 0x0000000f0a0e7221 */ /* 0x002fe20000010000 */
[----:B0-----:R-:W-:-:S03]  /*3ca0*/  F2FP.SATFINITE.E4M3.F32.PACK_AB_MERGE_C R15, R8, R33, RZ ;  /* 0x00000021080f723e */ /* 0x001fc600048070ff */
[----:B------:R-:W-:Y:S01]  /*3cb0*/  FADD.FTZ R33, R33, R14 ;  /* 0x0000000e21217221 */ /* 0x000fe20000010000 */
[----:B------:R-:W-:-:S03]  /*3cc0*/  F2FP.SATFINITE.E4M3.F32.PACK_AB_MERGE_C R187, R10, R3, R15 ;  /* 0x000000030abb723e */ /* 0x000fc6000480700f */
[----:B------:R-:W-:Y:S01]  /*3cd0*/  FADD.FTZ R3, R8, R33 ;  /* 0x0000002108037221 */ /* 0x000fe20000010000 */
[----:B------:R-:W-:Y:S06]  /*3ce0*/  @!P6 BRA `(.L_x_971) ;  /* 0x000000000044e947 */ /* 0x000fec0003800000 */
[----:B------:R-:W-:Y:S01]  /*3cf0*/  ISETP.LT.AND P0, PT, RZ, UR43, PT ;  /* 0x0000002bff007c0c */ /* 0x000fe2000bf01270 */
[----:B------:R-:W-:-:S06]  /*3d00*/  UIADD3 UR6, UR43, -0x1, URZ ;  /* 0xffffffff2b067890 */ /* 0x000fcc000fffe03f */
[----:B------:R-:W-:-:S06]  /*3d10*/  IMAD.U32 R8, RZ, RZ, UR6 ;  /* 0x00000006ff087e24 */ /* 0x000fcc000f8e00ff */
[----:B------:R-:W-:Y:S05]  /*3d20*/  @P0 BRA `(.L_x_972) ;  /* 0x00000000001c0947 */ /* 0x000fea0003800000 */
[----:B------:R-:W-:Y:S01]  /*3d30*/  ISETP.NE.AND P0, PT, R13, 0x1, PT ;  /* 0x000000010d00780c */ /* 0x000fe20003f05270 */
[----:B------:R-:W-:-:S12]  /*3d40*/  IMAD R15, RZ, RZ, -UR43 ;  /* 0x8000002bff0f7e24 */ /* 0x000fd8000f8e02ff */
[----:B------:R-:W0:Y:S02]  /*3d50*/  @P0 LDC.64 R18, c[0x0][0x9e8] ;  /* 0x00027a00ff120b82 */ /* 0x000e240000000a00 */
[----:B0-----:R-:W-:-:S05]  /*3d60*/  @P0 IMAD.HI.U32 R8, R15, R18, RZ ;  /* 0x000000120f080227 */ /* 0x001fca00078e00ff */
[----:B------:R-:W-:-:S04]  /*3d70*/  @P0 SHF.R.U32.HI R15, RZ, R19, R8 ;  /* 0x00000013ff0f0219 */ /* 0x000fc80000011608 */
[----:B------:R-:W-:Y:S01]  /*3d80*/  LOP3.LUT R8, RZ, R15, RZ, 0x33, !PT ;  /* 0x0000000fff087212 */ /* 0x000fe200078e33ff */
[----:B------:R-:W-:Y:S06]  /*3d90*/  BRA `(.L_x_973) ;  /* 0x0000000000107947 */ /* 0x000fec0003800000 */
.L_x_972:
[----:B------:R-:W-:-:S13]  /*3da0*/  ISETP.NE.AND P0, PT, R13, 0x1, PT ;  /* 0x000000010d00780c */ /* 0x000fda0003f05270 */
[----:B------:R-:W0:Y:S02]  /*3db0*/  @P0 LDC.64 R14, c[0x0][0x9e8] ;  /* 0x00027a00ff0e0b82 */ /* 0x000e240000000a00 */
[----:B0-----:R-:W-:-:S05]  /*3dc0*/  @P0 IMAD.HI.U32 R10, R8, R14, RZ ;  /* 0x0000000e080a0227 */ /* 0x001fca00078e00ff */
[----:B------:R-:W-:-:S07]  /*3dd0*/  @P0 SHF.R.U32.HI R8, RZ, R15, R10 ;  /* 0x0000000fff080219 */ /* 0x000fce000001160a */
.L_x_973:
[----:B------:R-:W-:-:S05]  /*3de0*/  IMAD R13, R8, R13, R13 ;  /* 0x0000000d080d7224 */ /* 0x000fca00078e020d */
[----:B------:R-:W-:-:S07]  /*3df0*/  VIMNMX R12, R12, R13, PT ;  /* 0x0000000d0c0c7248 */ /* 0x000fce0003fe0100 */
.L_x_971:
[----:B------:R-:W-:Y:S01]  /*3e00*/  SHF.R.S32.HI R13, RZ, 0x1f, R12 ;  /* 0x0000001fff0d7819 */ /* 0x000fe2000001140c */
[----:B------:R-:W0:Y:S01]  /*3e10*/  S2UR UR43, SR_CgaCtaId ;  /* 0x00000000002b79c3 */ /* 0x000e220000008800 */
[----:B------:R-:W-:Y:S01]  /*3e20*/  UMOV UR49, URZ ;  /* 0x0000003f00317c82 */ /* 0x000fe20008000000 */
[----:B------:R-:W-:Y:S01]  /*3e30*/  UMOV UR47, URZ ;  /* 0x0000003f002f7c82 */ /* 0x000fe20008000000 */
[----:B------:R-:W-:Y:S02]  /*3e40*/  LEA.HI R13, R13, R12, RZ, 0x6 ;  /* 0x0000000c0d0d7211 */ /* 0x000fe400078f30ff */
[----:B------:R-:W-:Y:S02]  /*3e50*/  CS2R R24, SRZ ;  /* 0x0000000000187805 */ /* 0x000fe4000001ff00 */
[----:B------:R-:W-:Y:S02]  /*3e60*/  CS2R R26, SRZ ;  /* 0x00000000001a7805 */ /* 0x000fe4000001ff00 */
[----:B------:R-:W-:-:S02]  /*3e70*/  CS2R R28, SRZ ;  /* 0x00000000001c7805 */ /* 0x000fc4000001ff00 */
[----:B------:R-:W-:Y:S02]  /*3e80*/  SHF.R.S32.HI R13, RZ, 0x6, R13 ;  /* 0x00000006ff0d7819 */ /* 0x000fe4000001140d */
[----:B------:R-:W-:Y:S02]  /*3e90*/  CS2R R30, SRZ ;  /* 0x00000000001e7805 */ /* 0x000fe4000001ff00 */
[----:B------:R-:W-:Y:S02]  /*3ea0*/  CS2R R32, SRZ ;  /* 0x0000000000207805 */ /* 0x000fe4000001ff00 */
[----:B------:R-:W-:Y:S02]  /*3eb0*/  CS2R R34, SRZ ;  /* 0x0000000000227805 */ /* 0x000fe4000001ff00 */
[----:B------:R-:W-:Y:S02]  /*3ec0*/  VIMNMX R8, R16, R13, !PT ;  /* 0x0000000d10087248 */ /* 0x000fe40007fe0100 */
[----:B------:R-:W-:-:S02]  /*3ed0*/  CS2R R36, SRZ ;  /* 0x0000000000247805 */ /* 0x000fc4000001ff00 */
[----:B------:R-:W-:Y:S02]  /*3ee0*/  CS2R R38, SRZ ;  /* 0x0000000000267805 */ /* 0x000fe4000001ff00 */
[----:B------:R-:W-:Y:S02]  /*3ef0*/  CS2R R40, SRZ ;  /* 0x0000000000287805 */ /* 0x000fe4000001ff00 */
[----:B------:R-:W-:Y:S02]  /*3f00*/  ISETP.LE.AND P0, PT, R8, UR50, PT ;  /* 0x0000003208007c0c */ /* 0x000fe4000bf03270 */
        /* <DEDUP_REMOVED lines=55> */
[----:B0-----:R-:W-:Y:S06]  /*4280*/  @!P0 BRA `(.L_x_974) ;  /* 0x00000028001c8947 */ /* 0x001fec0003800000 */
        /* <DEDUP_REMOVED lines=64> */
[----:B------:R-:W-:Y:S01]  /*4690*/  UMOV UR52, URZ ;  /* 0x0000003f00347c82 */ /* 0x000fe20008000000 */
[----:B------:R-:W-:Y:S01]  /*46a0*/  UMOV UR51, URZ ;  /* 0x0000003f00337c82 */ /* 0x000fe20008000000 */
[----:B------:R-:W-:Y:S01]  /*46b0*/  ULDC UR55, c[0x0][0x9e4] ;  /* 0x0002790000377ab9 */ /* 0x000fe20000000800 */
[----:B------:R-:W-:Y:S01]  /*46c0*/  ULDC UR53, c[0x0][0x288] ;  /* 0x0000a20000357ab9 */ /* 0x000fe20000000800 */
[----:B------:R-:W-:Y:S01]  /*46d0*/  ULDC UR54, c[0x0][0x2f0] ;  /* 0x0000bc0000367ab9 */ /* 0x000fe20000000800 */
[----:B------:R-:W-:-:S05]  /*46e0*/  ULDC UR56, c[0x0][0x9e0] ;  /* 0x0002780000387ab9 */ /* 0x000fca0000000800 */
.L_x_992:
[----:B------:R-:W-:Y:S01]  /*46f0*/  UIADD3 UR49, UR51, 0x1, URZ ;  /* 0x0000000133317890 */ /* 0x000fe2000fffe03f */
[----:B------:R-:W-:-:S03]  /*4700*/  ISETP.NE.AND P1, PT, RZ, UR40, PT ;  /* 0x00000028ff007c0c */ /* 0x000fc6000bf25270 */
[----:B------:R-:W-:-:S04]  /*4710*/  UISETP.NE.AND UP1, UPT, UR49, 0x2, UPT ;  /* 0x000000023100788c */ /* 0x000fc8000bf25270 */
[----:B------:R-:W-:Y:S02]  /*4720*/  USEL UR47, URZ, 0x1, UP1 ;  /* 0x000000013f2f7887 */ /* 0x000fe40008800000 */
[----:B------:R-:W-:Y:S02]  /*4730*/  USEL UR49, UR49, URZ, UP1 ;  /* 0x0000003f31317287 */ /* 0x000fe40008800000 */
[----:B------:R-:W-:Y:S02]  /*4740*/  ULOP3.LUT UR47, UR52, UR47, URZ, 0x3c, !UPT ;  /* 0x0000002f342f7292 */ /* 0x000fe4000f8e3c3f */
[----:B------:R-:W-:Y:S10]  /*4750*/  @P1 BRA `(.L_x_975) ;  /* 0x00000000002c1947 */ /* 0x000ff40003800000 */
[----:B------:R-:W-:Y:S05]  /*4760*/  @!P4 BRA `(.L_x_976) ;  /* 0x000000000004c947 */ /* 0x000fea0003800000 */
[----:B------:R-:W-:Y:S01]  /*4770*/  BPT.TRAP 0x1 ;  /* 0x000000040000795c */ /* 0x000fe20000300000 */
.L_x_976:
[----:B------:R-:W-:Y:S01]  /*4780*/  ULEA UR6, UR49, UR41, 0x3 ;  /* 0x0000002931067291 */ /* 0x000fe2000f8e183f */
[----:B------:R-:W-:-:S05]  /*4790*/  IMAD.U32 R10, RZ, RZ, UR47 ;  /* 0x0000002fff0a7e24 */ /* 0x000fca000f8e00ff */
[----:B------:R-:W-:-:S04]  /*47a0*/  SHF.L.U32 R10, R10, 0x1f, RZ ;  /* 0x0000001f0a0a7819 */ /* 0x000fc800000006ff */
[----:B------:R0:W1:Y:S01]  /*47b0*/  SYNCS.PHASECHK.TRANS64.TRYWAIT P0, [UR6+0x20830], R10 ;  /* 0x0208300aff0075a7 */ /* 0x0000620008000146 */
[----:B------:R-:W-:Y:S05]  /*47c0*/  @!P4 BRA `(.L_x_977) ;  /* 0x000000000004c947 */ /* 0x000fea0003800000 */
[----:B------:R-:W-:Y:S01]  /*47d0*/  BPT.TRAP 0x1 ;  /* 0x000000040000795c */ /* 0x000fe20000300000 */
.L_x_977:
[----:B-1----:R-:W-:Y:S05]  /*47e0*/  @P0 BRA `(.L_x_975) ;  /* 0x0000000000080947 */ /* 0x002fea0003800000 */
[----:B------:R-:W1:Y:S02]  /*47f0*/  SYNCS.PHASECHK.TRANS64.TRYWAIT P0, [UR6+0x20830], R10 ;  /* 0x0208300aff0075a7 */ /* 0x000e640008000146 */
[----:B-1----:R-:W-:Y:S05]  /*4800*/  @!P0 BRA `(.L_x_978) ;  /* 0x000000e800b08947 */ /* 0x002fea0003800000 */
.L_x_975:
[----:B01----:R-:W-:Y:S01]  /*4810*/  VIADD R10, R17, 0x8 ;  /* 0x00000008110a7836 */ /* 0x003fe20000000000 */
[----:B------:R-:W-:Y:S01]  /*4820*/  R2UR UR32, R4 ;  /* 0x00000000042072ca */ /* 0x000fe200000e0000 */
[----:B------:R-:W-:Y:S01]  /*4830*/  ULEA UR34, UR49, UR46, 0xa ;  /* 0x0000002e31227291 */ /* 0x000fe2000f8e503f */
[----:B------:R-:W-:Y:S01]  /*4840*/  R2UR UR33, R5 ;  /* 0x00000000052172ca */ /* 0x000fe200000e0000 */
[----:B------:R-:W-:Y:S01]  /*4850*/  UMOV UR35, 0x40000040 ;  /* 0x4000004000237882 */ /* 0x000fe20000000000 */
[----:B------:R0:W-:Y:S01]  /*4860*/  BAR.SYNC.DEFER_BLOCKING R10, 0x100 ;  /* 0x0004000a0000751d */ /* 0x0001e20000010000 */
[----:B------:R-:W-:Y:S02]  /*4870*/  UIADD3 UR6, UR34, 0x2, URZ ;  /* 0x0000000222067890 */ /* 0x000fe4000fffe03f */
[----:B------:R-:W-:Y:S02]  /*4880*/  UIADD3 UR10, UR34, 0x4, URZ ;  /* 0x00000004220a7890 */ /* 0x000fe4000fffe03f */
[----:B------:R-:W-:Y:S01]  /*4890*/  UIADD3 UR14, UR34, 0x6, URZ ;  /* 0x00000006220e7890 */ /* 0x000fe2000fffe03f */
[----:B------:R-:W-:Y:S01]  /*48a0*/  UMOV UR7, 0x40000040 ;  /* 0x4000004000077882 */ /* 0x000fe20000000000 */
[----:B------:R-:W-:Y:S01]  /*48b0*/  UMOV UR11, 0x40000040 ;  /* 0x40000040000b7882 */ /* 0x000fe20000000000 */
[----:B------:R-:W-:Y:S01]  /*48c0*/  UMOV UR15, 0x40000040 ;  /* 0x40000040000f7882 */ /* 0x000fe20000000000 */
[----:B------:R-:W-:Y:S01]  /*48d0*/  UIADD3 UR18, UR34, 0x200, URZ ;  /* 0x0000020022127890 */ /* 0x000fe2000fffe03f */
[----:B------:R-:W-:Y:S01]  /*48e0*/  UMOV UR19, 0x40000040 ;  /* 0x4000004000137882 */ /* 0x000fe20000000000 */
[----:B------:R-:W-:Y:S01]  /*48f0*/  UIADD3 UR22, UR34, 0x202, URZ ;  /* 0x0000020222167890 */ /* 0x000fe2000fffe03f */
[----:B------:R-:W-:Y:S01]  /*4900*/  UMOV UR23, 0x40000040 ;  /* 0x4000004000177882 */ /* 0x000fe20000000000 */
[----:B------:R-:W-:Y:S01]  /*4910*/  UIADD3 UR26, UR34, 0x204, URZ ;  /* 0x00000204221a7890 */ /* 0x000fe2000fffe03f */
[----:B------:R-:W-:Y:S01]  /*4920*/  UMOV UR27, 0x40000040 ;  /* 0x40000040001b7882 */ /* 0x000fe20000000000 */
[----:B------:R-:W-:Y:S01]  /*4930*/  UIADD3 UR30, UR34, 0x206, URZ ;  /* 0x00000206221e7890 */ /* 0x000fe2000fffe03f */
[----:B------:R-:W-:Y:S01]  /*4940*/  UMOV UR31, 0x40000040 ;  /* 0x40000040001f7882 */ /* 0x000fe20000000000 */
[----:B------:R-:W-:-:S06]  /*4950*/  WARPGROUP.ARRIVE ;  /* 0x00000000000079c5 */ /* 0x000fcc0000000000 */
[----:B------:R-:W-:Y:S03]  /*4960*/  QGMMA.64x64x32.F32.E4M3.E4M3 R152, gdesc[UR32], RZ, !UPT, gsb0 ;  /* 0x00e00000209879f3 */ /* 0x000fe6000c0008ff */
        /* <DEDUP_REMOVED lines=22> */
[----:B0-----:R-:W-:Y:S05]  /*4ad0*/  @P1 BRA `(.L_x_979) ;  /* 0x00000000002c1947 */ /* 0x001fea0003800000 */
[----:B------:R-:W-:Y:S05]  /*4ae0*/  @!P4 BRA `(.L_x_980) ;  /* 0x000000000004c947 */ /* 0x000fea0003800000 */
[----:B------:R-:W-:Y:S01]  /*4af0*/  BPT.TRAP 0x1 ;  /* 0x000000040000795c */ /* 0x000fe20000300000 */
.L_x_980:
[----:B------:R-:W-:Y:S01]  /*4b00*/  ULEA UR6, UR51, UR41, 0x3 ;  /* 0x0000002933067291 */ /* 0x000fe2000f8e183f */
[----:B------:R-:W-:-:S05]  /*4b10*/  IMAD.U32 R10, RZ, RZ, UR52 ;  /* 0x00000034ff0a7e24 */ /* 0x000fca000f8e00ff */
[----:B------:R-:W-:-:S04]  /*4b20*/  SHF.L.U32 R10, R10, 0x1f, RZ ;  /* 0x0000001f0a0a7819 */ /* 0x000fc800000006ff */
[----:B------:R0:W1:Y:S01]  /*4b30*/  SYNCS.PHASECHK.TRANS64.TRYWAIT P0, [UR6+0x20850], R10 ;  /* 0x0208500aff0075a7 */ /* 0x0000620008000146 */
[----:B------:R-:W-:Y:S05]  /*4b40*/  @!P4 BRA `(.L_x_981) ;  /* 0x000000000004c947 */ /* 0x000fea0003800000 */
[----:B------:R-:W-:Y:S01]  /*4b50*/  BPT.TRAP 0x1 ;  /* 0x000000040000795c */ /* 0x000fe20000300000 */
.L_x_981:
[----:B-1----:R-:W-:Y:S05]  /*4b60*/  @P0 BRA `(.L_x_979) ;  /* 0x0000000000080947 */ /* 0x002fea0003800000 */
[----:B------:R-:W1:Y:S02]  /*4b70*/  SYNCS.PHASECHK.TRANS64.TRYWAIT P0, [UR6+0x20850], R10 ;  /* 0x0208500aff0075a7 */ /* 0x000e640008000146 */
[----:B-1----:R-:W-:Y:S05]  /*4b80*/  @!P0 BRA `(.L_x_982) ;  /* 0x000000e400e88947 */ /* 0x002fea0003800000 */
.L_x_979:
[----:B------:R-:W-:Y:S01]  /*4b90*/  UIADD3 UR6, UR41, 0x400, URZ ;  /* 0x0000040029067890 */ /* 0x000fe2000fffe03f */
[----:B------:R-:W-:Y:S01]  /*4ba0*/  WARPGROUP.ARRIVE ;  /* 0x00000000000079c5 */ /* 0x000fe20000000000 */
[----:B------:R-:W-:Y:S01]  /*4bb0*/  UMOV UR7, 0x80000020 ;  /* 0x8000002000077882 */ /* 0x000fe20000000000 */
[----:B------:R-:W-:Y:S01]  /*4bc0*/  PLOP3.LUT P0, PT, PT, PT, UP0, 0x80, 0x0 ;  /* 0x000000000000781c */ /* 0x000fe20003f0f008 */
[----:B------:R-:W-:Y:S01]  /*4bd0*/  USHF.R.U32.HI UR6, URZ, 0x4, UR6 ;  /* 0x000000043f067899 */ /* 0x000fe20008011606 */
[----:B------:R-:W-:Y:S01]  /*4be0*/  PLOP3.LUT P1, PT, PT, PT, UP0, 0x80, 0x0 ;  /* 0x000000000000781c */ /* 0x000fe20003f2f008 */
[----:B------:R-:W-:Y:S01]  /*4bf0*/  @UP0 ULDC UR10, c[0x0][0x450] ;  /* 0x00011400000a0ab9 */ /* 0x000fe20000000800 */
[----:B------:R-:W-:Y:S01]  /*4c00*/  IMAD.MOV.U32 R14, RZ, RZ, R7 ;  /* 0x000000ffff0e7224 */ /* 0x000fe200078e0007 */
[----:B------:R-:W-:Y:S01]  /*4c10*/  ULOP3.LUT UR6, UR6, 0x3fff, URZ, 0xc0, !UPT ;  /* 0x00003fff06067892 */ /* 0x000fe2000f8ec03f */
[----:B------:R-:W-:Y:S02]  /*4c20*/  IMAD.U32 R12, RZ, RZ, UR49 ;  /* 0x00000031ff0c7e24 */ /* 0x000fe4000f8e00ff */
[----:B------:R-:W-:Y:S01]  /*4c30*/  IMAD.U32 R18, RZ, RZ, UR54 ;  /* 0x00000036ff127e24 */ /* 0x000fe2000f8e00ff */
[----:B------:R-:W-:-:S02]  /*4c40*/  ULOP3.LUT UR6, UR6, 0x10000, URZ, 0xfc, !UPT ;  /* 0x0001000006067892 */ /* 0x000fc4000f8efc3f */
[----:B------:R-:W-:Y:S02]  /*4c50*/  @!P5 LEA R12, R12, UR41, 0x3 ;  /* 0x000000290c0cdc11 */ /* 0x000fe4000f8e18ff */
[----:B------:R-:W-:-:S03]  /*4c60*/  ULEA UR6, UR51, UR6, 0xa ;  /* 0x0000000633067291 */ /* 0x000fc6000f8e503f */
[----:B------:R-:W-:-:S05]  /*4c70*/  @!P5 VIADD R12, R12, 0x20840 ;  /* 0x000208400c0cd836 */ /* 0x000fca0000000000 */
[----:B------:R-:W-:Y:S01]  /*4c80*/  @!P5 PRMT R12, RZ, 0x654, R12 ;  /* 0x00000654ff0cd816 */ /* 0x000fe2000000000c */
[----:B------:R-:W-:Y:S01]  /*4c90*/  QGMMA.64x256x32.F32.E4M3.E4M3 R24, R188, gdesc[UR4], R24, gsb0 ;  /* 0x03e00004bc187df3 */ /* 0x000fe20008000818 */
[----:B------:R-:W-:Y:S01]  /*4ca0*/  UIADD3 UR6, UR6, 0x2, URZ ;  /* 0x0000000206067890 */ /* 0x000fe2000fffe03f */
[----:B------:R-:W-:Y:S01]  /*4cb0*/  UMOV UR7, 0x80000020 ;  /* 0x8000002000077882 */ /* 0x000fe20000000000 */
[----:B------:R-:W-:Y:S02]  /*4cc0*/  WARPGROUP.DEPBAR.LE gsb0, 0x0 ;  /* 0x00008000000079c5 */ /* 0x000fe40000010000 */
[----:B------:R-:W-:-:S15]  /*4cd0*/  WARPGROUP.ARRIVE ;  /* 0x00000000000079c5 */ /* 0x000fde0000000000 */
[----:B------:R-:W-:-:S08]  /*4ce0*/  NOP ;  /* 0x0000000000007918 */ /* 0x000fd00000000000 */
[----:B------:R-:W-:Y:S01]  /*4cf0*/  QGMMA.64x256x32.F32.E4M3.E4M3 R24, R184, gdesc[UR4], R24, gsb0 ;  /* 0x03e00004b8187df3 */ /* 0x000fe20008000818 */
[----:B------:R-:W-:Y:S01]  /*4d00*/  @UP0 ULDC UR6, c[0x0][0x44c] ;  /* 0x0001130000060ab9 */ /* 0x000fe20000000800 */
[----:B------:R-:W-:Y:S01]  /*4d10*/  USHF.L.U32 UR7, UR50, 0x6, URZ ;  /* 0x0000000632077899 */ /* 0x000fe2000800063f */
[----:B01----:R-:W-:-:S03]  /*4d20*/  @P0 IMAD.HI.U32 R10, R7, UR6, RZ ;  /* 0x00000006070a0c27 */ /* 0x003fc6000f8e00ff */
[----:B------:R-:W-:Y:S02]  /*4d30*/  UIADD3 UR6, -UR7, 0x1, URZ ;  /* 0x0000000107067890 */ /* 0x000fe4000fffe13f */
[----:B------:R-:W-:Y:S02]  /*4d40*/  @P1 SHF.R.U32.HI R14, RZ, UR10, R10 ;  /* 0x0000000aff0e1c19 */ /* 0x000fe4000801160a */
[----:B------:R-:W-:Y:S02]  /*4d50*/  IADD3 R10, -R17, 0xb, RZ ;  /* 0x0000000b110a7810 */ /* 0x000fe40007ffe1ff */
[----:B------:R-:W-:Y:S01]  /*4d60*/  IMAD.U32 R13, RZ, RZ, UR6 ;  /* 0x00000006ff0d7e24 */ /* 0x000fe2000f8e00ff */
[----:B------:R-:W0:Y:S03]  /*4d70*/  SHFL.IDX PT, R15, R14, RZ, 0x1c1f ;  /* 0x001c1fff0e0f7589 */ /* 0x000e2600000e0000 */
[----:B------:R-:W-:-:S04]  /*4d80*/  IMAD R13, R6, -0x2, R13 ;  /* 0xfffffffe060d7824 */ /* 0x000fc800078e020d */
[----:B------:R-:W-:-:S04]  /*4d90*/  IMAD R13, R18, UR39, R13 ;  /* 0x00000027120d7c24 */ /* 0x000fc8000f8e020d */
[----:B------:R-:W-:-:S04]  /*4da0*/  VIADD R13, R13, -UR53 ;  /* 0x800000350d0d7c36 */ /* 0x000fc80008000000 */
[C---:B------:R-:W-:Y:S02]  /*4db0*/  VIADD R20, R13.reuse, UR56 ;  /* 0x000000380d147c36 */ /* 0x040fe40008000000 */
[----:B------:R-:W-:-:S04]  /*4dc0*/  VIADD R22, R13, UR48 ;  /* 0x000000300d167c36 */ /* 0x000fc80008000000 */
[--C-:B0-----:R-:W-:Y:S01]  /*4dd0*/  IMAD.IADD R18, R22, 0x1, R15.reuse ;  /* 0x0000000116127824 */ /* 0x101fe200078e020f */
[----:B------:R-:W-:Y:S02]  /*4de0*/  WARPGROUP.DEPBAR.LE gsb0, 0x0 ;  /* 0x00008000000079c5 */ /* 0x000fe40000010000 */
[----:B------:R0:W-:Y:S06]  /*4df0*/  BAR.ARV R10, 0x100 ;  /* 0x0004000a0000751d */ /* 0x0001ec0000002000 */
[----:B------:R1:W-:Y:S02]  /*4e00*/  @!P5 SYNCS.ARRIVE.TRANS64.RED.A1T0 RZ, [R12+URZ], RZ ;  /* 0x000000ff0cffd9a7 */ /* 0x0003e4000810043f */
[----:B-1----:R-:W-:Y:S01]  /*4e10*/  IMAD.IADD R12, R20, 0x1, R15 ;  /* 0x00000001140c7824 */ /* 0x002fe200078e020f */
[----:B0-----:R-:W-:Y:S06]  /*4e20*/  @!P6 BRA `(.L_x_983) ;  /* 0x000000000060e947 */ /* 0x001fec0003800000 */
[----:B------:R-:W-:Y:S01]  /*4e30*/  IMAD.U32 R10, RZ, RZ, UR54 ;  /* 0x00000036ff0a7e24 */ /* 0x000fe2000f8e00ff */
[----:B------:R-:W-:Y:S03]  /*4e40*/  BSSY B0, `(.L_x_984) ;  /* 0x0000012000007945 */ /* 0x000fe60003800000 */
[----:B------:R-:W-:-:S04]  /*4e50*/  IMAD R10, R10, UR39, R15 ;  /* 0x000000270a0a7c24 */ /* 0x000fc8000f8e020f */
[----:B------:R-:W-:-:S05]  /*4e60*/  VIADD R13, R10, -UR53 ;  /* 0x800000350a0d7c36 */ /* 0x000fca0008000000 */
[----:B------:R-:W-:-:S13]  /*4e70*/  ISETP.GT.AND P0, PT, R13, -0x1, PT ;  /* 0xffffffff0d00780c */ /* 0x000fda0003f04270 */
[----:B------:R-:W-:Y:S05]  /*4e80*/  @P0 BRA `(.L_x_985) ;  /* 0x0000000000200947 */ /* 0x000fea0003800000 */
[----:B------:R-:W-:Y:S01]  /*4e90*/  IMAD.U32 R184, RZ, RZ, UR55 ;  /* 0x00000037ffb87e24 */ /* 0x000fe2000f8e00ff */
[----:B------:R-:W-:-:S04]  /*4ea0*/  LOP3.LUT R13, RZ, R13, RZ, 0x33, !PT ;  /* 0x0000000dff0d7212 */ /* 0x000fc800078e33ff */
[----:B------:R-:W-:-:S13]  /*4eb0*/  ISETP.NE.AND P0, PT, R184, 0x1, PT ;  /* 0x00000001b800780c */ /* 0x000fda0003f05270 */
[----:B------:R-:W0:Y:S02]  /*4ec0*/  @P0 LDC.64 R186, c[0x0][0x9e8] ;  /* 0x00027a00ffba0b82 */ /* 0x000e240000000a00 */
[----:B0-----:R-:W-:-:S05]  /*4ed0*/  @P0 IMAD.HI.U32 R10, R13, R186, RZ ;  /* 0x000000ba0d0a0227 */ /* 0x001fca00078e00ff */
[----:B------:R-:W-:-:S04]  /*4ee0*/  @P0 SHF.R.U32.HI R13, RZ, R187, R10 ;  /* 0x000000bbff0d0219 */ /* 0x000fc8000001160a */
[----:B------:R-:W-:Y:S01]  /*4ef0*/  LOP3.LUT R13, RZ, R13, RZ, 0x33, !PT ;  /* 0x0000000dff0d7212 */ /* 0x000fe200078e33ff */
[----:B------:R-:W-:Y:S06]  /*4f00*/  BRA `(.L_x_986) ;  /* 0x0000000000147947 */ /* 0x000fec0003800000 */
.L_x_985:
[----:B------:R-:W-:-:S05]  /*4f10*/  IMAD.U32 R184, RZ, RZ, UR55 ;  /* 0x00000037ffb87e24 */ /* 0x000fca000f8e00ff */
[----:B------:R-:W-:-:S13]  /*4f20*/  ISETP.NE.AND P0, PT, R184, 0x1, PT ;  /* 0x00000001b800780c */ /* 0x000fda0003f05270 */
[----:B------:R-:W0:Y:S02]  /*4f30*/  @P0 LDC.64 R186, c[0x0][0x9e8] ;  /* 0x00027a00ffba0b82 */ /* 0x000e240000000a00 */
[----:B0-----:R-:W-:-:S05]  /*4f40*/  @P0 IMAD.HI.U32 R10, R13, R186, RZ ;  /* 0x000000ba0d0a0227 */ /* 0x001fca00078e00ff */
[----:B------:R-:W-:-:S07]  /*4f50*/  @P0 SHF.R.U32.HI R13, RZ, R187, R10 ;  /* 0x000000bbff0d0219 */ /* 0x000fce000001160a */
.L_x_986:
[----:B------:R-:W-:Y:S05]  /*4f60*/  BSYNC B0 ;  /* 0x0000000000007941 */ /* 0x000fea0003800000 */
.L_x_984:
[----:B------:R-:W-:-:S04]  /*4f70*/  IMAD R13, R13, R184, -UR7 ;  /* 0x800000070d0d7e24 */ /* 0x000fc8000f8e02b8 */
[----:B------:R-:W-:-:S05]  /*4f80*/  IMAD R13, R6, -0x2, R13 ;  /* 0xfffffffe060d7824 */ /* 0x000fca00078e020d */
[----:B------:R-:W-:Y:S02]  /*4f90*/  VIADDMNMX R12, R13, R184, R12, PT ;  /* 0x000000b80d0c7246 */ /* 0x000fe4000380010c */
[----:B------:R-:W-:-:S07]  /*4fa0*/  VIMNMX R18, R18, R13, !PT ;  /* 0x0000000d12127248 */ /* 0x000fce0007fe0100 */
.L_x_983:
[----:B------:R-:W-:Y:S01]  /*4fb0*/  UISETP.GT.AND UP1, UPT, UR50, -0x1, UPT ;  /* 0xffffffff3200788c */ /* 0x000fe2000bf24270 */
[----:B------:R-:W0:Y:S05]  /*4fc0*/  SHFL.IDX PT, R189, R14, 0x1, 0x1c1f ;  /* 0x003c1f000ebd7f89 */ /* 0x000e2a00000e0000 */
[----:B------:R-:W-:-:S04]  /*4fd0*/  PLOP3.LUT P0, PT, PT, PT, UP1, 0x80, 0x0 ;  /* 0x000000000000781c */ /* 0x000fc80003f0f018 */
[C---:B------:R-:W-:Y:S02]  /*4fe0*/  ISETP.GT.AND P1, PT, R18.reuse, RZ, P0 ;  /* 0x000000ff1200720c */ /* 0x040fe40000724270 */
[----:B------:R-:W-:Y:S02]  /*4ff0*/  ISETP.GT.AND P3, PT, R18, 0x1, P0 ;  /* 0x000000011200780c */ /* 0x000fe40000764270 */
[----:B------:R-:W-:Y:S02]  /*5000*/  ISETP.LT.OR P2, PT, R12, 0x1, P1 ;  /* 0x000000010c00780c */ /* 0x000fe40000f41670 */
[----:B------:R-:W-:Y:S02]  /*5010*/  ISETP.GT.AND P1, PT, R18, 0x8, P0 ;  /* 0x000000081200780c */ /* 0x000fe40000724270 */
[----:B------:R-:W-:Y:S02]  /*5020*/  FSEL R152, R152, -INF , !P2 ;  /* 0xff80000098987808 */ /* 0x000fe40005000000 */
[----:B------:R-:W-:-:S02]  /*5030*/  ISETP.GT.AND P2, PT, R18, 0x9, P0 ;  /* 0x000000091200780c */ /* 0x000fc40000744270 */
[C---:B------:R-:W-:Y:S02]  /*5040*/  ISETP.LT.OR P3, PT, R12.reuse, 0x2, P3 ;  /* 0x000000020c00780c */ /* 0x040fe40001f61670 */
[----:B------:R-:W-:Y:S01]  /*5050*/  ISETP.LT.OR P1, PT, R12, 0x9, P1 ;  /* 0x000000090c00780c */ /* 0x000fe20000f21670 */
[--C-:B0-----:R-:W-:Y:S01]  /*5060*/  IMAD.IADD R10, R20, 0x1, R189.reuse ;  /* 0x00000001140a7824 */ /* 0x101fe200078e02bd */
[----:B------:R-:W-:Y:S01]  /*5070*/  ISETP.LT.OR P2, PT, R12, 0xa, P2 ;  /* 0x0000000a0c00780c */ /* 0x000fe20001741670 */
[----:B------:R-:W-:Y:S01]  /*5080*/  IMAD.IADD R14, R22, 0x1, R189 ;  /* 0x00000001160e7824 */ /* 0x000fe200078e02bd */
[----:B------:R-:W-:Y:S02]  /*5090*/  FSEL R187, R153, -INF , !P3 ;  /* 0xff80000099bb7808 */ /* 0x000fe40005800000 */
[----:B------:R-:W-:Y:S02]  /*50a0*/  FSEL R185, R156, -INF , !P1 ;  /* 0xff8000009cb97808 */ /* 0x000fe40004800000 */
[----:B------:R-:W-:-:S02]  /*50b0*/  FSEL R157, R157, -INF , !P2 ;  /* 0xff8000009d9d7808 */ /* 0x000fc40005000000 */
[C---:B------:R-:W-:Y:S02]  /*50c0*/  ISETP.GT.AND P3, PT, R18.reuse, 0x10, P0 ;  /* 0x000000101200780c */ /* 0x040fe40000764270 */
[C---:B------:R-:W-:Y:S02]  /*50d0*/  ISETP.GT.AND P1, PT, R18.reuse, 0x11, P0 ;  /* 0x000000111200780c */ /* 0x040fe40000724270 */
[----:B------:R-:W-:Y:S02]  /*50e0*/  ISETP.GT.AND P2, PT, R18, 0x18, P0 ;  /* 0x000000181200780c */ /* 0x000fe40000744270 */
[C---:B------:R-:W-:Y:S02]  /*50f0*/  ISETP.LT.OR P3, PT, R12.reuse, 0x11, P3 ;  /* 0x000000110c00780c */ /* 0x040fe40001f61670 */
[C---:B------:R-:W-:Y:S02]  /*5100*/  ISETP.LT.OR P1, PT, R12.reuse, 0x12, P1 ;  /* 0x000000120c00780c */ /* 0x040fe40000f21670 */
[----:B------:R-:W-:-:S02]  /*5110*/  ISETP.LT.OR P2, PT, R12, 0x19, P2 ;  /* 0x000000190c00780c */ /* 0x000fc40001741670 */
[----:B------:R-:W-:Y:S02]  /*5120*/  FSEL R15, R160, -INF , !P3 ;  /* 0xff800000a00f7808 */ /* 0x000fe40005800000 */
[----:B------:R-:W-:Y:S02]  /*5130*/  FSEL R161, R161, -INF , !P1 ;  /* 0xff800000a1a17808 */ /* 0x000fe40004800000 */
[----:B------:R-:W-:Y:S02]  /*5140*/  FSEL R13, R164, -INF , !P2 ;  /* 0xff800000a40d7808 */ /* 0x000fe40005000000 */
[C---:B------:R-:W-:Y:S02]  /*5150*/  ISETP.GT.AND P3, PT, R18.reuse, 0x19, P0 ;  /* 0x000000191200780c */ /* 0x040fe40000764270 */
[C---:B------:R-:W-:Y:S02]  /*5160*/  ISETP.GT.AND P1, PT, R18.reuse, 0x20, P0 ;  /* 0x000000201200780c */ /* 0x040fe40000724270 */
[----:B------:R-:W-:-:S02]  /*5170*/  ISETP.GT.AND P2, PT, R18, 0x21, P0 ;  /* 0x000000211200780c */ /* 0x000fc40000744270 */
[C---:B------:R-:W-:Y:S02]  /*5180*/  ISETP.LT.OR P3, PT, R12.reuse, 0x1a, P3 ;  /* 0x0000001a0c00780c */ /* 0x040fe40001f61670 */
[C---:B------:R-:W-:Y:S02]  /*5190*/  ISETP.LT.OR P1, PT, R12.reuse, 0x21, P1 ;  /* 0x000000210c00780c */ /* 0x040fe40000f21670 */
[----:B------:R-:W-:Y:S02]  /*51a0*/  ISETP.LT.OR P2, PT, R12, 0x22, P2 ;  /* 0x000000220c00780c */ /* 0x000fe40001741670 */
        /* <DEDUP_REMOVED lines=36> */
.L_x_989:
[----:B------:R-:W-:-:S05]  /*53f0*/  IMAD.U32 R18, RZ, RZ, UR55 ;  /* 0x00000037ff127e24 */ /* 0x000fca000f8e00ff */
[----:B------:R-:W-:-:S13]  /*5400*/  ISETP.NE.AND P1, PT, R18, 0x1, PT ;  /* 0x000000011200780c */ /* 0x000fda0003f25270 */
[----:B------:R-:W0:Y:S02]  /*5410*/  @P1 LDC.64 R190, c[0x0][0x9e8] ;  /* 0x00027a00ffbe1b82 */ /* 0x000e240000000a00 */
[----:B0-----:R-:W-:-:S05]  /*5420*/  @P1 IMAD.HI.U32 R12, R189, R190, RZ ;  /* 0x000000bebd0c1227 */ /* 0x001fca00078e00ff */
[----:B------:R-:W-:-:S07]  /*5430*/  @P1 SHF.R.U32.HI R189, RZ, R191, R12 ;  /* 0x000000bfffbd1219 */ /* 0x000fce000001160c */
.L_x_990:
[----:B------:R-:W-:Y:S05]  /*5440*/  BSYNC B0 ;  /* 0x0000000000007941 */ /* 0x000fea0003800000 */
.L_x_988:
[----:B------:R-:W-:-:S04]  /*5450*/  IMAD R189, R189, R18, -UR7 ;  /* 0x80000007bdbd7e24 */ /* 0x000fc8000f8e0212 */
[----:B------:R-:W-:-:S05]  /*5460*/  IMAD R189, R6, -0x2, R189 ;  /* 0xfffffffe06bd7824 */ /* 0x000fca00078e02bd */
[----:B------:R-:W-:Y:S02]  /*5470*/  VIADDMNMX R10, R189, R18, R10, PT ;  /* 0x00000012bd0a7246 */ /* 0x000fe4000380010a */
[----:B------:R-:W-:-:S07]  /*5480*/  VIMNMX R14, R14, R189, !PT ;  /* 0x000000bd0e0e7248 */ /* 0x000fce0007fe0100 */
.L_x_987:
[----:B------:R-:W-:Y:S02]  /*5490*/  FMNMX.FTZ R12, R152, R9, !PT ;  /* 0x00000009980c7209 */ /* 0x000fe40007810000 */
[----:B------:R-:W-:Y:S02]  /*54a0*/  ISETP.GT.AND P1, PT, R14, 0x1, P0 ;  /* 0x000000010e00780c */ /* 0x000fe40000724270 */
[----:B------:R-:W-:Y:S02]  /*54b0*/  FMNMX.FTZ R12, R187, R12, !PT ;  /* 0x0000000cbb0c7209 */ /* 0x000fe40007810000 */
[----:B------:R-:W-:Y:S02]  /*54c0*/  ISETP.LT.OR P1, PT, R10, 0x2, P1 ;  /* 0x000000020a00780c */ /* 0x000fe40000f21670 */
[----:B------:R-:W-:Y:S02]  /*54d0*/  FMNMX.FTZ R12, R185, R12, !PT ;  /* 0x0000000cb90c7209 */ /* 0x000fe40007810000 */
[----:B------:R-:W-:-:S02]  /*54e0*/  ISETP.GT.AND P2, PT, R14, 0x8, P0 ;  /* 0x000000080e00780c */ /* 0x000fc40000744270 */
[----:B------:R-:W-:Y:S02]  /*54f0*/  FMNMX.FTZ R12, R157, R12, !PT ;  /* 0x0000000c9d0c7209 */ /* 0x000fe40007810000 */
[----:B------:R-:W-:Y:S02]  /*5500*/  ISETP.LT.OR P2, PT, R10, 0x9, P2 ;  /* 0x000000090a00780c */ /* 0x000fe40001741670 */
[----:B------:R-:W-:Y:S02]  /*5510*/  FMNMX.FTZ R12, R15, R12, !PT ;  /* 0x0000000c0f0c7209 */ /* 0x000fe40007810000 */
[----:B------:R-:W-:Y:S02]  /*5520*/  ISETP.GT.AND P3, PT, R14, 0x9, P0 ;  /* 0x000000090e00780c */ /* 0x000fe40000764270 */
[----:B------:R-:W-:Y:S02]  /*5530*/  FMNMX.FTZ R12, R161, R12, !PT ;  /* 0x0000000ca10c7209 */ /* 0x000fe40007810000 */
[----:B------:R-:W-:-:S02]  /*5540*/  FSEL R191, R158, -INF , !P2 ;  /* 0xff8000009ebf7808 */ /* 0x000fc40005000000 */
        /* <DEDUP_REMOVED lines=11> */
[----:B------:R-:W-:-:S02]  /*5600*/  ISETP.LT.OR P3, PT, R10, 0x12, P3 ;  /* 0x000000120a00780c */ /* 0x000fc40001f61670 */
[----:B------:R-:W-:Y:S02]  /*5610*/  FMNMX.FTZ R12, R23, R12, !PT ;  /* 0x0000000c170c7209 */ /* 0x000fe40007810000 */
[----:B------:R-:W-:Y:S02]  /*5620*/  FSEL R163, R163, -INF , !P3 ;  /* 0xff800000a3a37808 */ /* 0x000fe40005800000 */
[----:B------:R-:W-:Y:S02]  /*5630*/  FMNMX.FTZ R12, R177, R12, !PT ;  /* 0x0000000cb10c7209 */ /* 0x000fe40007810000 */
[----:B------:R-:W-:Y:S02]  /*5640*/  ISETP.GT.AND P3, PT, R14, 0x20, P0 ;  /* 0x000000200e00780c */ /* 0x000fe40000764270 */
[----:B------:R-:W-:Y:S02]  /*5650*/  FMNMX.FTZ R12, R153, R12, !PT ;  /* 0x0000000c990c7209 */ /* 0x000fe40007810000 */
[----:B------:R-:W-:-:S02]  /*5660*/  ISETP.LT.OR P3, PT, R10, 0x21, P3 ;  /* 0x000000210a00780c */ /* 0x000fc40001f61670 */
[----:B------:R-:W-:Y:S02]  /*5670*/  FMNMX.FTZ R12, R181, R12, !PT ;  /* 0x0000000cb50c7209 */ /* 0x000fe40007810000 */
[----:B------:R-:W-:-:S03]  /*5680*/  FSEL R197, R170, -INF , !P3 ;  /* 0xff800000aac57808 */ /* 0x000fc60005800000 */
[----:B------:R-:W0:Y:S02]  /*5690*/  SHFL.BFLY PT, R189, R12, 0x2, 0x1f ;  /* 0x0c401f000cbd7f89 */ /* 0x000e2400000e0000 */
[----:B0-----:R-:W-:Y:S02]  /*56a0*/  FMNMX.FTZ R18, R12, R189, !PT ;  /* 0x000000bd0c127209 */ /* 0x001fe40007810000 */
[----:B------:R-:W-:Y:S02]  /*56b0*/  FSEL R189, R155, -INF , !P1 ;  /* 0xff8000009bbd7808 */ /* 0x000fe40004800000 */
[----:B------:R-:W-:Y:S01]  /*56c0*/  ISETP.GT.AND P1, PT, R14, RZ, P0 ;  /* 0x000000ff0e00720c */ /* 0x000fe20000724270 */
[----:B------:R-:W0:Y:S03]  /*56d0*/  SHFL.BFLY PT, R193, R18, 0x1, 0x1f ;  /* 0x0c201f0012c17f89 */ /* 0x000e2600000e0000 */
[----:B------:R-:W-:-:S04]  /*56e0*/  ISETP.LT.OR P1, PT, R10, 0x1, P1 ;  /* 0x000000010a00780c */ /* 0x000fc80000f21670 */
[----:B------:R-:W-:Y:S02]  /*56f0*/  FSEL R154, R154, -INF , !P1 ;  /* 0xff8000009a9a7808 */ /* 0x000fe40004800000 */
[----:B------:R-:W-:Y:S02]  /*5700*/  ISETP.GT.AND P1, PT, R14, 0x18, P0 ;  /* 0x000000180e00780c */ /* 0x000fe40000724270 */
[----:B------:R-:W-:Y:S02]  /*5710*/  FMNMX.FTZ R12, R154, R11, !PT ;  /* 0x0000000b9a0c7209 */ /* 0x000fe40007810000 */
[----:B------:R-:W-:Y:S02]  /*5720*/  ISETP.LT.OR P1, PT, R10, 0x19, P1 ;  /* 0x000000190a00780c */ /* 0x000fe40000f21670 */
[----:B------:R-:W-:Y:S02]  /*5730*/  FMNMX.FTZ R12, R189, R12, !PT ;  /* 0x0000000cbd0c7209 */ /* 0x000fe40007810000 */
[----:B------:R-:W-:-:S02]  /*5740*/  FSEL R195, R166, -INF , !P1 ;  /* 0xff800000a6c37808 */ /* 0x000fc40004800000 */
[----:B------:R-:W-:Y:S02]  /*5750*/  FMNMX.FTZ R12, R191, R12, !PT ;  /* 0x0000000cbf0c7209 */ /* 0x000fe40007810000 */
[----:B------:R-:W-:Y:S02]  /*5760*/  ISETP.GT.AND P1, PT, R14, 0x21, P0 ;  /* 0x000000210e00780c */ /* 0x000fe40000724270 */
[----:B------:R-:W-:Y:S02]  /*5770*/  FMNMX.FTZ R12, R159, R12, !PT ;  /* 0x0000000c9f0c7209 */ /* 0x000fe40007810000 */
[----:B0-----:R-:W-:Y:S02]  /*5780*/  FMNMX.FTZ R155, R18, R193, !PT ;  /* 0x000000c1129b7209 */ /* 0x001fe40007810000 */
[----:B------:R-:W-:Y:S02]  /*5790*/  FSEL R193, R162, -INF , !P2 ;  /* 0xff800000a2c17808 */ /* 0x000fe40005000000 */
[----:B------:R-:W-:Y:S01]  /*57a0*/  ISETP.GT.AND P2, PT, R14, 0x19, P0 ;  /* 0x000000190e00780c */ /* 0x000fe20000744270 */
[----:B------:R-:W-:-:S01]  /*57b0*/  FFMA.FTZ R18, R2, R155, -8 ;  /* 0xc100000002127423 */ /* 0x000fc2000001009b */
[----:B------:R-:W-:-:S02]  /*57c0*/  FMNMX.FTZ R12, R193, R12, !PT ;  /* 0x0000000cc10c7209 */ /* 0x000fc40007810000 */
[----:B------:R-:W-:Y:S02]  /*57d0*/  ISETP.LT.OR P2, PT, R10, 0x1a, P2 ;  /* 0x0000001a0a00780c */ /* 0x000fe40001741670 */
[----:B------:R-:W-:Y:S02]  /*57e0*/  FMNMX.FTZ R12, R163, R12, !PT ;  /* 0x0000000ca30c7209 */ /* 0x000fe40007810000 */
[----:B------:R-:W-:Y:S02]  /*57f0*/  FSEL R167, R167, -INF , !P2 ;  /* 0xff800000a7a77808 */ /* 0x000fe40005000000 */
[----:B------:R-:W-:Y:S02]  /*5800*/  FMNMX.FTZ R12, R195, R12, !PT ;  /* 0x0000000cc30c7209 */ /* 0x000fe40007810000 */
[----:B------:R-:W-:Y:S02]  /*5810*/  ISETP.GT.AND P2, PT, R14, 0x28, P0 ;  /* 0x000000280e00780c */ /* 0x000fe40000744270 */
[----:B------:R-:W-:-:S02]  /*5820*/  ISETP.LT.OR P1, PT, R10, 0x22, P1 ;  /* 0x000000220a00780c */ /* 0x000fc40000f21670 */
[----:B------:R-:W-:Y:S02]  /*5830*/  FMNMX.FTZ R12, R167, R12, !PT ;  /* 0x0000000ca70c7209 */ /* 0x000fe40007810000 */
[----:B------:R-:W-:Y:S02]  /*5840*/  ISETP.LT.OR P2, PT, R10, 0x29, P2 ;  /* 0x000000290a00780c */ /* 0x000fe40001741670 */
[----:B------:R-:W-:Y:S02]  /*5850*/  FSEL R171, R171, -INF , !P1 ;  /* 0xff800000abab7808 */ /* 0x000fe40004800000 */
[----:B------:R-:W-:Y:S02]  /*5860*/  FSETP.NEU.FTZ.AND P3, PT, R155, -INF , PT ;  /* 0xff8000009b00780b */ /* 0x000fe40003f7d000 */
[----:B------:R-:W-:Y:S02]  /*5870*/  ISETP.GT.AND P1, PT, R14, 0x29, P0 ;  /* 0x000000290e00780c */ /* 0x000fe40000724270 */
[----:B------:R-:W-:-:S02]  /*5880*/  FMNMX.FTZ R12, R197, R12, !PT ;  /* 0x0000000cc50c7209 */ /* 0x000fc40007810000 */
[----:B------:R-:W-:Y:S02]  /*5890*/  FSEL R199, R174, -INF , !P2 ;  /* 0xff800000aec77808 */ /* 0x000fe40005000000 */
[----:B------:R-:W-:Y:S02]  /*58a0*/  FSEL R162, R18, RZ, P3 ;  /* 0x000000ff12a27208 */ /* 0x000fe40001800000 */
[----:B------:R-:W-:Y:S02]  /*58b0*/  ISETP.GT.AND P2, PT, R14, 0x30, P0 ;  /* 0x000000300e00780c */ /* 0x000fe40000744270 */
[----:B------:R-:W-:Y:S01]  /*58c0*/  ISETP.LT.OR P1, PT, R10, 0x2a, P1 ;  /* 0x0000002a0a00780c */ /* 0x000fe20000f21670 */
[----:B------:R-:W-:-:S01]  /*58d0*/  FFMA.FTZ R20, R2, R187, -R162 ;  /* 0x000000bb02147223 */ /* 0x000fc200000108a2 */
[----:B------:R-:W-:Y:S01]  /*58e0*/  FMNMX.FTZ R18, R171, R12, !PT ;  /* 0x0000000cab127209 */ /* 0x000fe20007810000 */
[----:B------:R-:W-:-:S01]  /*58f0*/  FFMA.FTZ R156, R2, R153, -R162 ;  /* 0x00000099029c7223 */ /* 0x000fc200000108a2 */
[----:B------:R-:W-:Y:S01]  /*5900*/  ISETP.LT.OR P2, PT, R10, 0x31, P2 ;  /* 0x000000310a00780c */ /* 0x000fe20001741670 */
[----:B------:R-:W-:-:S01]  /*5910*/  FFMA.FTZ R201, R2, R152, -R162 ;  /* 0x0000009802c97223 */ /* 0x000fc200000108a2 */
[----:B------:R-:W-:Y:S01]  /*5920*/  FSEL R175, R175, -INF , !P1 ;  /* 0xff800000afaf7808 */ /* 0x000fe20004800000 */
[----:B------:R0:W-:Y:S01]  /*5930*/  MUFU.EX2 R12, R20 ;  /* 0x00000014000c7308 */ /* 0x0001e20000000800 */
[----:B------:R-:W-:Y:S01]  /*5940*/  ISETP.GT.AND P1, PT, R14, 0x31, P0 ;  /* 0x000000310e00780c */ /* 0x000fe20000724270 */
[C-C-:B------:R-:W-:Y:S01]  /*5950*/  FFMA.FTZ R157, R2.reuse, R157, -R162.reuse ;  /* 0x0000009d029d7223 */ /* 0x140fe200000108a2 */
[----:B------:R-:W-:Y:S01]  /*5960*/  FMNMX.FTZ R18, R199, R18, !PT ;  /* 0x00000012c7127209 */ /* 0x000fe20007810000 */
[--C-:B------:R-:W-:Y:S01]  /*5970*/  FFMA.FTZ R13, R2, R13, -R162.reuse ;  /* 0x0000000d020d7223 */ /* 0x100fe200000108a2 */
[----:B------:R-:W-:Y:S01]  /*5980*/  FSEL R187, R178, -INF , !P2 ;  /* 0xff800000b2bb7808 */ /* 0x000fe20005000000 */
[--C-:B------:R-:W-:Y:S01]  /*5990*/  FFMA.FTZ R19, R2, R19, -R162.reuse ;  /* 0x0000001302137223 */ /* 0x100fe200000108a2 */
[----:B------:R-:W-:Y:S01]  /*59a0*/  ISETP.GT.AND P2, PT, R14, 0x38, P0 ;  /* 0x000000380e00780c */ /* 0x000fe20000744270 */
[--C-:B------:R-:W-:Y:S01]  /*59b0*/  FFMA.FTZ R21, R2, R21, -R162.reuse ;  /* 0x0000001502157223 */ /* 0x100fe200000108a2 */
[----:B------:R-:W-:Y:S01]  /*59c0*/  ISETP.LT.OR P1, PT, R10, 0x32, P1 ;  /* 0x000000320a00780c */ /* 0x000fe20000f21670 */
[C-C-:B0-----:R-:W-:Y:S01]  /*59d0*/  FFMA.FTZ R20, R2.reuse, R169, -R162.reuse ;  /* 0x000000a902147223 */ /* 0x141fe200000108a2 */
[----:B------:R-:W-:Y:S01]  /*59e0*/  FMNMX.FTZ R18, R175, R18, !PT ;  /* 0x00000012af127209 */ /* 0x000fe20007810000 */
[--C-:B------:R-:W-:Y:S01]  /*59f0*/  FFMA.FTZ R23, R2, R23, -R162.reuse ;  /* 0x0000001702177223 */ /* 0x100fe200000108a2 */
[----:B------:R-:W-:Y:S01]  /*5a00*/  ISETP.GT.AND P0, PT, R14, 0x39, P0 ;  /* 0x000000390e00780c */ /* 0x000fe20000704270 */
[--C-:B------:R-:W-:Y:S01]  /*5a10*/  FFMA.FTZ R14, R2, R185, -R162.reuse ;  /* 0x000000b9020e7223 */ /* 0x100fe200000108a2 */
[----:B------:R-:W-:Y:S01]  /*5a20*/  ISETP.LT.OR P2, PT, R10, 0x39, P2 ;  /* 0x000000390a00780c */ /* 0x000fe20001741670 */
[----:B------:R-:W-:Y:S01]  /*5a30*/  FFMA.FTZ R152, R2, R177, -R162 ;  /* 0x000000b102987223 */ /* 0x000fe200000108a2 */
[----:B------:R-:W-:Y:S01]  /*5a40*/  FSEL R179, R179, -INF , !P1 ;  /* 0xff800000b3b37808 */ /* 0x000fe20004800000 */
[----:B------:R-:W-:Y:S01]  /*5a50*/  MUFU.EX2 R201, R201 ;  /* 0x000000c900c97308 */ /* 0x000fe20000000800 */
[----:B------:R-:W-:-:S02]  /*5a60*/  FMNMX.FTZ R18, R187, R18, !PT ;  /* 0x00000012bb127209 */ /* 0x000fc40007810000 */
[----:B------:R-:W-:Y:S01]  /*5a70*/  ISETP.LT.OR P0, PT, R10, 0x3a, P0 ;  /* 0x0000003a0a00780c */ /* 0x000fe20000701670 */
[----:B------:R-:W-:-:S01]  /*5a80*/  FFMA.FTZ R10, R2, R15, -R162 ;  /* 0x0000000f020a7223 */ /* 0x000fc200000108a2 */
[----:B------:R-:W-:Y:S01]  /*5a90*/  FSEL R185, R182, -INF , !P2 ;  /* 0xff800000b6b97808 */ /* 0x000fe20005000000 */
[----:B------:R-:W-:-:S01]  /*5aa0*/  FFMA.FTZ R15, R2, R161, -R162 ;  /* 0x000000a1020f7223 */ /* 0x000fc200000108a2 */
[----:B------:R-:W-:Y:S01]  /*5ab0*/  FMNMX.FTZ R18, R179, R18, !PT ;  /* 0x00000012b3127209 */ /* 0x000fe20007810000 */
[----:B------:R-:W-:Y:S01]  /*5ac0*/  MUFU.EX2 R14, R14 ;  /* 0x0000000e000e7308 */ /* 0x000fe20000000800 */
[----:B------:R-:W-:Y:S02]  /*5ad0*/  FSEL R183, R183, -INF , !P0 ;  /* 0xff800000b7b77808 */ /* 0x000fe40004000000 */
[----:B------:R-:W-:Y:S02]  /*5ae0*/  FMNMX.FTZ R18, R185, R18, !PT ;  /* 0x00000012b9127209 */ /* 0x000fe40007810000 */
[----:B------:R-:W-:-:S02]  /*5af0*/  FSEL R160, R155, RZ, P3 ;  /* 0x000000ff9ba07208 */ /* 0x000fc40001800000 */
[----:B------:R-:W-:Y:S01]  /*5b00*/  FMNMX.FTZ R22, R183, R18, !PT ;  /* 0x00000012b7167209 */ /* 0x000fe20007810000 */
[----:B------:R-:W-:-:S01]  /*5b10*/  FFMA.FTZ R18, R2, R165, -R162 ;  /* 0x000000a502127223 */ /* 0x000fc200000108a2 */
[----:B------:R-:W-:Y:S03]  /*5b20*/  MUFU.EX2 R157, R157 ;  /* 0x0000009d009d7308 */ /* 0x000fe60000000800 */
[----:B------:R-:W0:Y:S05]  /*5b30*/  SHFL.BFLY PT, R161, R22, 0x2, 0x1f ;  /* 0x0c401f0016a17f89 */ /* 0x000e2a00000e0000 */
[----:B------:R-:W-:Y:S08]  /*5b40*/  MUFU.EX2 R10, R10 ;  /* 0x0000000a000a7308 */ /* 0x000ff00000000800 */
[----:B------:R-:W-:Y:S08]  /*5b50*/  MUFU.EX2 R15, R15 ;  /* 0x0000000f000f7308 */ /* 0x000ff00000000800 */
[----:B------:R-:W-:Y:S01]  /*5b60*/  MUFU.EX2 R13, R13 ;  /* 0x0000000d000d7308 */ /* 0x000fe20000000800 */
[----:B0-----:R-:W-:Y:S01]  /*5b70*/  FMNMX.FTZ R161, R22, R161, !PT ;  /* 0x000000a116a17209 */ /* 0x001fe20007810000 */
[C-C-:B------:R-:W-:Y:S01]  /*5b80*/  FFMA.FTZ R22, R2.reuse, R173, -R162.reuse ;  /* 0x000000ad02167223 */ /* 0x140fe200000108a2 */
[----:B------:R-:W-:-:S03]  /*5b90*/  FFMA.FTZ R162, R2, R181, -R162 ;  /* 0x000000b502a27223 */ /* 0x000fc600000108a2 */
[----:B------:R-:W0:Y:S02]  /*5ba0*/  SHFL.BFLY PT, R158, R161, 0x1, 0x1f ;  /* 0x0c201f00a19e7f89 */ /* 0x000e2400000e0000 */
[----:B------:R-:W-:Y:S08]  /*5bb0*/  MUFU.EX2 R18, R18 ;  /* 0x0000001200127308 */ /* 0x000ff00000000800 */
[----:B------:R-:W-:Y:S08]  /*5bc0*/  MUFU.EX2 R19, R19 ;  /* 0x0000001300137308 */ /* 0x000ff00000000800 */
[----:B------:R-:W-:Y:S01]  /*5bd0*/  MUFU.EX2 R20, R20 ;  /* 0x0000001400147308 */ /* 0x000fe20000000800 */
[----:B0-----:R-:W-:Y:S01]  /*5be0*/  FMNMX.FTZ R153, R161, R158, !PT ;  /* 0x0000009ea1997209 */ /* 0x001fe20007810000 */
[----:B------:R-:W-:-:S06]  /*5bf0*/  FADD.FTZ R161, -R160, R9 ;  /* 0x00000009a0a17221 */ /* 0x000fcc0000010100 */
[----:B------:R-:W-:Y:S01]  /*5c00*/  MUFU.EX2 R21, R21 ;  /* 0x0000001500157308 */ /* 0x000fe20000000800 */
[----:B------:R-:W-:Y:S01]  /*5c10*/  FSETP.NEU.FTZ.AND P0, PT, R153, -INF , PT ;  /* 0xff8000009900780b */ /* 0x000fe20003f1d000 */
[C---:B------:R-:W-:Y:S01]  /*5c20*/  FFMA.FTZ R160, R2.reuse, R153, -8 ;  /* 0xc100000002a07423 */ /* 0x040fe20000010099 */
[----:B------:R-:W-:-:S05]  /*5c30*/  FMUL.FTZ R158, R2, R161 ;  /* 0x000000a1029e7220 */ /* 0x000fca0000410000 */
[----:B------:R0:W-:Y:S01]  /*5c40*/  MUFU.EX2 R9, R162 ;  /* 0x000000a200097308 */ /* 0x0001e20000000800 */
[----:B------:R-:W-:-:S05]  /*5c50*/  FSEL R164, R160, RZ, P0 ;  /* 0x000000ffa0a47208 */ /* 0x000fca0000000000 */
[C-C-:B------:R-:W-:Y:S01]  /*5c60*/  FFMA.FTZ R154, R2.reuse, R154, -R164.reuse ;  /* 0x0000009a029a7223 */ /* 0x140fe200000108a4 */
[----:B------:R-:W-:-:S01]  /*5c70*/  FFMA.FTZ R161, R2, R189, -R164 ;  /* 0x000000bd02a17223 */ /* 0x000fc200000108a4 */
[----:B------:R-:W1:Y:S01]  /*5c80*/  MUFU.EX2 R158, R158 ;  /* 0x0000009e009e7308 */ /* 0x000e620000000800 */
[----:B0-----:R-:W-:Y:S01]  /*5c90*/  FSEL R162, R153, RZ, P0 ;  /* 0x000000ff99a27208 */ /* 0x001fe20000000000 */
[C-C-:B------:R-:W-:Y:S01]  /*5ca0*/  FFMA.FTZ R191, R2.reuse, R191, -R164.reuse ;  /* 0x000000bf02bf7223 */ /* 0x140fe200000108a4 */
[----:B------:R-:W-:-:S01]  /*5cb0*/  FFMA.FTZ R165, R2, R159, -R164 ;  /* 0x0000009f02a57223 */ /* 0x000fc200000108a4 */
[C-C-:B------:R-:W-:Y:S01]  /*5cc0*/  FFMA.FTZ R159, R2.reuse, R193, -R164.reuse ;  /* 0x000000c1029f7223 */ /* 0x140fe200000108a4 */
[----:B------:R-:W-:-:S01]  /*5cd0*/  FFMA.FTZ R160, R2, R163, -R164 ;  /* 0x000000a302a07223 */ /* 0x000fc200000108a4 */
[----:B------:R-:W-:Y:S01]  /*5ce0*/  FADD.FTZ R11, -R162, R11 ;  /* 0x0000000ba20b7221 */ /* 0x000fe20000010100 */
[----:B------:R-:W-:-:S01]  /*5cf0*/  FFMA.FTZ R195, R2, R195, -R164 ;  /* 0x000000c302c37223 */ /* 0x000fc200000108a4 */
[----:B------:R-:W-:Y:S01]  /*5d00*/  MUFU.EX2 R154, R154 ;  /* 0x0000009a009a7308 */ /* 0x000fe20000000800 */
[----:B------:R-:W-:-:S01]  /*5d10*/  FFMA.FTZ R167, R2, R167, -R164 ;  /* 0x000000a702a77223 */ /* 0x000fc200000108a4 */
[C---:B------:R-:W-:Y:S01]  /*5d20*/  FMUL.FTZ R11, R2.reuse, R11 ;  /* 0x0000000b020b7220 */ /* 0x040fe20000410000 */
[----:B------:R-:W-:-:S01]  /*5d30*/  FFMA.FTZ R197, R2, R197, -R164 ;  /* 0x000000c502c57223 */ /* 0x000fc200000108a4 */
[C-C-:B------:R-:W-:Y:S01]  /*5d40*/  FFMA.FTZ R171, R2.reuse, R171, -R164.reuse ;  /* 0x000000ab02ab7223 */ /* 0x140fe200000108a4 */
[----:B------:R-:W-:-:S01]  /*5d50*/  FFMA.FTZ R199, R2, R199, -R164 ;  /* 0x000000c702c77223 */ /* 0x000fc200000108a4 */
[C-C-:B------:R-:W-:Y:S01]  /*5d60*/  FFMA.FTZ R175, R2.reuse, R175, -R164.reuse ;  /* 0x000000af02af7223 */ /* 0x140fe200000108a4 */
[----:B------:R-:W-:-:S01]  /*5d70*/  FFMA.FTZ R187, R2, R187, -R164 ;  /* 0x000000bb02bb7223 */ /* 0x000fc200000108a4 */
[----:B------:R-:W0:Y:S01]  /*5d80*/  MUFU.EX2 R11, R11 ;  /* 0x0000000b000b7308 */ /* 0x000e220000000800 */
[----:B-1----:R-:W-:-:S01]  /*5d90*/  FFMA.FTZ R163, R158, R0, R201 ;  /* 0x000000009ea37223 */ /* 0x002fc200000100c9 */
[C-C-:B------:R-:W-:Y:S01]  /*5da0*/  FFMA.FTZ R179, R2.reuse, R179, -R164.reuse ;  /* 0x000000b302b37223 */ /* 0x140fe200000108a4 */
[----:B------:R-:W-:-:S01]  /*5db0*/  FFMA.FTZ R185, R2, R185, -R164 ;  /* 0x000000b902b97223 */ /* 0x000fc200000108a4 */
[----:B------:R-:W-:Y:S01]  /*5dc0*/  FFMA.FTZ R164, R2, R183, -R164 ;  /* 0x000000b702a47223 */ /* 0x000fe200000108a4 */
[----:B------:R-:W-:-:S03]  /*5dd0*/  FADD.FTZ R163, R12, R163 ;  /* 0x000000a30ca37221 */ /* 0x000fc60000010000 */
[----:B------:R-:W1:Y:S01]  /*5de0*/  MUFU.EX2 R161, R161 ;  /* 0x000000a100a17308 */ /* 0x000e620000000800 */
[----:B------:R-:W-:-:S07]  /*5df0*/  FADD.FTZ R162, R14, R163 ;  /* 0x000000a30ea27221 */ /* 0x000fce0000010000 */
[----:B------:R-:W2:Y:S01]  /*5e00*/  MUFU.EX2 R191, R191 ;  /* 0x000000bf00bf7308 */ /* 0x000ea20000000800 */
[----:B0-----:R-:W-:-:S01]  /*5e10*/  FFMA.FTZ R0, R11, R3, R154 ;  /* 0x000000030b007223 */ /* 0x001fc2000001009a */
[----:B------:R-:W-:-:S04]  /*5e20*/  FADD.FTZ R3, R157, R162 ;  /* 0x000000a29d037221 */ /* 0x000fc80000010000 */
[----:B------:R-:W-:Y:S02]  /*5e30*/  FADD.FTZ R162, R10, R3 ;  /* 0x000000030aa27221 */ /* 0x000fe40000010000 */
[----:B------:R-:W0:Y:S01]  /*5e40*/  MUFU.EX2 R165, R165 ;  /* 0x000000a500a57308 */ /* 0x000e220000000800 */
[----:B-1----:R-:W-:-:S01]  /*5e50*/  FADD.FTZ R0, R161, R0 ;  /* 0x00000000a1007221 */ /* 0x002fc20000010000 */
[----:B------:R-:W-:-:S04]  /*5e60*/  FADD.FTZ R162, R15, R162 ;  /* 0x000000a20fa27221 */ /* 0x000fc80000010000 */
[----:B------:R-:W-:Y:S02]  /*5e70*/  FADD.FTZ R163, R13, R162 ;  /* 0x000000a20da37221 */ /* 0x000fe40000010000 */
[----:B------:R-:W1:Y:S01]  /*5e80*/  MUFU.EX2 R159, R159 ;  /* 0x0000009f009f7308 */ /* 0x000e620000000800 */
[----:B--2---:R-:W-:-:S07]  /*5e90*/  FADD.FTZ R0, R191, R0 ;  /* 0x00000000bf007221 */ /* 0x004fce0000010000 */
[----:B------:R-:W2:Y:S01]  /*5ea0*/  MUFU.EX2 R160, R160 ;  /* 0x000000a000a07308 */ /* 0x000ea20000000800 */
[----:B0-----:R-:W-:-:S07]  /*5eb0*/  FADD.FTZ R0, R165, R0 ;  /* 0x00000000a5007221 */ /* 0x001fce0000010000 */
[----:B------:R-:W0:Y:S01]  /*5ec0*/  MUFU.EX2 R166, R195 ;  /* 0x000000c300a67308 */ /* 0x000e220000000800 */
[----:B-1----:R-:W-:-:S01]  /*5ed0*/  FADD.FTZ R3, R159, R0 ;  /* 0x000000009f037221 */ /* 0x002fc20000010000 */
[----:B------:R-:W-:-:S04]  /*5ee0*/  FADD.FTZ R0, R18, R163 ;  /* 0x000000a312007221 */ /* 0x000fc80000010000 */
[----:B------:R-:W-:Y:S02]  /*5ef0*/  FADD.FTZ R163, R19, R0 ;  /* 0x0000000013a37221 */ /* 0x000fe40000010000 */
[----:B------:R-:W1:Y:S01]  /*5f00*/  MUFU.EX2 R167, R167 ;  /* 0x000000a700a77308 */ /* 0x000e620000000800 */
[----:B--2---:R-:W-:-:S01]  /*5f10*/  FADD.FTZ R3, R160, R3 ;  /* 0x00000003a0037221 */ /* 0x004fc20000010000 */
[----:B------:R-:W-:-:S04]  /*5f20*/  FADD.FTZ R0, R20, R163 ;  /* 0x000000a314007221 */ /* 0x000fc80000010000 */
[----:B------:R-:W-:Y:S02]  /*5f30*/  FADD.FTZ R163, R21, R0 ;  /* 0x0000000015a37221 */ /* 0x000fe40000010000 */
        /* <DEDUP_REMOVED lines=23> */
[----:B--2---:R-:W-:-:S04]  /*60b0*/  FADD.FTZ R0, R156, R163 ;  /* 0x000000a39c007221 */ /* 0x004fc80000010000 */
[----:B------:R-:W-:Y:S01]  /*60c0*/  FADD.FTZ R0, R9, R0 ;  /* 0x0000000009007221 */ /* 0x000fe20000010000 */
[----:B0-----:R-:W-:-:S04]  /*60d0*/  FADD.FTZ R3, R172, R3 ;  /* 0x00000003ac037221 */ /* 0x001fc80000010000 */
[----:B-1----:R-:W-:Y:S01]  /*60e0*/  FADD.FTZ R3, R164, R3 ;  /* 0x00000003a4037221 */ /* 0x002fe20000010000 */
[----:B------:R-:W-:Y:S06]  /*60f0*/  @!P4 BRA `(.L_x_991) ;  /* 0x000000000004c947 */ /* 0x000fec0003800000 */
[----:B------:R-:W-:Y:S01]  /*6100*/  BPT.TRAP 0x1 ;  /* 0x000000040000795c */ /* 0x000fe20000300000 */
.L_x_991:
[----:B------:R-:W-:Y:S01]  /*6110*/  ULEA UR6, UR51, UR41, 0x3 ;  /* 0x0000002933067291 */ /* 0x000fe2000f8e183f */
[----:B------:R-:W-:Y:S01]  /*6120*/  ISETP.LT.AND P0, PT, R8, UR50, PT ;  /* 0x0000003208007c0c */ /* 0x000fe2000bf01270 */
[----:B------:R-:W-:Y:S01]  /*6130*/  UMOV UR52, UR47 ;  /* 0x0000002f00347c82 */ /* 0x000fe20008000000 */
[----:B------:R-:W-:Y:S01]  /*6140*/  F2FP.SATFINITE.E4M3.F32.PACK_AB_MERGE_C R14, R157, R14, RZ ;  /* 0x0000000e9d0e723e */ /* 0x000fe200048070ff */
[----:B------:R-:W-:Y:S01]  /*6150*/  UIADD3 UR6, UR6, 0x20860, URZ ;  /* 0x0002086006067890 */ /* 0x000fe2000fffe03f */
[----:B------:R-:W-:Y:S01]  /*6160*/  F2FP.SATFINITE.E4M3.F32.PACK_AB_MERGE_C R13, R18, R13, RZ ;  /* 0x0000000d120d723e */ /* 0x000fe200048070ff */
[----:B------:R-:W-:Y:S01]  /*6170*/  UMOV UR51, UR49 ;  /* 0x0000003100337c82 */ /* 0x000fe20008000000 */
[----:B------:R-:W-:Y:S01]  /*6180*/  F2FP.SATFINITE.E4M3.F32.PACK_AB_MERGE_C R21, R22, R21, RZ ;  /* 0x000000151615723e */ /* 0x000fe200048070ff */
[----:B------:R-:W-:Y:S01]  /*6190*/  UPRMT UR6, UR43, 0x654, UR6 ;  /* 0x000006542b067896 */ /* 0x000fe20008000006 */
[----:B------:R-:W-:Y:S01]  /*61a0*/  F2FP.SATFINITE.E4M3.F32.PACK_AB_MERGE_C R9, R9, R156, RZ ;  /* 0x0000009c0909723e */ /* 0x000fe200048070ff */
[----:B------:R-:W-:Y:S01]  /*61b0*/  FMUL.FTZ R26, R26, R11 ;  /* 0x0000000b1a1a7220 */ /* 0x000fe20000410000 */
[----:B------:R-:W-:Y:S01]  /*61c0*/  F2FP.SATFINITE.E4M3.F32.PACK_AB_MERGE_C R157, R165, R191, RZ ;  /* 0x000000bfa59d723e */ /* 0x000fe200048070ff */
[-C--:B------:R-:W-:Y:S01]  /*61d0*/  FMUL.FTZ R27, R27, R11.reuse ;  /* 0x0000000b1b1b7220 */ /* 0x080fe20000410000 */
[----:B------:R-:W-:Y:S01]  /*61e0*/  F2FP.SATFINITE.E4M3.F32.PACK_AB_MERGE_C R18, R167, R166, RZ ;  /* 0x000000a6a712723e */ /* 0x000fe200048070ff */
[-C--:B------:R-:W-:Y:S01]  /*61f0*/  FMUL.FTZ R30, R30, R11.reuse ;  /* 0x0000000b1e1e7220 */ /* 0x080fe20000410000 */
[----:B------:R-:W-:Y:S01]  /*6200*/  F2FP.SATFINITE.E4M3.F32.PACK_AB_MERGE_C R22, R175, R170, RZ ;  /* 0x000000aaaf16723e */ /* 0x000fe200048070ff */
[-C--:B------:R-:W-:Y:S01]  /*6210*/  FMUL.FTZ R31, R31, R11.reuse ;  /* 0x0000000b1f1f7220 */ /* 0x080fe20000410000 */
[----:B------:R-:W-:Y:S01]  /*6220*/  SYNCS.ARRIVE.TRANS64.RED.A1T0 RZ, [UR6], RZ ;  /* 0x000000ffffff79a7 */ /* 0x000fe20008100406 */
[----:B------:R-:W-:Y:S01]  /*6230*/  UIADD3 UR6, UR50, -0x1, URZ ;  /* 0xffffffff32067890 */ /* 0x000fe2000fffe03f */
[----:B------:R-:W-:Y:S01]  /*6240*/  F2FP.SATFINITE.E4M3.F32.PACK_AB_MERGE_C R156, R164, R172, RZ ;  /* 0x000000aca49c723e */ /* 0x000fe200048070ff */
[----:B------:R-:W-:Y:S01]  /*6250*/  FMUL.FTZ R34, R34, R11 ;  /* 0x0000000b22227220 */ /* 0x000fe20000410000 */
[----:B------:R-:W-:Y:S01]  /*6260*/  F2FP.SATFINITE.E4M3.F32.PACK_AB_MERGE_C R186, R152, R23, R9 ;  /* 0x0000001798ba723e */ /* 0x000fe20004807009 */
[-C--:B------:R-:W-:Y:S01]  /*6270*/  FMUL.FTZ R35, R35, R11.reuse ;  /* 0x0000000b23237220 */ /* 0x080fe20000410000 */
[-C--:B------:R-:W-:Y:S01]  /*6280*/  FMUL.FTZ R38, R38, R11.reuse ;  /* 0x0000000b26267220 */ /* 0x080fe20000410000 */
[-C--:B------:R-:W-:Y:S01]  /*6290*/  FMUL.FTZ R39, R39, R11.reuse ;  /* 0x0000000b27277220 */ /* 0x080fe20000410000 */
[----:B------:R-:W-:Y:S01]  /*62a0*/  UMOV UR50, UR6 ;  /* 0x0000000600327c82 */ /* 0x000fe20008000000 */
        /* <DEDUP_REMOVED lines=57> */
[----:B------:R-:W-:Y:S01]  /*6640*/  FMUL.FTZ R24, R24, R158 ;  /* 0x0000009e18187220 */ /* 0x000fe20000410000 */
[----:B------:R-:W-:Y:S01]  /*6650*/  F2FP.SATFINITE.E4M3.F32.PACK_AB_MERGE_C R189, R161, R154, R157 ;  /* 0x0000009aa1bd723e */ /* 0x000fe2000480709d */
        /* <DEDUP_REMOVED lines=68> */
[----:B------:R-:W-:-:S02]  /*6aa0*/  IMAD.MOV.U32 R11, RZ, RZ, R153 ;  /* 0x000000ffff0b7224 */ /* 0x000fc400078e0099 */
[----:B------:R-:W-:Y:S01]  /*6ab0*/  IMAD.MOV.U32 R9, RZ, RZ, R155 ;  /* 0x000000ffff097224 */ /* 0x000fe200078e009b */
[----:B------:R-:W-:Y:S06]  /*6ac0*/  @P0 BRA `(.L_x_992) ;  /* 0xffffffdc00080947 */ /* 0x000fec000383ffff */
[----:B------:R-:W-:Y:S01]  /*6ad0*/  IMAD.MOV.U32 R11, RZ, RZ, R153 ;  /* 0x000000ffff0b7224 */ /* 0x000fe200078e0099 */
[----:B------:R-:W-:Y:S01]  /*6ae0*/  UMOV UR50, UR6 ;  /* 0x0000000600327c82 */ /* 0x000fe20008000000 */
[----:B------:R-:W-:-:S07]  /*6af0*/  IMAD.MOV.U32 R9, RZ, RZ, R155 ;  /* 0x000000ffff097224 */ /* 0x000fce00078e009b */
.L_x_974:
[----:B------:R-:W0:Y:S01]  /*6b00*/  LDC R8, c[0x0][0x448] ;  /* 0x00011200ff087b82 */ /* 0x000e220000000800 */
[----:B------:R-:W-:-:S04]  /*6b10*/  UIADD3 UR53, -UR53, 0x1, URZ ;  /* 0x0000000135357890 */ /* 0x000fc8000fffe13f */
[----:B------:R-:W-:-:S03]  /*6b20*/  UIMAD UR53, UR39, UR54, UR53 ;  /* 0x00000036273572a4 */ /* 0x000fc6000f8e0235 */
[----:B------:R-:W1:Y:S08]  /*6b30*/  S2UR UR6, SR_CTAID.X ;  /* 0x00000000000679c3 */ /* 0x000e700000002500 */
[----:B------:R-:W2:Y:S01]  /*6b40*/  LDC R15, c[0x0][0x9e4] ;  /* 0x00027900ff0f7b82 */ /* 0x000ea20000000800 */
[----:B0-----:R-:W-:Y:S01]  /*6b50*/  ISETP.NE.AND P3, PT, R8, 0x1, PT ;  /* 0x000000010800780c */ /* 0x001fe20003f65270 */
[----:B-1----:R-:W-:-:S12]  /*6b60*/  ULEA UR6, UR6, 0x7f, 0x7 ;  /* 0x0000007f06067891 */ /* 0x002fd8000f8e383f */
[----:B------:R-:W0:Y:S01]  /*6b70*/  @P3 LDC R10, c[0x0][0x44c] ;  /* 0x00011300ff0a3b82 */ /* 0x000e220000000800 */
[----:B------:R-:W-:Y:S01]  /*6b80*/  IMAD.U32 R8, RZ, RZ, UR6 ;  /* 0x00000006ff087e24 */ /* 0x000fe2000f8e00ff */
[----:B--2---:R-:W-:-:S06]  /*6b90*/  ISETP.GE.AND P6, PT, R15, 0x1, PT ;  /* 0x000000010f00780c */ /* 0x004fcc0003fc6270 */
[----:B------:R-:W1:Y:S01]  /*6ba0*/  @P3 LDC R13, c[0x0][0x450] ;  /* 0x00011400ff0d3b82 */ /* 0x000e620000000800 */
[----:B0-----:R-:W-:Y:S01]  /*6bb0*/  @P3 IMAD.HI.U32 R10, R10, UR6, RZ ;  /* 0x000000060a0a3c27 */ /* 0x001fe2000f8e00ff */
[----:B------:R-:W-:-:S04]  /*6bc0*/  ULDC UR6, c[0x0][0x9dc] ;  /* 0x0002770000067ab9 */ /* 0x000fc80000000800 */
[----:B-1----:R-:W-:-:S05]  /*6bd0*/  @P3 SHF.R.U32.HI R8, RZ, R13, R10 ;  /* 0x0000000dff083219 */ /* 0x002fca000001160a */
[----:B------:R-:W-:-:S04]  /*6be0*/  VIADD R8, R8, UR53 ;  /* 0x0000003508087c36 */ /* 0x000fc80008000000 */
[----:B------:R-:W-:Y:S01]  /*6bf0*/  VIADD R10, R8, -UR6 ;  /* 0x80000006080a7c36 */ /* 0x000fe20008000000 */
[----:B------:R-:W-:Y:S06]  /*6c00*/  @!P6 BRA `(.L_x_993) ;  /* 0x00000000003ce947 */ /* 0x000fec0003800000 */
        /* <DEDUP_REMOVED lines=9> */
.L_x_994:
[----:B------:R-:W-:-:S13]  /*6ca0*/  ISETP.NE.AND P0, PT, R15, 0x1, PT ;  /* 0x000000010f00780c */ /* 0x000fda0003f05270 */
[----:B------:R-:W0:Y:S02]  /*6cb0*/  @P0 LDC.64 R12, c[0x0][0x9e8] ;  /* 0x00027a00ff0c0b82 */ /* 0x000e240000000a00 */
[----:B0-----:R-:W-:-:S05]  /*6cc0*/  @P0 IMAD.HI.U32 R12, R8, R12, RZ ;  /* 0x0000000c080c0227 */ /* 0x001fca00078e00ff */
[----:B------:R-:W-:-:S07]  /*6cd0*/  @P0 SHF.R.U32.HI R8, RZ, R13, R12 ;  /* 0x0000000dff080219 */ /* 0x000fce000001160c */
.L_x_995:
[----:B------:R-:W-:-:S05]  /*6ce0*/  IMAD R13, R8, R15, RZ ;  /* 0x0000000f080d7224 */ /* 0x000fca00078e02ff */
[----:B------:R-:W-:-:S07]  /*6cf0*/  VIMNMX R10, R10, R13, !PT ;  /* 0x0000000d0a0a7248 */ /* 0x000fce0007fe0100 */
.L_x_993:
[----:B------:R-:W-:-:S05]  /*6d00*/  VIADD R10, R10, 0x3f ;  /* 0x0000003f0a0a7836 */ /* 0x000fca0000000000 */
[----:B------:R-:W-:-:S04]  /*6d10*/  SHF.R.S32.HI R13, RZ, 0x1f, R10 ;  /* 0x0000001fff0d7819 */ /* 0x000fc8000001140a */
[----:B------:R-:W-:-:S04]  /*6d20*/  LEA.HI R13, R13, R10, RZ, 0x6 ;  /* 0x0000000a0d0d7211 */ /* 0x000fc800078f30ff */
[----:B------:R-:W-:-:S04]  /*6d30*/  SHF.R.S32.HI R13, RZ, 0x6, R13 ;  /* 0x00000006ff0d7819 */ /* 0x000fc8000001140d */
[----:B------:R-:W-:-:S04]  /*6d40*/  VIMNMX R8, R16, R13, !PT ;  /* 0x0000000d10087248 */ /* 0x000fc80007fe0100 */
[----:B------:R-:W-:-:S13]  /*6d50*/  ISETP.LE.AND P0, PT, R8, UR50, PT ;  /* 0x0000003208007c0c */ /* 0x000fda000bf03270 */
[----:B------:R-:W-:Y:S05]  /*6d60*/  @!P0 BRA `(.L_x_996) ;  /* 0x0000001800588947 */ /* 0x000fea0003800000 */
[----:B------:R-:W-:Y:S01]  /*6d70*/  IMAD.MOV.U32 R10, RZ, RZ, R11 ;  /* 0x000000ffff0a7224 */ /* 0x000fe200078e000b */
[----:B------:R-:W-:Y:S01]  /*6d80*/  UMOV UR52, UR47 ;  /* 0x0000002f00347c82 */ /* 0x000fe20008000000 */
[----:B------:R-:W-:Y:S01]  /*6d90*/  IMAD.MOV.U32 R12, RZ, RZ, R9 ;  /* 0x000000ffff0c7224 */ /* 0x000fe200078e0009 */
[----:B------:R-:W-:-:S06]  /*6da0*/  UMOV UR51, UR49 ;  /* 0x0000003100337c82 */ /* 0x000fcc0008000000 */
.L_x_1006:
[----:B------:R-:W-:Y:S01]  /*6db0*/  ISETP.NE.AND P0, PT, RZ, UR40, PT ;  /* 0x00000028ff007c0c */ /* 0x000fe2000bf05270 */
[----:B------:R-:W-:-:S04]  /*6dc0*/  UISETP.NE.AND UP0, UPT, UR51, 0x1, UPT ;  /* 0x000000013300788c */ /* 0x000fc8000bf05270 */
[----:B------:R-:W-:-:S04]  /*6dd0*/  USEL UR47, URZ, 0x1, UP0 ;  /* 0x000000013f2f7887 */ /* 0x000fc80008000000 */
[----:B------:R-:W-:-:S04]  /*6de0*/  ULOP3.LUT UR47, UR52, UR47, URZ, 0x3c, !UPT ;  /* 0x0000002f342f7292 */ /* 0x000fc8000f8e3c3f */
[----:B------:R-:W-:Y:S08]  /*6df0*/  @P0 BRA `(.L_x_997) ;  /* 0x0000000000380947 */ /* 0x000ff00003800000 */
[----:B------:R-:W-:Y:S05]  /*6e00*/  @!P4 BRA `(.L_x_998) ;  /* 0x000000000004c947 */ /* 0x000fea0003800000 */
[----:B------:R-:W-:Y:S01]  /*6e10*/  BPT.TRAP 0x1 ;  /* 0x000000040000795c */ /* 0x000fe20000300000 */
.L_x_998:
[----:B------:R-:W-:Y:S01]  /*6e20*/  UIADD3 UR6, UR51, 0x1, URZ ;  /* 0x0000000133067890 */ /* 0x000fe2000fffe03f */
[----:B------:R-:W-:-:S03]  /*6e30*/  IMAD.U32 R9, RZ, RZ, UR47 ;  /* 0x0000002fff097e24 */ /* 0x000fc6000f8e00ff */
[----:B------:R-:W-:Y:S02]  /*6e40*/  UISETP.NE.AND UP0, UPT, UR6, 0x2, UPT ;  /* 0x000000020600788c */ /* 0x000fe4000bf05270 */
[----:B------:R-:W-:Y:S02]  /*6e50*/  SHF.L.U32 R9, R9, 0x1f, RZ ;  /* 0x0000001f09097819 */ /* 0x000fe400000006ff */
[----:B------:R-:W-:-:S04]  /*6e60*/  USEL UR6, UR6, URZ, UP0 ;  /* 0x0000003f06067287 */ /* 0x000fc80008000000 */
[----:B------:R-:W-:-:S09]  /*6e70*/  ULEA UR6, UR6, UR41, 0x3 ;  /* 0x0000002906067291 */ /* 0x000fd2000f8e183f */
[----:B------:R0:W1:Y:S01]  /*6e80*/  SYNCS.PHASECHK.TRANS64.TRYWAIT P1, [UR6+0x20830], R9 ;  /* 0x02083009ff0075a7 */ /* 0x0000620008020146 */
[----:B------:R-:W-:Y:S05]  /*6e90*/  @!P4 BRA `(.L_x_999) ;  /* 0x000000000004c947 */ /* 0x000fea0003800000 */
[----:B------:R-:W-:Y:S01]  /*6ea0*/  BPT.TRAP 0x1 ;  /* 0x000000040000795c */ /* 0x000fe20000300000 */
.L_x_999:
[----:B-1----:R-:W-:Y:S05]  /*6eb0*/  @P1 BRA `(.L_x_997) ;  /* 0x0000000000081947 */ /* 0x002fea0003800000 */
[----:B------:R-:W1:Y:S02]  /*6ec0*/  SYNCS.PHASECHK.TRANS64.TRYWAIT P1, [UR6+0x20830], R9 ;  /* 0x02083009ff0075a7 */ /* 0x000e640008020146 */
[----:B-1----:R-:W-:Y:S05]  /*6ed0*/  @!P1 BRA `(.L_x_1000) ;  /* 0x000000c4002c9947 */ /* 0x002fea0003800000 */
.L_x_997:
        /* <DEDUP_REMOVED lines=23> */
[----:B------:R-:W-:Y:S01]  /*7050*/  QGMMA.64x64x32.F32.E4M3.E4M3 R152, gdesc[UR32], RZ, !UPT, gsb0 ;  /* 0x00e00000209879f3 */ /* 0x000fe2000c0008ff */
[----:B------:R-:W-:Y:S02]  /*7060*/  UMOV UR31, 0x40000040 ;  /* 0x40000040001f7882 */ /* 0x000fe40000000000 */
        /* <DEDUP_REMOVED lines=25> */
.L_x_1002:
[----:B------:R-:W-:Y:S01]  /*7200*/  ULEA UR6, UR51, UR41, 0x3 ;  /* 0x0000002933067291 */ /* 0x000fe2000f8e183f */
[----:B------:R-:W-:-:S05]  /*7210*/  IMAD.U32 R9, RZ, RZ, UR52 ;  /* 0x00000034ff097e24 */ /* 0x000fca000f8e00ff */
[----:B------:R-:W-:-:S04]  /*7220*/  SHF.L.U32 R9, R9, 0x1f, RZ ;  /* 0x0000001f09097819 */ /* 0x000fc800000006ff */
[----:B------:R0:W1:Y:S01]  /*7230*/  SYNCS.PHASECHK.TRANS64.TRYWAIT P0, [UR6+0x20850], R9 ;  /* 0x02085009ff0075a7 */ /* 0x0000620008000146 */
[----:B------:R-:W-:Y:S05]  /*7240*/  @!P4 BRA `(.L_x_1003) ;  /* 0x000000000004c947 */ /* 0x000fea0003800000 */
[----:B------:R-:W-:Y:S01]  /*7250*/  BPT.TRAP 0x1 ;  /* 0x000000040000795c */ /* 0x000fe20000300000 */
.L_x_1003:
[----:B-1----:R-:W-:Y:S05]  /*7260*/  @P0 BRA `(.L_x_1001) ;  /* 0x0000000000080947 */ /* 0x002fea0003800000 */
[----:B------:R-:W1:Y:S02]  /*7270*/  SYNCS.PHASECHK.TRANS64.TRYWAIT P0, [UR6+0x20850], R9 ;  /* 0x02085009ff0075a7 */ /* 0x000e640008000146 */
[----:B-1----:R-:W-:Y:S05]  /*7280*/  @!P0 BRA `(.L_x_1004) ;  /* 0x000000c000588947 */ /* 0x002fea0003800000 */
.L_x_1001:
[----:B------:R-:W-:Y:S01]  /*7290*/  UIADD3 UR6, UR41, 0x400, URZ ;  /* 0x0000040029067890 */ /* 0x000fe2000fffe03f */
[----:B------:R-:W-:Y:S01]  /*72a0*/  WARPGROUP.ARRIVE ;  /* 0x00000000000079c5 */ /* 0x000fe20000000000 */
[----:B------:R-:W-:Y:S01]  /*72b0*/  UMOV UR7, 0x80000020 ;  /* 0x8000002000077882 */ /* 0x000fe20000000000 */
[----:B-1----:R-:W-:Y:S01]  /*72c0*/  FMNMX.FTZ R14, R152, R12, !PT ;  /* 0x0000000c980e7209 */ /* 0x002fe20007810000 */
[----:B------:R-:W-:Y:S01]  /*72d0*/  USHF.R.U32.HI UR6, URZ, 0x4, UR6 ;  /* 0x000000043f067899 */ /* 0x000fe20008011606 */
[----:B------:R-:W-:Y:S02]  /*72e0*/  FMNMX.FTZ R18, R154, R10, !PT ;  /* 0x0000000a9a127209 */ /* 0x000fe40007810000 */
[----:B0-----:R-:W-:Y:S01]  /*72f0*/  FMNMX.FTZ R9, R153, R14, !PT ;  /* 0x0000000e99097209 */ /* 0x001fe20007810000 */
[----:B------:R-:W-:Y:S01]  /*7300*/  ULOP3.LUT UR6, UR6, 0x3fff, URZ, 0xc0, !UPT ;  /* 0x00003fff06067892 */ /* 0x000fe2000f8ec03f */
[----:B------:R-:W-:Y:S02]  /*7310*/  FMNMX.FTZ R11, R155, R18, !PT ;  /* 0x000000129b0b7209 */ /* 0x000fe40007810000 */
[----:B------:R-:W-:Y:S01]  /*7320*/  FMNMX.FTZ R14, R156, R9, !PT ;  /* 0x000000099c0e7209 */ /* 0x000fe20007810000 */
[----:B------:R-:W-:Y:S01]  /*7330*/  ULOP3.LUT UR6, UR6, 0x10000, URZ, 0xfc, !UPT ;  /* 0x0001000006067892 */ /* 0x000fe2000f8efc3f */
[----:B------:R-:W-:-:S02]  /*7340*/  FMNMX.FTZ R18, R158, R11, !PT ;  /* 0x0000000b9e127209 */ /* 0x000fc40007810000 */
[----:B------:R-:W-:Y:S01]  /*7350*/  FMNMX.FTZ R9, R157, R14, !PT ;  /* 0x0000000e9d097209 */ /* 0x000fe20007810000 */
[----:B------:R-:W-:Y:S01]  /*7360*/  ULEA UR6, UR51, UR6, 0xa ;  /* 0x0000000633067291 */ /* 0x000fe2000f8e503f */
[----:B------:R-:W-:Y:S02]  /*7370*/  FMNMX.FTZ R11, R159, R18, !PT ;  /* 0x000000129f0b7209 */ /* 0x000fe40007810000 */
[----:B------:R-:W-:Y:S02]  /*7380*/  FMNMX.FTZ R14, R160, R9, !PT ;  /* 0x00000009a00e7209 */ /* 0x000fe40007810000 */
[----:B------:R-:W-:Y:S02]  /*7390*/  FMNMX.FTZ R18, R162, R11, !PT ;  /* 0x0000000ba2127209 */ /* 0x000fe40007810000 */
[----:B------:R-:W-:Y:S02]  /*73a0*/  FMNMX.FTZ R9, R161, R14, !PT ;  /* 0x0000000ea1097209 */ /* 0x000fe40007810000 */
[----:B------:R-:W-:Y:S01]  /*73b0*/  QGMMA.64x256x32.F32.E4M3.E4M3 R24, R188, gdesc[UR4], R24, gsb0 ;  /* 0x03e00004bc187df3 */ /* 0x000fe20008000818 */
[----:B------:R-:W-:Y:S01]  /*73c0*/  FMNMX.FTZ R11, R163, R18, !PT ;  /* 0x00000012a30b7209 */ /* 0x000fe20007810000 */
        /* <DEDUP_REMOVED lines=30> */
[----:B------:R-:W-:Y:S02]  /*75b0*/  FADD.FTZ R13, -R9, R12 ;  /* 0x0000000c090d7221 */ /* 0x000fe40000010100 */
[----:B------:R-:W-:-:S02]  /*75c0*/  FADD.FTZ R21, -R11, R10 ;  /* 0x0000000a0b157221 */ /* 0x000fc40000010100 */
[C---:B------:R-:W-:Y:S02]  /*75d0*/  FMUL.FTZ R13, R2.reuse, R13 ;  /* 0x0000000d020d7220 */ /* 0x040fe40000410000 */
[----:B------:R-:W-:-:S04]  /*75e0*/  FMUL.FTZ R10, R2, R21 ;  /* 0x00000015020a7220 */ /* 0x000fc80000410000 */
[----:B------:R-:W-:Y:S08]  /*75f0*/  MUFU.EX2 R13, R13 ;  /* 0x0000000d000d7308 */ /* 0x000ff00000000800 */
[----:B------:R-:W-:Y:S01]  /*7600*/  MUFU.EX2 R10, R10 ;  /* 0x0000000a000a7308 */ /* 0x000fe20000000800 */
[----:B------:R-:W-:Y:S02]  /*7610*/  WARPGROUP.DEPBAR.LE gsb0, 0x0 ;  /* 0x00008000000079c5 */ /* 0x000fe40000010000 */
[----:B------:R-:W-:Y:S01]  /*7620*/  WARPGROUP.ARRIVE ;  /* 0x00000000000079c5 */ /* 0x000fe20000000000 */
[----:B------:R-:W-:-:S04]  /*7630*/  FFMA.FTZ R189, R2, R9, -8 ;  /* 0xc100000002bd7423 */ /* 0x000fc80000010009 */
[C-C-:B------:R-:W-:Y:S01]  /*7640*/  FFMA.FTZ R19, R2.reuse, R157, -R189.reuse ;  /* 0x0000009d02137223 */ /* 0x140fe200000108bd */
[----:B------:R-:W-:Y:S01]  /*7650*/  QGMMA.64x256x32.F32.E4M3.E4M3 R24, R184, gdesc[UR4], R24, gsb0 ;  /* 0x03e00004b8187df3 */ /* 0x000fe20008000818 */
[----:B------:R-:W-:-:S01]  /*7660*/  FFMA.FTZ R157, R2, R173, -R189 ;  /* 0x000000ad029d7223 */ /* 0x000fc200000108bd */
[C---:B------:R-:W-:Y:S01]  /*7670*/  FFMA.FTZ R173, R2.reuse, R11, -8 ;  /* 0xc100000002ad7423 */ /* 0x040fe2000001000b */
[----:B------:R-:W-:-:S01]  /*7680*/  FFMA.FTZ R12, R2, R152, -R189 ;  /* 0x00000098020c7223 */ /* 0x000fc200000108bd */
[C-C-:B------:R-:W-:Y:S01]  /*7690*/  FFMA.FTZ R23, R2.reuse, R165, -R189.reuse ;  /* 0x000000a502177223 */ /* 0x140fe200000108bd */
[----:B------:R-:W-:-:S01]  /*76a0*/  FFMA.FTZ R15, R2, R153, -R189 ;  /* 0x00000099020f7223 */ /* 0x000fc200000108bd */
[C-C-:B------:R-:W-:Y:S01]  /*76b0*/  FFMA.FTZ R165, R2.reuse, R154, -R173.reuse ;  /* 0x0000009a02a57223 */ /* 0x140fe200000108ad */
[----:B------:R-:W-:-:S01]  /*76c0*/  FFMA.FTZ R154, R2, R155, -R173 ;  /* 0x0000009b029a7223 */ /* 0x000fc200000108ad */
[C-C-:B------:R-:W-:Y:S01]  /*76d0*/  FFMA.FTZ R14, R2.reuse, R156, -R189.reuse ;  /* 0x0000009c020e7223 */ /* 0x140fe200000108bd */
        /* <DEDUP_REMOVED lines=16> */
[----:B------:R-:W-:Y:S01]  /*77e0*/  MUFU.EX2 R15, R15 ;  /* 0x0000000f000f7308 */ /* 0x000fe20000000800 */
        /* <DEDUP_REMOVED lines=9> */
[C---:B------:R-:W-:Y:S01]  /*7880*/  FFMA.FTZ R160, R2.reuse, R180, -R189 ;  /* 0x000000b402a07223 */ /* 0x040fe200000108bd */
[----:B------:R-:W-:-:S01]  /*7890*/  FFMA.FTZ R182, R2, R182, -R173 ;  /* 0x000000b602b67223 */ /* 0x000fc200000108ad */
[C---:B------:R-:W-:Y:S01]  /*78a0*/  FFMA.FTZ R169, R2.reuse, R181, -R189 ;  /* 0x000000b502a97223 */ /* 0x040fe200000108bd */
[----:B------:R-:W-:-:S01]  /*78b0*/  FFMA.FTZ R173, R2, R183, -R173 ;  /* 0x000000b702ad7223 */ /* 0x000fc200000108ad */
[----:B------:R-:W-:-:S02]  /*78c0*/  IADD3 R163, -R17, 0xb, RZ ;  /* 0x0000000b11a37810 */ /* 0x000fc40007ffe1ff */
[----:B------:R-:W-:Y:S08]  /*78d0*/  MUFU.EX2 R14, R14 ;  /* 0x0000000e000e7308 */ /* 0x000ff00000000800 */
[----:B------:R-:W1:Y:S01]  /*78e0*/  MUFU.EX2 R164, R164 ;  /* 0x000000a400a47308 */ /* 0x000e620000000800 */
[----:B0-----:R-:W-:-:S07]  /*78f0*/  FADD.FTZ R3, R154, R3 ;  /* 0x000000039a037221 */ /* 0x001fce0000010000 */
[----:B------:R-:W0:Y:S08]  /*7900*/  MUFU.EX2 R19, R19 ;  /* 0x0000001300137308 */ /* 0x000e300000000800 */
[----:B------:R2:W3:Y:S01]  /*7910*/  MUFU.EX2 R168, R159 ;  /* 0x0000009f00a87308 */ /* 0x0004e20000000800 */
[----:B-1----:R-:W-:-:S07]  /*7920*/  FADD.FTZ R3, R164, R3 ;  /* 0x00000003a4037221 */ /* 0x002fce0000010000 */
[----:B------:R-:W1:Y:S01]  /*7930*/  MUFU.EX2 R18, R18 ;  /* 0x0000001200127308 */ /* 0x000e620000000800 */
[----:B--2---:R-:W-:-:S04]  /*7940*/  FADD.FTZ R159, R15, R0 ;  /* 0x000000000f9f7221 */ /* 0x004fc80000010000 */
[----:B------:R-:W-:-:S03]  /*7950*/  FADD.FTZ R0, R14, R159 ;  /* 0x0000009f0e007221 */ /* 0x000fc60000010000 */
[----:B------:R-:W2:Y:S01]  /*7960*/  MUFU.EX2 R155, R155 ;  /* 0x0000009b009b7308 */ /* 0x000ea20000000800 */
[----:B0-----:R-:W-:-:S01]  /*7970*/  FADD.FTZ R159, R19, R0 ;  /* 0x00000000139f7221 */ /* 0x001fc20000010000 */
[----:B---3--:R-:W-:-:S06]  /*7980*/  FADD.FTZ R0, R168, R3 ;  /* 0x00000003a8007221 */ /* 0x008fcc0000010000 */
[----:B------:R-:W0:Y:S01]  /*7990*/  MUFU.EX2 R21, R21 ;  /* 0x0000001500157308 */ /* 0x000e220000000800 */
[----:B-1----:R-:W-:-:S07]  /*79a0*/  FADD.FTZ R162, R18, R159 ;  /* 0x0000009f12a27221 */ /* 0x002fce0000010000 */
[----:B------:R-:W1:Y:S01]  /*79b0*/  MUFU.EX2 R158, R158 ;  /* 0x0000009e009e7308 */ /* 0x000e620000000800 */
[----:B--2---:R-:W-:-:S07]  /*79c0*/  FADD.FTZ R3, R155, R0 ;  /* 0x000000009b037221 */ /* 0x004fce0000010000 */
[----:B------:R-:W2:Y:S01]  /*79d0*/  MUFU.EX2 R20, R20 ;  /* 0x0000001400147308 */ /* 0x000ea20000000800 */
[----:B0-----:R-:W-:-:S01]  /*79e0*/  FADD.FTZ R159, R21, R162 ;  /* 0x000000a2159f7221 */ /* 0x001fc20000010000 */
[----:B------:R-:W-:-:S06]  /*79f0*/  IMAD.U32 R162, RZ, RZ, UR49 ;  /* 0x00000031ffa27e24 */ /* 0x000fcc000f8e00ff */
        /* <DEDUP_REMOVED lines=8> */
[----:B------:R-:W-:-:S05]  /*7a80*/  @!P5 LEA R0, R162, UR41, 0x3 ;  /* 0x00000029a200dc11 */ /* 0x000fca000f8e18ff */
[----:B------:R-:W-:Y:S01]  /*7a90*/  @!P5 VIADD R0, R0, 0x20840 ;  /* 0x000208400000d836 */ /* 0x000fe20000000000 */
[----:B------:R-:W1:Y:S01]  /*7aa0*/  MUFU.EX2 R170, R170 ;  /* 0x000000aa00aa7308 */ /* 0x000e620000000800 */
[----:B--2---:R-:W-:-:S03]  /*7ab0*/  FADD.FTZ R3, R167, R3 ;  /* 0x00000003a7037221 */ /* 0x004fc60000010000 */
[----:B------:R-:W-:-:S04]  /*7ac0*/  @!P5 PRMT R0, RZ, 0x654, R0 ;  /* 0x00000654ff00d816 */ /* 0x000fc80000000000 */
        /* <DEDUP_REMOVED lines=12> */
[----:B------:R-:W-:Y:S01]  /*7b90*/  MUFU.EX2 R156, R156 ;  /* 0x0000009c009c7308 */ /* 0x000fe20000000800 */
[----:B0-----:R-:W-:-:S07]  /*7ba0*/  FADD.FTZ R159, R157, R162 ;  /* 0x000000a29d9f7221 */ /* 0x001fce0000010000 */
        /* <DEDUP_REMOVED lines=10> */
[----:B0-----:R-:W-:-:S01]  /*7c50*/  FADD.FTZ R3, R182, R3 ;  /* 0x00000003b6037221 */ /* 0x001fc20000010000 */
[----:B------:R-:W-:-:S02]  /*7c60*/  WARPGROUP.DEPBAR.LE gsb0, 0x0 ;  /* 0x00008000000079c5 */ /* 0x000fc40000010000 */
[----:B------:R0:W-:Y:S06]  /*7c70*/  BAR.ARV R163, 0x100 ;  /* 0x000400a30000751d */ /* 0x0001ec0000002000 */
[----:B------:R2:W-:Y:S01]  /*7c80*/  @!P5 SYNCS.ARRIVE.TRANS64.RED.A1T0 RZ, [R0+URZ], RZ ;  /* 0x000000ff00ffd9a7 */ /* 0x0005e2000810043f */
[----:B-1----:R-:W-:-:S01]  /*7c90*/  FADD.FTZ R3, R173, R3 ;  /* 0x00000003ad037221 */ /* 0x002fc20000010000 */
[----:B--2---:R-:W-:-:S04]  /*7ca0*/  FADD.FTZ R0, R156, R159 ;  /* 0x0000009f9c007221 */ /* 0x004fc80000010000 */
[----:B------:R-:W-:-:S04]  /*7cb0*/  FADD.FTZ R159, R161, R0 ;  /* 0x00000000a19f7221 */ /* 0x000fc80000010000 */
[----:B------:R-:W-:-:S04]  /*7cc0*/  FADD.FTZ R0, R160, R159 ;  /* 0x0000009fa0007221 */ /* 0x000fc80000010000 */
[----:B------:R-:W-:Y:S01]  /*7cd0*/  FADD.FTZ R0, R169, R0 ;  /* 0x00000000a9007221 */ /* 0x000fe20000010000 */
[----:B0-----:R-:W-:Y:S06]  /*7ce0*/  @!P4 BRA `(.L_x_1005) ;  /* 0x000000000004c947 */ /* 0x001fec0003800000 */
[----:B------:R-:W-:Y:S01]  /*7cf0*/  BPT.TRAP 0x1 ;  /* 0x000000040000795c */ /* 0x000fe20000300000 */
.L_x_1005:
        /* <DEDUP_REMOVED lines=156> */
[----:B------:R-:W-:-:S05]  /*86c0*/  UMOV UR50, UR6 ;  /* 0x0000000600327c82 */ /* 0x000fca0008000000 */
.L_x_996:
[----:B------:R-:W-:-:S13]  /*86d0*/  ISETP.LE.AND P0, PT, R16, UR50, PT ;  /* 0x0000003210007c0c */ /* 0x000fda000bf03270 */
[----:B------:R-:W-:Y:S05]  /*86e0*/  @!P0 BRA `(.L_x_1007) ;  /* 0x0000002400048947 */ /* 0x000fea0003800000 */
[C---:B------:R-:W-:Y:S01]  /*86f0*/  VIADD R8, R17.reuse, 0x8 ;  /* 0x0000000811087836 */ /* 0x040fe20000000000 */
[----:B------:R-:W-:Y:S01]  /*8700*/  IADD3 R17, -R17, 0xb, RZ ;  /* 0x0000000b11117810 */ /* 0x000fe20007ffe1ff */
[----:B------:R-:W-:Y:S01]  /*8710*/  IMAD.MOV.U32 R10, RZ, RZ, R11 ;  /* 0x000000ffff0a7224 */ /* 0x000fe200078e000b */
[----:B------:R-:W-:Y:S01]  /*8720*/  UMOV UR56, UR47 ;  /* 0x0000002f00387c82 */ /* 0x000fe20008000000 */
[----:B------:R-:W-:Y:S01]  /*8730*/  IMAD.MOV.U32 R12, RZ, RZ, R9 ;  /* 0x000000ffff0c7224 */ /* 0x000fe200078e0009 */
[----:B------:R-:W-:Y:S01]  /*8740*/  UMOV UR55, UR49 ;  /* 0x0000003100377c82 */ /* 0x000fe20008000000 */
[----:B------:R-:W-:Y:S01]  /*8750*/  ULDC UR51, c[0x0][0x9e4] ;  /* 0x0002790000337ab9 */ /* 0x000fe20000000800 */
[----:B------:R-:W-:Y:S01]  /*8760*/  ULDC UR53, c[0x0][0x288] ;  /* 0x0000a20000357ab9 */ /* 0x000fe20000000800 */
[----:B------:R-:W-:Y:S01]  /*8770*/  ULDC UR54, c[0x0][0x2f0] ;  /* 0x0000bc0000367ab9 */ /* 0x000fe20000000800 */
[----:B------:R-:W-:-:S05]  /*8780*/  ULDC UR52, c[0x0][0x9e0] ;  /* 0x0002780000347ab9 */ /* 0x000fca0000000800 */
.L_x_1025:
        /* <DEDUP_REMOVED lines=9> */
.L_x_1009:
[----:B------:R-:W-:Y:S01]  /*8820*/  ULEA UR6, UR49, UR41, 0x3 ;  /* 0x0000002931067291 */ /* 0x000fe2000f8e183f */
[----:B------:R-:W-:-:S05]  /*8830*/  IMAD.U32 R9, RZ, RZ, UR47 ;  /* 0x0000002fff097e24 */ /* 0x000fca000f8e00ff */
[----:B------:R-:W-:-:S04]  /*8840*/  SHF.L.U32 R9, R9, 0x1f, RZ ;  /* 0x0000001f09097819 */ /* 0x000fc800000006ff */
[----:B------:R0:W1:Y:S01]  /*8850*/  SYNCS.PHASECHK.TRANS64.TRYWAIT P1, [UR6+0x20830], R9 ;  /* 0x02083009ff0075a7 */ /* 0x0000620008020146 */
[----:B------:R-:W-:Y:S05]  /*8860*/  @!P4 BRA `(.L_x_1010) ;  /* 0x000000000004c947 */ /* 0x000fea0003800000 */
[----:B------:R-:W-:Y:S01]  /*8870*/  BPT.TRAP 0x1 ;  /* 0x000000040000795c */ /* 0x000fe20000300000 */
.L_x_1010:
[----:B-1----:R-:W-:Y:S05]  /*8880*/  @P1 BRA `(.L_x_1008) ;  /* 0x0000000000081947 */ /* 0x002fea0003800000 */
[----:B------:R-:W1:Y:S02]  /*8890*/  SYNCS.PHASECHK.TRANS64.TRYWAIT P1, [UR6+0x20830], R9 ;  /* 0x02083009ff0075a7 */ /* 0x000e640008020146 */
[----:B-1----:R-:W-:Y:S05]  /*88a0*/  @!P1 BRA `(.L_x_1011) ;  /* 0x000000a800e89947 */ /* 0x002fea0003800000 */
.L_x_1008:
[----:B------:R2:W-:Y:S01]  /*88b0*/  BAR.SYNC.DEFER_BLOCKING R8, 0x100 ;  /* 0x000400080000751d */ /* 0x0005e20000010000 */
[----:B------:R-:W-:Y:S01]  /*88c0*/  R2UR UR32, R4 ;  /* 0x00000000042072ca */ /* 0x000fe200000e0000 */
[----:B------:R-:W-:Y:S01]  /*88d0*/  ULEA UR34, UR49, UR46, 0xa ;  /* 0x0000002e31227291 */ /* 0x000fe2000f8e503f */
[----:B------:R-:W-:-:S03]  /*88e0*/  R2UR UR33, R5 ;  /* 0x00000000052172ca */ /* 0x000fc600000e0000 */
        /* <DEDUP_REMOVED lines=12> */
[----:B------:R-:W-:Y:S01]  /*89b0*/  WARPGROUP.ARRIVE ;  /* 0x00000000000079c5 */ /* 0x000fe20000000000 */
[----:B------:R-:W-:Y:S01]  /*89c0*/  UMOV UR27, 0x40000040 ;  /* 0x40000040001b7882 */ /* 0x000fe20000000000 */
[----:B------:R-:W-:Y:S01]  /*89d0*/  UIADD3 UR30, UR34, 0x206, URZ ;  /* 0x00000206221e7890 */ /* 0x000fe2000fffe03f */
[----:B------:R-:W-:-:S03]  /*89e0*/  UMOV UR31, 0x40000040 ;  /* 0x40000040001f7882 */ /* 0x000fc60000000000 */
        /* <DEDUP_REMOVED lines=23> */
[----:B--2---:R-:W-:Y:S05]  /*8b60*/  @P0 BRA `(.L_x_1012) ;  /* 0x00000000002c0947 */ /* 0x004fea0003800000 */
[----:B------:R-:W-:Y:S05]  /*8b70*/  @!P4 BRA `(.L_x_1013) ;  /* 0x000000000004c947 */ /* 0x000fea0003800000 */
[----:B------:R-:W-:Y:S01]  /*8b80*/  BPT.TRAP 0x1 ;  /* 0x000000040000795c */ /* 0x000fe20000300000 */
.L_x_1013:
[----:B------:R-:W-:Y:S01]  /*8b90*/  ULEA UR6, UR55, UR41, 0x3 ;  /* 0x0000002937067291 */ /* 0x000fe2000f8e183f */
[----:B01----:R-:W-:-:S05]  /*8ba0*/  IMAD.U32 R9, RZ, RZ, UR56 ;  /* 0x00000038ff097e24 */ /* 0x003fca000f8e00ff */
[----:B------:R-:W-:-:S04]  /*8bb0*/  SHF.L.U32 R9, R9, 0x1f, RZ ;  /* 0x0000001f09097819 */ /* 0x000fc800000006ff */
[----:B------:R0:W1:Y:S01]  /*8bc0*/  SYNCS.PHASECHK.TRANS64.TRYWAIT P0, [UR6+0x20850], R9 ;  /* 0x02085009ff0075a7 */ /* 0x0000620008000146 */
[----:B------:R-:W-:Y:S05]  /*8bd0*/  @!P4 BRA `(.L_x_1014) ;  /* 0x000000000004c947 */ /* 0x000fea0003800000 */
[----:B------:R-:W-:Y:S01]  /*8be0*/  BPT.TRAP 0x1 ;  /* 0x000000040000795c */ /* 0x000fe20000300000 */
.L_x_1014:
[----:B-1----:R-:W-:Y:S05]  /*8bf0*/  @P0 BRA `(.L_x_1012) ;  /* 0x0000000000080947 */ /* 0x002fea0003800000 */
[----:B------:R-:W1:Y:S02]  /*8c00*/  SYNCS.PHASECHK.TRANS64.TRYWAIT P0, [UR6+0x20850], R9 ;  /* 0x02085009ff0075a7 */ /* 0x000e640008000146 */
[----:B-1----:R-:W-:Y:S05]  /*8c10*/  @!P0 BRA `(.L_x_1015) ;  /* 0x000000a800248947 */ /* 0x002fea0003800000 */
.L_x_1012:
[----:B------:R-:W-:Y:S01]  /*8c20*/  UIADD3 UR6, UR41, 0x400, URZ ;  /* 0x0000040029067890 */ /* 0x000fe2000fffe03f */
[----:B------:R-:W-:Y:S01]  /*8c30*/  WARPGROUP.ARRIVE ;  /* 0x00000000000079c5 */ /* 0x000fe20000000000 */
[----:B------:R-:W-:Y:S01]  /*8c40*/  UMOV UR7, 0x80000020 ;  /* 0x8000002000077882 */ /* 0x000fe20000000000 */
[----:B-1----:R-:W1:Y:S01]  /*8c50*/  @P3 LDC R14, c[0x0][0x44c] ;  /* 0x00011300ff0e3b82 */ /* 0x002e620000000800 */
[----:B------:R-:W-:Y:S01]  /*8c60*/  USHF.R.U32.HI UR6, URZ, 0x4, UR6 ;  /* 0x000000043f067899 */ /* 0x000fe20008011606 */
[----:B------:R-:W-:Y:S02]  /*8c70*/  IMAD.U32 R11, RZ, RZ, UR49 ;  /* 0x00000031ff0b7e24 */ /* 0x000fe4000f8e00ff */
[----:B0-----:R-:W-:Y:S01]  /*8c80*/  IMAD.MOV.U32 R9, RZ, RZ, R7 ;  /* 0x000000ffff097224 */ /* 0x001fe200078e0007 */
[----:B------:R-:W-:Y:S02]  /*8c90*/  ULOP3.LUT UR6, UR6, 0x3fff, URZ, 0xc0, !UPT ;  /* 0x00003fff06067892 */ /* 0x000fe4000f8ec03f */
[----:B------:R-:W-:Y:S01]  /*8ca0*/  @!P5 LEA R11, R11, UR41, 0x3 ;  /* 0x000000290b0bdc11 */ /* 0x000fe2000f8e18ff */
[----:B------:R-:W0:Y:S01]  /*8cb0*/  @P3 LDC R13, c[0x0][0x450] ;  /* 0x00011400ff0d3b82 */ /* 0x000e220000000800 */
[----:B------:R-:W-:-:S03]  /*8cc0*/  ULOP3.LUT UR6, UR6, 0x10000, URZ, 0xfc, !UPT ;  /* 0x0001000006067892 */ /* 0x000fc6000f8efc3f */
[----:B------:R-:W-:Y:S01]  /*8cd0*/  @!P5 VIADD R11, R11, 0x20840 ;  /* 0x000208400b0bd836 */ /* 0x000fe20000000000 */
[----:B------:R-:W-:-:S09]  /*8ce0*/  ULEA UR6, UR55, UR6, 0xa ;  /* 0x0000000637067291 */ /* 0x000fd2000f8e503f */
[----:B------:R-:W-:Y:S01]  /*8cf0*/  QGMMA.64x256x32.F32.E4M3.E4M3 R24, R188, gdesc[UR4], R24, gsb0 ;  /* 0x03e00004bc187df3 */ /* 0x000fe20008000818 */
[----:B------:R-:W-:Y:S01]  /*8d00*/  UIADD3 UR6, UR6, 0x2, URZ ;  /* 0x0000000206067890 */ /* 0x000fe2000fffe03f */
[----:B-1----:R-:W-:Y:S01]  /*8d10*/  @P3 IMAD.HI.U32 R14, R7, R14, RZ ;  /* 0x0000000e070e3227 */ /* 0x002fe200078e00ff */
[----:B------:R-:W-:-:S04]  /*8d20*/  UMOV UR7, 0x80000020 ;  /* 0x8000002000077882 */ /* 0x000fc80000000000 */
[----:B0-----:R-:W-:Y:S02]  /*8d30*/  @P3 SHF.R.U32.HI R9, RZ, R13, R14 ;  /* 0x0000000dff093219 */ /* 0x001fe4000001160e */
[----:B------:R-:W-:-:S03]  /*8d40*/  @!P5 PRMT R14, RZ, 0x654, R11 ;  /* 0x00000654ff0ed816 */ /* 0x000fc6000000000b */
[----:B------:R-:W0:Y:S01]  /*8d50*/  SHFL.IDX PT, R13, R9, RZ, 0x1c1f ;  /* 0x001c1fff090d7589 */ /* 0x000e2200000e0000 */
[----:B------:R-:W-:Y:S02]  /*8d60*/  WARPGROUP.DEPBAR.LE gsb0, 0x0 ;  /* 0x00008000000079c5 */ /* 0x000fe40000010000 */
[----:B------:R-:W-:-:S13]  /*8d70*/  WARPGROUP.ARRIVE ;  /* 0x00000000000079c5 */ /* 0x000fda0000000000 */
[----:B------:R-:W-:Y:S01]  /*8d80*/  QGMMA.64x256x32.F32.E4M3.E4M3 R24, R184, gdesc[UR4], R24, gsb0 ;  /* 0x03e00004b8187df3 */ /* 0x000fe20008000818 */
[----:B------:R-:W-:-:S04]  /*8d90*/  USHF.L.U32 UR7, UR50, 0x6, URZ ;  /* 0x0000000632077899 */ /* 0x000fc8000800063f */
[----:B------:R-:W-:-:S06]  /*8da0*/  UIADD3 UR6, -UR7, 0x1, URZ ;  /* 0x0000000107067890 */ /* 0x000fcc000fffe13f */
[----:B------:R-:W-:-:S04]  /*8db0*/  IMAD.U32 R15, RZ, RZ, UR6 ;  /* 0x00000006ff0f7e24 */ /* 0x000fc8000f8e00ff */
[----:B------:R-:W-:Y:S01]  /*8dc0*/  IMAD R11, R6, -0x2, R15 ;  /* 0xfffffffe060b7824 */ /* 0x000fe200078e020f */
[----:B------:R-:W-:Y:S02]  /*8dd0*/  WARPGROUP.DEPBAR.LE gsb0, 0x0 ;  /* 0x00008000000079c5 */ /* 0x000fe40000010000 */
[----:B------:R-:W-:Y:S01]  /*8de0*/  IMAD.U32 R186, RZ, RZ, UR54 ;  /* 0x00000036ffba7e24 */ /* 0x000fe2000f8e00ff */
[----:B------:R1:W-:Y:S06]  /*8df0*/  BAR.ARV R17, 0x100 ;  /* 0x000400110000751d */ /* 0x0003ec0000002000 */
[----:B------:R-:W-:Y:S01]  /*8e00*/  IMAD R11, R186, UR39, R11 ;  /* 0x00000027ba0b7c24 */ /* 0x000fe2000f8e020b */
[----:B------:R0:W-:Y:S03]  /*8e10*/  @!P5 SYNCS.ARRIVE.TRANS64.RED.A1T0 RZ, [R14+URZ], RZ ;  /* 0x000000ff0effd9a7 */ /* 0x0001e6000810043f */
[----:B------:R-:W-:-:S04]  /*8e20*/  VIADD R11, R11, -UR53 ;  /* 0x800000350b0b7c36 */ /* 0x000fc80008000000 */
[C---:B------:R-:W-:Y:S02]  /*8e30*/  VIADD R22, R11.reuse, UR52 ;  /* 0x000000340b167c36 */ /* 0x040fe40008000000 */
[----:B------:R-:W-:Y:S02]  /*8e40*/  VIADD R23, R11, UR48 ;  /* 0x000000300b177c36 */ /* 0x000fe40008000000 */
[--C-:B0-----:R-:W-:Y:S02]  /*8e50*/  IMAD.IADD R14, R22, 0x1, R13.reuse ;  /* 0x00000001160e7824 */ /* 0x101fe400078e020d */
[----:B------:R-:W-:Y:S01]  /*8e60*/  IMAD.IADD R18, R23, 0x1, R13 ;  /* 0x0000000117127824 */ /* 0x000fe200078e020d */
[----:B-1----:R-:W-:Y:S06]  /*8e70*/  @!P6 BRA `(.L_x_1016) ;  /* 0x00000000005ce947 */ /* 0x002fec0003800000 */
[----:B------:R-:W-:Y:S01]  /*8e80*/  IMAD R11, R186, UR39, R13 ;  /* 0x00000027ba0b7c24 */ /* 0x000fe2000f8e020d */
[----:B------:R-:W-:Y:S03]  /*8e90*/  BSSY B0, `(.L_x_1017) ;  /* 0x0000011000007945 */ /* 0x000fe60003800000 */
        /* <DEDUP_REMOVED lines=11> */
.L_x_1018:
[----:B------:R-:W-:-:S05]  /*8f50*/  IMAD.U32 R184, RZ, RZ, UR51 ;  /* 0x00000033ffb87e24 */ /* 0x000fca000f8e00ff */
[----:B------:R-:W-:-:S13]  /*8f60*/  ISETP.NE.AND P0, PT, R184, 0x1, PT ;  /* 0x00000001b800780c */ /* 0x000fda0003f05270 */
[----:B------:R-:W0:Y:S02]  /*8f70*/  @P0 LDC.64 R20, c[0x0][0x9e8] ;  /* 0x00027a00ff140b82 */ /* 0x000e240000000a00 */
[----:B0-----:R-:W-:-:S05]  /*8f80*/  @P0 IMAD.HI.U32 R20, R11, R20, RZ ;  /* 0x000000140b140227 */ /* 0x001fca00078e00ff */
[----:B------:R-:W-:-:S07]  /*8f90*/  @P0 SHF.R.U32.HI R11, RZ, R21, R20 ;  /* 0x00000015ff0b0219 */ /* 0x000fce0000011614 */
.L_x_1019:
[----:B------:R-:W-:Y:S05]  /*8fa0*/  BSYNC B0 ;  /* 0x0000000000007941 */ /* 0x000fea0003800000 */
.L_x_1017:
[----:B------:R-:W-:-:S04]  /*8fb0*/  IMAD R11, R11, R184, -UR7 ;  /* 0x800000070b0b7e24 */ /* 0x000fc8000f8e02b8 */
[----:B------:R-:W-:-:S05]  /*8fc0*/  IMAD R11, R6, -0x2, R11 ;  /* 0xfffffffe060b7824 */ /* 0x000fca00078e020b */
[----:B------:R-:W-:Y:S02]  /*8fd0*/  VIADDMNMX R14, R11, R184, R14, PT ;  /* 0x000000b80b0e7246 */ /* 0x000fe4000380010e */
[----:B------:R-:W-:-:S07]  /*8fe0*/  VIMNMX R18, R18, R11, !PT ;  /* 0x0000000b12127248 */ /* 0x000fce0007fe0100 */
.L_x_1016:
[----:B------:R-:W-:Y:S01]  /*8ff0*/  UISETP.GT.AND UP0, UPT, UR50, -0x1, UPT ;  /* 0xffffffff3200788c */ /* 0x000fe2000bf04270 */
[----:B------:R-:W0:Y:S05]  /*9000*/  SHFL.IDX PT, R9, R9, 0x1, 0x1c1f ;  /* 0x003c1f0009097f89 */ /* 0x000e2a00000e0000 */
[----:B------:R-:W-:-:S04]  /*9010*/  PLOP3.LUT P0, PT, PT, PT, UP0, 0x80, 0x0 ;  /* 0x000000000000781c */ /* 0x000fc80003f0f008 */
[C---:B------:R-:W-:Y:S02]  /*9020*/  ISETP.GT.AND P2, PT, R18.reuse, RZ, P0 ;  /* 0x000000ff1200720c */ /* 0x040fe40000744270 */
[----:B------:R-:W-:Y:S02]  /*9030*/  ISETP.GT.AND P1, PT, R18, 0x1, P0 ;  /* 0x000000011200780c */ /* 0x000fe40000724270 */
[C---:B------:R-:W-:Y:S02]  /*9040*/  ISETP.LT.OR P2, PT, R14.reuse, 0x1, P2 ;  /* 0x000000010e00780c */ /* 0x040fe40001741670 */
[----:B------:R-:W-:Y:S02]  /*9050*/  ISETP.LT.OR P1, PT, R14, 0x2, P1 ;  /* 0x000000020e00780c */ /* 0x000fe40000f21670 */
[----:B------:R-:W-:Y:S02]  /*9060*/  FSEL R187, R152, -INF , !P2 ;  /* 0xff80000098bb7808 */ /* 0x000fe40005000000 */
[----:B------:R-:W-:-:S02]  /*9070*/  FSEL R185, R153, -INF , !P1 ;  /* 0xff80000099b97808 */ /* 0x000fc40004800000 */
[C---:B------:R-:W-:Y:S02]  /*9080*/  ISETP.GT.AND P2, PT, R18.reuse, 0x8, P0 ;  /* 0x000000081200780c */ /* 0x040fe40000744270 */
[----:B------:R-:W-:Y:S01]  /*9090*/  ISETP.GT.AND P1, PT, R18, 0x9, P0 ;  /* 0x000000091200780c */ /* 0x000fe20000724270 */
[----:B0-----:R-:W-:Y:S01]  /*90a0*/  IMAD.IADD R20, R23, 0x1, R9 ;  /* 0x0000000117147824 */ /* 0x001fe200078e0209 */
[C---:B------:R-:W-:Y:S02]  /*90b0*/  ISETP.LT.OR P2, PT, R14.reuse, 0x9, P2 ;  /* 0x000000090e00780c */ /* 0x040fe40001741670 */
[----:B------:R-:W-:Y:S02]  /*90c0*/  ISETP.LT.OR P1, PT, R14, 0xa, P1 ;  /* 0x0000000a0e00780c */ /* 0x000fe40000f21670 */
[----:B------:R-:W-:Y:S02]  /*90d0*/  FSEL R153, R156, -INF , !P2 ;  /* 0xff8000009c997808 */ /* 0x000fe40005000000 */
[----:B------:R-:W-:-:S02]  /*90e0*/  FSEL R157, R157, -INF , !P1 ;  /* 0xff8000009d9d7808 */ /* 0x000fc40004800000 */
[C---:B------:R-:W-:Y:S02]  /*90f0*/  ISETP.GT.AND P2, PT, R18.reuse, 0x10, P0 ;  /* 0x000000101200780c */ /* 0x040fe40000744270 */
[----:B------:R-:W-:Y:S02]  /*9100*/  ISETP.GT.AND P1, PT, R18, 0x11, P0 ;  /* 0x000000111200780c */ /* 0x000fe40000724270 */
        /* <DEDUP_REMOVED lines=31> */
[----:B------:R-:W-:Y:S01]  /*9300*/  ISETP.LT.OR P1, PT, R14, 0x3a, P1 ;  /* 0x0000003a0e00780c */ /* 0x000fe20000f21670 */
[----:B------:R-:W-:Y:S01]  /*9310*/  IMAD.IADD R14, R22, 0x1, R9 ;  /* 0x00000001160e7824 */ /* 0x000fe200078e0209 */
[----:B------:R-:W-:Y:S02]  /*9320*/  FSEL R23, R180, -INF , !P2 ;  /* 0xff800000b4177808 */ /* 0x000fe40005000000 */
[----:B------:R-:W-:Y:S01]  /*9330*/  FSEL R181, R181, -INF , !P1 ;  /* 0xff800000b5b57808 */ /* 0x000fe20004800000 */
[----:B------:R-:W-:Y:S08]  /*9340*/  @!P6 BRA `(.L_x_1020) ;  /* 0x00000000005ce947 */ /* 0x000ff00003800000 */
        /* <DEDUP_REMOVED lines=13> */
.L_x_1022:
[----:B------:R-:W-:-:S05]  /*9420*/  IMAD.U32 R22, RZ, RZ, UR51 ;  /* 0x00000033ff167e24 */ /* 0x000fca000f8e00ff */
[----:B------:R-:W-:-:S13]  /*9430*/  ISETP.NE.AND P1, PT, R22, 0x1, PT ;  /* 0x000000011600780c */ /* 0x000fda0003f25270 */
[----:B------:R-:W0:Y:S02]  /*9440*/  @P1 LDC.64 R188, c[0x0][0x9e8] ;  /* 0x00027a00ffbc1b82 */ /* 0x000e240000000a00 */
[----:B0-----:R-:W-:-:S05]  /*9450*/  @P1 IMAD.HI.U32 R18, R9, R188, RZ ;  /* 0x000000bc09121227 */ /* 0x001fca00078e00ff */
[----:B------:R-:W-:-:S07]  /*9460*/  @P1 SHF.R.U32.HI R9, RZ, R189, R18 ;  /* 0x000000bdff091219 */ /* 0x000fce0000011612 */
.L_x_1023:
[----:B------:R-:W-:Y:S05]  /*9470*/  BSYNC B0 ;  /* 0x0000000000007941 */ /* 0x000fea0003800000 */
.L_x_1021:
[----:B------:R-:W-:-:S04]  /*9480*/  IMAD R9, R9, R22, -UR7 ;  /* 0x8000000709097e24 */ /* 0x000fc8000f8e0216 */
[----:B------:R-:W-:-:S05]  /*9490*/  IMAD R9, R6, -0x2, R9 ;  /* 0xfffffffe06097824 */ /* 0x000fca00078e0209 */
[----:B------:R-:W-:Y:S02]  /*94a0*/  VIADDMNMX R14, R9, R22, R14, PT ;  /* 0x00000016090e7246 */ /* 0x000fe4000380010e */
[----:B------:R-:W-:-:S07]  /*94b0*/  VIMNMX R20, R20, R9, !PT ;  /* 0x0000000914147248 */ /* 0x000fce0007fe0100 */
.L_x_1020:
[----:B------:R-:W-:Y:S02]  /*94c0*/  FMNMX.FTZ R18, R187, R12, !PT ;  /* 0x0000000cbb127209 */ /* 0x000fe40007810000 */
[----:B------:R-:W-:Y:S02]  /*94d0*/  ISETP.GT.AND P2, PT, R20, 0x1, P0 ;  /* 0x000000011400780c */ /* 0x000fe40000744270 */
[----:B------:R-:W-:Y:S02]  /*94e0*/  FMNMX.FTZ R18, R185, R18, !PT ;  /* 0x00000012b9127209 */ /* 0x000fe40007810000 */
[----:B------:R-:W-:Y:S02]  /*94f0*/  ISETP.LT.OR P2, PT, R14, 0x2, P2 ;  /* 0x000000020e00780c */ /* 0x000fe40001741670 */
[----:B------:R-:W-:Y:S02]  /*9500*/  FMNMX.FTZ R18, R153, R18, !PT ;  /* 0x0000001299127209 */ /* 0x000fe40007810000 */
[----:B------:R-:W-:-:S02]  /*9510*/  FSEL R155, R155, -INF , !P2 ;  /* 0xff8000009b9b7808 */ /* 0x000fc40005000000 */
[----:B------:R-:W-:Y:S02]  /*9520*/  FMNMX.FTZ R18, R157, R18, !PT ;  /* 0x000000129d127209 */ /* 0x000fe40007810000 */
[C---:B------:R-:W-:Y:S02]  /*9530*/  ISETP.GT.AND P2, PT, R20.reuse, 0x9, P0 ;  /* 0x000000091400780c */ /* 0x040fe40000744270 */
[----:B------:R-:W-:Y:S02]  /*9540*/  FMNMX.FTZ R18, R15, R18, !PT ;  /* 0x000000120f127209 */ /* 0x000fe40007810000 */
[----:B------:R-:W-:Y:S02]  /*9550*/  ISETP.GT.AND P1, PT, R20, 0x8, P0 ;  /* 0x000000081400780c */ /* 0x000fe40000724270 */
[----:B------:R-:W-:Y:S02]  /*9560*/  FMNMX.FTZ R18, R161, R18, !PT ;  /* 0x00000012a1127209 */ /* 0x000fe40007810000 */
[----:B------:R-:W-:-:S02]  /*9570*/  ISETP.LT.OR P2, PT, R14, 0xa, P2 ;  /* 0x0000000a0e00780c */ /* 0x000fc40001741670 */
[----:B------:R-:W-:Y:S02]  /*9580*/  FMNMX.FTZ R18, R11, R18, !PT ;  /* 0x000000120b127209 */ /* 0x000fe40007810000 */
[----:B------:R-:W-:Y:S02]  /*9590*/  ISETP.LT.OR P1, PT, R14, 0x9, P1 ;  /* 0x000000090e00780c */ /* 0x000fe40000f21670 */
[----:B------:R-:W-:Y:S02]  /*95a0*/  FMNMX.FTZ R18, R165, R18, !PT ;  /* 0x00000012a5127209 */ /* 0x000fe40007810000 */
[----:B------:R-:W-:Y:S02]  /*95b0*/  FSEL R159, R159, -INF , !P2 ;  /* 0xff8000009f9f7808 */ /* 0x000fe40005000000 */
[----:B------:R-:W-:Y:S02]  /*95c0*/  FMNMX.FTZ R18, R13, R18, !PT ;  /* 0x000000120d127209 */ /* 0x000fe40007810000 */
[----:B------:R-:W-:-:S02]  /*95d0*/  ISETP.GT.AND P2, PT, R20, 0x11, P0 ;  /* 0x000000111400780c */ /* 0x000fc40000744270 */
[----:B------:R-:W-:Y:S02]  /*95e0*/  FMNMX.FTZ R18, R169, R18, !PT ;  /* 0x00000012a9127209 */ /* 0x000fe40007810000 */
[----:B------:R-:W-:Y:S02]  /*95f0*/  FSEL R189, R158, -INF , !P1 ;  /* 0xff8000009ebd7808 */ /* 0x000fe40004800000 */
        /* <DEDUP_REMOVED lines=9> */
[----:B------:R-:W-:-:S02]  /*9690*/  ISETP.GT.AND P2, PT, R20, RZ, P0 ;  /* 0x000000ff1400720c */ /* 0x000fc40000744270 */
[----:B------:R-:W-:Y:S02]  /*96a0*/  FMNMX.FTZ R18, R181, R18, !PT ;  /* 0x00000012b5127209 */ /* 0x000fe40007810000 */
[----:B------:R-:W-:Y:S02]  /*96b0*/  FSEL R191, R162, -INF , !P1 ;  /* 0xff800000a2bf7808 */ /* 0x000fe40004800000 */
[----:B------:R-:W-:Y:S01]  /*96c0*/  ISETP.GT.AND P1, PT, R20, 0x18, P0 ;  /* 0x000000181400780c */ /* 0x000fe20000724270 */
[----:B------:R-:W0:Y:S01]  /*96d0*/  SHFL.BFLY PT, R9, R18, 0x2, 0x1f ;  /* 0x0c401f0012097f89 */ /* 0x000e2200000e0000 */
[C---:B------:R-:W-:Y:S02]  /*96e0*/  ISETP.LT.OR P2, PT, R14.reuse, 0x1, P2 ;  /* 0x000000010e00780c */ /* 0x040fe40001741670 */
[----:B------:R-:W-:Y:S02]  /*96f0*/  ISETP.LT.OR P1, PT, R14, 0x19, P1 ;  /* 0x000000190e00780c */ /* 0x000fe40000f21670 */
[----:B------:R-:W-:-:S02]  /*9700*/  FSEL R197, R154, -INF , !P2 ;  /* 0xff8000009ac57808 */ /* 0x000fc40005000000 */
[----:B------:R-:W-:Y:S02]  /*9710*/  FSEL R163, R166, -INF , !P1 ;  /* 0xff800000a6a37808 */ /* 0x000fe40004800000 */
[C---:B------:R-:W-:Y:S02]  /*9720*/  ISETP.GT.AND P1, PT, R20.reuse, 0x19, P0 ;  /* 0x000000191400780c */ /* 0x040fe40000724270 */
[----:B------:R-:W-:Y:S02]  /*9730*/  ISETP.GT.AND P2, PT, R20, 0x20, P0 ;  /* 0x000000201400780c */ /* 0x000fe40000744270 */
[C---:B------:R-:W-:Y:S02]  /*9740*/  ISETP.LT.OR P1, PT, R14.reuse, 0x1a, P1 ;  /* 0x0000001a0e00780c */ /* 0x040fe40000f21670 */
[----:B------:R-:W-:Y:S02]  /*9750*/  ISETP.LT.OR P2, PT, R14, 0x21, P2 ;  /* 0x000000210e00780c */ /* 0x000fe40001741670 */
[----:B------:R-:W-:-:S02]  /*9760*/  FSEL R167, R167, -INF , !P1 ;  /* 0xff800000a7a77808 */ /* 0x000fc40004800000 */
[----:B------:R-:W-:Y:S02]  /*9770*/  ISETP.GT.AND P1, PT, R20, 0x21, P0 ;  /* 0x000000211400780c */ /* 0x000fe40000724270 */
[----:B------:R-:W-:Y:S02]  /*9780*/  FSEL R195, R170, -INF , !P2 ;  /* 0xff800000aac37808 */ /* 0x000fe40005000000 */
[----:B------:R-:W-:Y:S02]  /*9790*/  ISETP.LT.OR P1, PT, R14, 0x22, P1 ;  /* 0x000000220e00780c */ /* 0x000fe40000f21670 */
[----:B0-----:R-:W-:Y:S02]  /*97a0*/  FMNMX.FTZ R9, R18, R9, !PT ;  /* 0x0000000912097209 */ /* 0x001fe40007810000 */
[----:B------:R-:W-:Y:S02]  /*97b0*/  FMNMX.FTZ R18, R197, R10, !PT ;  /* 0x0000000ac5127209 */ /* 0x000fe40007810000 */
[----:B------:R-:W-:Y:S01]  /*97c0*/  ISETP.GT.AND P2, PT, R20, 0x28, P0 ;  /* 0x000000281400780c */ /* 0x000fe20000744270 */
[----:B------:R-:W0:Y:S01]  /*97d0*/  SHFL.BFLY PT, R22, R9, 0x1, 0x1f ;  /* 0x0c201f0009167f89 */ /* 0x000e2200000e0000 */
[----:B------:R-:W-:-:S02]  /*97e0*/  FMNMX.FTZ R18, R155, R18, !PT ;  /* 0x000000129b127209 */ /* 0x000fc40007810000 */
[----:B------:R-:W-:Y:S02]  /*97f0*/  FSEL R171, R171, -INF , !P1 ;  /* 0xff800000abab7808 */ /* 0x000fe40004800000 */
[----:B------:R-:W-:Y:S02]  /*9800*/  FMNMX.FTZ R18, R189, R18, !PT ;  /* 0x00000012bd127209 */ /* 0x000fe40007810000 */
[----:B------:R-:W-:Y:S02]  /*9810*/  ISETP.GT.AND P1, PT, R20, 0x29, P0 ;  /* 0x000000291400780c */ /* 0x000fe40000724270 */
[----:B------:R-:W-:Y:S02]  /*9820*/  FMNMX.FTZ R18, R159, R18, !PT ;  /* 0x000000129f127209 */ /* 0x000fe40007810000 */
[----:B------:R-:W-:Y:S02]  /*9830*/  ISETP.LT.OR P2, PT, R14, 0x29, P2 ;  /* 0x000000290e00780c */ /* 0x000fe40001741670 */
[----:B------:R-:W-:-:S02]  /*9840*/  FMNMX.FTZ R18, R191, R18, !PT ;  /* 0x00000012bf127209 */ /* 0x000fc40007810000 */
[----:B------:R-:W-:Y:S02]  /*9850*/  ISETP.LT.OR P1, PT, R14, 0x2a, P1 ;  /* 0x0000002a0e00780c */ /* 0x000fe40000f21670 */
[----:B------:R-:W-:Y:S02]  /*9860*/  FMNMX.FTZ R18, R193, R18, !PT ;  /* 0x00000012c1127209 */ /* 0x000fe40007810000 */
[----:B------:R-:W-:Y:S02]  /*9870*/  FSEL R199, R174, -INF , !P2 ;  /* 0xff800000aec77808 */ /* 0x000fe40005000000 */
[----:B------:R-:W-:Y:S02]  /*9880*/  FMNMX.FTZ R18, R163, R18, !PT ;  /* 0x00000012a3127209 */ /* 0x000fe40007810000 */
[----:B------:R-:W-:Y:S02]  /*9890*/  FSEL R175, R175, -INF , !P1 ;  /* 0xff800000afaf7808 */ /* 0x000fe40004800000 */
[----:B0-----:R-:W-:-:S02]  /*98a0*/  FMNMX.FTZ R9, R9, R22, !PT ;  /* 0x0000001609097209 */ /* 0x001fc40007810000 */
[----:B------:R-:W-:Y:S02]  /*98b0*/  ISETP.GT.AND P1, PT, R20, 0x30, P0 ;  /* 0x000000301400780c */ /* 0x000fe40000724270 */
[----:B------:R-:W-:Y:S01]  /*98c0*/  FSETP.NEU.FTZ.AND P2, PT, R9, -INF , PT ;  /* 0xff8000000900780b */ /* 0x000fe20003f5d000 */
[----:B------:R-:W-:-:S01]  /*98d0*/  FFMA.FTZ R22, R2, R9, -8 ;  /* 0xc100000002167423 */ /* 0x000fc20000010009 */
[----:B------:R-:W-:Y:S02]  /*98e0*/  FMNMX.FTZ R18, R167, R18, !PT ;  /* 0x00000012a7127209 */ /* 0x000fe40007810000 */
[----:B------:R-:W-:Y:S02]  /*98f0*/  ISETP.LT.OR P1, PT, R14, 0x31, P1 ;  /* 0x000000310e00780c */ /* 0x000fe40000f21670 */
[----:B------:R-:W-:Y:S02]  /*9900*/  FSEL R160, R22, RZ, P2 ;  /* 0x000000ff16a07208 */ /* 0x000fe40001000000 */
[----:B------:R-:W-:-:S03]  /*9910*/  FMNMX.FTZ R18, R195, R18, !PT ;  /* 0x00000012c3127209 */ /* 0x000fc60007810000 */
[--C-:B------:R-:W-:Y:S01]  /*9920*/  FFMA.FTZ R201, R2, R187, -R160.reuse ;  /* 0x000000bb02c97223 */ /* 0x100fe200000108a0 */
[----:B------:R-:W-:Y:S01]  /*9930*/  FSEL R187, R178, -INF , !P1 ;  /* 0xff800000b2bb7808 */ /* 0x000fe20004800000 */
[--C-:B------:R-:W-:Y:S01]  /*9940*/  FFMA.FTZ R152, R2, R153, -R160.reuse ;  /* 0x0000009902987223 */ /* 0x100fe200000108a0 */
[----:B------:R-:W-:Y:S01]  /*9950*/  ISETP.GT.AND P1, PT, R20, 0x31, P0 ;  /* 0x000000311400780c */ /* 0x000fe20000724270 */
[C-C-:B------:R-:W-:Y:S01]  /*9960*/  FFMA.FTZ R185, R2.reuse, R185, -R160.reuse ;  /* 0x000000b902b97223 */ /* 0x140fe200000108a0 */
[----:B------:R-:W-:Y:S01]  /*9970*/  FMNMX.FTZ R22, R171, R18, !PT ;  /* 0x00000012ab167209 */ /* 0x000fe20007810000 */
[--C-:B------:R-:W-:Y:S01]  /*9980*/  FFMA.FTZ R157, R2, R157, -R160.reuse ;  /* 0x0000009d029d7223 */ /* 0x100fe200000108a0 */
[----:B------:R-:W-:Y:S01]  /*9990*/  ISETP.LT.OR P1, PT, R14, 0x32, P1 ;  /* 0x000000320e00780c */ /* 0x000fe20000f21670 */
[----:B------:R-:W-:Y:S01]  /*99a0*/  MUFU.EX2 R18, R185 ;  /* 0x000000b900127308 */ /* 0x000fe20000000800 */
[----:B------:R-:W-:Y:S01]  /*99b0*/  FMNMX.FTZ R22, R199, R22, !PT ;  /* 0x00000016c7167209 */ /* 0x000fe20007810000 */
[C-C-:B------:R-:W-:Y:S01]  /*99c0*/  FFMA.FTZ R13, R2.reuse, R13, -R160.reuse ;  /* 0x0000000d020d7223 */ /* 0x140fe200000108a0 */
[----:B------:R-:W-:Y:S01]  /*99d0*/  FSEL R179, R179, -INF , !P1 ;  /* 0xff800000b3b37808 */ /* 0x000fe20004800000 */
[--C-:B------:R-:W-:Y:S01]  /*99e0*/  FFMA.FTZ R19, R2, R19, -R160.reuse ;  /* 0x0000001302137223 */ /* 0x100fe200000108a0 */
[----:B------:R-:W-:Y:S01]  /*99f0*/  ISETP.GT.AND P1, PT, R20, 0x38, P0 ;  /* 0x000000381400780c */ /* 0x000fe20000724270 */
[C-C-:B------:R-:W-:Y:S01]  /*9a00*/  FFMA.FTZ R21, R2.reuse, R21, -R160.reuse ;  /* 0x0000001502157223 */ /* 0x140fe200000108a0 */
[----:B------:R-:W-:Y:S01]  /*9a10*/  FMNMX.FTZ R22, R175, R22, !PT ;  /* 0x00000016af167209 */ /* 0x000fe20007810000 */
[--C-:B------:R-:W-:Y:S01]  /*9a20*/  FFMA.FTZ R156, R2, R177, -R160.reuse ;  /* 0x000000b1029c7223 */ /* 0x100fe200000108a0 */
[----:B------:R-:W-:Y:S01]  /*9a30*/  ISETP.GT.AND P0, PT, R20, 0x39, P0 ;  /* 0x000000391400780c */ /* 0x000fe20000704270 */
[--C-:B------:R-:W-:Y:S01]  /*9a40*/  FFMA.FTZ R23, R2, R23, -R160.reuse ;  /* 0x0000001702177223 */ /* 0x100fe200000108a0 */
[----:B------:R-:W-:Y:S01]  /*9a50*/  ISETP.LT.OR P1, PT, R14, 0x39, P1 ;  /* 0x000000390e00780c */ /* 0x000fe20000f21670 */
[----:B------:R0:W-:Y:S01]  /*9a60*/  MUFU.EX2 R20, R152 ;  /* 0x0000009800147308 */ /* 0x0001e20000000800 */
[----:B------:R-:W-:Y:S01]  /*9a70*/  FMNMX.FTZ R22, R187, R22, !PT ;  /* 0x00000016bb167209 */ /* 0x000fe20007810000 */
[--C-:B------:R-:W-:Y:S01]  /*9a80*/  FFMA.FTZ R181, R2, R181, -R160.reuse ;  /* 0x000000b502b57223 */ /* 0x100fe200000108a0 */
[----:B------:R-:W-:Y:S01]  /*9a90*/  ISETP.LT.OR P0, PT, R14, 0x3a, P0 ;  /* 0x0000003a0e00780c */ /* 0x000fe20000701670 */
[--C-:B------:R-:W-:Y:S01]  /*9aa0*/  FFMA.FTZ R14, R2, R15, -R160.reuse ;  /* 0x0000000f020e7223 */ /* 0x100fe200000108a0 */
[----:B------:R-:W-:Y:S01]  /*9ab0*/  FSEL R153, R182, -INF , !P1 ;  /* 0xff800000b6997808 */ /* 0x000fe20004800000 */
[C-C-:B------:R-:W-:Y:S01]  /*9ac0*/  FFMA.FTZ R15, R2.reuse, R161, -R160.reuse ;  /* 0x000000a1020f7223 */ /* 0x140fe200000108a0 */
[----:B------:R-:W-:Y:S01]  /*9ad0*/  FMNMX.FTZ R22, R179, R22, !PT ;  /* 0x00000016b3167209 */ /* 0x000fe20007810000 */
[C-C-:B------:R-:W-:Y:S01]  /*9ae0*/  FFMA.FTZ R161, R2.reuse, R165, -R160.reuse ;  /* 0x000000a502a17223 */ /* 0x140fe200000108a0 */
[----:B------:R-:W-:Y:S01]  /*9af0*/  FSEL R183, R183, -INF , !P0 ;  /* 0xff800000b7b77808 */ /* 0x000fe20004000000 */
[----:B0-----:R-:W-:Y:S01]  /*9b00*/  FFMA.FTZ R152, R2, R169, -R160 ;  /* 0x000000a902987223 */ /* 0x001fe200000108a0 */
[----:B------:R-:W-:Y:S01]  /*9b10*/  FMNMX.FTZ R22, R153, R22, !PT ;  /* 0x0000001699167209 */ /* 0x000fe20007810000 */
[----:B------:R-:W-:Y:S01]  /*9b20*/  MUFU.EX2 R201, R201 ;  /* 0x000000c900c97308 */ /* 0x000fe20000000800 */
[----:B------:R-:W-:-:S02]  /*9b30*/  FSEL R165, R9, RZ, P2 ;  /* 0x000000ff09a57208 */ /* 0x000fc40001000000 */
[----:B------:R-:W-:Y:S01]  /*9b40*/  FMNMX.FTZ R154, R183, R22, !PT ;  /* 0x00000016b79a7209 */ /* 0x000fe20007810000 */
[----:B------:R-:W-:-:S02]  /*9b50*/  FFMA.FTZ R22, R2, R11, -R160 ;  /* 0x0000000b02167223 */ /* 0x000fc400000108a0 */
[----:B------:R-:W-:Y:S02]  /*9b60*/  FADD.FTZ R165, -R165, R12 ;  /* 0x0000000ca5a57221 */ /* 0x000fe40000010100 */
[----:B------:R-:W0:Y:S01]  /*9b70*/  SHFL.BFLY PT, R185, R154, 0x2, 0x1f ;  /* 0x0c401f009ab97f89 */ /* 0x000e2200000e0000 */
[----:B------:R-:W-:Y:S01]  /*9b80*/  MUFU.EX2 R157, R157 ;  /* 0x0000009d009d7308 */ /* 0x000fe20000000800 */
[----:B------:R-:W-:-:S07]  /*9b90*/  FMUL.FTZ R12, R2, R165 ;  /* 0x000000a5020c7220 */ /* 0x000fce0000410000 */
[----:B------:R-:W1:Y:S08]  /*9ba0*/  MUFU.EX2 R12, R12 ;  /* 0x0000000c000c7308 */ /* 0x000e700000000800 */
[----:B------:R-:W-:Y:S01]  /*9bb0*/  MUFU.EX2 R14, R14 ;  /* 0x0000000e000e7308 */ /* 0x000fe20000000800 */
[----:B0-----:R-:W-:Y:S01]  /*9bc0*/  FMNMX.FTZ R185, R154, R185, !PT ;  /* 0x000000b99ab97209 */ /* 0x001fe20007810000 */
[----:B------:R-:W-:-:S06]  /*9bd0*/  FFMA.FTZ R154, R2, R173, -R160 ;  /* 0x000000ad029a7223 */ /* 0x000fcc00000108a0 */
[----:B------:R-:W-:Y:S01]  /*9be0*/  MUFU.EX2 R15, R15 ;  /* 0x0000000f000f7308 */ /* 0x000fe20000000800 */
[----:B------:R-:W0:Y:S07]  /*9bf0*/  SHFL.BFLY PT, R158, R185, 0x1, 0x1f ;  /* 0x0c201f00b99e7f89 */ /* 0x000e2e00000e0000 */
[----:B------:R-:W-:Y:S08]  /*9c00*/  MUFU.EX2 R22, R22 ;  /* 0x0000001600167308 */ /* 0x000ff00000000800 */
[----:B------:R-:W-:Y:S08]  /*9c10*/  MUFU.EX2 R161, R161 ;  /* 0x000000a100a17308 */ /* 0x000ff00000000800 */
[----:B------:R-:W-:Y:S01]  /*9c20*/  MUFU.EX2 R13, R13 ;  /* 0x0000000d000d7308 */ /* 0x000fe20000000800 */
[----:B0-----:R-:W-:-:S04]  /*9c30*/  FMNMX.FTZ R11, R185, R158, !PT ;  /* 0x0000009eb90b7209 */ /* 0x001fc80007810000 */
[----:B------:R-:W-:Y:S01]  /*9c40*/  FSETP.NEU.FTZ.AND P0, PT, R11, -INF , PT ;  /* 0xff8000000b00780b */ /* 0x000fe20003f1d000 */
[----:B------:R-:W-:-:S02]  /*9c50*/  FFMA.FTZ R160, R2, R11, -8 ;  /* 0xc100000002a07423 */ /* 0x000fc4000001000b */
[----:B------:R-:W-:Y:S01]  /*9c60*/  MUFU.EX2 R152, R152 ;  /* 0x0000009800987308 */ /* 0x000fe20000000800 */
[----:B------:R-:W-:Y:S02]  /*9c70*/  FSEL R165, R11, RZ, P0 ;  /* 0x000000ff0ba57208 */ /* 0x000fe40000000000 */
[----:B------:R-:W-:-:S03]  /*9c80*/  FSEL R164, R160, RZ, P0 ;  /* 0x000000ffa0a47208 */ /* 0x000fc60000000000 */
[----:B------:R-:W-:Y:S02]  /*9c90*/  FADD.FTZ R165, -R165, R10 ;  /* 0x0000000aa5a57221 */ /* 0x000fe40000010100 */
[----:B------:R-:W-:Y:S01]  /*9ca0*/  MUFU.EX2 R19, R19 ;  /* 0x0000001300137308 */ /* 0x000fe20000000800 */
[----:B------:R-:W-:-:S01]  /*9cb0*/  FFMA.FTZ R168, R2, R163, -R164 ;  /* 0x000000a302a87223 */ /* 0x000fc200000108a4 */
[C-C-:B------:R-:W-:Y:S01]  /*9cc0*/  FFMA.FTZ R160, R2.reuse, R197, -R164.reuse ;  /* 0x000000c502a07223 */ /* 0x140fe200000108a4 */
[C---:B------:R-:W-:Y:S01]  /*9cd0*/  FMUL.FTZ R163, R2.reuse, R165 ;  /* 0x000000a502a37220 */ /* 0x040fe20000410000 */
[C-C-:B------:R-:W-:Y:S01]  /*9ce0*/  FFMA.FTZ R155, R2.reuse, R155, -R164.reuse ;  /* 0x0000009b029b7223 */ /* 0x140fe200000108a4 */
[----:B------:R-:W-:-:S01]  /*9cf0*/  FFMA.FTZ R189, R2, R189, -R164 ;  /* 0x000000bd02bd7223 */ /* 0x000fc200000108a4 */
[C-C-:B------:R-:W-:Y:S01]  /*9d00*/  FFMA.FTZ R166, R2.reuse, R159, -R164.reuse ;  /* 0x0000009f02a67223 */ /* 0x140fe200000108a4 */
[----:B------:R-:W-:-:S01]  /*9d10*/  FFMA.FTZ R159, R2, R191, -R164 ;  /* 0x000000bf029f7223 */ /* 0x000fc200000108a4 */
[----:B------:R-:W-:Y:S01]  /*9d20*/  MUFU.EX2 R160, R160 ;  /* 0x000000a000a07308 */ /* 0x000fe20000000800 */
[----:B------:R-:W-:-:S01]  /*9d30*/  FFMA.FTZ R162, R2, R193, -R164 ;  /* 0x000000c102a27223 */ /* 0x000fc200000108a4 */
[----:B-1----:R-:W-:Y:S01]  /*9d40*/  FFMA.FTZ R165, R12, R0, R201 ;  /* 0x000000000ca57223 */ /* 0x002fe200000100c9 */
[----:B------:R-:W-:-:S01]  /*9d50*/  FFMA.FTZ R167, R2, R167, -R164 ;  /* 0x000000a702a77223 */ /* 0x000fc200000108a4 */
[C-C-:B------:R-:W-:Y:S01]  /*9d60*/  FFMA.FTZ R195, R2.reuse, R195, -R164.reuse ;  /* 0x000000c302c37223 */ /* 0x140fe200000108a4 */
[----:B------:R-:W-:-:S01]  /*9d70*/  FFMA.FTZ R171, R2, R171, -R164 ;  /* 0x000000ab02ab7223 */ /* 0x000fc200000108a4 */
[----:B------:R-:W-:Y:S01]  /*9d80*/  FADD.FTZ R165, R18, R165 ;  /* 0x000000a512a57221 */ /* 0x000fe20000010000 */
[----:B------:R-:W-:-:S01]  /*9d90*/  FFMA.FTZ R199, R2, R199, -R164 ;  /* 0x000000c702c77223 */ /* 0x000fc200000108a4 */
[----:B------:R-:W0:Y:S01]  /*9da0*/  MUFU.EX2 R163, R163 ;  /* 0x000000a300a37308 */ /* 0x000e220000000800 */
[----:B------:R-:W-:-:S01]  /*9db0*/  FFMA.FTZ R175, R2, R175, -R164 ;  /* 0x000000af02af7223 */ /* 0x000fc200000108a4 */
[----:B------:R-:W-:Y:S01]  /*9dc0*/  FADD.FTZ R10, R20, R165 ;  /* 0x000000a5140a7221 */ /* 0x000fe20000010000 */
[----:B------:R-:W-:-:S01]  /*9dd0*/  FFMA.FTZ R187, R2, R187, -R164 ;  /* 0x000000bb02bb7223 */ /* 0x000fc200000108a4 */
[C-C-:B------:R-:W-:Y:S01]  /*9de0*/  FFMA.FTZ R179, R2.reuse, R179, -R164.reuse ;  /* 0x000000b302b37223 */ /* 0x140fe200000108a4 */
[----:B------:R-:W-:-:S01]  /*9df0*/  FFMA.FTZ R153, R2, R153, -R164 ;  /* 0x0000009902997223 */ /* 0x000fc200000108a4 */
[----:B------:R-:W-:-:S02]  /*9e00*/  FFMA.FTZ R164, R2, R183, -R164 ;  /* 0x000000b702a47223 */ /* 0x000fc400000108a4 */
[----:B------:R-:W1:Y:S08]  /*9e10*/  MUFU.EX2 R155, R155 ;  /* 0x0000009b009b7308 */ /* 0x000e700000000800 */
[----:B------:R-:W2:Y:S01]  /*9e20*/  MUFU.EX2 R189, R189 ;  /* 0x000000bd00bd7308 */ /* 0x000ea20000000800 */
[----:B0-----:R-:W-:-:S01]  /*9e30*/  FFMA.FTZ R0, R163, R3, R160 ;  /* 0x00000003a3007223 */ /* 0x001fc200000100a0 */
[----:B------:R-:W-:-:S04]  /*9e40*/  FADD.FTZ R3, R157, R10 ;  /* 0x0000000a9d037221 */ /* 0x000fc80000010000 */
[----:B------:R-:W-:Y:S02]  /*9e50*/  FADD.FTZ R10, R14, R3 ;  /* 0x000000030e0a7221 */ /* 0x000fe40000010000 */
[----:B------:R-:W0:Y:S01]  /*9e60*/  MUFU.EX2 R166, R166 ;  /* 0x000000a600a67308 */ /* 0x000e220000000800 */
[----:B-1----:R-:W-:-:S01]  /*9e70*/  FADD.FTZ R0, R155, R0 ;  /* 0x000000009b007221 */ /* 0x002fc20000010000 */
[----:B------:R-:W-:-:S06]  /*9e80*/  FADD.FTZ R165, R15, R10 ;  /* 0x0000000a0fa57221 */ /* 0x000fcc0000010000 */
        /* <DEDUP_REMOVED lines=13> */
[----:B0-----:R-:W-:-:S01]  /*9f60*/  FADD.FTZ R3, R168, R3 ;  /* 0x00000003a8037221 */ /* 0x001fc20000010000 */
[----:B------:R-:W-:-:S06]  /*9f70*/  FADD.FTZ R165, R19, R0 ;  /* 0x0000000013a57221 */ /* 0x000fcc0000010000 */
        /* <DEDUP_REMOVED lines=18> */
[----:B------:R2:W0:Y:S01]  /*a0a0*/  MUFU.EX2 R178, R153 ;  /* 0x0000009900b27308 */ /* 0x0004220000000800 */
[----:B-1----:R-:W-:-:S07]  /*a0b0*/  FADD.FTZ R3, R176, R3 ;  /* 0x00000003b0037221 */ /* 0x002fce0000010000 */
[----:B------:R-:W1:Y:S01]  /*a0c0*/  MUFU.EX2 R158, R181 ;  /* 0x000000b5009e7308 */ /* 0x000e620000000800 */
[----:B--2---:R-:W-:-:S07]  /*a0d0*/  FADD.FTZ R153, R23, R0 ;  /* 0x0000000017997221 */ /* 0x004fce0000010000 */
[----:B------:R-:W2:Y:S01]  /*a0e0*/  MUFU.EX2 R164, R164 ;  /* 0x000000a400a47308 */ /* 0x000ea20000000800 */
[----:B0-----:R-:W-:-:S01]  /*a0f0*/  FADD.FTZ R3, R178, R3 ;  /* 0x00000003b2037221 */ /* 0x001fc20000010000 */
[----:B-1----:R-:W-:-:S03]  /*a100*/  FADD.FTZ R0, R158, R153 ;  /* 0x000000999e007221 */ /* 0x002fc60000010000 */
[----:B--2---:R-:W-:Y:S01]  /*a110*/  FADD.FTZ R3, R164, R3 ;  /* 0x00000003a4037221 */ /* 0x004fe20000010000 */
[----:B------:R-:W-:Y:S06]  /*a120*/  @!P4 BRA `(.L_x_1024) ;  /* 0x000000000004c947 */ /* 0x000fec0003800000 */
[----:B------:R-:W-:Y:S01]  /*a130*/  BPT.TRAP 0x1 ;  /* 0x000000040000795c */ /* 0x000fe20000300000 */
.L_x_1024:
        /* <DEDUP_REMOVED lines=14> */
[-C--:B------:R-:W-:Y:S01]  /*a220*/  FMUL.FTZ R28, R28, R12.reuse ;  /* 0x0000000c1c1c7220 */ /* 0x080fe20000410000 */
        /* <DEDUP_REMOVED lines=141> */
.L_x_1007:
[----:B------:R-:W-:Y:S06]  /*ab00*/  BAR.ARV 0x8, 0x180 ;  /* 0x0206000000007b1d */ /* 0x000fec0000002000 */
[----:B------:R-:W-:Y:S05]  /*ab10*/  @!P4 BRA `(.L_x_1026) ;  /* 0x000000000004c947 */ /* 0x000fea0003800000 */
[----:B------:R-:W-:Y:S01]  /*ab20*/  BPT.TRAP 0x1 ;  /* 0x000000040000795c */ /* 0x000fe20000300000 */
.L_x_1026:
[----:B------:R-:W-:Y:S01]  /*ab30*/  ULEA UR14, UR49, UR41, 0x3 ;  /* 0x00000029310e7291 */ /* 0x000fe2000f8e183f */
[----:B------:R-:W-:-:S05]  /*ab40*/  IMAD.U32 R4, RZ, RZ, UR47 ;  /* 0x0000002fff047e24 */ /* 0x000fca000f8e00ff */
[----:B------:R-:W-:-:S04]  /*ab50*/  SHF.L.U32 R4, R4, 0x1f, RZ ;  /* 0x0000001f04047819 */ /* 0x000fc800000006ff */
[----:B------:R0:W1:Y:S01]  /*ab60*/  SYNCS.PHASECHK.TRANS64.TRYWAIT P0, [UR14+0x20850], R4 ;  /* 0x02085004ff0075a7 */ /* 0x000062000800014e */
[----:B------:R-:W-:Y:S05]  /*ab70*/  @!P4 BRA `(.L_x_1027) ;  /* 0x000000000004c947 */ /* 0x000fea0003800000 */
[----:B------:R-:W-:Y:S01]  /*ab80*/  BPT.TRAP 0x1 ;  /* 0x000000040000795c */ /* 0x000fe20000300000 */
.L_x_1027:
[----:B-1----:R-:W-:Y:S05]  /*ab90*/  @P0 BRA `(.L_x_1028) ;  /* 0x0000000000080947 */ /* 0x002fea0003800000 */
[----:B------:R-:W1:Y:S02]  /*aba0*/  SYNCS.PHASECHK.TRANS64.TRYWAIT P0, [UR14+0x20850], R4 ;  /* 0x02085004ff0075a7 */ /* 0x000e64000800014e */
[----:B-1----:R-:W-:Y:S05]  /*abb0*/  @!P0 BRA `(.L_x_1029) ;  /* 0x0000008800548947 */ /* 0x002fea0003800000 */
.L_x_1028:
[----:B------:R-:W-:Y:S01]  /*abc0*/  ULDC.64 UR10, c[0x0][0x9a0] ;  /* 0x00026800000a7ab9 */ /* 0x000fe20000000a00 */
[----:B------:R-:W-:Y:S01]  /*abd0*/  UIADD3 UR41, UR41, 0x400, URZ ;  /* 0x0000040029297890 */ /* 0x000fe2000fffe03f */
[----:B------:R-:W-:Y:S01]  /*abe0*/  WARPGROUP.ARRIVE ;  /* 0x00000000000079c5 */ /* 0x000fe20000000000 */
[----:B------:R-:W-:Y:S01]  /*abf0*/  UISETP.NE.U32.AND UP0, UPT, UR10, URZ, UPT ;  /* 0x0000003f0a00728c */ /* 0x000fe2000bf05070 */
[----:B------:R-:W-:Y:S01]  /*ac00*/  IMAD.MOV.U32 R6, RZ, RZ, 0x3f800000 ;  /* 0x3f800000ff067424 */ /* 0x000fe200078e00ff */
[----:B------:R-:W-:Y:S02]  /*ac10*/  USHF.R.U32.HI UR41, URZ, 0x4, UR41 ;  /* 0x000000043f297899 */ /* 0x000fe40008011629 */
[----:B------:R-:W-:Y:S02]  /*ac20*/  UISETP.NE.AND.EX UP0, UPT, UR11, URZ, UPT, UP0 ;  /* 0x0000003f0b00728c */ /* 0x000fe4000bf05300 */
[----:B------:R-:W-:Y:S01]  /*ac30*/  ULOP3.LUT UR41, UR41, 0x3fff, URZ, 0xc0, !UPT ;  /* 0x00003fff29297892 */ /* 0x000fe2000f8ec03f */
[----:B------:R-:W-:-:S03]  /*ac40*/  UMOV UR19, 0x80000020 ;  /* 0x8000002000137882 */ /* 0x000fc60000000000 */
[----:B------:R-:W-:-:S05]  /*ac50*/  PLOP3.LUT P0, PT, PT, PT, UP0, 0x80, 0x0 ;  /* 0x000000000000781c */ /* 0x000fca0003f0f008 */
[----:B------:R-:W-:Y:S01]  /*ac60*/  @UP0 ULDC.64 UR8, c[0x0][0x9c8] ;  /* 0x0002720000080ab9 */ /* 0x000fe20000000a00 */
[----:B------:R-:W-:Y:S02]  /*ac70*/  @UP0 USHF.R.S32.HI UR7, URZ, 0x1f, UR42 ;  /* 0x0000001f3f070899 */ /* 0x000fe4000801142a */
[----:B------:R-:W-:Y:S02]  /*ac80*/  @UP0 UIMAD UR6, UR37, UR8, URZ ;  /* 0x00000008250602a4 */ /* 0x000fe4000f8e023f */
[----:B------:R-:W-:Y:S02]  /*ac90*/  @UP0 UIMAD.WIDE.U32 UR4, UR36, UR8, URZ ;  /* 0x00000008240402a5 */ /* 0x000fe4000f8e003f */
[----:B------:R-:W-:Y:S02]  /*aca0*/  ULOP3.LUT UR8, UR41, 0x10000, URZ, 0xfc, !UPT ;  /* 0x0001000029087892 */ /* 0x000fe4000f8efc3f */
[----:B------:R-:W-:Y:S02]  /*acb0*/  @UP0 UIMAD UR6, UR36, UR9, UR6 ;  /* 0x00000009240602a4 */ /* 0x000fe4000f8e0206 */
[----:B------:R-:W-:Y:S01]  /*acc0*/  ULEA UR8, UR49, UR8, 0xa ;  /* 0x0000000831087291 */ /* 0x000fe2000f8e503f */
[----:B------:R-:W-:Y:S01]  /*acd0*/  @UP0 ULDC.64 UR12, c[0x0][0x9d0] ;  /* 0x00027400000c0ab9 */ /* 0x000fe20000000a00 */
[----:B------:R-:W-:-:S02]  /*ace0*/  @UP0 UIADD3 UR5, UR5, UR6, URZ ;  /* 0x0000000605050290 */ /* 0x000fc4000fffe03f */
[----:B------:R-:W-:-:S03]  /*acf0*/  @UP0 UIMAD UR6, UR7, UR12, URZ ;  /* 0x0000000c070602a4 */ /* 0x000fc6000f8e023f */
[----:B------:R-:W-:Y:S01]  /*ad00*/  UMOV UR18, UR8 ;  /* 0x0000000800127c82 */ /* 0x000fe20008000000 */
[----:B------:R-:W-:Y:S01]  /*ad10*/  @UP0 UIMAD.WIDE.U32 UR4, UR42, UR12, UR4 ;  /* 0x0000000c2a0402a5 */ /* 0x000fe2000f8e0004 */
[----:B------:R-:W-:Y:S01]  /*ad20*/  QGMMA.64x256x32.F32.E4M3.E4M3 R24, R188, gdesc[UR16], R24, gsb0 ;  /* 0x03e00010bc187df3 */ /* 0x000fe20008000818 */
[----:B------:R-:W-:-:S04]  /*ad30*/  @UP0 UIMAD UR6, UR42, UR13, UR6 ;  /* 0x0000000d2a0602a4 */ /* 0x000fc8000f8e0206 */
[----:B------:R-:W-:Y:S02]  /*ad40*/  @UP0 UIADD3 UR5, UR5, UR6, URZ ;  /* 0x0000000605050290 */ /* 0x000fe4000fffe03f */
[----:B------:R-:W-:-:S04]  /*ad50*/  @UP0 ULEA UR6, UP1, UR4, UR10, 0x2 ;  /* 0x0000000a04060291 */ /* 0x000fc8000f82103f */
[----:B------:R-:W-:Y:S02]  /*ad60*/  @UP0 ULEA.HI.X UR7, UR4, UR11, UR5, 0x2, UP1 ;  /* 0x0000000b04070291 */ /* 0x000fe400088f1405 */
[----:B01----:R-:W-:-:S04]  /*ad70*/  IMAD.U32 R4, RZ, RZ, UR6 ;  /* 0x00000006ff047e24 */ /* 0x003fc8000f8e00ff */
[----:B------:R-:W-:-:S05]  /*ad80*/  IMAD.U32 R5, RZ, RZ, UR7 ;  /* 0x00000007ff057e24 */ /* 0x000fca000f8e00ff */
[----:B------:R0:W2:Y:S01]  /*ad90*/  @P0 LDG.E R6, desc[UR44][R4.64] ;  /* 0x0000002c04060981 */ /* 0x0000a2000c1e1900 */
[----:B------:R-:W-:Y:S01]  /*ada0*/  UIADD3 UR8, UR8, 0x2, URZ ;  /* 0x0000000208087890 */ /* 0x000fe2000fffe03f */
[----:B------:R-:W-:-:S06]  /*adb0*/  UMOV UR7, 0x80000020 ;  /* 0x8000002000077882 */ /* 0x000fcc0000000000 */
[----:B------:R-:W-:Y:S01]  /*adc0*/  UMOV UR6, UR8 ;  /* 0x0000000800067c82 */ /* 0x000fe20008000000 */
[----:B------:R-:W1:Y:S04]  /*add0*/  SHFL.BFLY PT, R7, R0, 0x2, 0x1f ;  /* 0x0c401f0000077f89 */ /* 0x000e6800000e0000 */
[----:B------:R-:W3:Y:S01]  /*ade0*/  SHFL.BFLY PT, R10, R3, 0x2, 0x1f ;  /* 0x0c401f00030a7f89 */ /* 0x000ee200000e0000 */
        /* <DEDUP_REMOVED lines=16> */
[----:B------:R-:W1:Y:S01]  /*aef0*/  @P2 MUFU.LG2 R8, R16 ;  /* 0x0000001000082308 */ /* 0x000e620000000c00 */
[----:B------:R-:W-:Y:S02]  /*af00*/  WARPGROUP.DEPBAR.LE gsb0, 0x0 ;  /* 0x00008000000079c5 */ /* 0x000fe40000010000 */
[----:B------:R-:W-:-:S06]  /*af10*/  WARPGROUP.ARRIVE ;  /* 0x00000000000079c5 */ /* 0x000fcc0000000000 */
[----:B------:R-:W-:Y:S01]  /*af20*/  QGMMA.64x256x32.F32.E4M3.E4M3 R24, R184, gdesc[UR4], R24, gsb0 ;  /* 0x03e00004b8187df3 */ /* 0x000fe20008000818 */
[----:B------:R-:W3:Y:S01]  /*af30*/  @P0 MUFU.RCP R13, R14 ;  /* 0x0000000e000d0308 */ /* 0x000ee20000001000 */
[C---:B------:R-:W-:Y:S01]  /*af40*/  @P1 FMUL.FTZ R4, R2.reuse, 0.69314718246459960938 ;  /* 0x3f31721802041820 */ /* 0x040fe20000410000 */
[----:B------:R-:W-:Y:S01]  /*af50*/  @P2 FMUL.FTZ R17, R2, 0.69314718246459960938 ;  /* 0x3f31721802112820 */ /* 0x000fe20000410000 */
[----:B0-----:R-:W-:Y:S01]  /*af60*/  @P1 FMUL.FTZ R7, R7, 0.69314718246459960938 ;  /* 0x3f31721807071820 */ /* 0x001fe20000410000 */
[----:B-1----:R-:W-:Y:S01]  /*af70*/  @P2 FMUL.FTZ R8, R8, 0.69314718246459960938 ;  /* 0x3f31721808082820 */ /* 0x002fe20000410000 */
[----:B------:R-:W-:Y:S02]  /*af80*/  IMAD.MOV.U32 R0, RZ, RZ, -0x800000 ;  /* 0xff800000ff007424 */ /* 0x000fe400078e00ff */
[----:B------:R-:W-:Y:S02]  /*af90*/  IMAD.MOV.U32 R3, RZ, RZ, -0x800000 ;  /* 0xff800000ff037424 */ /* 0x000fe400078e00ff */
[----:B------:R-:W-:Y:S01]  /*afa0*/  @P1 FFMA.FTZ R0, R4, R9, R7 ;  /* 0x0000000904001223 */ /* 0x000fe20000010007 */
[----:B------:R-:W-:Y:S01]  /*afb0*/  @P2 FFMA.FTZ R3, R17, R11, R8 ;  /* 0x0000000b11032223 */ /* 0x000fe20000010008 */
[-C--:B--2---:R-:W-:Y:S01]  /*afc0*/  FMUL.FTZ R5, R5, R6.reuse ;  /* 0x0000000605057220 */ /* 0x084fe20000410000 */
[----:B---3--:R-:W-:Y:S01]  /*afd0*/  FMUL.FTZ R2, R13, R6 ;  /* 0x000000060d027220 */ /* 0x008fe20000410000 */
[----:B------:R-:W-:-:S02]  /*afe0*/  WARPGROUP.DEPBAR.LE gsb0, 0x0 ;  /* 0x00008000000079c5 */ /* 0x000fc40000010000 */
[----:B------:R-:W-:Y:S05]  /*aff0*/  @!P4 BRA `(.L_x_1030) ;  /* 0x000000000004c947 */ /* 0x000fea0003800000 */
[----:B------:R-:W-:Y:S01]  /*b000*/  BPT.TRAP 0x1 ;  /* 0x000000040000795c */ /* 0x000fe20000300000 */
.L_x_1030:
        /* <DEDUP_REMOVED lines=132> */
.L_x_956:
[----:B------:R-:W-:Y:S05]  /*b850*/  @P0 BRA `(.L_x_1031) ;  /* 0x00000038006c0947 */ /* 0x000fea0003800000 */
[----:B------:R-:W0:Y:S01]  /*b860*/  S2R R6, SR_TID.X ;  /* 0x0000000000067919 */ /* 0x000e220000002100 */
[----:B------:R-:W-:Y:S01]  /*b870*/  ULDC.64 UR4, c[0x4][0x38] ;  /* 0x01000e0000047ab9 */ /* 0x000fe20000000a00 */
[----:B------:R-:W-:Y:S01]  /*b880*/  ULDC.64 UR8, c[0x0][0xbd0] ;  /* 0x0002f40000087ab9 */ /* 0x000fe20000000a00 */
[----:B------:R-:W-:Y:S01]  /*b890*/  USHF.R.S32.HI UR7, URZ, 0x1f, UR42 ;  /* 0x0000001f3f077899 */ /* 0x000fe2000801142a */
[----:B------:R-:W1:Y:S01]  /*b8a0*/  S2R R12, SR_CTAID.X ;  /* 0x00000000000c7919 */ /* 0x000e620000002500 */
[----:B------:R-:W-:Y:S01]  /*b8b0*/  ULDC.64 UR10, c[0x0][0xb38] ;  /* 0x0002ce00000a7ab9 */ /* 0x000fe20000000a00 */
[----:B0-----:R-:W-:-:S05]  /*b8c0*/  IMAD.SHL.U32 R2, R6, 0x4, RZ ;  /* 0x0000000406027824 */ /* 0x001fca00078e00ff */
[----:B------:R-:W-:Y:S01]  /*b8d0*/  LOP3.LUT R2, R2, 0xc, RZ, 0xc0, !PT ;  /* 0x0000000c02027812 */ /* 0x000fe200078ec0ff */
[----:B------:R-:W-:Y:S03]  /*b8e0*/  BAR.SYNC.DEFER_BLOCKING 0x1, 0x100 ;  /* 0x0044000000007b1d */ /* 0x000fe60000010000 */
[----:B------:R-:W-:-:S05]  /*b8f0*/  IADD3 R4, P0, R2, UR4, RZ ;  /* 0x0000000402047c10 */ /* 0x000fca000ff1e0ff */
[----:B------:R-:W-:-:S05]  /*b900*/  IMAD.X R5, RZ, RZ, UR5, P0 ;  /* 0x00000005ff057e24 */ /* 0x000fca00080e06ff */
[----:B------:R0:W2:Y:S01]  /*b910*/  LDG.E.CONSTANT R2, desc[UR44][R4.64] ;  /* 0x0000002c04027981 */ /* 0x0000a2000c1e9900 */
[C---:B------:R-:W-:Y:S01]  /*b920*/  LOP3.LUT P0, R10, R6.reuse, 0x3, RZ, 0xc0, !PT ;  /* 0x00000003060a7812 */ /* 0x040fe2000780c0ff */
[----:B------:R-:W-:Y:S01]  /*b930*/  VIADD R6, R6, 0xffffff80 ;  /* 0xffffff8006067836 */ /* 0x000fe20000000000 */
[----:B------:R-:W-:Y:S01]  /*b940*/  UIMAD.WIDE.U32 UR4, UR42, UR8, URZ ;  /* 0x000000082a0472a5 */ /* 0x000fe2000f8e003f */
[----:B------:R-:W-:Y:S01]  /*b950*/  BSSY B0, `(.L_x_1032) ;  /* 0x00002b1000007945 */ /* 0x000fe20003800000 */
[----:B------:R-:W-:Y:S01]  /*b960*/  ISETP.EQ.OR P0, PT, R10, 0x3, !P0 ;  /* 0x000000030a00780c */ /* 0x000fe20004702670 */
[----:B------:R-:W-:Y:S02]  /*b970*/  UIMAD UR6, UR7, UR8, URZ ;  /* 0x00000008070672a4 */ /* 0x000fe4000f8e023f */
[----:B------:R-:W-:Y:S01]  /*b980*/  UIMAD UR8, UR7, UR10, URZ ;  /* 0x0000000a070872a4 */ /* 0x000fe2000f8e023f */
[----:B------:R-:W-:Y:S01]  /*b990*/  SEL R13, R24, R25, P0 ;  /* 0x00000019180d7207 */ /* 0x000fe20000000000 */
[----:B------:R-:W-:Y:S01]  /*b9a0*/  UIMAD UR9, UR42, UR9, UR6 ;  /* 0x000000092a0972a4 */ /* 0x000fe2000f8e0206 */
[----:B------:R-:W-:Y:S01]  /*b9b0*/  SEL R24, R25, R24, P0 ;  /* 0x0000001819187207 */ /* 0x000fe20000000000 */
[----:B------:R-:W-:Y:S01]  /*b9c0*/  UIMAD.WIDE.U32 UR6, UR42, UR10, URZ ;  /* 0x0000000a2a0672a5 */ /* 0x000fe2000f8e003f */
[----:B0-----:R-:W-:Y:S01]  /*b9d0*/  SHF.R.S32.HI R5, RZ, 0x1f, R6 ;  /* 0x0000001fff057819 */ /* 0x001fe20000011406 */
[----:B------:R-:W-:Y:S01]  /*b9e0*/  UIADD3 UR9, UR5, UR9, URZ ;  /* 0x0000000905097290 */ /* 0x000fe2000fffe03f */
[----:B------:R-:W-:Y:S01]  /*b9f0*/  SEL R25, R44, R45, P0 ;  /* 0x0000002d2c197207 */ /* 0x000fe20000000000 */
[----:B------:R-:W-:Y:S01]  /*ba00*/  UIMAD UR8, UR42, UR11, UR8 ;  /* 0x0000000b2a0872a4 */ /* 0x000fe2000f8e0208 */
[----:B------:R-:W-:-:S02]  /*ba10*/  SEL R153, R112, R113, P0 ;  /* 0x0000007170997207 */ /* 0x000fc40000000000 */
[----:B------:R-:W-:Y:S01]  /*ba20*/  SEL R35, R56, R57, P0 ;  /* 0x0000003938237207 */ /* 0x000fe20000000000 */
[----:B------:R-:W-:Y:S01]  /*ba30*/  UIADD3 UR8, UR7, UR8, URZ ;  /* 0x0000000807087290 */ /* 0x000fe2000fffe03f */
[----:B------:R-:W-:Y:S02]  /*ba40*/  SEL R112, R113, R112, P0 ;  /* 0x0000007071707207 */ /* 0x000fe40000000000 */
[----:B------:R-:W-:Y:S02]  /*ba50*/  SEL R56, R57, R56, P0 ;  /* 0x0000003839387207 */ /* 0x000fe40000000000 */
[----:B------:R-:W-:Y:S02]  /*ba60*/  SEL R113, R120, R121, P0 ;  /* 0x0000007978717207 */ /* 0x000fe40000000000 */
[----:B------:R-:W-:Y:S02]  /*ba70*/  LEA.HI R4, R5, R6, RZ, 0x7 ;  /* 0x0000000605047211 */ /* 0x000fe400078f38ff */
        /* <DEDUP_REMOVED lines=52> */
[----:B------:R-:W-:Y:S02]  /*bdc0*/  SHF.R.S32.HI R7, RZ, 0x1f, R18 ;  /* 0x0000001fff077819 */ /* 0x000fe40000011412 */
[----:B------:R-:W-:Y:S02]  /*bdd0*/  SEL R88, R89, R88, P0 ;  /* 0x0000005859587207 */ /* 0x000fe40000000000 */
[----:B------:R-:W-:Y:S02]  /*bde0*/  SEL R26, R9, R26, P0 ;  /* 0x0000001a091a7207 */ /* 0x000fe40000000000 */
[----:B------:R-:W-:-:S02]  /*bdf0*/  SEL R207, R138, R139, P0 ;  /* 0x0000008b8acf7207 */ /* 0x000fc40000000000 */
[----:B------:R-:W-:Y:S02]  /*be00*/  SEL R89, R116, R117, P0 ;  /* 0x0000007574597207 */ /* 0x000fe40000000000 */
[----:B------:R-:W-:Y:S02]  /*be10*/  SEL R138, R139, R138, P0 ;  /* 0x0000008a8b8a7207 */ /* 0x000fe40000000000 */
[----:B------:R-:W-:Y:S02]  /*be20*/  SHF.R.S32.HI R9, RZ, 0x7, R4 ;  /* 0x00000007ff097819 */ /* 0x000fe40000011404 */
[----:B------:R-:W-:Y:S02]  /*be30*/  SEL R116, R117, R116, P0 ;  /* 0x0000007475747207 */ /* 0x000fe40000000000 */
[----:B------:R-:W-:Y:S02]  /*be40*/  LEA.HI R5, R5, R6, RZ, 0x2 ;  /* 0x0000000605057211 */ /* 0x000fe400078f10ff */
[----:B------:R-:W-:-:S02]  /*be50*/  SEL R72, R73, R72, P0 ;  /* 0x0000004849487207 */ /* 0x000fc40000000000 */
[----:B------:R-:W-:Y:S02]  /*be60*/  LEA.HI R11, R7, R18, RZ, 0x2 ;  /* 0x00000012070b7211 */ /* 0x000fe400078f10ff */
[----:B------:R-:W-:Y:S02]  /*be70*/  SEL R73, R84, R85, P0 ;  /* 0x0000005554497207 */ /* 0x000fe40000000000 */
[----:B------:R-:W-:Y:S02]  /*be80*/  SEL R117, R38, R39, P0 ;  /* 0x0000002726757207 */ /* 0x000fe40000000000 */
[----:B------:R-:W-:Y:S02]  /*be90*/  SEL R179, R74, R75, P0 ;  /* 0x0000004b4ab37207 */ /* 0x000fe40000000000 */
[----:B------:R-:W-:Y:S02]  /*bea0*/  SEL R84, R85, R84, P0 ;  /* 0x0000005455547207 */ /* 0x000fe40000000000 */
[----:B------:R-:W-:-:S02]  /*beb0*/  SEL R155, R124, R125, P0 ;  /* 0x0000007d7c9b7207 */ /* 0x000fc40000000000 */
[----:B------:R-:W-:Y:S02]  /*bec0*/  SEL R16, R39, R38, P0 ;  /* 0x0000002627107207 */ /* 0x000fe40000000000 */
[----:B------:R-:W-:Y:S02]  /*bed0*/  SEL R74, R75, R74, P0 ;  /* 0x0000004a4b4a7207 */ /* 0x000fe40000000000 */
[----:B------:R-:W-:Y:S02]  /*bee0*/  LEA.HI R4, R4, R9, RZ, 0x1 ;  /* 0x0000000904047211 */ /* 0x000fe400078f08ff */
[----:B------:R-:W-:Y:S02]  /*bef0*/  SEL R85, R96, R97, P0 ;  /* 0x0000006160557207 */ /* 0x000fe40000000000 */
[----:B------:R-:W-:Y:S02]  /*bf00*/  SEL R124, R125, R124, P0 ;  /* 0x0000007c7d7c7207 */ /* 0x000fe40000000000 */
[----:B------:R-:W-:-:S02]  /*bf10*/  LOP3.LUT R75, R5, 0xfffffffc, RZ, 0xc0, !PT ;  /* 0xfffffffc054b7812 */ /* 0x000fc400078ec0ff */
[----:B------:R-:W-:Y:S02]  /*bf20*/  SEL R15, R28, R29, P0 ;  /* 0x0000001d1c0f7207 */ /* 0x000fe40000000000 */
[----:B------:R-:W-:Y:S01]  /*bf30*/  SEL R96, R97, R96, P0 ;  /* 0x0000006061607207 */ /* 0x000fe20000000000 */
[----:B------:R-:W-:Y:S01]  /*bf40*/  IMAD.IADD R75, R6, 0x1, -R75 ;  /* 0x00000001064b7824 */ /* 0x000fe200078e0a4b */
[----:B------:R-:W-:Y:S02]  /*bf50*/  SEL R163, R144, R145, P0 ;  /* 0x0000009190a37207 */ /* 0x000fe40000000000 */
[----:B------:R-:W-:Y:S02]  /*bf60*/  SEL R39, R42, R43, P0 ;  /* 0x0000002b2a277207 */ /* 0x000fe40000000000 */
[----:B------:R-:W-:Y:S02]  /*bf70*/  SEL R14, R43, R42, P0 ;  /* 0x0000002a2b0e7207 */ /* 0x000fe40000000000 */
[----:B------:R-:W-:-:S02]  /*bf80*/  SEL R209, R142, R143, P0 ;  /* 0x0000008f8ed17207 */ /* 0x000fc40000000000 */
[--C-:B------:R-:W-:Y:S02]  /*bf90*/  SHF.R.S32.HI R5, RZ, 0x2, R11.reuse ;  /* 0x00000002ff057819 */ /* 0x100fe4000001140b */
[----:B------:R-:W-:Y:S02]  /*bfa0*/  SHF.R.S32.HI R10, RZ, 0x1f, R11 ;  /* 0x0000001fff0a7819 */ /* 0x000fe4000001140b */
        /* <DEDUP_REMOVED lines=20> */
[----:B------:R-:W-:Y:S02]  /*c0f0*/  LOP3.LUT R4, R4, 0x3fffffe, RZ, 0xc0, !PT ;  /* 0x03fffffe04047812 */ /* 0x000fe400078ec0ff */
[----:B------:R-:W-:-:S02]  /*c100*/  SEL R157, R128, R129, P0 ;  /* 0x00000081809d7207 */ /* 0x000fc40000000000 */
[----:B------:R-:W-:Y:S01]  /*c110*/  SEL R181, R78, R79, P0 ;  /* 0x0000004f4eb57207 */ /* 0x000fe20000000000 */
[----:B------:R-:W-:Y:S01]  /*c120*/  IMAD.IADD R9, R9, 0x1, -R4 ;  /* 0x0000000109097824 */ /* 0x000fe200078e0a04 */
        /* <DEDUP_REMOVED lines=8> */
[----:B------:R-:W-:Y:S02]  /*c1b0*/  LEA.HI R10, R10, R5, RZ, 0x3 ;  /* 0x000000050a0a7211 */ /* 0x000fe400078f18ff */
        /* <DEDUP_REMOVED lines=9> */
[----:B------:R-:W-:Y:S02]  /*c250*/  LOP3.LUT R4, R10, 0xfffffff8, RZ, 0xc0, !PT ;  /* 0xfffffff80a047812 */ /* 0x000fe400078ec0ff */
[----:B------:R-:W-:Y:S02]  /*c260*/  LEA.HI R7, R7, R18, RZ, 0x5 ;  /* 0x0000001207077211 */ /* 0x000fe400078f28ff */
[----:B------:R-:W-:Y:S01]  /*c270*/  SEL R45, R45, R44, P0 ;  /* 0x0000002c2d2d7207 */ /* 0x000fe20000000000 */
[----:B------:R-:W-:Y:S01]  /*c280*/  IMAD.IADD R4, R5, 0x1, -R4 ;  /* 0x0000000105047824 */ /* 0x000fe200078e0a04 */
[----:B------:R-:W-:Y:S01]  /*c290*/  SEL R62, R63, R62, P0 ;  /* 0x0000003e3f3e7207 */ /* 0x000fe20000000000 */
[----:B------:R-:W-:Y:S01]  /*c2a0*/  IMAD.U32 R5, RZ, RZ, UR5 ;  /* 0x00000005ff057e24 */ /* 0x000fe2000f8e00ff */
[----:B------:R-:W-:Y:S01]  /*c2b0*/  SEL R63, R83, R82, P0 ;  /* 0x00000052533f7207 */ /* 0x000fe20000000000 */
[----:B------:R-:W-:Y:S01]  /*c2c0*/  IMAD.U32 R5, RZ, RZ, UR9 ;  /* 0x00000009ff057e24 */ /* 0x000fe2000f8e00ff */
[----:B------:R-:W-:-:S02]  /*c2d0*/  SEL R47, R50, R51, P0 ;  /* 0x00000033322f7207 */ /* 0x000fc40000000000 */
[----:B------:R-:W-:Y:S02]  /*c2e0*/  SEL R51, R82, R83, P0 ;  /* 0x0000005352337207 */ /* 0x000fe40000000000 */
[----:B------:R-:W-:Y:S02]  /*c2f0*/  SHF.R.S32.HI R7, RZ, 0x5, R7 ;  /* 0x00000005ff077819 */ /* 0x000fe40000011407 */
[----:B------:R-:W-:Y:S02]  /*c300*/  SEL R183, R86, R87, P0 ;  /* 0x0000005756b77207 */ /* 0x000fe40000000000 */
[----:B------:R-:W-:Y:S01]  /*c310*/  SEL R86, R87, R86, P0 ;  /* 0x0000005657567207 */ /* 0x000fe20000000000 */
[----:B------:R-:W-:Y:S01]  /*c320*/  IMAD R10, R7, 0x10, R4 ;  /* 0x00000010070a7824 */ /* 0x000fe200078e0204 */
[----:B------:R-:W-:Y:S01]  /*c330*/  LEA.HI R6, R75, R75, RZ, 0x1 ;  /* 0x0000004b4b067211 */ /* 0x000fe200078f08ff */
[----:B------:R-:W-:Y:S01]  /*c340*/  IMAD.U32 R4, RZ, RZ, UR4 ;  /* 0x00000004ff047e24 */ /* 0x000fe2000f8e00ff */
[----:B------:R-:W0:Y:S01]  /*c350*/  S2UR UR4, SR_CTAID.Y ;  /* 0x00000000000479c3 */ /* 0x000e220000002600 */
[----:B------:R-:W-:Y:S01]  /*c360*/  IMAD R10, R9, 0x40, R10 ;  /* 0x00000040090a7824 */ /* 0x000fe200078e020a */
[----:B------:R-:W-:Y:S01]  /*c370*/  LOP3.LUT R36, R6, 0x1ffffffe, RZ, 0xc0, !PT ;  /* 0x1ffffffe06247812 */ /* 0x000fe200078ec0ff */
[----:B------:R-:W-:Y:S01]  /*c380*/  IMAD.U32 R7, RZ, RZ, UR7 ;  /* 0x00000007ff077e24 */ /* 0x000fe2000f8e00ff */
[----:B------:R-:W-:Y:S01]  /*c390*/  LOP3.LUT R9, R11, 0x7ffffffc, RZ, 0xc0, !PT ;  /* 0x7ffffffc0b097812 */ /* 0x000fe200078ec0ff */
[----:B--2---:R2:W-:Y:S01]  /*c3a0*/  SHFL.IDX PT, R127, R25, R2, 0x1c1f ;  /* 0x001c1f02197f7589 */ /* 0x0045e200000e0000 */
[----:B------:R-:W-:Y:S01]  /*c3b0*/  SEL R191, R106, R107, P0 ;  /* 0x0000006b6abf7207 */ /* 0x000fe20000000000 */
[----:B------:R-:W-:Y:S01]  /*c3c0*/  IMAD.IADD R75, R75, 0x1, -R36 ;  /* 0x000000014b4b7824 */ /* 0x000fe200078e0a24 */
[----:B------:R-:W-:Y:S01]  /*c3d0*/  SEL R125, R107, R106, P0 ;  /* 0x0000006a6b7d7207 */ /* 0x000fe20000000000 */
[----:B------:R-:W-:Y:S01]  /*c3e0*/  SHFL.IDX PT, R131, R23, R2, 0x1c1f ;  /* 0x001c1f0217837589 */ /* 0x000fe200000e0000 */
[----:B------:R-:W-:Y:S01]  /*c3f0*/  LOP3.LUT P1, RZ, R18, 0x3, RZ, 0xc0, !PT ;  /* 0x0000000312ff7812 */ /* 0x000fe2000782c0ff */
[----:B------:R-:W-:-:S02]  /*c400*/  IMAD R11, R75, 0x8, R10 ;  /* 0x000000084b0b7824 */ /* 0x000fc400078e020a */
[----:B------:R-:W-:Y:S01]  /*c410*/  SHFL.IDX PT, R134, R21, R2, 0x1c1f ;  /* 0x001c1f0215867589 */ /* 0x000fe200000e0000 */
[----:B------:R-:W-:Y:S01]  /*c420*/  IMAD.IADD R9, R18, 0x1, -R9 ;  /* 0x0000000112097824 */ /* 0x000fe200078e0a09 */
[----:B--2---:R-:W-:Y:S01]  /*c430*/  LOP3.LUT R25, R2, 0x2, RZ, 0x3c, !PT ;  /* 0x0000000202197812 */ /* 0x004fe200078e3cff */
[C---:B-1----:R-:W-:Y:S01]  /*c440*/  IMAD R10, R12.reuse, 0x80, R10 ;  /* 0x000000800c0a7824 */ /* 0x042fe200078e020a */
[----:B------:R-:W-:Y:S01]  /*c450*/  SHFL.IDX PT, R135, R19, R2, 0x1c1f ;  /* 0x001c1f0213877589 */ /* 0x000fe200000e0000 */
[----:B------:R-:W-:Y:S02]  /*c460*/  IMAD R11, R12, 0x80, R11 ;  /* 0x000000800c0b7824 */ /* 0x000fe400078e020b */
[----:B------:R-:W-:Y:S01]  /*c470*/  IMAD.U32 R6, RZ, RZ, UR6 ;  /* 0x00000006ff067e24 */ /* 0x000fe2000f8e00ff */
[----:B------:R-:W1:Y:S01]  /*c480*/  SHFL.IDX PT, R23, R37, R25, 0x1c1f ;  /* 0x001c1f1925177589 */ /* 0x000e6200000e0000 */
[----:B------:R-:W-:Y:S01]  /*c490*/  IMAD.U32 R7, RZ, RZ, UR8 ;  /* 0x00000008ff077e24 */ /* 0x000fe2000f8e00ff */
[----:B------:R-:W-:Y:S01]  /*c4a0*/  ULDC.64 UR6, c[0x0][0xb48] ;  /* 0x0002d20000067ab9 */ /* 0x000fe20000000a00 */
[----:B------:R-:W-:Y:S01]  /*c4b0*/  ULDC.64 UR8, c[0x0][0xb28] ;  /* 0x0002ca0000087ab9 */ /* 0x000fe20000000a00 */
[----:B------:R-:W-:Y:S01]  /*c4c0*/  SHFL.IDX PT, R32, R32, R25, 0x1c1f ;  /* 0x001c1f1920207589 */ /* 0x000fe200000e0000 */
[----:B------:R-:W-:-:S03]  /*c4d0*/  IMAD.SHL.U32 R9, R9, 0x2, RZ ;  /* 0x0000000209097824 */ /* 0x000fc600078e00ff */
[----:B------:R-:W-:Y:S04]  /*c4e0*/  SHFL.IDX PT, R114, R61, R2, 0x1c1f ;  /* 0x001c1f023d727589 */ /* 0x000fe800000e0000 */
[----:B------:R-:W-:Y:S04]  /*c4f0*/  SHFL.IDX PT, R126, R27, R2, 0x1c1f ;  /* 0x001c1f021b7e7589 */ /* 0x000fe800000e0000 */
[----:B------:R-:W-:Y:S04]  /*c500*/  SHFL.IDX PT, R162, R53, R25, 0x1c1f ;  /* 0x001c1f1935a27589 */ /* 0x000fe800000e0000 */
[----:B------:R-:W-:Y:S04]  /*c510*/  SHFL.IDX PT, R61, R48, R25, 0x1c1f ;  /* 0x001c1f19303d7589 */ /* 0x000fe800000e0000 */
[----:B------:R-:W-:Y:S01]  /*c520*/  SHFL.IDX PT, R115, R57, R2, 0x1c1f ;  /* 0x001c1f0239737589 */ /* 0x000fe200000e0000 */
[----:B-1----:R-:W-:-:S02]  /*c530*/  SEL R21, R134, R23, P0 ;  /* 0x0000001786157207 */ /* 0x002fc40000000000 */
[----:B------:R-:W-:Y:S01]  /*c540*/  SEL R23, R23, R134, P0 ;  /* 0x0000008617177207 */ /* 0x000fe20000000000 */
[----:B------:R-:W-:Y:S04]  /*c550*/  SHFL.IDX PT, R68, R68, R25, 0x1c1f ;  /* 0x001c1f1944447589 */ /* 0x000fe800000e0000 */
[----:B------:R1:W-:Y:S04]  /*c560*/  SHFL.IDX PT, R53, R8, R25, 0x1c1f ;  /* 0x001c1f1908357589 */ /* 0x0003e800000e0000 */
[----:B------:R-:W-:Y:S04]  /*c570*/  SHFL.IDX PT, R119, R169, R2, 0x1c1f ;  /* 0x001c1f02a9777589 */ /* 0x000fe800000e0000 */
[----:B------:R-:W-:Y:S01]  /*c580*/  SHFL.IDX PT, R152, R31, R25, 0x1c1f ;  /* 0x001c1f191f987589 */ /* 0x000fe200000e0000 */
[----:B-1----:R-:W1:Y:S03]  /*c590*/  LDC R8, c[0x0][0xbe8] ;  /* 0x0002fa00ff087b82 */ /* 0x002e660000000800 */
[----:B------:R-:W-:Y:S04]  /*c5a0*/  SHFL.IDX PT, R139, R13, R2, 0x1c1f ;  /* 0x001c1f020d8b7589 */ /* 0x000fe800000e0000 */
[----:B------:R-:W-:Y:S04]  /*c5b0*/  SHFL.IDX PT, R24, R24, R25, 0x1c1f ;  /* 0x001c1f1918187589 */ /* 0x000fe800000e0000 */
[----:B------:R-:W-:Y:S04]  /*c5c0*/  SHFL.IDX PT, R168, R116, R25, 0x1c1f ;  /* 0x001c1f1974a87589 */ /* 0x000fe800000e0000 */
[----:B------:R-:W-:Y:S04]  /*c5d0*/  SHFL.IDX PT, R121, R121, R2, 0x1c1f ;  /* 0x001c1f0279797589 */ /* 0x000fe800000e0000 */
[----:B------:R-:W-:Y:S04]  /*c5e0*/  SHFL.IDX PT, R116, R34, R25, 0x1c1f ;  /* 0x001c1f1922747589 */ /* 0x000fe800000e0000 */
[----:B------:R-:W2:Y:S01]  /*c5f0*/  SHFL.IDX PT, R33, R33, R2, 0x1c1f ;  /* 0x001c1f0221217589 */ /* 0x000ea200000e0000 */
[----:B-1----:R-:W-:-:S03]  /*c600*/  ISETP.NE.AND P2, PT, R8, 0x1, PT ;  /* 0x000000010800780c */ /* 0x002fc60003f45270 */
[----:B------:R-:W-:Y:S04]  /*c610*/  SHFL.IDX PT, R35, R35, R2, 0x1c1f ;  /* 0x001c1f0223237589 */ /* 0x000fe800000e0000 */
[----:B------:R-:W1:Y:S04]  /*c620*/  SHFL.IDX PT, R164, R56, R25, 0x1c1f ;  /* 0x001c1f1938a47589 */ /* 0x000e6800000e0000 */
[----:B------:R-:W-:Y:S04]  /*c630*/  SHFL.IDX PT, R170, R112, R25, 0x1c1f ;  /* 0x001c1f1970aa7589 */ /* 0x000fe800000e0000 */
[----:B------:R-:W-:Y:S04]  /*c640*/  SHFL.IDX PT, R123, R41, R2, 0x1c1f ;  /* 0x001c1f02297b7589 */ /* 0x000fe800000e0000 */
[----:B------:R-:W-:Y:S04]  /*c650*/  SHFL.IDX PT, R105, R65, R2, 0x1c1f ;  /* 0x001c1f0241697589 */ /* 0x000fe800000e0000 */
[----:B------:R-:W-:Y:S01]  /*c660*/  SHFL.IDX PT, R117, R117, R2, 0x1c1f ;  /* 0x001c1f0275757589 */ /* 0x000fe200000e0000 */
[----:B--2---:R-:W-:-:S03]  /*c670*/  SEL R31, R162, R33, P0 ;  /* 0x00000021a21f7207 */ /* 0x004fc60000000000 */
[----:B------:R-:W2:Y:S04]  /*c680*/  SHFL.IDX PT, R60, R60, R25, 0x1c1f ;  /* 0x001c1f193c3c7589 */ /* 0x000ea800000e0000 */
[----:B------:R3:W-:Y:S01]  /*c690*/  SHFL.IDX PT, R112, R16, R25, 0x1c1f ;  /* 0x001c1f1910707589 */ /* 0x0007e200000e0000 */
[----:B-1----:R-:W-:-:S03]  /*c6a0*/  SEL R34, R164, R35, P0 ;  /* 0x00000023a4227207 */ /* 0x002fc60000000000 */
[----:B------:R-:W-:Y:S04]  /*c6b0*/  SHFL.IDX PT, R122, R49, R2, 0x1c1f ;  /* 0x001c1f02317a7589 */ /* 0x000fe800000e0000 */
[----:B------:R-:W-:Y:S01]  /*c6c0*/  SHFL.IDX PT, R79, R93, R2, 0x1c1f ;  /* 0x001c1f025d4f7589 */ /* 0x000fe200000e0000 */
[----:B---3--:R-:W-:-:S03]  /*c6d0*/  SEL R16, R139, R24, P0 ;  /* 0x000000188b107207 */ /* 0x008fc60000000000 */
        /* <DEDUP_REMOVED lines=8> */
[----:B------:R1:W-:Y:S04]  /*c760*/  SHFL.IDX PT, R124, R14, R25, 0x1c1f ;  /* 0x001c1f190e7c7589 */ /* 0x0003e800000e0000 */
[----:B------:R-:W-:Y:S04]  /*c770*/  SHFL.IDX PT, R103, R43, R2, 0x1c1f ;  /* 0x001c1f022b677589 */ /* 0x000fe800000e0000 */
[----:B------:R-:W-:Y:S01]  /*c780*/  SHFL.IDX PT, R167, R144, R25, 0x1c1f ;  /* 0x001c1f1990a77589 */ /* 0x000fe200000e0000 */
[----:B-1----:R-:W-:-:S03]  /*c790*/  SEL R14, R24, R139, P0 ;  /* 0x0000008b180e7207 */ /* 0x002fc60000000000 */
[----:B------:R1:W-:Y:S04]  /*c7a0*/  SHFL.IDX PT, R96, R22, R25, 0x1c1f ;  /* 0x001c1f1916607589 */ /* 0x0003e800000e0000 */
[----:B------:R-:W-:Y:S04]  /*c7b0*/  SHFL.IDX PT, R91, R173, R2, 0x1c1f ;  /* 0x001c1f02ad5b7589 */ /* 0x000fe800000e0000 */
[----:B------:R3:W-:Y:S01]  /*c7c0*/  SHFL.IDX PT, R144, R28, R25, 0x1c1f ;  /* 0x001c1f191c907589 */ /* 0x0007e200000e0000 */
[----:B-1----:R-:W-:-:S03]  /*c7d0*/  SEL R22, R32, R135, P0 ;  /* 0x0000008720167207 */ /* 0x002fc60000000000 */
[----:B------:R-:W-:Y:S04]  /*c7e0*/  SHFL.IDX PT, R99, R157, R2, 0x1c1f ;  /* 0x001c1f029d637589 */ /* 0x000fe800000e0000 */
[----:B------:R-:W-:Y:S01]  /*c7f0*/  SHFL.IDX PT, R13, R143, R2, 0x1c1f ;  /* 0x001c1f028f0d7589 */ /* 0x000fe200000e0000 */
[----:B---3--:R-:W-:-:S03]  /*c800*/  SEL R28, R126, R61, P0 ;  /* 0x0000003d7e1c7207 */ /* 0x008fc60000000000 */
[----:B------:R-:W1:Y:S04]  /*c810*/  SHFL.IDX PT, R150, R150, R25, 0x1c1f ;  /* 0x001c1f1996967589 */ /* 0x000e6800000e0000 */
[----:B------:R3:W-:Y:S04]  /*c820*/  SHFL.IDX PT, R157, R20, R25, 0x1c1f ;  /* 0x001c1f19149d7589 */ /* 0x0007e800000e0000 */
[----:B------:R-:W-:Y:S04]  /*c830*/  SHFL.IDX PT, R82, R97, R2, 0x1c1f ;  /* 0x001c1f0261527589 */ /* 0x000fe800000e0000 */
[----:B------:R-:W-:Y:S01]  /*c840*/  SHFL.IDX PT, R166, R84, R25, 0x1c1f ;  /* 0x001c1f1954a67589 */ /* 0x000fe200000e0000 */
[----:B---3--:R-:W-:-:S02]  /*c850*/  SEL R20, R135, R32, P0 ;  /* 0x0000002087147207 */ /* 0x008fc40000000000 */
[----:B------:R-:W3:Y:S01]  /*c860*/  LDC.64 R134, c[0x0][0xbd8] ;  /* 0x0002f600ff867b82 */ /* 0x000ee20000000a00 */
[----:B------:R-:W-:Y:S01]  /*c870*/  SHFL.IDX PT, R95, R155, R2, 0x1c1f ;  /* 0x001c1f029b5f7589 */ /* 0x000fe200000e0000 */
[----:B------:R-:W-:Y:S02]  /*c880*/  SEL R32, R35, R164, P0 ;  /* 0x000000a423207207 */ /* 0x000fe40000000000 */
[----:B--2---:R-:W-:Y:S01]  /*c890*/  SEL R35, R60, R123, P0 ;  /* 0x0000007b3c237207 */ /* 0x004fe20000000000 */
[----:B------:R-:W-:Y:S01]  /*c8a0*/  SHFL.IDX PT, R97, R171, R2, 0x1c1f ;  /* 0x001c1f02ab617589 */ /* 0x000fe200000e0000 */
[----:B-1----:R-:W-:-:S03]  /*c8b0*/  SEL R19, R13, R150, P0 ;  /* 0x000000960d137207 */ /* 0x002fc60000000000 */
[----:B------:R-:W-:Y:S01]  /*c8c0*/  SHFL.IDX PT, R158, R45, R25, 0x1c1f ;  /* 0x001c1f192d9e7589 */ /* 0x000fe200000e0000 */
[----:B------:R-:W-:Y:S02]  /*c8d0*/  SEL R13, R150, R13, P0 ;  /* 0x0000000d960d7207 */ /* 0x000fe40000000000 */
[----:B------:R-:W1:Y:S01]  /*c8e0*/  @P2 LDC R150, c[0x0][0xbf0] ;  /* 0x0002fc00ff962b82 */ /* 0x000e620000000800 */
[----:B------:R-:W2:Y:S04]  /*c8f0*/  SHFL.IDX PT, R160, R40, R25, 0x1c1f ;  /* 0x001c1f1928a07589 */ /* 0x000ea800000e0000 */
[----:B------:R-:W-:Y:S04]  /*c900*/  SHFL.IDX PT, R176, R128, R25, 0x1c1f ;  /* 0x001c1f1980b07589 */ /* 0x000fe800000e0000 */
[----:B------:R4:W5:Y:S04]  /*c910*/  SHFL.IDX PT, R84, R30, R25, 0x1c1f ;  /* 0x001c1f191e547589 */ /* 0x00096800000e0000 */
[----:B------:R-:W-:Y:S04]  /*c920*/  SHFL.IDX PT, R78, R85, R2, 0x1c1f ;  /* 0x001c1f02554e7589 */ /* 0x000fe800000e0000 */
[----:B------:R-:W-:Y:S01]  /*c930*/  SHFL.IDX PT, R90, R175, R2, 0x1c1f ;  /* 0x001c1f02af5a7589 */ /* 0x000fe200000e0000 */
[----:B----4-:R-:W-:-:S03]  /*c940*/  SEL R30, R61, R126, P0 ;  /* 0x0000007e3d1e7207 */ /* 0x010fc60000000000 */
[----:B------:R-:W-:Y:S01]  /*c950*/  SHFL.IDX PT, R154, R140, R25, 0x1c1f ;  /* 0x001c1f198c9a7589 */ /* 0x000fe200000e0000 */
[----:B------:R-:W-:Y:S02]  /*c960*/  SEL R61, R115, R68, P0 ;  /* 0x00000044733d7207 */ /* 0x000fe40000000000 */
[----:B------:R-:W-:Y:S01]  /*c970*/  SEL R126, R144, R91, P0 ;  /* 0x0000005b907e7207 */ /* 0x000fe20000000000 */
[----:B------:R4:W-:Y:S01]  /*c980*/  SHFL.IDX PT, R155, R62, R25, 0x1c1f ;  /* 0x001c1f193e9b7589 */ /* 0x0009e200000e0000 */
[----:B--2---:R-:W-:Y:S02]  /*c990*/  SEL R24, R131, R160, P0 ;  /* 0x000000a083187207 */ /* 0x004fe40000000000 */
[----:B------:R-:W-:Y:S01]  /*c9a0*/  SEL R27, R158, R127, P0 ;  /* 0x0000007f9e1b7207 */ /* 0x000fe20000000000 */
[----:B------:R2:W-:Y:S04]  /*c9b0*/  SHFL.IDX PT, R128, R63, R25, 0x1c1f ;  /* 0x001c1f193f807589 */ /* 0x0005e800000e0000 */
[----:B------:R-:W-:Y:S01]  /*c9c0*/  SHFL.IDX PT, R85, R177, R2, 0x1c1f ;  /* 0x001c1f02b1557589 */ /* 0x000fe200000e0000 */
[----:B----4-:R-:W-:-:S03]  /*c9d0*/  SEL R62, R65, R122, P0 ;  /* 0x0000007a413e7207 */ /* 0x010fc60000000000 */
[----:B------:R-:W-:Y:S01]  /*c9e0*/  SHFL.IDX PT, R140, R66, R25, 0x1c1f ;  /* 0x001c1f19428c7589 */ /* 0x000fe200000e0000 */
[----:B--2---:R-:W-:-:S03]  /*c9f0*/  SEL R63, R68, R115, P0 ;  /* 0x00000073443f7207 */ /* 0x004fc60000000000 */
[----:B------:R-:W-:Y:S01]  /*ca00*/  SHFL.IDX PT, R59, R59, R2, 0x1c1f ;  /* 0x001c1f023b3b7589 */ /* 0x000fe200000e0000 */
[----:B------:R-:W-:Y:S02]  /*ca10*/  SEL R115, R119, R152, P0 ;  /* 0x0000009877737207 */ /* 0x000fe40000000000 */
[----:B------:R-:W-:Y:S01]  /*ca20*/  SEL R119, R152, R119, P0 ;  /* 0x0000007798777207 */ /* 0x000fe20000000000 */
[----:B------:R-:W-:Y:S01]  /*ca30*/  SHFL.IDX PT, R165, R136, R25, 0x1c1f ;  /* 0x001c1f1988a57589 */ /* 0x000fe200000e0000 */
[----:B------:R-:W0:Y:S03]  /*ca40*/  LDC R152, c[0x0][0xc50] ;  /* 0x00031400ff987b82 */ /* 0x000e260000000800 */
[----:B------:R-:W2:Y:S04]  /*ca50*/  SHFL.IDX PT, R48, R70, R25, 0x1c1f ;  /* 0x001c1f1946307589 */ /* 0x000ea800000e0000 */
[----:B------:R-:W-:Y:S04]  /*ca60*/  SHFL.IDX PT, R87, R153, R2, 0x1c1f ;  /* 0x001c1f0299577589 */ /* 0x000fe800000e0000 */
[----:B------:R-:W-:Y:S04]  /*ca70*/  SHFL.IDX PT, R49, R179, R2, 0x1c1f ;  /* 0x001c1f02b3317589 */ /* 0x000fe800000e0000 */
[----:B------:R-:W-:Y:S04]  /*ca80*/  SHFL.IDX PT, R136, R74, R25, 0x1c1f ;  /* 0x001c1f194a887589 */ /* 0x000fe800000e0000 */
[----:B------:R-:W-:Y:S04]  /*ca90*/  SHFL.IDX PT, R50, R181, R2, 0x1c1f ;  /* 0x001c1f02b5327589 */ /* 0x000fe800000e0000 */
[----:B------:R-:W-:Y:S04]  /*caa0*/  SHFL.IDX PT, R153, R67, R25, 0x1c1f ;  /* 0x001c1f1943997589 */ /* 0x000fe800000e0000 */
[----:B------:R4:W-:Y:S04]  /*cab0*/  SHFL.IDX PT, R37, R138, R25, 0x1c1f ;  /* 0x001c1f198a257589 */ /* 0x0009e800000e0000 */
[----:B------:R-:W-:Y:S04]  /*cac0*/  SHFL.IDX PT, R110, R163, R2, 0x1c1f ;  /* 0x001c1f02a36e7589 */ /* 0x000fe800000e0000 */
[----:B------:R5:W-:Y:S01]  /*cad0*/  SHFL.IDX PT, R163, R120, R25, 0x1c1f ;  /* 0x001c1f1978a37589 */ /* 0x000be200000e0000 */
[----:B----4-:R-:W4:Y:S03]  /*cae0*/  LDC.64 R138, c[0x0][0xb40] ;  /* 0x0002d000ff8a7b82 */ /* 0x010f260000000a00 */
[----:B------:R3:W-:Y:S04]  /*caf0*/  SHFL.IDX PT, R156, R29, R25, 0x1c1f ;  /* 0x001c1f191d9c7589 */ /* 0x0007e800000e0000 */
[----:B------:R1:W-:Y:S01]  /*cb00*/  SHFL.IDX PT, R56, R109, R25, 0x1c1f ;  /* 0x001c1f196d387589 */ /* 0x0003e200000e0000 */
[----:B-----5:R-:W-:-:S02]  /*cb10*/  SEL R120, R121, R116, P0 ;  /* 0x0000007479787207 */ /* 0x020fc40000000000 */
[----:B------:R-:W-:Y:S01]  /*cb20*/  SEL R116, R116, R121, P0 ;  /* 0x0000007974747207 */ /* 0x000fe20000000000 */
[----:B------:R-:W5:Y:S01]  /*cb30*/  SHFL.IDX PT, R102, R47, R2, 0x1c1f ;  /* 0x001c1f022f667589 */ /* 0x000f6200000e0000 */
[----:B---3--:R-:W-:Y:S02]  /*cb40*/  SEL R29, R33, R162, P0 ;  /* 0x000000a2211d7207 */ /* 0x008fe40000000000 */
[----:B------:R-:W-:Y:S01]  /*cb50*/  SEL R33, R123, R60, P0 ;  /* 0x0000003c7b217207 */ /* 0x000fe20000000000 */
[----:B------:R3:W-:Y:S01]  /*cb60*/  SHFL.IDX PT, R45, R142, R25, 0x1c1f ;  /* 0x001c1f198e2d7589 */ /* 0x0007e200000e0000 */
[----:B------:R-:W-:Y:S02]  /*cb70*/  SEL R121, R117, R112, P0 ;  /* 0x0000007075797207 */ /* 0x000fe40000000000 */
[----:B------:R-:W-:Y:S01]  /*cb80*/  SEL R60, R122, R65, P0 ;  /* 0x000000417a3c7207 */ /* 0x000fe20000000000 */
[----:B------:R-:W-:Y:S01]  /*cb90*/  SHFL.IDX PT, R12, R17, R2, 0x1c1f ;  /* 0x001c1f02110c7589 */ /* 0x000fe200000e0000 */
[----:B-1----:R-:W-:-:S02]  /*cba0*/  SEL R109, R111, R148, P0 ;  /* 0x000000946f6d7207 */ /* 0x002fc40000000000 */
[----:B------:R-:W-:Y:S01]  /*cbb0*/  SEL R117, R112, R117, P0 ;  /* 0x0000007570757207 */ /* 0x000fe20000000000 */
[----:B------:R-:W1:Y:S01]  /*cbc0*/  SHFL.IDX PT, R15, R15, R2, 0x1c1f ;  /* 0x001c1f020f0f7589 */ /* 0x000e6200000e0000 */
[----:B------:R-:W-:Y:S01]  /*cbd0*/  SEL R111, R148, R111, P0 ;  /* 0x0000006f946f7207 */ /* 0x000fe20000000000 */
[----:B---3--:R-:W-:Y:S01]  /*cbe0*/  IMAD R142, R134, UR37, RZ ;  /* 0x00000025868e7c24 */ /* 0x008fe2000f8e02ff */
[----:B------:R-:W-:Y:S01]  /*cbf0*/  SEL R112, R113, R124, P0 ;  /* 0x0000007c71707207 */ /* 0x000fe20000000000 */
[----:B------:R-:W3:Y:S01]  /*cc00*/  @P2 LDC R148, c[0x0][0xbec] ;  /* 0x0002fb00ff942b82 */ /* 0x000ee20000000800 */
[----:B------:R-:W-:Y:S01]  /*cc10*/  SEL R122, R124, R113, P0 ;  /* 0x000000717c7a7207 */ /* 0x000fe20000000000 */
[----:B------:R-:W-:Y:S01]  /*cc20*/  SHFL.IDX PT, R69, R69, R2, 0x1c1f ;  /* 0x001c1f0245457589 */ /* 0x000fe200000e0000 */
[----:B------:R-:W-:Y:S01]  /*cc30*/  SEL R113, R103, R96, P0 ;  /* 0x0000006067717207 */ /* 0x000fe20000000000 */
[----:B----4-:R-:W-:Y:S01]  /*cc40*/  IMAD.WIDE.U32 R6, R138, UR36, R6 ;  /* 0x000000248a067c25 */ /* 0x010fe2000f8e0006 */
[----:B------:R-:W-:Y:S01]  /*cc50*/  SEL R123, R96, R103, P0 ;  /* 0x00000067607b7207 */ /* 0x000fe20000000000 */
[----:B------:R-:W-:Y:S01]  /*cc60*/  SHFL.IDX PT, R73, R73, R2, 0x1c1f ;  /* 0x001c1f0249497589 */ /* 0x000fe200000e0000 */
[----:B------:R-:W-:-:S02]  /*cc70*/  SEL R96, R91, R144, P0 ;  /* 0x000000905b607207 */ /* 0x000fc40000000000 */
[----:B------:R-:W4:Y:S01]  /*cc80*/  @P2 LDC R144, c[0x0][0xbec] ;  /* 0x0002fb00ff902b82 */ /* 0x000f220000000800 */
[----:B------:R-:W-:Y:S01]  /*cc90*/  SHFL.IDX PT, R77, R77, R2, 0x1c1f ;  /* 0x001c1f024d4d7589 */ /* 0x000fe200000e0000 */
[----:B------:R-:W-:Y:S02]  /*cca0*/  SEL R103, R84, R97, P0 ;  /* 0x0000006154677207 */ /* 0x000fe40000000000 */
[----:B--2---:R-:W-:Y:S01]  /*ccb0*/  SEL R91, R48, R59, P0 ;  /* 0x0000003b305b7207 */ /* 0x004fe20000000000 */
[----:B------:R-:W-:Y:S01]  /*ccc0*/  SHFL.IDX PT, R75, R81, R2, 0x1c1f ;  /* 0x001c1f02514b7589 */ /* 0x000fe200000e0000 */
[----:B-----5:R-:W-:Y:S02]  /*ccd0*/  SEL R124, R102, R157, P0 ;  /* 0x0000009d667c7207 */ /* 0x020fe40000000000 */
[----:B------:R-:W-:Y:S01]  /*cce0*/  SEL R102, R157, R102, P0 ;  /* 0x000000669d667207 */ /* 0x000fe20000000000 */
[----:B------:R-:W-:Y:S01]  /*ccf0*/  SHFL.IDX PT, R83, R147, R2, 0x1c1f ;  /* 0x001c1f0293537589 */ /* 0x000fe200000e0000 */
[----:B-1----:R-:W-:-:S03]  /*cd00*/  SEL R17, R15, R156, P0 ;  /* 0x0000009c0f117207 */ /* 0x002fc60000000000 */
[----:B------:R-:W-:Y:S01]  /*cd10*/  SHFL.IDX PT, R89, R89, R2, 0x1c1f ;  /* 0x001c1f0259597589 */ /* 0x000fe200000e0000 */
[----:B------:R-:W-:-:S03]  /*cd20*/  SEL R15, R156, R15, P0 ;  /* 0x0000000f9c0f7207 */ /* 0x000fc60000000000 */
[----:B------:R-:W-:Y:S04]  /*cd30*/  SHFL.IDX PT, R101, R101, R2, 0x1c1f ;  /* 0x001c1f0265657589 */ /* 0x000fe800000e0000 */
[----:B------:R-:W-:Y:S01]  /*cd40*/  SHFL.IDX PT, R106, R159, R2, 0x1c1f ;  /* 0x001c1f029f6a7589 */ /* 0x000fe200000e0000 */
[----:B----4-:R-:W-:-:S03]  /*cd50*/  @P2 IMAD.HI.U32 R144, R11, R144, RZ ;  /* 0x000000900b902227 */ /* 0x010fc600078e00ff */
        /* <DEDUP_REMOVED lines=19> */
[----:B------:R-:W2:Y:S04]  /*ce90*/  SHFL.IDX PT, R76, R76, R25, 0x1c1f ;  /* 0x001c1f194c4c7589 */ /* 0x000ea800000e0000 */
[----:B------:R-:W4:Y:S01]  /*cea0*/  SHFL.IDX PT, R81, R72, R25, 0x1c1f ;  /* 0x001c1f1948517589 */ /* 0x000f2200000e0000 */
[----:B-1----:R-:W1:Y:S03]  /*ceb0*/  @P2 LDC R141, c[0x0][0xbf0] ;  /* 0x0002fc00ff8d2b82 */ /* 0x002e660000000800 */
[----:B------:R-:W5:Y:S04]  /*cec0*/  SHFL.IDX PT, R80, R80, R25, 0x1c1f ;  /* 0x001c1f1950507589 */ /* 0x000f6800000e0000 */
[----:B------:R-:W-:Y:S04]  /*ced0*/  SHFL.IDX PT, R92, R92, R25, 0x1c1f ;  /* 0x001c1f195c5c7589 */ /* 0x000fe800000e0000 */
[----:B------:R-:W0:Y:S04]  /*cee0*/  SHFL.IDX PT, R88, R88, R25, 0x1c1f ;  /* 0x001c1f1958587589 */ /* 0x000e2800000e0000 */
[----:B------:R-:W3:Y:S04]  /*cef0*/  SHFL.IDX PT, R100, R100, R25, 0x1c1f ;  /* 0x001c1f1964647589 */ /* 0x000ee800000e0000 */
[----:B------:R-:W1:Y:S01]  /*cf00*/  SHFL.IDX PT, R108, R108, R25, 0x1c1f ;  /* 0x001c1f196c6c7589 */ /* 0x000e6200000e0000 */
[----:B--2---:R-:W-:-:S02]  /*cf10*/  SEL R65, R105, R76, P0 ;  /* 0x0000004c69417207 */ /* 0x004fc40000000000 */
[----:B------:R-:W-:Y:S01]  /*cf20*/  SEL R67, R76, R105, P0 ;  /* 0x000000694c437207 */ /* 0x000fe20000000000 */
[----:B------:R-:W2:Y:S01]  /*cf30*/  SHFL.IDX PT, R161, R104, R25, 0x1c1f ;  /* 0x001c1f1968a17589 */ /* 0x000ea200000e0000 */
[----:B----4-:R-:W-:Y:S02]  /*cf40*/  SEL R64, R114, R81, P0 ;  /* 0x0000005172407207 */ /* 0x010fe40000000000 */
[----:B------:R-:W-:Y:S01]  /*cf50*/  SEL R66, R81, R114, P0 ;  /* 0x0000007251427207 */ /* 0x000fe20000000000 */
[----:B------:R4:W2:Y:S01]  /*cf60*/  SHFL.IDX PT, R159, R26, R25, 0x1c1f ;  /* 0x001c1f191a9f7589 */ /* 0x0008a200000e0000 */
[----:B-----5:R-:W-:Y:S02]  /*cf70*/  SEL R68, R69, R80, P0 ;  /* 0x0000005045447207 */ /* 0x020fe40000000000 */
[----:B------:R-:W-:Y:S01]  /*cf80*/  SEL R70, R80, R69, P0 ;  /* 0x0000004550467207 */ /* 0x000fe20000000000 */
[----:B------:R-:W-:Y:S01]  /*cf90*/  SHFL.IDX PT, R147, R86, R25, 0x1c1f ;  /* 0x001c1f1956937589 */ /* 0x000fe200000e0000 */
[----:B------:R-:W-:-:S02]  /*cfa0*/  SEL R69, R73, R166, P0 ;  /* 0x000000a649457207 */ /* 0x000fc40000000000 */
[----:B------:R-:W-:Y:S01]  /*cfb0*/  SEL R76, R78, R93, P0 ;  /* 0x0000005d4e4c7207 */ /* 0x000fe20000000000 */
[----:B------:R5:W2:Y:S01]  /*cfc0*/  SHFL.IDX PT, R151, R71, R25, 0x1c1f ;  /* 0x001c1f1947977589 */ /* 0x000aa200000e0000 */
[----:B0-----:R-:W-:Y:S02]  /*cfd0*/  SEL R72, R77, R88, P0 ;  /* 0x000000584d487207 */ /* 0x001fe40000000000 */
[----:B----4-:R-:W-:Y:S01]  /*cfe0*/  SEL R26, R160, R131, P0 ;  /* 0x00000083a01a7207 */ /* 0x010fe20000000000 */
[----:B------:R0:W-:Y:S01]  /*cff0*/  SHFL.IDX PT, R143, R129, R25, 0x1c1f ;  /* 0x001c1f19818f7589 */ /* 0x0001e200000e0000 */
[----:B------:R-:W-:Y:S01]  /*d000*/  IMAD R131, RZ, RZ, -UR42 ;  /* 0x8000002aff837e24 */ /* 0x000fe2000f8e02ff */
[----:B------:R-:W-:Y:S02]  /*d010*/  SEL R74, R88, R77, P0 ;  /* 0x0000004d584a7207 */ /* 0x000fe40000000000 */
[----:B------:R-:W4:Y:S01]  /*d020*/  SHFL.IDX PT, R132, R98, R25, 0x1c1f ;  /* 0x001c1f1962847589 */ /* 0x000f2200000e0000 */
[----:B------:R-:W-:Y:S01]  /*d030*/  IMAD R152, R152, R131, UR4 ;  /* 0x0000000498987e24 */ /* 0x000fe2000f8e0283 */
[----:B------:R-:W-:Y:S01]  /*d040*/  ULDC.64 UR4, c[0x0][0xbe0] ;  /* 0x0002f80000047ab9 */ /* 0x000fe20000000a00 */
[----:B-----5:R-:W-:Y:S01]  /*d050*/  SEL R71, R166, R73, P0 ;  /* 0x00000049a6477207 */ /* 0x020fe20000000000 */
[----:B------:R-:W-:Y:S01]  /*d060*/  SHFL.IDX PT, R137, R137, R25, 0x1c1f ;  /* 0x001c1f1989897589 */ /* 0x000fe200000e0000 */
[----:B---3--:R-:W-:Y:S01]  /*d070*/  SEL R77, R79, R100, P0 ;  /* 0x000000644f4d7207 */ /* 0x008fe20000000000 */
[----:B0-----:R-:W-:Y:S01]  /*d080*/  IMAD R129, R135, UR36, R142 ;  /* 0x0000002487817c24 */ /* 0x001fe2000f8e028e */
[----:B------:R-:W-:Y:S01]  /*d090*/  SHF.R.S32.HI R131, RZ, 0x1f, R152 ;  /* 0x0000001fff837819 */ /* 0x000fe20000011498 */
[----:B------:R0:W-:Y:S01]  /*d0a0*/  SHFL.IDX PT, R2, R125, R25, 0x1c1f ;  /* 0x001c1f197d027589 */ /* 0x0001e200000e0000 */
[----:B------:R-:W-:Y:S01]  /*d0b0*/  IMAD.WIDE.U32 R134, R134, UR36, R4 ;  /* 0x0000002486867c25 */ /* 0x000fe2000f8e0004 */
[----:B------:R-:W-:-:S02]  /*d0c0*/  SEL R4, R49, R136, P0 ;  /* 0x0000008831047207 */ /* 0x000fc40000000000 */
[----:B------:R-:W-:Y:S01]  /*d0d0*/  SHFL.IDX PT, R133, R133, R25, 0x1c1f ;  /* 0x001c1f1985857589 */ /* 0x000fe200000e0000 */
[----:B------:R-:W-:Y:S01]  /*d0e0*/  SEL R5, R50, R153, P0 ;  /* 0x0000009932057207 */ /* 0x000fe20000000000 */
[----:B------:R-:W-:Y:S01]  /*d0f0*/  IMAD.IADD R135, R135, 0x1, R129 ;  /* 0x0000000187877824 */ /* 0x000fe200078e0281 */
[----:B------:R-:W-:Y:S01]  /*d100*/  SEL R73, R75, R92, P0 ;  /* 0x0000005c4b497207 */ /* 0x000fe20000000000 */
[----:B------:R-:W-:Y:S01]  /*d110*/  SHFL.IDX PT, R146, R146, R25, 0x1c1f ;  /* 0x001c1f1992927589 */ /* 0x000fe200000e0000 */
[----:B------:R-:W-:Y:S01]  /*d120*/  @P2 IMAD.HI.U32 R129, R11, R148, RZ ;  /* 0x000000940b812227 */ /* 0x000fe200078e00ff */
[----:B0-----:R-:W-:Y:S02]  /*d130*/  SEL R125, R97, R84, P0 ;  /* 0x00000054617d7207 */ /* 0x001fe40000000000 */
[----:B------:R-:W-:Y:S01]  /*d140*/  SHFL.IDX PT, R145, R145, R25, 0x1c1f ;  /* 0x001c1f1991917589 */ /* 0x000fe200000e0000 */
[----:B------:R-:W-:Y:S02]  /*d150*/  SEL R97, R90, R155, P0 ;  /* 0x0000009b5a617207 */ /* 0x000fe40000000000 */
[----:B------:R-:W-:Y:S01]  /*d160*/  SEL R84, R85, R140, P0 ;  /* 0x0000008c55547207 */ /* 0x000fe20000000000 */
[----:B------:R-:W-:Y:S01]  /*d170*/  SHFL.IDX PT, R149, R149, R25, 0x1c1f ;  /* 0x001c1f1995957589 */ /* 0x000fe200000e0000 */
[----:B------:R-:W-:-:S02]  /*d180*/  SEL R79, R100, R79, P0 ;  /* 0x0000004f644f7207 */ /* 0x000fc40000000000 */
[----:B-1----:R-:W-:Y:S01]  /*d190*/  SEL R81, R83, R108, P0 ;  /* 0x0000006c53517207 */ /* 0x002fe20000000000 */
[----:B------:R0:W-:Y:S01]  /*d1a0*/  SHFL.IDX PT, R130, R130, R25, 0x1c1f ;  /* 0x001c1f1982827589 */ /* 0x0001e200000e0000 */
[----:B------:R-:W-:Y:S02]  /*d1b0*/  SEL R75, R92, R75, P0 ;  /* 0x0000004b5c4b7207 */ /* 0x000fe40000000000 */
[----:B------:R-:W-:Y:S02]  /*d1c0*/  SEL R78, R93, R78, P0 ;  /* 0x0000004e5d4e7207 */ /* 0x000fe40000000000 */
[----:B------:R-:W-:Y:S02]  /*d1d0*/  SEL R83, R108, R83, P0 ;  /* 0x000000536c537207 */ /* 0x000fe40000000000 */
[----:B------:R-:W-:Y:S02]  /*d1e0*/  SEL R86, R87, R170, P0 ;  /* 0x000000aa57567207 */ /* 0x000fe40000000000 */
[----:B------:R-:W-:-:S02]  /*d1f0*/  SEL R88, R170, R87, P0 ;  /* 0x00000057aa587207 */ /* 0x000fc40000000000 */
[----:B0-----:R-:W-:Y:S02]  /*d200*/  SEL R25, R127, R158, P0 ;  /* 0x0000009e7f197207 */ /* 0x001fe40000000000 */
[----:B------:R-:W-:Y:S02]  /*d210*/  SEL R127, R155, R90, P0 ;  /* 0x0000005a9b7f7207 */ /* 0x000fe40000000000 */
[----:B------:R-:W-:Y:S02]  /*d220*/  SEL R90, R140, R85, P0 ;  /* 0x000000558c5a7207 */ /* 0x000fe40000000000 */
[----:B------:R-:W-:Y:S01]  /*d230*/  SEL R85, R59, R48, P0 ;  /* 0x000000303b557207 */ /* 0x000fe20000000000 */
[----:B------:R-:W-:Y:S01]  /*d240*/  IMAD.MOV.U32 R59, RZ, RZ, R11 ;  /* 0x000000ffff3b7224 */ /* 0x000fe200078e000b */
[----:B------:R-:W-:Y:S02]  /*d250*/  SEL R48, R136, R49, P0 ;  /* 0x0000003188307207 */ /* 0x000fe40000000000 */
[----:B------:R-:W-:Y:S01]  /*d260*/  SEL R49, R153, R50, P0 ;  /* 0x0000003299317207 */ /* 0x000fe20000000000 */
[----:B------:R-:W-:Y:S01]  /*d270*/  IMAD R50, R138, UR37, RZ ;  /* 0x000000258a327c24 */ /* 0x000fe2000f8e02ff */
[----:B------:R-:W-:Y:S01]  /*d280*/  @P2 SHF.R.U32.HI R59, RZ, R150, R129 ;  /* 0x00000096ff3b2219 */ /* 0x000fe20000011681 */
[----:B------:R-:W-:Y:S01]  /*d290*/  IMAD.MOV.U32 R138, RZ, RZ, R6 ;  /* 0x000000ffff8a7224 */ /* 0x000fe200078e0006 */
[----:B------:R-:W-:Y:S01]  /*d2a0*/  SEL R98, R99, R176, P0 ;  /* 0x000000b063627207 */ /* 0x000fe20000000000 */
[----:B------:R-:W-:Y:S01]  /*d2b0*/  IMAD R139, R139, UR36, R50 ;  /* 0x000000248b8b7c24 */ /* 0x000fe2000f8e0232 */
[----:B------:R-:W-:Y:S01]  /*d2c0*/  SEL R100, R176, R99, P0 ;  /* 0x00000063b0647207 */ /* 0x000fe20000000000 */
[----:B------:R-:W-:Y:S01]  /*d2d0*/  IMAD.MOV.U32 R129, RZ, RZ, R11 ;  /* 0x000000ffff817224 */ /* 0x000fe200078e000b */
[----:B------:R-:W-:Y:S01]  /*d2e0*/  @P2 SHF.R.U32.HI R129, RZ, R141, R144 ;  /* 0x0000008dff812219 */ /* 0x000fe20000011690 */
[----:B------:R-:W-:Y:S01]  /*d2f0*/  IMAD.IADD R139, R7, 0x1, R139 ;  /* 0x00000001078b7824 */ /* 0x000fe200078e028b */
[----:B--2---:R-:W-:Y:S01]  /*d300*/  SEL R80, R82, R161, P0 ;  /* 0x000000a152507207 */ /* 0x004fe20000000000 */
[----:B------:R-:W-:Y:S01]  /*d310*/  IMAD R7, R131, UR4, RZ ;  /* 0x0000000483077c24 */ /* 0x000fe2000f8e02ff */
[----:B------:R-:W-:Y:S01]  /*d320*/  SEL R87, R89, R168, P0 ;  /* 0x000000a859577207 */ /* 0x000fe20000000000 */
[----:B------:R-:W-:Y:S01]  /*d330*/  IMAD R131, R131, UR6, RZ ;  /* 0x0000000683837c24 */ /* 0x000fe2000f8e02ff */
[----:B------:R-:W-:Y:S01]  /*d340*/  SEL R92, R94, R163, P0 ;  /* 0x000000a35e5c7207 */ /* 0x000fe20000000000 */
[C---:B------:R-:W-:Y:S01]  /*d350*/  IMAD R50, R152.reuse, UR5, R7 ;  /* 0x0000000598327c24 */ /* 0x040fe2000f8e0207 */
[----:B------:R-:W-:Y:S01]  /*d360*/  SEL R93, R95, R172, P0 ;  /* 0x000000ac5f5d7207 */ /* 0x000fe20000000000 */
[----:B------:R-:W-:Y:S01]  /*d370*/  IMAD.WIDE.U32 R6, R152, UR4, R134 ;  /* 0x0000000498067c25 */ /* 0x000fe2000f8e0086 */
[----:B------:R-:W-:Y:S01]  /*d380*/  ULDC.64 UR4, c[0x0][0xb30] ;  /* 0x0002cc0000047ab9 */ /* 0x000fe20000000a00 */
[----:B------:R-:W-:-:S02]  /*d390*/  SEL R99, R101, R174, P0 ;  /* 0x000000ae65637207 */ /* 0x000fc40000000000 */
[C---:B------:R-:W-:Y:S01]  /*d3a0*/  IMAD R135, R152.reuse, UR7, R131 ;  /* 0x0000000798877c24 */ /* 0x040fe2000f8e0283 */
[----:B------:R-:W-:Y:S01]  /*d3b0*/  SHF.R.S32.HI R131, RZ, 0x1f, R59 ;  /* 0x0000001fff837819 */ /* 0x000fe2000001143b */
[----:B------:R-:W-:Y:S01]  /*d3c0*/  IMAD.WIDE.U32 R138, R152, UR6, R138 ;  /* 0x00000006988a7c25 */ /* 0x000fe2000f8e008a */
[----:B------:R-:W-:Y:S01]  /*d3d0*/  IADD3 R134, P2, R59, R6, RZ ;  /* 0x000000063b867210 */ /* 0x000fe20007f5e0ff */
[----:B------:R-:W-:Y:S01]  /*d3e0*/  ULDC.64 UR6, c[0x0][0xbc8] ;  /* 0x0002f20000067ab9 */ /* 0x000fe20000000a00 */
[----:B------:R-:W-:Y:S01]  /*d3f0*/  SHF.R.S32.HI R6, RZ, 0x1f, R129 ;  /* 0x0000001fff067819 */ /* 0x000fe20000011481 */
[----:B------:R-:W-:Y:S01]  /*d400*/  IMAD.MOV R59, RZ, RZ, -R59 ;  /* 0x000000ffff3b7224 */ /* 0x000fe200078e0a3b */
[----:B------:R-:W-:Y:S01]  /*d410*/  SEL R104, R106, R165, P0 ;  /* 0x000000a56a687207 */ /* 0x000fe20000000000 */
[----:B------:R-:W-:Y:S01]  /*d420*/  IMAD.MOV R136, RZ, RZ, -R129 ;  /* 0x000000ffff887224 */ /* 0x000fe200078e0a81 */
[----:B------:R-:W-:Y:S01]  /*d430*/  SEL R105, R107, R154, P0 ;  /* 0x0000009a6b697207 */ /* 0x000fe20000000000 */
[----:B------:R-:W-:Y:S01]  /*d440*/  IMAD R59, R8, R59, R11 ;  /* 0x0000003b083b7224 */ /* 0x000fe200078e020b */
[----:B------:R-:W-:Y:S01]  /*d450*/  SEL R108, R110, R167, P0 ;  /* 0x000000a76e6c7207 */ /* 0x000fe20000000000 */
[----:B------:R-:W-:Y:S01]  /*d460*/  IMAD R6, R6, UR4, RZ ;  /* 0x0000000406067c24 */ /* 0x000fe2000f8e02ff */
[----:B------:R-:W-:Y:S01]  /*d470*/  SEL R114, R118, R159, P0 ;  /* 0x0000009f76727207 */ /* 0x000fe20000000000 */
[----:B------:R-:W-:Y:S01]  /*d480*/  IMAD.IADD R139, R139, 0x1, R135 ;  /* 0x000000018b8b7824 */ /* 0x000fe200078e0287 */
[----:B------:R-:W-:Y:S01]  /*d490*/  IADD3.X R135, R131, R7, R50, P2, !PT ;  /* 0x0000000783877210 */ /* 0x000fe200017fe432 */
[----:B------:R-:W-:Y:S01]  /*d4a0*/  IMAD R11, R8, R136, R11 ;  /* 0x00000088080b7224 */ /* 0x000fe200078e020b */
[----:B------:R-:W-:Y:S01]  /*d4b0*/  SHF.R.S32.HI R50, RZ, 0x1f, R59 ;  /* 0x0000001fff327819 */ /* 0x000fe2000001143b */
[C---:B------:R-:W-:Y:S01]  /*d4c0*/  IMAD R131, R129.reuse, UR5, R6 ;  /* 0x0000000581837c24 */ /* 0x040fe2000f8e0206 */
[----:B------:R-:W0:Y:S01]  /*d4d0*/  S2UR UR5, SR_CgaCtaId ;  /* 0x00000000000579c3 */ /* 0x000e220000008800 */
[----:B------:R-:W-:Y:S01]  /*d4e0*/  IMAD.WIDE.U32 R6, R129, UR4, R138 ;  /* 0x0000000481067c25 */ /* 0x000fe2000f8e008a */
[----:B------:R-:W-:Y:S01]  /*d4f0*/  SHF.R.S32.HI R129, RZ, 0x1f, R11 ;  /* 0x0000001fff817819 */ /* 0x000fe2000001140b */
[----:B------:R-:W-:Y:S01]  /*d500*/  UMOV UR4, 0x400 ;  /* 0x0000040000047882 */ /* 0x000fe20000000000 */
[----:B------:R-:W-:Y:S01]  /*d510*/  SEL R82, R161, R82, P0 ;  /* 0x00000052a1527207 */ /* 0x000fe20000000000 */
[----:B------:R-:W-:Y:S01]  /*d520*/  IMAD R50, R50, UR6, RZ ;  /* 0x0000000632327c24 */ /* 0x000fe2000f8e02ff */
[----:B------:R-:W-:Y:S01]  /*d530*/  SEL R89, R168, R89, P0 ;  /* 0x00000059a8597207 */ /* 0x000fe20000000000 */
[----:B------:R-:W-:Y:S01]  /*d540*/  IMAD.IADD R7, R7, 0x1, R131 ;  /* 0x0000000107077824 */ /* 0x000fe200078e0283 */
        /* <DEDUP_REMOVED lines=8> */
[----:B------:R-:W-:Y:S01]  /*d5d0*/  IMAD.WIDE.U32 R138, R11, UR8, R6 ;  /* 0x000000080b8a7c25 */ /* 0x000fe2000f8e0006 */
[----:B------:R-:W-:Y:S02]  /*d5e0*/  SEL R6, R51, R128, P0 ;  /* 0x0000008033067207 */ /* 0x000fe40000000000 */
[----:B------:R-:W-:Y:S01]  /*d5f0*/  SEL R128, R54, R151, P0 ;  /* 0x0000009736807207 */ /* 0x000fe20000000000 */
[----:B------:R-:W-:Y:S01]  /*d600*/  IMAD R131, R11, UR9, R136 ;  /* 0x000000090b837c24 */ /* 0x000fe2000f8e0288 */
[----:B------:R-:W-:Y:S01]  /*d610*/  LEA R136, P2, R134, UR6, 0x2 ;  /* 0x0000000686887c11 */ /* 0x000fe2000f8410ff */
[----:B------:R-:W-:Y:S01]  /*d620*/  IMAD.IADD R7, R135, 0x1, R129 ;  /* 0x0000000187077824 */ /* 0x000fe200078e0281 */
[----:B------:R-:W-:Y:S01]  /*d630*/  ULDC UR6, c[0x0][0xa88] ;  /* 0x0002a20000067ab9 */ /* 0x000fe20000000800 */
[----:B0-----:R-:W-:Y:S01]  /*d640*/  ULEA UR4, UR5, UR4, 0x18 ;  /* 0x0000000405047291 */ /* 0x001fe2000f8ec03f */
[----:B------:R-:W-:Y:S01]  /*d650*/  IMAD R11, R8, UR6, RZ ;  /* 0x00000006080b7c24 */ /* 0x000fe2000f8e02ff */
[----:B------:R-:W-:Y:S01]  /*d660*/  SHFL.IDX PT, R140, R136, RZ, 0x1c1f ;  /* 0x001c1fff888c7589 */ /* 0x000fe200000e0000 */
[----:B------:R-:W-:Y:S01]  /*d670*/  LEA.HI.X R134, R134, UR7, R7, 0x2, P2 ;  /* 0x0000000786867c11 */ /* 0x000fe200090f1407 */
[C---:B------:R-:W-:Y:S01]  /*d680*/  VIADD R8, R10.reuse, 0x8 ;  /* 0x000000080a087836 */ /* 0x040fe20000000000 */
[----:B------:R-:W-:Y:S01]  /*d690*/  UIADD3 UR4, UR4, 0x20820, URZ ;  /* 0x0002082004047890 */ /* 0x000fe2000fffe03f */
[----:B------:R-:W-:Y:S01]  /*d6a0*/  SHFL.IDX PT, R152, R136, 0x1, 0x1c1f ;  /* 0x003c1f0088987f89 */ /* 0x000fe200000e0000 */
[-C--:B------:R-:W-:Y:S01]  /*d6b0*/  ISETP.GE.OR P2, PT, R10, R11.reuse, P1 ;  /* 0x0000000b0a00720c */ /* 0x080fe20000f46670 */
[----:B------:R-:W-:Y:S01]  /*d6c0*/  ULDC.64 UR8, c[0x0][0xb00] ;  /* 0x0002c00000087ab9 */ /* 0x000fe20000000a00 */
[----:B------:R-:W-:Y:S01]  /*d6d0*/  ISETP.GE.OR P1, PT, R8, R11, P1 ;  /* 0x0000000b0800720c */ /* 0x000fe20000f26670 */
[----:B------:R-:W0:Y:S01]  /*d6e0*/  SHFL.IDX PT, R141, R134, RZ, 0x1c1f ;  /* 0x001c1fff868d7589 */ /* 0x000e2200000e0000 */
[----:B------:R-:W-:Y:S01]  /*d6f0*/  UPRMT UR4, URZ, 0x654, UR4 ;  /* 0x000006543f047896 */ /* 0x000fe20008000004 */
[----:B------:R-:W-:Y:S01]  /*d700*/  IMAD.IADD R131, R139, 0x1, R131 ;  /* 0x000000018b837824 */ /* 0x000fe200078e0283 */
[----:B------:R-:W-:Y:S01]  /*d710*/  LEA R59, P3, R138, UR8, 0x2 ;  /* 0x000000088a3b7c11 */ /* 0x000fe2000f8610ff */
[----:B------:R1:W2:Y:S01]  /*d720*/  SHFL.IDX PT, R153, R134, 0x1, 0x1c1f ;  /* 0x003c1f0086997f89 */ /* 0x0002a200000e0000 */
[----:B------:R-:W-:-:S02]  /*d730*/  SEL R129, R55, R56, P0 ;  /* 0x0000003837817207 */ /* 0x000fc40000000000 */
[----:B------:R-:W-:Y:S02]  /*d740*/  LEA.HI.X R131, R138, UR9, R131, 0x2, P3 ;  /* 0x000000098a837c11 */ /* 0x000fe400098f1483 */
[----:B------:R-:W-:Y:S01]  /*d750*/  ISETP.GE.AND P3, PT, R10, R11, PT ;  /* 0x0000000b0a00720c */ /* 0x000fe20003f66270 */
[----:B------:R-:W-:Y:S01]  /*d760*/  SYNCS.ARRIVE.TRANS64.RED.A1T0 RZ, [UR4], RZ ;  /* 0x000000ffffff79a7 */ /* 0x000fe20008100404 */
[----:B------:R3:W3:Y:S01]  /*d770*/  SHFL.IDX PT, R138, R59, RZ, 0x1c1f ;  /* 0x001c1fff3b8a7589 */ /* 0x0006e200000e0000 */
[----:B------:R-:W-:Y:S02]  /*d780*/  SEL R55, R56, R55, P0 ;  /* 0x0000003738377207 */ /* 0x000fe40000000000 */
[----:B----4-:R-:W-:Y:S01]  /*d790*/  SEL R56, R57, R132, P0 ;  /* 0x0000008439387207 */ /* 0x010fe20000000000 */
[----:B------:R4:W3:Y:S01]  /*d7a0*/  SHFL.IDX PT, R139, R131, RZ, 0x1c1f ;  /* 0x001c1fff838b7589 */ /* 0x0008e200000e0000 */
[----:B-1----:R-:W-:Y:S02]  /*d7b0*/  SEL R134, R132, R57, P0 ;  /* 0x0000003984867207 */ /* 0x002fe40000000000 */
[----:B------:R-:W-:-:S02]  /*d7c0*/  SEL R106, R165, R106, P0 ;  /* 0x0000006aa56a7207 */ /* 0x000fc40000000000 */
[----:B------:R-:W-:Y:S02]  /*d7d0*/  SEL R107, R154, R107, P0 ;  /* 0x0000006b9a6b7207 */ /* 0x000fe40000000000 */
[----:B------:R-:W-:Y:S01]  /*d7e0*/  SEL R110, R167, R110, P0 ;  /* 0x0000006ea76e7207 */ /* 0x000fe20000000000 */
[----:B0-----:R4:W-:Y:S01]  /*d7f0*/  @!P2 ST.E desc[UR44][R140.64], R0 ;  /* 0x000000008c00a985 */ /* 0x0019e2000c10192c */
[----:B------:R-:W-:Y:S02]  /*d800*/  SEL R118, R159, R118, P0 ;  /* 0x000000769f767207 */ /* 0x000fe40000000000 */
[----:B------:R-:W-:Y:S01]  /*d810*/  SEL R7, R52, R147, P0 ;  /* 0x0000009334077207 */ /* 0x000fe20000000000 */
[----:B--2---:R4:W-:Y:S01]  /*d820*/  @!P1 ST.E desc[UR44][R152.64], R3 ;  /* 0x0000000398009985 */ /* 0x0049e2000c10192c */
[----:B------:R-:W-:Y:S02]  /*d830*/  SEL R51, R147, R52, P0 ;  /* 0x0000003493337207 */ /* 0x000fe40000000000 */
[----:B------:R-:W-:-:S02]  /*d840*/  SEL R54, R151, R54, P0 ;  /* 0x0000003697367207 */ /* 0x000fc40000000000 */
[----:B------:R-:W-:Y:S02]  /*d850*/  SEL R57, R58, R143, P0 ;  /* 0x0000008f3a397207 */ /* 0x000fe40000000000 */
[----:B------:R-:W-:Y:S01]  /*d860*/  SEL R135, R143, R58, P0 ;  /* 0x0000003a8f877207 */ /* 0x000fe20000000000 */
[----:B------:R-:W-:Y:S06]  /*d870*/  @P3 BRA `(.L_x_1033) ;  /* 0x0000000800f83947 */ /* 0x000fec0003800000 */
[----:B------:R-:W-:Y:S01]  /*d880*/  ULDC UR4, c[0x0][0xac8] ;  /* 0x0002b20000047ab9 */ /* 0x000fe20000000800 */
[C---:B----4-:R-:W-:Y:S01]  /*d890*/  VIADD R0, R9.reuse, 0x8 ;  /* 0x0000000809007836 */ /* 0x050fe20000000000 */
[C---:B------:R-:W-:Y:S01]  /*d8a0*/  ISETP.GE.AND P1, PT, R9.reuse, UR4, PT ;  /* 0x0000000409007c0c */ /* 0x040fe2000bf26270 */
[C---:B------:R-:W-:Y:S02]  /*d8b0*/  VIADD R3, R9.reuse, 0x10 ;  /* 0x0000001009037836 */ /* 0x040fe40000000000 */
[C---:B------:R-:W-:Y:S01]  /*d8c0*/  VIADD R52, R9.reuse, 0x18 ;  /* 0x0000001809347836 */ /* 0x040fe20000000000 */
[----:B------:R-:W-:Y:S01]  /*d8d0*/  ISETP.GE.AND P4, PT, R0, UR4, PT ;  /* 0x0000000400007c0c */ /* 0x000fe2000bf86270 */
[----:B------:R-:W-:Y:S01]  /*d8e0*/  VIADD R58, R9, 0x20 ;  /* 0x00000020093a7836 */ /* 0x000fe20000000000 */
[----:B------:R-:W-:Y:S01]  /*d8f0*/  ISETP.GE.AND P5, PT, R3, UR4, PT ;  /* 0x0000000403007c0c */ /* 0x000fe2000bfa6270 */
[C---:B------:R-:W-:Y:S01]  /*d900*/  VIADD R132, R9.reuse, 0x28 ;  /* 0x0000002809847836 */ /* 0x040fe20000000000 */
[----:B------:R-:W-:Y:S01]  /*d910*/  ISETP.GE.AND P6, PT, R52, UR4, PT ;  /* 0x0000000434007c0c */ /* 0x000fe2000bfc6270 */
[----:B------:R-:W-:-:S03]  /*d920*/  VIADD R136, R9, 0x30 ;  /* 0x0000003009887836 */ /* 0x000fc60000000000 */
[----:B------:R-:W-:Y:S01]  /*d930*/  ISETP.GE.AND P2, PT, R132, UR4, PT ;  /* 0x0000000484007c0c */ /* 0x000fe2000bf46270 */
[----:B---3--:R-:W-:Y:S01]  /*d940*/  @!P1 IMAD.WIDE R140, R9, 0x4, R138 ;  /* 0x00000004098c9825 */ /* 0x008fe200078e028a */
[----:B------:R-:W-:-:S03]  /*d950*/  ISETP.GE.AND P3, PT, R136, UR4, PT ;  /* 0x0000000488007c0c */ /* 0x000fc6000bf66270 */
[----:B------:R-:W-:Y:S01]  /*d960*/  @!P4 LEA.HI R0, R0, R0, RZ, 0x1 ;  /* 0x000000000000c211 */ /* 0x000fe200078f08ff */
[----:B------:R0:W-:Y:S01]  /*d970*/  @!P1 ST.E.64 desc[UR44][R140.64], R16 ;  /* 0x000000108c009985 */ /* 0x0001e2000c101b2c */
[----:B------:R-:W-:Y:S02]  /*d980*/  ISETP.GE.AND P1, PT, R58, UR4, PT ;  /* 0x000000043a007c0c */ /* 0x000fe4000bf26270 */
[----:B------:R-:W-:Y:S02]  /*d990*/  @!P5 LEA.HI R10, R3, R3, RZ, 0x1 ;  /* 0x00000003030ad211 */ /* 0x000fe400078f08ff */
[----:B------:R-:W-:Y:S01]  /*d9a0*/  @!P4 LOP3.LUT R3, R0, 0xfffffffe, RZ, 0xc0, !PT ;  /* 0xfffffffe0003c812 */ /* 0x000fe200078ec0ff */
[C---:B------:R-:W-:Y:S01]  /*d9b0*/  VIADD R0, R9.reuse, 0x38 ;  /* 0x0000003809007836 */ /* 0x040fe20000000000 */
[----:B------:R-:W-:Y:S01]  /*d9c0*/  @!P5 LOP3.LUT R143, R10, 0xfffffffe, RZ, 0xc0, !PT ;  /* 0xfffffffe0a8fd812 */ /* 0x000fe200078ec0ff */
[----:B------:R-:W-:Y:S01]  /*d9d0*/  VIADD R10, R9, 0x40 ;  /* 0x00000040090a7836 */ /* 0x000fe20000000000 */
[----:B------:R-:W-:-:S02]  /*d9e0*/  @!P6 LEA.HI R52, R52, R52, RZ, 0x1 ;  /* 0x000000343434e211 */ /* 0x000fc400078f08ff */
[----:B------:R-:W-:Y:S02]  /*d9f0*/  @!P2 LEA.HI R132, R132, R132, RZ, 0x1 ;  /* 0x000000848484a211 */ /* 0x000fe400078f08ff */
[----:B------:R-:W-:Y:S01]  /*da00*/  @!P6 LOP3.LUT R147, R52, 0xfffffffe, RZ, 0xc0, !PT ;  /* 0xfffffffe3493e812 */ /* 0x000fe200078ec0ff */
[--C-:B0-----:R-:W-:Y:S01]  /*da10*/  @!P4 IMAD.WIDE R16, R3, 0x4, R138.reuse ;  /* 0x000000040310c825 */ /* 0x101fe200078e028a */
[----:B------:R-:W-:Y:S02]  /*da20*/  @!P1 LEA.HI R58, R58, R58, RZ, 0x1 ;  /* 0x0000003a3a3a9211 */ /* 0x000fe400078f08ff */
[----:B------:R-:W-:Y:S01]  /*da30*/  @!P3 LEA.HI R136, R136, R136, RZ, 0x1 ;  /* 0x000000888888b211 */ /* 0x000fe200078f08ff */
[--C-:B------:R-:W-:Y:S01]  /*da40*/  @!P5 IMAD.WIDE R140, R143, 0x4, R138.reuse ;  /* 0x000000048f8cd825 */ /* 0x100fe200078e028a */
[----:B------:R0:W-:Y:S01]  /*da50*/  @!P4 ST.E.64 desc[UR44][R16.64], R14 ;  /* 0x0000000e1000c985 */ /* 0x0001e2000c101b2c */
[----:B------:R-:W-:Y:S02]  /*da60*/  @!P1 LOP3.LUT R3, R58, 0xfffffffe, RZ, 0xc0, !PT ;  /* 0xfffffffe3a039812 */ /* 0x000fe400078ec0ff */
[----:B------:R-:W-:Y:S01]  /*da70*/  @!P6 IMAD.WIDE R142, R147, 0x4, R138 ;  /* 0x00000004938ee825 */ /* 0x000fe200078e028a */
[----:B------:R1:W-:Y:S01]  /*da80*/  @!P5 ST.E.64 desc[UR44][R140.64], R20 ;  /* 0x000000148c00d985 */ /* 0x0003e2000c101b2c */
[----:B------:R-:W-:-:S02]  /*da90*/  ISETP.GE.AND P4, PT, R0, UR4, PT ;  /* 0x0000000400007c0c */ /* 0x000fc4000bf86270 */
[C---:B------:R-:W-:Y:S01]  /*daa0*/  VIADD R52, R9.reuse, 0x48 ;  /* 0x0000004809347836 */ /* 0x040fe20000000000 */
[----:B------:R2:W-:Y:S01]  /*dab0*/  @!P6 ST.E.64 desc[UR44][R142.64], R22 ;  /* 0x000000168e00e985 */ /* 0x0005e2000c101b2c */
[----:B------:R-:W-:Y:S01]  /*dac0*/  ISETP.GE.AND P5, PT, R10, UR4, PT ;  /* 0x000000040a007c0c */ /* 0x000fe2000bfa6270 */
[----:B------:R-:W-:Y:S02]  /*dad0*/  VIADD R58, R9, 0x58 ;  /* 0x00000058093a7836 */ /* 0x000fe40000000000 */
[----:B------:R-:W-:Y:S02]  /*dae0*/  ISETP.GE.AND P6, PT, R52, UR4, PT ;  /* 0x0000000434007c0c */ /* 0x000fe4000bfc6270 */
[----:B0-----:R-:W-:Y:S01]  /*daf0*/  @!P2 LOP3.LUT R17, R132, 0xfffffffe, RZ, 0xc0, !PT ;  /* 0xfffffffe8411a812 */ /* 0x001fe200078ec0ff */
[----:B------:R-:W-:Y:S01]  /*db00*/  @!P1 IMAD.WIDE R14, R3, 0x4, R138 ;  /* 0x00000004030e9825 */ /* 0x000fe200078e028a */
[----:B-1----:R-:W-:-:S03]  /*db10*/  @!P3 LOP3.LUT R21, R136, 0xfffffffe, RZ, 0xc0, !PT ;  /* 0xfffffffe8815b812 */ /* 0x002fc600078ec0ff */
[--C-:B------:R-:W-:Y:S01]  /*db20*/  @!P2 IMAD.WIDE R16, R17, 0x4, R138.reuse ;  /* 0x000000041110a825 */ /* 0x100fe200078e028a */
[----:B------:R0:W-:Y:S01]  /*db30*/  @!P1 ST.E.64 desc[UR44][R14.64], R24 ;  /* 0x000000180e009985 */ /* 0x0001e2000c101b2c */
[----:B------:R-:W-:Y:S02]  /*db40*/  @!P4 LEA.HI R0, R0, R0, RZ, 0x1 ;  /* 0x000000000000c211 */ /* 0x000fe400078f08ff */
[--C-:B------:R-:W-:Y:S01]  /*db50*/  @!P3 IMAD.WIDE R20, R21, 0x4, R138.reuse ;  /* 0x000000041514b825 */ /* 0x100fe200078e028a */
[----:B------:R1:W-:Y:S01]  /*db60*/  @!P2 ST.E.64 desc[UR44][R16.64], R26 ;  /* 0x0000001a1000a985 */ /* 0x0003e2000c101b2c */
[----:B------:R-:W-:Y:S02]  /*db70*/  @!P5 LEA.HI R10, R10, R10, RZ, 0x1 ;  /* 0x0000000a0a0ad211 */ /* 0x000fe400078f08ff */
[C---:B--2---:R-:W-:Y:S01]  /*db80*/  VIADD R22, R9.reuse, 0x50 ;  /* 0x0000005009167836 */ /* 0x044fe20000000000 */
[----:B------:R2:W-:Y:S01]  /*db90*/  @!P3 ST.E.64 desc[UR44][R20.64], R28 ;  /* 0x0000001c1400b985 */ /* 0x0005e2000c101b2c */
[----:B------:R-:W-:Y:S01]  /*dba0*/  @!P4 LOP3.LUT R3, R0, 0xfffffffe, RZ, 0xc0, !PT ;  /* 0xfffffffe0003c812 */ /* 0x000fe200078ec0ff */
[C---:B------:R-:W-:Y:S01]  /*dbb0*/  VIADD R132, R9.reuse, 0x60 ;  /* 0x0000006009847836 */ /* 0x040fe20000000000 */
[----:B------:R-:W-:Y:S01]  /*dbc0*/  @!P6 LEA.HI R52, R52, R52, RZ, 0x1 ;  /* 0x000000343434e211 */ /* 0x000fe200078f08ff */
[----:B------:R-:W-:Y:S01]  /*dbd0*/  VIADD R0, R9, 0x68 ;  /* 0x0000006809007836 */ /* 0x000fe20000000000 */
[----:B------:R-:W-:Y:S01]  /*dbe0*/  ISETP.GE.AND P3, PT, R22, UR4, PT ;  /* 0x0000000416007c0c */ /* 0x000fe2000bf66270 */
[----:B0-----:R-:W-:Y:S01]  /*dbf0*/  @!P4 IMAD.WIDE R14, R3, 0x4, R138 ;  /* 0x00000004030ec825 */ /* 0x001fe200078e028a */
[----:B------:R-:W-:-:S02]  /*dc00*/  @!P5 LOP3.LUT R23, R10, 0xfffffffe, RZ, 0xc0, !PT ;  /* 0xfffffffe0a17d812 */ /* 0x000fc400078ec0ff */
[----:B------:R-:W-:Y:S01]  /*dc10*/  ISETP.GE.AND P1, PT, R58, UR4, PT ;  /* 0x000000043a007c0c */ /* 0x000fe2000bf26270 */
[----:B------:R-:W-:Y:S01]  /*dc20*/  VIADD R10, R9, 0x70 ;  /* 0x00000070090a7836 */ /* 0x000fe20000000000 */
[----:B------:R-:W-:Y:S01]  /*dc30*/  ISETP.GE.AND P2, PT, R132, UR4, PT ;  /* 0x0000000484007c0c */ /* 0x000fe2000bf46270 */
[--C-:B-1----:R-:W-:Y:S01]  /*dc40*/  @!P5 IMAD.WIDE R16, R23, 0x4, R138.reuse ;  /* 0x000000041710d825 */ /* 0x102fe200078e028a */
[----:B------:R0:W-:Y:S01]  /*dc50*/  @!P4 ST.E.64 desc[UR44][R14.64], R30 ;  /* 0x0000001e0e00c985 */ /* 0x0001e2000c101b2c */
[----:B--2---:R-:W-:Y:S02]  /*dc60*/  @!P6 LOP3.LUT R21, R52, 0xfffffffe, RZ, 0xc0, !PT ;  /* 0xfffffffe3415e812 */ /* 0x004fe400078ec0ff */
[----:B------:R-:W-:Y:S01]  /*dc70*/  ISETP.GE.AND P4, PT, R0, UR4, PT ;  /* 0x0000000400007c0c */ /* 0x000fe2000bf86270 */
[----:B------:R1:W-:Y:S01]  /*dc80*/  @!P5 ST.E.64 desc[UR44][R16.64], R32 ;  /* 0x000000201000d985 */ /* 0x0003e2000c101b2c */
[----:B------:R-:W-:Y:S01]  /*dc90*/  @!P3 LEA.HI R22, R22, R22, RZ, 0x1 ;  /* 0x000000161616b211 */ /* 0x000fe200078f08ff */
[----:B------:R-:W-:Y:S01]  /*dca0*/  @!P6 IMAD.WIDE R20, R21, 0x4, R138 ;  /* 0x000000041514e825 */ /* 0x000fe200078e028a */
[----:B------:R-:W-:-:S02]  /*dcb0*/  ISETP.GE.AND P5, PT, R10, UR4, PT ;  /* 0x000000040a007c0c */ /* 0x000fc4000bfa6270 */
[----:B------:R-:W-:Y:S01]  /*dcc0*/  @!P3 LOP3.LUT R3, R22, 0xfffffffe, RZ, 0xc0, !PT ;  /* 0xfffffffe1603b812 */ /* 0x000fe200078ec0ff */
[C---:B------:R-:W-:Y:S01]  /*dcd0*/  VIADD R22, R9.reuse, 0x78 ;  /* 0x0000007809167836 */ /* 0x040fe20000000000 */
[----:B------:R2:W-:Y:S01]  /*dce0*/  @!P6 ST.E.64 desc[UR44][R20.64], R34 ;  /* 0x000000221400e985 */ /* 0x0005e2000c101b2c */
[----:B------:R-:W-:Y:S01]  /*dcf0*/  @!P1 LEA.HI R58, R58, R58, RZ, 0x1 ;  /* 0x0000003a3a3a9211 */ /* 0x000fe200078f08ff */
[----:B------:R-:W-:Y:S01]  /*dd00*/  VIADD R24, R9, 0x88 ;  /* 0x0000008809187836 */ /* 0x000fe20000000000 */
[----:B------:R-:W-:Y:S01]  /*dd10*/  @!P2 LEA.HI R132, R132, R132, RZ, 0x1 ;  /* 0x000000848484a211 */ /* 0x000fe200078f08ff */
[--C-:B0-----:R-:W-:Y:S01]  /*dd20*/  @!P3 IMAD.WIDE R14, R3, 0x4, R138.reuse ;  /* 0x00000004030eb825 */ /* 0x101fe200078e028a */
[----:B------:R-:W-:Y:S02]  /*dd30*/  @!P1 LOP3.LUT R23, R58, 0xfffffffe, RZ, 0xc0, !PT ;  /* 0xfffffffe3a179812 */ /* 0x000fe400078ec0ff */
[----:B------:R-:W-:Y:S01]  /*dd40*/  @!P4 LEA.HI R0, R0, R0, RZ, 0x1 ;  /* 0x000000000000c211 */ /* 0x000fe200078f08ff */
[----:B------:R-:W-:Y:S01]  /*dd50*/  VIADD R25, R9, 0xa0 ;  /* 0x000000a009197836 */ /* 0x000fe20000000000 */
[----:B------:R0:W-:Y:S01]  /*dd60*/  @!P3 ST.E.64 desc[UR44][R14.64], R60 ;  /* 0x0000003c0e00b985 */ /* 0x0001e2000c101b2c */
[----:B------:R-:W-:Y:S01]  /*dd70*/  ISETP.GE.AND P3, PT, R22, UR4, PT ;  /* 0x0000000416007c0c */ /* 0x000fe2000bf66270 */
[----:B-1----:R-:W-:Y:S01]  /*dd80*/  @!P1 IMAD.WIDE R16, R23, 0x4, R138 ;  /* 0x0000000417109825 */ /* 0x002fe200078e028a */
[----:B------:R-:W-:-:S02]  /*dd90*/  @!P5 LEA.HI R10, R10, R10, RZ, 0x1 ;  /* 0x0000000a0a0ad211 */ /* 0x000fc400078f08ff */
[----:B--2---:R-:W-:Y:S01]  /*dda0*/  @!P2 LOP3.LUT R21, R132, 0xfffffffe, RZ, 0xc0, !PT ;  /* 0xfffffffe8415a812 */ /* 0x004fe200078ec0ff */
[C---:B------:R-:W-:Y:S01]  /*ddb0*/  VIADD R23, R9.reuse, 0x80 ;  /* 0x0000008009177836 */ /* 0x040fe20000000000 */
[----:B------:R1:W-:Y:S01]  /*ddc0*/  @!P1 ST.E.64 desc[UR44][R16.64], R62 ;  /* 0x0000003e10009985 */ /* 0x0003e2000c101b2c */
[----:B------:R-:W-:Y:S01]  /*ddd0*/  @!P4 LOP3.LUT R3, R0, 0xfffffffe, RZ, 0xc0, !PT ;  /* 0xfffffffe0003c812 */ /* 0x000fe200078ec0ff */
[----:B------:R-:W-:Y:S01]  /*dde0*/  VIADD R0, R9, 0x90 ;  /* 0x0000009009007836 */ /* 0x000fe20000000000 */
[----:B------:R-:W-:Y:S01]  /*ddf0*/  ISETP.GE.AND P1, PT, R24, UR4, PT ;  /* 0x0000000418007c0c */ /* 0x000fe2000bf26270 */
[--C-:B------:R-:W-:Y:S01]  /*de00*/  @!P2 IMAD.WIDE R20, R21, 0x4, R138.reuse ;  /* 0x000000041514a825 */ /* 0x100fe200078e028a */
[----:B------:R-:W-:Y:S02]  /*de10*/  ISETP.GE.AND P6, PT, R23, UR4, PT ;  /* 0x0000000417007c0c */ /* 0x000fe4000bfc6270 */
[----:B------:R-:W-:Y:S01]  /*de20*/  @!P3 LEA.HI R22, R22, R22, RZ, 0x1 ;  /* 0x000000161616b211 */ /* 0x000fe200078f08ff */
[----:B0-----:R-:W-:Y:S01]  /*de30*/  @!P4 IMAD.WIDE R14, R3, 0x4, R138 ;  /* 0x00000004030ec825 */ /* 0x001fe200078e028a */
[----:B------:R0:W-:Y:S01]  /*de40*/  @!P2 ST.E.64 desc[UR44][R20.64], R64 ;  /* 0x000000401400a985 */ /* 0x0001e2000c101b2c */
[----:B------:R-:W-:-:S03]  /*de50*/  ISETP.GE.AND P2, PT, R0, UR4, PT ;  /* 0x0000000400007c0c */ /* 0x000fc6000bf46270 */
[----:B------:R2:W-:Y:S01]  /*de60*/  @!P4 ST.E.64 desc[UR44][R14.64], R66 ;  /* 0x000000420e00c985 */ /* 0x0005e2000c101b2c */
[----:B-1----:R-:W-:Y:S01]  /*de70*/  @!P5 LOP3.LUT R17, R10, 0xfffffffe, RZ, 0xc0, !PT ;  /* 0xfffffffe0a11d812 */ /* 0x002fe200078ec0ff */
[----:B------:R-:W-:Y:S01]  /*de80*/  VIADD R10, R9, 0x98 ;  /* 0x00000098090a7836 */ /* 0x000fe20000000000 */
[----:B------:R-:W-:Y:S02]  /*de90*/  @!P1 LEA.HI R24, R24, R24, RZ, 0x1 ;  /* 0x0000001818189211 */ /* 0x000fe400078f08ff */
[----:B------:R-:W-:Y:S01]  /*dea0*/  @!P6 LEA.HI R23, R23, R23, RZ, 0x1 ;  /* 0x000000171717e211 */ /* 0x000fe200078f08ff */
[--C-:B------:R-:W-:Y:S01]  /*deb0*/  @!P5 IMAD.WIDE R16, R17, 0x4, R138.reuse ;  /* 0x000000041110d825 */ /* 0x100fe200078e028a */
[----:B------:R-:W-:Y:S02]  /*dec0*/  ISETP.GE.AND P4, PT, R25, UR4, PT ;  /* 0x0000000419007c0c */ /* 0x000fe4000bf86270 */
[----:B------:R-:W-:Y:S02]  /*ded0*/  @!P6 LOP3.LUT R23, R23, 0xfffffffe, RZ, 0xc0, !PT ;  /* 0xfffffffe1717e812 */ /* 0x000fe400078ec0ff */
[----:B0-----:R-:W-:Y:S01]  /*dee0*/  @!P3 LOP3.LUT R21, R22, 0xfffffffe, RZ, 0xc0, !PT ;  /* 0xfffffffe1615b812 */ /* 0x001fe200078ec0ff */
[----:B------:R0:W-:Y:S01]  /*def0*/  @!P5 ST.E.64 desc[UR44][R16.64], R68 ;  /* 0x000000441000d985 */ /* 0x0001e2000c101b2c */
[----:B------:R-:W-:Y:S01]  /*df00*/  @!P2 LEA.HI R0, R0, R0, RZ, 0x1 ;  /* 0x000000000000a211 */ /* 0x000fe200078f08ff */
[----:B------:R-:W-:Y:S01]  /*df10*/  @!P6 IMAD.WIDE R22, R23, 0x4, R138 ;  /* 0x000000041716e825 */ /* 0x000fe200078e028a */
[----:B--2---:R-:W-:-:S02]  /*df20*/  @!P1 LOP3.LUT R15, R24, 0xfffffffe, RZ, 0xc0, !PT ;  /* 0xfffffffe180f9812 */ /* 0x004fc400078ec0ff */
[----:B------:R-:W-:Y:S01]  /*df30*/  @!P2 LOP3.LUT R3, R0, 0xfffffffe, RZ, 0xc0, !PT ;  /* 0xfffffffe0003a812 */ /* 0x000fe200078ec0ff */
[--C-:B------:R-:W-:Y:S02]  /*df40*/  @!P3 IMAD.WIDE R20, R21, 0x4, R138.reuse ;  /* 0x000000041514b825 */ /* 0x100fe400078e028a */
[----:B------:R-:W-:Y:S02]  /*df50*/  @!P4 LEA.HI R25, R25, R25, RZ, 0x1 ;  /* 0x000000191919c211 */ /* 0x000fe400078f08ff */
[--C-:B------:R-:W-:Y:S01]  /*df60*/  @!P1 IMAD.WIDE R14, R15, 0x4, R138.reuse ;  /* 0x000000040f0e9825 */ /* 0x100fe200078e028a */
[----:B------:R1:W-:Y:S01]  /*df70*/  @!P3 ST.E.64 desc[UR44][R20.64], R70 ;  /* 0x000000461400b985 */ /* 0x0003e2000c101b2c */
[----:B------:R-:W-:Y:S02]  /*df80*/  ISETP.GE.AND P3, PT, R10, UR4, PT ;  /* 0x000000040a007c0c */ /* 0x000fe4000bf66270 */
[----:B------:R-:W-:Y:S01]  /*df90*/  VIADD R0, R9, 0xa8 ;  /* 0x000000a809007836 */ /* 0x000fe20000000000 */
[----:B------:R2:W-:Y:S01]  /*dfa0*/  @!P6 ST.E.64 desc[UR44][R22.64], R72 ;  /* 0x000000481600e985 */ /* 0x0005e2000c101b2c */
[----:B0-----:R-:W-:-:S03]  /*dfb0*/  @!P2 IMAD.WIDE R16, R3, 0x4, R138 ;  /* 0x000000040310a825 */ /* 0x001fc600078e028a */
[----:B------:R0:W-:Y:S01]  /*dfc0*/  @!P1 ST.E.64 desc[UR44][R14.64], R74 ;  /* 0x0000004a0e009985 */ /* 0x0001e2000c101b2c */
[----:B------:R-:W-:Y:S01]  /*dfd0*/  ISETP.GE.AND P1, PT, R0, UR4, PT ;  /* 0x0000000400007c0c */ /* 0x000fe2000bf26270 */
[C---:B------:R-:W-:Y:S02]  /*dfe0*/  VIADD R24, R9.reuse, 0xb8 ;  /* 0x000000b809187836 */ /* 0x040fe40000000000 */
[----:B------:R3:W-:Y:S02]  /*dff0*/  @!P2 ST.E.64 desc[UR44][R16.64], R76 ;  /* 0x0000004c1000a985 */ /* 0x0007e4000c101b2c */
[----:B------:R-:W-:Y:S01]  /*e000*/  @!P3 LEA.HI R10, R10, R10, RZ, 0x1 ;  /* 0x0000000a0a0ab211 */ /* 0x000fe200078f08ff */
[C---:B-1----:R-:W-:Y:S01]  /*e010*/  VIADD R20, R9.reuse, 0xb0 ;  /* 0x000000b009147836 */ /* 0x042fe20000000000 */
[----:B------:R-:W-:Y:S02]  /*e020*/  ISETP.GE.AND P5, PT, R24, UR4, PT ;  /* 0x0000000418007c0c */ /* 0x000fe4000bfa6270 */
[----:B------:R-:W-:Y:S01]  /*e030*/  @!P3 LOP3.LUT R3, R10, 0xfffffffe, RZ, 0xc0, !PT ;  /* 0xfffffffe0a03b812 */ /* 0x000fe200078ec0ff */
[C---:B--2---:R-:W-:Y:S01]  /*e040*/  VIADD R22, R9.reuse, 0xc0 ;  /* 0x000000c009167836 */ /* 0x044fe20000000000 */
[----:B------:R-:W-:Y:S01]  /*e050*/  ISETP.GE.AND P6, PT, R20, UR4, PT ;  /* 0x0000000414007c0c */ /* 0x000fe2000bfc6270 */
[----:B------:R-:W-:Y:S01]  /*e060*/  VIADD R10, R9, 0xc8 ;  /* 0x000000c8090a7836 */ /* 0x000fe20000000000 */
[----:B------:R-:W-:Y:S01]  /*e070*/  @!P1 LEA.HI R0, R0, R0, RZ, 0x1 ;  /* 0x0000000000009211 */ /* 0x000fe200078f08ff */
[----:B0-----:R-:W-:Y:S01]  /*e080*/  @!P3 IMAD.WIDE R14, R3, 0x4, R138 ;  /* 0x00000004030eb825 */ /* 0x001fe200078e028a */
[----:B------:R-:W-:-:S02]  /*e090*/  ISETP.GE.AND P2, PT, R22, UR4, PT ;  /* 0x0000000416007c0c */ /* 0x000fc4000bf46270 */
[----:B------:R-:W-:Y:S02]  /*e0a0*/  @!P1 LOP3.LUT R21, R0, 0xfffffffe, RZ, 0xc0, !PT ;  /* 0xfffffffe00159812 */ /* 0x000fe400078ec0ff */
[----:B------:R0:W-:Y:S01]  /*e0b0*/  @!P3 ST.E.64 desc[UR44][R14.64], R78 ;  /* 0x0000004e0e00b985 */ /* 0x0001e2000c101b2c */
[----:B------:R-:W-:Y:S02]  /*e0c0*/  ISETP.GE.AND P3, PT, R10, UR4, PT ;  /* 0x000000040a007c0c */ /* 0x000fe4000bf66270 */
[----:B---3--:R-:W-:Y:S02]  /*e0d0*/  @!P4 LOP3.LUT R17, R25, 0xfffffffe, RZ, 0xc0, !PT ;  /* 0xfffffffe1911c812 */ /* 0x008fe400078ec0ff */
[----:B------:R-:W-:Y:S01]  /*e0e0*/  @!P6 LEA.HI R0, R20, R20, RZ, 0x1 ;  /* 0x000000141400e211 */ /* 0x000fe200078f08ff */
[--C-:B------:R-:W-:Y:S01]  /*e0f0*/  @!P1 IMAD.WIDE R20, R21, 0x4, R138.reuse ;  /* 0x0000000415149825 */ /* 0x100fe200078e028a */
[----:B------:R-:W-:Y:S02]  /*e100*/  @!P5 LEA.HI R24, R24, R24, RZ, 0x1 ;  /* 0x000000181818d211 */ /* 0x000fe400078f08ff */
[----:B------:R-:W-:Y:S01]  /*e110*/  @!P6 LOP3.LUT R3, R0, 0xfffffffe, RZ, 0xc0, !PT ;  /* 0xfffffffe0003e812 */ /* 0x000fe200078ec0ff */
[----:B------:R-:W-:Y:S01]  /*e120*/  @!P4 IMAD.WIDE R16, R17, 0x4, R138 ;  /* 0x000000041110c825 */ /* 0x000fe200078e028a */
[----:B------:R-:W-:-:S02]  /*e130*/  @!P2 LEA.HI R22, R22, R22, RZ, 0x1 ;  /* 0x000000161616a211 */ /* 0x000fc400078f08ff */
[----:B------:R-:W-:Y:S01]  /*e140*/  @!P5 LOP3.LUT R23, R24, 0xfffffffe, RZ, 0xc0, !PT ;  /* 0xfffffffe1817d812 */ /* 0x000fe200078ec0ff */
[--C-:B0-----:R-:W-:Y:S01]  /*e150*/  @!P6 IMAD.WIDE R14, R3, 0x4, R138.reuse ;  /* 0x00000004030ee825 */ /* 0x101fe200078e028a */
[----:B------:R-:W-:Y:S01]  /*e160*/  @!P3 LEA.HI R10, R10, R10, RZ, 0x1 ;  /* 0x0000000a0a0ab211 */ /* 0x000fe200078f08ff */
[----:B------:R0:W-:Y:S01]  /*e170*/  @!P4 ST.E.64 desc[UR44][R16.64], R80 ;  /* 0x000000501000c985 */ /* 0x0001e2000c101b2c */
[----:B------:R-:W-:Y:S01]  /*e180*/  @!P2 LOP3.LUT R3, R22, 0xfffffffe, RZ, 0xc0, !PT ;  /* 0xfffffffe1603a812 */ /* 0x000fe200078ec0ff */
[----:B------:R-:W-:Y:S01]  /*e190*/  @!P5 IMAD.WIDE R22, R23, 0x4, R138 ;  /* 0x000000041716d825 */ /* 0x000fe200078e028a */
[----:B------:R-:W-:Y:S01]  /*e1a0*/  @!P3 LOP3.LUT R25, R10, 0xfffffffe, RZ, 0xc0, !PT ;  /* 0xfffffffe0a19b812 */ /* 0x000fe200078ec0ff */
[----:B------:R1:W-:Y:S02]  /*e1b0*/  @!P1 ST.E.64 desc[UR44][R20.64], R82 ;  /* 0x0000005214009985 */ /* 0x0003e4000c101b2c */
[C---:B------:R-:W-:Y:S02]  /*e1c0*/  VIADD R0, R9.reuse, 0xd0 ;  /* 0x000000d009007836 */ /* 0x040fe40000000000 */
[----:B------:R2:W-:Y:S01]  /*e1d0*/  @!P6 ST.E.64 desc[UR44][R14.64], R86 ;  /* 0x000000560e00e985 */ /* 0x0005e2000c101b2c */
[----:B------:R-:W-:-:S02]  /*e1e0*/  VIADD R10, R9, 0xe0 ;  /* 0x000000e0090a7836 */ /* 0x000fc40000000000 */
[----:B------:R-:W-:Y:S01]  /*e1f0*/  VIADD R24, R9, 0xe8 ;  /* 0x000000e809187836 */ /* 0x000fe20000000000 */
[----:B------:R-:W-:Y:S01]  /*e200*/  @!P5 ST.E.64 desc[UR44][R22.64], R88 ;  /* 0x000000581600d985 */ /* 0x000fe2000c101b2c */
[----:B------:R-:W-:Y:S01]  /*e210*/  ISETP.GE.AND P1, PT, R0, UR4, PT ;  /* 0x0000000400007c0c */ /* 0x000fe2000bf26270 */
[--C-:B0-----:R-:W-:Y:S02]  /*e220*/  @!P2 IMAD.WIDE R16, R3, 0x4, R138.reuse ;  /* 0x000000040310a825 */ /* 0x101fe400078e028a */
[----:B------:R-:W-:Y:S02]  /*e230*/  ISETP.GE.AND P4, PT, R24, UR4, PT ;  /* 0x0000000418007c0c */ /* 0x000fe4000bf86270 */
[----:B-1----:R-:W-:Y:S01]  /*e240*/  @!P3 IMAD.WIDE R20, R25, 0x4, R138 ;  /* 0x000000041914b825 */ /* 0x002fe200078e028a */
[----:B------:R0:W-:Y:S03]  /*e250*/  @!P2 ST.E.64 desc[UR44][R16.64], R92 ;  /* 0x0000005c1000a985 */ /* 0x0001e6000c101b2c */
[C---:B------:R-:W-:Y:S01]  /*e260*/  VIADD R3, R9.reuse, 0xd8 ;  /* 0x000000d809037836 */ /* 0x040fe20000000000 */
[----:B------:R1:W-:Y:S01]  /*e270*/  @!P3 ST.E.64 desc[UR44][R20.64], R94 ;  /* 0x0000005e1400b985 */ /* 0x0003e2000c101b2c */
[C---:B--2---:R-:W-:Y:S01]  /*e280*/  VIADD R15, R9.reuse, 0xf8 ;  /* 0x000000f8090f7836 */ /* 0x044fe20000000000 */
[----:B------:R-:W-:Y:S01]  /*e290*/  ISETP.GE.AND P3, PT, R10, UR4, PT ;  /* 0x000000040a007c0c */ /* 0x000fe2000bf66270 */
[----:B------:R-:W-:Y:S01]  /*e2a0*/  VIADD R14, R9, 0xf0 ;  /* 0x000000f0090e7836 */ /* 0x000fe20000000000 */
[----:B------:R-:W-:-:S02]  /*e2b0*/  ISETP.GE.AND P2, PT, R3, UR4, PT ;  /* 0x0000000403007c0c */ /* 0x000fc4000bf46270 */
[----:B------:R-:W-:Y:S02]  /*e2c0*/  ISETP.GE.AND P6, PT, R15, UR4, PT ;  /* 0x000000040f007c0c */ /* 0x000fe4000bfc6270 */
        /* <DEDUP_REMOVED lines=25> */
.L_x_1033:
[----:B------:R-:W-:Y:S05]  /*e460*/  BSYNC B0 ;  /* 0x0000000000007941 */ /* 0x000fea0003800000 */
.L_x_1032:
[----:B------:R-:W-:Y:S01]  /*e470*/  ISETP.GE.AND P1, PT, R8, R11, PT ;  /* 0x0000000b0800720c */ /* 0x000fe20003f26270 */
[----:B0-----:R0:W1:Y:S01]  /*e480*/  SHFL.IDX PT, R15, R131, 0x1, 0x1c1f ;  /* 0x003c1f00830f7f89 */ /* 0x00106200000e0000 */
[----:B------:R-:W-:Y:S02]  /*e490*/  SEL R10, R36, R37, P0 ;  /* 0x00000025240a7207 */ /* 0x000fe40000000000 */
[----:B------:R-:W-:Y:S01]  /*e4a0*/  SEL R36, R37, R36, P0 ;  /* 0x0000002425247207 */ /* 0x000fe20000000000 */
[----:B------:R2:W0:Y:S01]  /*e4b0*/  SHFL.IDX PT, R14, R59, 0x1, 0x1c1f ;  /* 0x003c1f003b0e7f89 */ /* 0x00042200000e0000 */
        /* <DEDUP_REMOVED lines=18> */
[----:B0-----:R-:W-:Y:S02]  /*e5e0*/  SEL R131, R149, R38, P0 ;  /* 0x0000002695837207 */ /* 0x001fe40000000000 */
[----:B------:R-:W-:Y:S01]  /*e5f0*/  SEL R12, R53, R12, P0 ;  /* 0x0000000c350c7207 */ /* 0x000fe20000000000 */
[----:B-12---:R-:W-:Y:S06]  /*e600*/  @P1 BRA `(.L_x_948) ;  /* 0x0000004800f81947 */ /* 0x006fec0003800000 */
        /* <DEDUP_REMOVED lines=12> */
[----:B------:R-:W-:Y:S01]  /*e6d0*/  VIADD R41, R9, 0x40 ;  /* 0x0000004009297836 */ /* 0x000fe20000000000 */
[----:B------:R-:W-:-:S03]  /*e6e0*/  ISETP.GE.AND P2, PT, R38, UR4, PT ;  /* 0x0000000426007c0c */ /* 0x000fc6000bf46270 */
[C-C-:B------:R-:W-:Y:S02]  /*e6f0*/  @!P3 IMAD.WIDE R28, R9.reuse, 0x4, R14.reuse ;  /* 0x00000004091cb825 */ /* 0x140fe400078e020e */
[----:B------:R-:W-:Y:S02]  /*e700*/  @!P4 LEA.HI R0, R0, R0, RZ, 0x1 ;  /* 0x000000000000c211 */ /* 0x000fe400078f08ff */
[----:B------:R-:W-:Y:S01]  /*e710*/  @!P5 LEA.HI R8, R8, R8, RZ, 0x1 ;  /* 0x000000080808d211 */ /* 0x000fe200078f08ff */
[----:B------:R0:W-:Y:S01]  /*e720*/  @!P3 ST.E.64 desc[UR44][R28.64], R114 ;  /* 0x000000721c00b985 */ /* 0x0001e2000c101b2c */
[----:B------:R-:W-:Y:S02]  /*e730*/  @!P4 LOP3.LUT R31, R0, 0xfffffffe, RZ, 0xc0, !PT ;  /* 0xfffffffe001fc812 */ /* 0x000fe400078ec0ff */
[----:B------:R-:W-:Y:S01]  /*e740*/  @!P5 LOP3.LUT R33, R8, 0xfffffffe, RZ, 0xc0, !PT ;  /* 0xfffffffe0821d812 */ /* 0x000fe200078ec0ff */
[----:B------:R-:W-:Y:S01]  /*e750*/  VIADD R8, R9, 0x30 ;  /* 0x0000003009087836 */ /* 0x000fe20000000000 */
[----:B------:R-:W-:Y:S01]  /*e760*/  @!P0 LEA.HI R34, R34, R34, RZ, 0x1 ;  /* 0x0000002222228211 */ /* 0x000fe200078f08ff */
[----:B------:R-:W-:Y:S01]  /*e770*/  @!P4 IMAD.WIDE R30, R31, 0x4, R14 ;  /* 0x000000041f1ec825 */ /* 0x000fe200078e020e */
[----:B------:R-:W-:-:S02]  /*e780*/  @!P1 LEA.HI R0, R35, R35, RZ, 0x1 ;  /* 0x0000002323009211 */ /* 0x000fc400078f08ff */
[----:B------:R-:W-:Y:S01]  /*e790*/  @!P0 LOP3.LUT R35, R34, 0xfffffffe, RZ, 0xc0, !PT ;  /* 0xfffffffe22238812 */ /* 0x000fe200078ec0ff */
[--C-:B------:R-:W-:Y:S01]  /*e7a0*/  @!P5 IMAD.WIDE R32, R33, 0x4, R14.reuse ;  /* 0x000000042120d825 */ /* 0x100fe200078e020e */
[----:B------:R-:W-:Y:S01]  /*e7b0*/  ISETP.GE.AND P3, PT, R8, UR4, PT ;  /* 0x0000000408007c0c */ /* 0x000fe2000bf66270 */
[----:B------:R1:W-:Y:S01]  /*e7c0*/  @!P4 ST.E.64 desc[UR44][R30.64], R118 ;  /* 0x000000761e00c985 */ /* 0x0003e2000c101b2c */
[----:B------:R-:W-:Y:S01]  /*e7d0*/  @!P1 LOP3.LUT R39, R0, 0xfffffffe, RZ, 0xc0, !PT ;  /* 0xfffffffe00279812 */ /* 0x000fe200078ec0ff */
[----:B0-----:R-:W-:Y:S01]  /*e7e0*/  @!P0 IMAD.WIDE R28, R35, 0x4, R14 ;  /* 0x00000004231c8825 */ /* 0x001fe200078e020e */
[----:B------:R-:W-:Y:S01]  /*e7f0*/  ISETP.GE.AND P4, PT, R40, UR4, PT ;  /* 0x0000000428007c0c */ /* 0x000fe2000bf86270 */
[----:B------:R0:W-:Y:S01]  /*e800*/  @!P5 ST.E.64 desc[UR44][R32.64], R120 ;  /* 0x000000782000d985 */ /* 0x0001e2000c101b2c */
[----:B------:R-:W-:Y:S01]  /*e810*/  ISETP.GE.AND P5, PT, R41, UR4, PT ;  /* 0x0000000429007c0c */ /* 0x000fe2000bfa6270 */
[C---:B------:R-:W-:Y:S01]  /*e820*/  VIADD R0, R9.reuse, 0x48 ;  /* 0x0000004809007836 */ /* 0x040fe20000000000 */
[----:B------:R-:W-:Y:S01]  /*e830*/  @!P2 LEA.HI R38, R38, R38, RZ, 0x1 ;  /* 0x000000262626a211 */ /* 0x000fe200078f08ff */
[----:B------:R-:W-:Y:S01]  /*e840*/  VIADD R34, R9, 0x50 ;  /* 0x0000005009227836 */ /* 0x000fe20000000000 */
[----:B------:R2:W-:Y:S02]  /*e850*/  @!P0 ST.E.64 desc[UR44][R28.64], R116 ;  /* 0x000000741c008985 */ /* 0x0005e4000c101b2c */
[----:B------:R-:W-:-:S02]  /*e860*/  ISETP.GE.AND P0, PT, R0, UR4, PT ;  /* 0x0000000400007c0c */ /* 0x000fc4000bf06270 */
[----:B------:R-:W-:Y:S01]  /*e870*/  @!P3 LEA.HI R8, R8, R8, RZ, 0x1 ;  /* 0x000000080808b211 */ /* 0x000fe200078f08ff */
[--C-:B-1----:R-:W-:Y:S02]  /*e880*/  @!P1 IMAD.WIDE R30, R39, 0x4, R14.reuse ;  /* 0x00000004271e9825 */ /* 0x102fe400078e020e */
[----:B------:R-:W-:Y:S02]  /*e890*/  @!P4 LEA.HI R40, R40, R40, RZ, 0x1 ;  /* 0x000000282828c211 */ /* 0x000fe400078f08ff */
[----:B0-----:R-:W-:Y:S01]  /*e8a0*/  @!P2 LOP3.LUT R33, R38, 0xfffffffe, RZ, 0xc0, !PT ;  /* 0xfffffffe2621a812 */ /* 0x001fe200078ec0ff */
[----:B------:R0:W-:Y:S01]  /*e8b0*/  @!P1 ST.E.64 desc[UR44][R30.64], R112 ;  /* 0x000000701e009985 */ /* 0x0001e2000c101b2c */
[----:B------:R-:W-:Y:S01]  /*e8c0*/  ISETP.GE.AND P1, PT, R34, UR4, PT ;  /* 0x0000000422007c0c */ /* 0x000fe2000bf26270 */
[----:B------:R-:W-:Y:S01]  /*e8d0*/  VIADD R38, R9, 0x58 ;  /* 0x0000005809267836 */ /* 0x000fe20000000000 */
[----:B------:R-:W-:Y:S01]  /*e8e0*/  @!P5 LEA.HI R41, R41, R41, RZ, 0x1 ;  /* 0x000000292929d211 */ /* 0x000fe200078f08ff */
[----:B------:R-:W-:Y:S01]  /*e8f0*/  @!P2 IMAD.WIDE R32, R33, 0x4, R14 ;  /* 0x000000042120a825 */ /* 0x000fe200078e020e */
[----:B------:R-:W-:-:S02]  /*e900*/  @!P3 LOP3.LUT R35, R8, 0xfffffffe, RZ, 0xc0, !PT ;  /* 0xfffffffe0823b812 */ /* 0x000fc400078ec0ff */
[----:B------:R-:W-:Y:S01]  /*e910*/  @!P4 LOP3.LUT R39, R40, 0xfffffffe, RZ, 0xc0, !PT ;  /* 0xfffffffe2827c812 */ /* 0x000fe200078ec0ff */
[----:B------:R-:W-:Y:S01]  /*e920*/  VIADD R8, R9, 0x60 ;  /* 0x0000006009087836 */ /* 0x000fe20000000000 */
[----:B------:R1:W-:Y:S01]  /*e930*/  @!P2 ST.E.64 desc[UR44][R32.64], R122 ;  /* 0x0000007a2000a985 */ /* 0x0003e2000c101b2c */
[----:B------:R-:W-:Y:S01]  /*e940*/  ISETP.GE.AND P2, PT, R38, UR4, PT ;  /* 0x0000000426007c0c */ /* 0x000fe2000bf46270 */
[--C-:B--2---:R-:W-:Y:S01]  /*e950*/  @!P3 IMAD.WIDE R28, R35, 0x4, R14.reuse ;  /* 0x00000004231cb825 */ /* 0x104fe200078e020e */
[----:B------:R-:W-:Y:S02]  /*e960*/  @!P0 LEA.HI R0, R0, R0, RZ, 0x1 ;  /* 0x0000000000008211 */ /* 0x000fe400078f08ff */
[----:B------:R-:W-:Y:S01]  /*e970*/  @!P1 LEA.HI R34, R34, R34, RZ, 0x1 ;  /* 0x0000002222229211 */ /* 0x000fe200078f08ff */
[----:B0-----:R-:W-:Y:S01]  /*e980*/  @!P4 IMAD.WIDE R30, R39, 0x4, R14 ;  /* 0x00000004271ec825 */ /* 0x001fe200078e020e */
[----:B------:R0:W-:Y:S01]  /*e990*/  @!P3 ST.E.64 desc[UR44][R28.64], R124 ;  /* 0x0000007c1c00b985 */ /* 0x0001e2000c101b2c */
[----:B------:R-:W-:-:S02]  /*e9a0*/  @!P0 LOP3.LUT R35, R0, 0xfffffffe, RZ, 0xc0, !PT ;  /* 0xfffffffe00238812 */ /* 0x000fc400078ec0ff */
[C---:B------:R-:W-:Y:S01]  /*e9b0*/  VIADD R40, R9.reuse, 0x68 ;  /* 0x0000006809287836 */ /* 0x040fe20000000000 */
[----:B------:R-:W-:Y:S01]  /*e9c0*/  ISETP.GE.AND P3, PT, R8, UR4, PT ;  /* 0x0000000408007c0c */ /* 0x000fe2000bf66270 */
[----:B------:R2:W-:Y:S01]  /*e9d0*/  @!P4 ST.E.64 desc[UR44][R30.64], R102 ;  /* 0x000000661e00c985 */ /* 0x0005e2000c101b2c */
[----:B------:R-:W-:Y:S01]  /*e9e0*/  @!P1 LOP3.LUT R39, R34, 0xfffffffe, RZ, 0xc0, !PT ;  /* 0xfffffffe22279812 */ /* 0x000fe200078ec0ff */
[----:B------:R-:W-:Y:S01]  /*e9f0*/  VIADD R0, R9, 0x78 ;  /* 0x0000007809007836 */ /* 0x000fe20000000000 */
[----:B-1----:R-:W-:Y:S01]  /*ea00*/  @!P5 LOP3.LUT R33, R41, 0xfffffffe, RZ, 0xc0, !PT ;  /* 0xfffffffe2921d812 */ /* 0x002fe200078ec0ff */
[C---:B------:R-:W-:Y:S01]  /*ea10*/  VIADD R41, R9.reuse, 0x70 ;  /* 0x0000007009297836 */ /* 0x040fe20000000000 */
[----:B------:R-:W-:Y:S01]  /*ea20*/  @!P2 LEA.HI R38, R38, R38, RZ, 0x1 ;  /* 0x000000262626a211 */ /* 0x000fe200078f08ff */
[----:B------:R-:W-:Y:S01]  /*ea30*/  VIADD R34, R9, 0x80 ;  /* 0x0000008009227836 */ /* 0x000fe20000000000 */
[----:B------:R-:W-:Y:S01]  /*ea40*/  ISETP.GE.AND P6, PT, R0, UR4, PT ;  /* 0x0000000400007c0c */ /* 0x000fe2000bfc6270 */
[----:B------:R-:W-:Y:S01]  /*ea50*/  @!P5 IMAD.WIDE R32, R33, 0x4, R14 ;  /* 0x000000042120d825 */ /* 0x000fe200078e020e */
[----:B------:R-:W-:-:S03]  /*ea60*/  ISETP.GE.AND P4, PT, R41, UR4, PT ;  /* 0x0000000429007c0c */ /* 0x000fc6000bf86270 */
[--C-:B0-----:R-:W-:Y:S01]  /*ea70*/  @!P0 IMAD.WIDE R28, R35, 0x4, R14.reuse ;  /* 0x00000004231c8825 */ /* 0x101fe200078e020e */
[----:B------:R0:W-:Y:S01]  /*ea80*/  @!P5 ST.E.64 desc[UR44][R32.64], R96 ;  /* 0x000000602000d985 */ /* 0x0001e2000c101b2c */
[----:B------:R-:W-:Y:S02]  /*ea90*/  ISETP.GE.AND P5, PT, R40, UR4, PT ;  /* 0x0000000428007c0c */ /* 0x000fe4000bfa6270 */
[----:B--2---:R-:W-:Y:S01]  /*eaa0*/  @!P1 IMAD.WIDE R30, R39, 0x4, R14 ;  /* 0x00000004271e9825 */ /* 0x004fe200078e020e */
[----:B------:R1:W-:Y:S01]  /*eab0*/  @!P0 ST.E.64 desc[UR44][R28.64], R126 ;  /* 0x0000007e1c008985 */ /* 0x0003e2000c101b2c */
[----:B------:R-:W-:Y:S02]  /*eac0*/  @!P3 LEA.HI R8, R8, R8, RZ, 0x1 ;  /* 0x000000080808b211 */ /* 0x000fe400078f08ff */
[----:B------:R-:W-:Y:S01]  /*ead0*/  @!P6 LEA.HI R0, R0, R0, RZ, 0x1 ;  /* 0x000000000000e211 */ /* 0x000fe200078f08ff */
[----:B------:R2:W-:Y:S01]  /*eae0*/  @!P1 ST.E.64 desc[UR44][R30.64], R84 ;  /* 0x000000541e009985 */ /* 0x0005e2000c101b2c */
[----:B------:R-:W-:-:S02]  /*eaf0*/  ISETP.GE.AND P1, PT, R34, UR4, PT ;  /* 0x0000000422007c0c */ /* 0x000fc4000bf26270 */
[----:B------:R-:W-:Y:S01]  /*eb00*/  @!P3 LOP3.LUT R35, R8, 0xfffffffe, RZ, 0xc0, !PT ;  /* 0xfffffffe0823b812 */ /* 0x000fe200078ec0ff */
[----:B------:R-:W-:Y:S01]  /*eb10*/  VIADD R8, R9, 0x90 ;  /* 0x0000009009087836 */ /* 0x000fe20000000000 */
[----:B------:R-:W-:Y:S02]  /*eb20*/  @!P4 LEA.HI R41, R41, R41, RZ, 0x1 ;  /* 0x000000292929c211 */ /* 0x000fe400078f08ff */
[----:B0-----:R-:W-:Y:S01]  /*eb30*/  @!P2 LOP3.LUT R33, R38, 0xfffffffe, RZ, 0xc0, !PT ;  /* 0xfffffffe2621a812 */ /* 0x001fe200078ec0ff */
[----:B------:R-:W-:Y:S01]  /*eb40*/  VIADD R38, R9, 0x88 ;  /* 0x0000008809267836 */ /* 0x000fe20000000000 */
[----:B------:R-:W-:Y:S01]  /*eb50*/  @!P5 LEA.HI R40, R40, R40, RZ, 0x1 ;  /* 0x000000282828d211 */ /* 0x000fe200078f08ff */
[--C-:B-1----:R-:W-:Y:S01]  /*eb60*/  @!P3 IMAD.WIDE R28, R35, 0x4, R14.reuse ;  /* 0x00000004231cb825 */ /* 0x102fe200078e020e */
[----:B------:R-:W-:Y:S02]  /*eb70*/  @!P6 LOP3.LUT R35, R0, 0xfffffffe, RZ, 0xc0, !PT ;  /* 0xfffffffe0023e812 */ /* 0x000fe400078ec0ff */
[----:B------:R-:W-:Y:S01]  /*eb80*/  ISETP.GE.AND P0, PT, R38, UR4, PT ;  /* 0x0000000426007c0c */ /* 0x000fe2000bf06270 */
[----:B------:R-:W-:Y:S01]  /*eb90*/  @!P2 IMAD.WIDE R32, R33, 0x4, R14 ;  /* 0x000000042120a825 */ /* 0x000fe200078e020e */
[----:B------:R-:W-:-:S02]  /*eba0*/  @!P5 LOP3.LUT R39, R40, 0xfffffffe, RZ, 0xc0, !PT ;  /* 0xfffffffe2827d812 */ /* 0x000fc400078ec0ff */
[----:B------:R-:W-:Y:S01]  /*ebb0*/  @!P1 LEA.HI R34, R34, R34, RZ, 0x1 ;  /* 0x0000002222229211 */ /* 0x000fe200078f08ff */
[----:B------:R-:W-:Y:S01]  /*ebc0*/  VIADD R0, R9, 0x98 ;  /* 0x0000009809007836 */ /* 0x000fe20000000000 */
[----:B------:R0:W-:Y:S01]  /*ebd0*/  @!P2 ST.E.64 desc[UR44][R32.64], R90 ;  /* 0x0000005a2000a985 */ /* 0x0001e2000c101b2c */
[----:B--2---:R-:W-:Y:S01]  /*ebe0*/  @!P5 IMAD.WIDE R30, R39, 0x4, R14 ;  /* 0x00000004271ed825 */ /* 0x004fe200078e020e */
[----:B------:R-:W-:Y:S02]  /*ebf0*/  ISETP.GE.AND P2, PT, R8, UR4, PT ;  /* 0x0000000408007c0c */ /* 0x000fe4000bf46270 */
[----:B------:R1:W-:Y:S01]  /*ec00*/  @!P3 ST.E.64 desc[UR44][R28.64], R4 ;  /* 0x000000041c00b985 */ /* 0x0003e2000c101b2c */
[----:B------:R-:W-:Y:S01]  /*ec10*/  VIADD R39, R9, 0xa0 ;  /* 0x000000a009277836 */ /* 0x000fe20000000000 */
[----:B------:R-:W-:Y:S02]  /*ec20*/  ISETP.GE.AND P3, PT, R0, UR4, PT ;  /* 0x0000000400007c0c */ /* 0x000fe4000bf66270 */
[----:B------:R-:W-:Y:S01]  /*ec30*/  @!P0 LEA.HI R38, R38, R38, RZ, 0x1 ;  /* 0x0000002626268211 */ /* 0x000fe200078f08ff */
[----:B------:R2:W-:Y:S01]  /*ec40*/  @!P5 ST.E.64 desc[UR44][R30.64], R48 ;  /* 0x000000301e00d985 */ /* 0x0005e2000c101b2c */
[----:B0-----:R-:W-:-:S05]  /*ec50*/  @!P4 LOP3.LUT R33, R41, 0xfffffffe, RZ, 0xc0, !PT ;  /* 0xfffffffe2921c812 */ /* 0x001fca00078ec0ff */
[----:B------:R-:W-:Y:S02]  /*ec60*/  @!P2 LEA.HI R8, R8, R8, RZ, 0x1 ;  /* 0x000000080808a211 */ /* 0x000fe400078f08ff */
[----:B-1----:R-:W-:Y:S01]  /*ec70*/  @!P1 LOP3.LUT R29, R34, 0xfffffffe, RZ, 0xc0, !PT ;  /* 0xfffffffe221d9812 */ /* 0x002fe200078ec0ff */
[--C-:B------:R-:W-:Y:S01]  /*ec80*/  @!P4 IMAD.WIDE R32, R33, 0x4, R14.reuse ;  /* 0x000000042120c825 */ /* 0x100fe200078e020e */
[----:B------:R-:W-:Y:S02]  /*ec90*/  @!P3 LEA.HI R0, R0, R0, RZ, 0x1 ;  /* 0x000000000000b211 */ /* 0x000fe400078f08ff */
[----:B--2---:R-:W-:Y:S02]  /*eca0*/  @!P0 LOP3.LUT R31, R38, 0xfffffffe, RZ, 0xc0, !PT ;  /* 0xfffffffe261f8812 */ /* 0x004fe400078ec0ff */
[----:B------:R0:W-:Y:S01]  /*ecb0*/  @!P4 ST.E.64 desc[UR44][R32.64], R6 ;  /* 0x000000062000c985 */ /* 0x0001e2000c101b2c */
[----:B------:R-:W-:Y:S01]  /*ecc0*/  @!P6 IMAD.WIDE R4, R35, 0x4, R14 ;  /* 0x000000042304e825 */ /* 0x000fe200078e020e */
[----:B------:R-:W-:-:S03]  /*ecd0*/  ISETP.GE.AND P4, PT, R39, UR4, PT ;  /* 0x0000000427007c0c */ /* 0x000fc6000bf86270 */
[----:B------:R-:W-:Y:S01]  /*ece0*/  VIADD R30, R9, 0xa8 ;  /* 0x000000a8091e7836 */ /* 0x000fe20000000000 */
[----:B------:R1:W-:Y:S04]  /*ecf0*/  @!P6 ST.E.64 desc[UR44][R4.64], R50 ;  /* 0x000000320400e985 */ /* 0x0003e8000c101b2c */
[----:B------:R-:W-:Y:S01]  /*ed00*/  ISETP.GE.AND P5, PT, R30, UR4, PT ;  /* 0x000000041e007c0c */ /* 0x000fe2000bfa6270 */
[----:B0-----:R-:W-:-:S04]  /*ed10*/  @!P1 IMAD.WIDE R6, R29, 0x4, R14 ;  /* 0x000000041d069825 */ /* 0x001fc800078e020e */
[----:B------:R-:W-:Y:S01]  /*ed20*/  @!P4 LEA.HI R39, R39, R39, RZ, 0x1 ;  /* 0x000000272727c211 */ /* 0x000fe200078f08ff */
[----:B------:R-:W-:Y:S01]  /*ed30*/  VIADD R32, R9, 0xb0 ;  /* 0x000000b009207836 */ /* 0x000fe20000000000 */
[----:B------:R0:W-:Y:S01]  /*ed40*/  @!P1 ST.E.64 desc[UR44][R6.64], R128 ;  /* 0x0000008006009985 */ /* 0x0001e2000c101b2c */
[--C-:B------:R-:W-:Y:S01]  /*ed50*/  @!P0 IMAD.WIDE R28, R31, 0x4, R14.reuse ;  /* 0x000000041f1c8825 */ /* 0x100fe200078e020e */
[----:B-1----:R-:W-:Y:S02]  /*ed60*/  @!P2 LOP3.LUT R5, R8, 0xfffffffe, RZ, 0xc0, !PT ;  /* 0xfffffffe0805a812 */ /* 0x002fe400078ec0ff */
[----:B------:R-:W-:Y:S01]  /*ed70*/  ISETP.GE.AND P1, PT, R32, UR4, PT ;  /* 0x0000000420007c0c */ /* 0x000fe2000bf26270 */
[----:B------:R-:W-:Y:S01]  /*ed80*/  VIADD R33, R9, 0xb8 ;  /* 0x000000b809217836 */ /* 0x000fe20000000000 */
[----:B------:R1:W-:Y:S01]  /*ed90*/  @!P0 ST.E.64 desc[UR44][R28.64], R54 ;  /* 0x000000361c008985 */ /* 0x0003e2000c101b2c */
[----:B------:R-:W-:Y:S01]  /*eda0*/  @!P5 LEA.HI R30, R30, R30, RZ, 0x1 ;  /* 0x0000001e1e1ed211 */ /* 0x000fe200078f08ff */
[----:B------:R-:W-:-:S02]  /*edb0*/  @!P2 IMAD.WIDE R4, R5, 0x4, R14 ;  /* 0x000000040504a825 */ /* 0x000fc400078e020e */
[----:B------:R-:W-:Y:S02]  /*edc0*/  ISETP.GE.AND P0, PT, R33, UR4, PT ;  /* 0x0000000421007c0c */ /* 0x000fe4000bf06270 */
[----:B------:R-:W-:Y:S01]  /*edd0*/  @!P5 LOP3.LUT R31, R30, 0xfffffffe, RZ, 0xc0, !PT ;  /* 0xfffffffe1e1fd812 */ /* 0x000fe200078ec0ff */
[----:B------:R-:W-:Y:S01]  /*ede0*/  VIADD R8, R9, 0xc0 ;  /* 0x000000c009087836 */ /* 0x000fe20000000000 */
[----:B0-----:R-:W-:Y:S01]  /*edf0*/  @!P3 LOP3.LUT R7, R0, 0xfffffffe, RZ, 0xc0, !PT ;  /* 0xfffffffe0007b812 */ /* 0x001fe200078ec0ff */
[----:B------:R0:W-:Y:S02]  /*ee00*/  @!P2 ST.E.64 desc[UR44][R4.64], R56 ;  /* 0x000000380400a985 */ /* 0x0001e4000c101b2c */
[----:B------:R-:W-:Y:S01]  /*ee10*/  @!P1 LEA.HI R32, R32, R32, RZ, 0x1 ;  /* 0x0000002020209211 */ /* 0x000fe200078f08ff */
[--C-:B------:R-:W-:Y:S01]  /*ee20*/  @!P5 IMAD.WIDE R30, R31, 0x4, R14.reuse ;  /* 0x000000041f1ed825 */ /* 0x100fe200078e020e */
[----:B------:R-:W-:Y:S02]  /*ee30*/  ISETP.GE.AND P2, PT, R8, UR4, PT ;  /* 0x0000000408007c0c */ /* 0x000fe4000bf46270 */
[----:B-1----:R-:W-:Y:S01]  /*ee40*/  @!P4 LOP3.LUT R29, R39, 0xfffffffe, RZ, 0xc0, !PT ;  /* 0xfffffffe271dc812 */ /* 0x002fe200078ec0ff */
[----:B------:R-:W-:Y:S01]  /*ee50*/  @!P3 IMAD.WIDE R6, R7, 0x4, R14 ;  /* 0x000000040706b825 */ /* 0x000fe200078e020e */
[----:B------:R-:W-:-:S02]  /*ee60*/  @!P0 LEA.HI R0, R33, R33, RZ, 0x1 ;  /* 0x0000002121008211 */ /* 0x000fc400078f08ff */
[----:B------:R-:W-:Y:S01]  /*ee70*/  @!P1 LOP3.LUT R33, R32, 0xfffffffe, RZ, 0xc0, !PT ;  /* 0xfffffffe20219812 */ /* 0x000fe200078ec0ff */
[--C-:B------:R-:W-:Y:S01]  /*ee80*/  @!P4 IMAD.WIDE R28, R29, 0x4, R14.reuse ;  /* 0x000000041d1cc825 */ /* 0x100fe200078e020e */
[----:B------:R-:W-:Y:S01]  /*ee90*/  @!P0 LOP3.LUT R35, R0, 0xfffffffe, RZ, 0xc0, !PT ;  /* 0xfffffffe00238812 */ /* 0x000fe200078ec0ff */
[----:B------:R1:W-:Y:S02]  /*eea0*/  @!P3 ST.E.64 desc[UR44][R6.64], R134 ;  /* 0x000000860600b985 */ /* 0x0003e4000c101b2c */
[----:B0-----:R-:W-:Y:S02]  /*eeb0*/  @!P1 IMAD.WIDE R4, R33, 0x4, R14 ;  /* 0x0000000421049825 */ /* 0x001fe400078e020e */
[----:B------:R0:W-:Y:S01]  /*eec0*/  @!P4 ST.E.64 desc[UR44][R28.64], R16 ;  /* 0x000000101c00c985 */ /* 0x0001e2000c101b2c */
[----:B------:R-:W-:Y:S01]  /*eed0*/  @!P2 LEA.HI R8, R8, R8, RZ, 0x1 ;  /* 0x000000080808a211 */ /* 0x000fe200078f08ff */
[C---:B------:R-:W-:Y:S02]  /*eee0*/  VIADD R32, R9.reuse, 0xc8 ;  /* 0x000000c809207836 */ /* 0x040fe40000000000 */
[----:B------:R-:W-:Y:S01]  /*eef0*/  VIADD R0, R9, 0xd0 ;  /* 0x000000d009007836 */ /* 0x000fe20000000000 */
[----:B------:R2:W-:Y:S02]  /*ef00*/  @!P5 ST.E.64 desc[UR44][R30.64], R2 ;  /* 0x000000021e00d985 */ /* 0x0005e4000c101b2c */
[----:B------:R-:W-:-:S02]  /*ef10*/  ISETP.GE.AND P3, PT, R32, UR4, PT ;  /* 0x0000000420007c0c */ /* 0x000fc4000bf66270 */
[----:B------:R4:W-:Y:S01]  /*ef20*/  @!P1 ST.E.64 desc[UR44][R4.64], R20 ;  /* 0x0000001404009985 */ /* 0x0009e2000c101b2c */
[----:B-1----:R-:W-:Y:S01]  /*ef30*/  @!P0 IMAD.WIDE R6, R35, 0x4, R14 ;  /* 0x0000000423068825 */ /* 0x002fe200078e020e */
[----:B------:R-:W-:-:S03]  /*ef40*/  ISETP.GE.AND P1, PT, R0, UR4, PT ;  /* 0x0000000400007c0c */ /* 0x000fc6000bf26270 */
[C---:B0-----:R-:W-:Y:S01]  /*ef50*/  VIADD R16, R9.reuse, 0xd8 ;  /* 0x000000d809107836 */ /* 0x041fe20000000000 */
[----:B------:R0:W-:Y:S01]  /*ef60*/  @!P0 ST.E.64 desc[UR44][R6.64], R24 ;  /* 0x0000001806008985 */ /* 0x0001e2000c101b2c */
[C---:B------:R-:W-:Y:S02]  /*ef70*/  VIADD R17, R9.reuse, 0xe0 ;  /* 0x000000e009117836 */ /* 0x040fe40000000000 */
[C---:B------:R-:W-:Y:S01]  /*ef80*/  VIADD R28, R9.reuse, 0xe8 ;  /* 0x000000e8091c7836 */ /* 0x040fe20000000000 */
[----:B------:R-:W-:Y:S01]  /*ef90*/  ISETP.GE.AND P0, PT, R16, UR4, PT ;  /* 0x0000000410007c0c */ /* 0x000fe2000bf06270 */
[----:B------:R-:W-:Y:S01]  /*efa0*/  VIADD R29, R9, 0xf0 ;  /* 0x000000f0091d7836 */ /* 0x000fe20000000000 */
[----:B------:R-:W-:Y:S01]  /*efb0*/  ISETP.GE.AND P4, PT, R17, UR4, PT ;  /* 0x0000000411007c0c */ /* 0x000fe2000bf86270 */
[----:B------:R-:W-:Y:S01]  /*efc0*/  VIADD R9, R9, 0xf8 ;  /* 0x000000f809097836 */ /* 0x000fe20000000000 */
[----:B------:R-:W-:Y:S02]  /*efd0*/  ISETP.GE.AND P5, PT, R28, UR4, PT ;  /* 0x000000041c007c0c */ /* 0x000fe4000bfa6270 */
[----:B------:R-:W-:-:S02]  /*efe0*/  ISETP.GE.AND P6, PT, R29, UR4, PT ;  /* 0x000000041d007c0c */ /* 0x000fc4000bfc6270 */
[----:B--2---:R-:W-:Y:S02]  /*eff0*/  @!P2 LOP3.LUT R3, R8, 0xfffffffe, RZ, 0xc0, !PT ;  /* 0xfffffffe0803a812 */ /* 0x004fe400078ec0ff */
[----:B------:R-:W-:Y:S02]  /*f000*/  @!P3 LEA.HI R32, R32, R32, RZ, 0x1 ;  /* 0x000000202020b211 */ /* 0x000fe400078f08ff */
[----:B------:R-:W-:Y:S01]  /*f010*/  @!P1 LEA.HI R0, R0, R0, RZ, 0x1 ;  /* 0x0000000000009211 */ /* 0x000fe200078f08ff */
[--C-:B------:R-:W-:Y:S01]  /*f020*/  @!P2 IMAD.WIDE R2, R3, 0x4, R14.reuse ;  /* 0x000000040302a825 */ /* 0x100fe200078e020e */
[----:B----4-:R-:W-:Y:S02]  /*f030*/  @!P3 LOP3.LUT R5, R32, 0xfffffffe, RZ, 0xc0, !PT ;  /* 0xfffffffe2005b812 */ /* 0x010fe400078ec0ff */
[----:B0-----:R-:W-:Y:S02]  /*f040*/  @!P1 LOP3.LUT R7, R0, 0xfffffffe, RZ, 0xc0, !PT ;  /* 0xfffffffe00079812 */ /* 0x001fe400078ec0ff */
[----:B------:R-:W-:Y:S01]  /*f050*/  @!P0 LEA.HI R16, R16, R16, RZ, 0x1 ;  /* 0x0000001010108211 */ /* 0x000fe200078f08ff */
[--C-:B------:R-:W-:Y:S01]  /*f060*/  @!P3 IMAD.WIDE R4, R5, 0x4, R14.reuse ;  /* 0x000000040504b825 */ /* 0x100fe200078e020e */
[----:B------:R-:W-:Y:S01]  /*f070*/  @!P4 LEA.HI R0, R17, R17, RZ, 0x1 ;  /* 0x000000111100c211 */ /* 0x000fe200078f08ff */
[----:B------:R0:W-:Y:S01]  /*f080*/  @!P2 ST.E.64 desc[UR44][R2.64], R22 ;  /* 0x000000160200a985 */ /* 0x0001e2000c101b2c */
[----:B------:R-:W-:Y:S01]  /*f090*/  @!P5 LEA.HI R28, R28, R28, RZ, 0x1 ;  /* 0x0000001c1c1cd211 */ /* 0x000fe200078f08ff */
[----:B------:R-:W-:Y:S01]  /*f0a0*/  @!P1 IMAD.WIDE R6, R7, 0x4, R14 ;  /* 0x0000000407069825 */ /* 0x000fe200078e020e */
[----:B------:R-:W-:Y:S01]  /*f0b0*/  @!P6 LEA.HI R29, R29, R29, RZ, 0x1 ;  /* 0x0000001d1d1de211 */ /* 0x000fe200078f08ff */
[----:B------:R1:W-:Y:S01]  /*f0c0*/  @!P3 ST.E.64 desc[UR44][R4.64], R42 ;  /* 0x0000002a0400b985 */ /* 0x0003e2000c101b2c */
[----:B------:R-:W-:-:S02]  /*f0d0*/  @!P0 LOP3.LUT R17, R16, 0xfffffffe, RZ, 0xc0, !PT ;  /* 0xfffffffe10118812 */ /* 0x000fc400078ec0ff */
[----:B------:R-:W-:Y:S01]  /*f0e0*/  @!P4 LOP3.LUT R21, R0, 0xfffffffe, RZ, 0xc0, !PT ;  /* 0xfffffffe0015c812 */ /* 0x000fe200078ec0ff */
[----:B------:R2:W-:Y:S01]  /*f0f0*/  @!P1 ST.E.64 desc[UR44][R6.64], R26 ;  /* 0x0000001a06009985 */ /* 0x0005e2000c101b2c */
[----:B------:R-:W-:Y:S01]  /*f100*/  @!P6 LOP3.LUT R29, R29, 0xfffffffe, RZ, 0xc0, !PT ;  /* 0xfffffffe1d1de812 */ /* 0x000fe200078ec0ff */
[----:B------:R-:W-:Y:S01]  /*f110*/  @!P0 IMAD.WIDE R16, R17, 0x4, R14 ;  /* 0x0000000411108825 */ /* 0x000fe200078e020e */
[----:B0-----:R-:W-:-:S03]  /*f120*/  @!P5 LOP3.LUT R23, R28, 0xfffffffe, RZ, 0xc0, !PT ;  /* 0xfffffffe1c17d812 */ /* 0x001fc600078ec0ff */
[--C-:B------:R-:W-:Y:S01]  /*f130*/  @!P4 IMAD.WIDE R2, R21, 0x4, R14.reuse ;  /* 0x000000041502c825 */ /* 0x100fe200078e020e */
[----:B------:R2:W-:Y:S01]  /*f140*/  @!P0 ST.E.64 desc[UR44][R16.64], R130 ;  /* 0x0000008210008985 */ /* 0x0005e2000c101b2c */
[----:B------:R-:W-:Y:S02]  /*f150*/  ISETP.GE.AND P0, PT, R9, UR4, PT ;  /* 0x0000000409007c0c */ /* 0x000fe4000bf06270 */
        /* <DEDUP_REMOVED lines=11> */
.L_x_1031:
        /* <DEDUP_REMOVED lines=14> */
[----:B------:R-:W-:Y:S01]  /*f2f0*/  USHF.R.S32.HI UR6, URZ, 0x1f, UR42 ;  /* 0x0000001f3f067899 */ /* 0x000fe2000801142a */
[----:B------:R-:W-:Y:S01]  /*f300*/  IMAD.MOV.U32 R5, RZ, RZ, R0 ;  /* 0x000000ffff057224 */ /* 0x000fe200078e0000 */
[----:B------:R-:W-:Y:S02]  /*f310*/  ULDC.64 UR8, c[0x0][0xbd0] ;  /* 0x0002f40000087ab9 */ /* 0x000fe40000000a00 */
[----:B------:R-:W-:Y:S02]  /*f320*/  UIMAD UR6, UR6, UR8, URZ ;  /* 0x00000008060672a4 */ /* 0x000fe4000f8e023f */
[----:B------:R-:W-:Y:S01]  /*f330*/  UIMAD.WIDE.U32 UR4, UR42, UR8, URZ ;  /* 0x000000082a0472a5 */ /* 0x000fe2000f8e003f */
[----:B------:R-:W1:Y:S01]  /*f340*/  S2UR UR7, SR_CTAID.Y ;  /* 0x00000000000779c3 */ /* 0x000e620000002600 */
[----:B------:R-:W-:-:S04]  /*f350*/  UIMAD UR6, UR42, UR9, UR6 ;  /* 0x000000092a0672a4 */ /* 0x000fc8000f8e0206 */
[----:B------:R-:W-:Y:S02]  /*f360*/  UIADD3 UR6, UR5, UR6, URZ ;  /* 0x0000000605067290 */ /* 0x000fe4000fffe03f */
[----:B------:R-:W-:Y:S01]  /*f370*/  IMAD.U32 R3, RZ, RZ, UR5 ;  /* 0x00000005ff037e24 */ /* 0x000fe2000f8e00ff */
[----:B------:R-:W2:Y:S01]  /*f380*/  @P0 LDC R7, c[0x0][0xbec] ;  /* 0x0002fb00ff070b82 */ /* 0x000ea20000000800 */
[----:B------:R-:W-:Y:S01]  /*f390*/  IMAD.U32 R2, RZ, RZ, UR4 ;  /* 0x00000004ff027e24 */ /* 0x000fe2000f8e00ff */
[----:B------:R-:W-:Y:S01]  /*f3a0*/  ULDC.64 UR4, c[0x0][0xbe0] ;  /* 0x0002f80000047ab9 */ /* 0x000fe20000000a00 */
[----:B------:R-:W-:-:S05]  /*f3b0*/  IMAD.U32 R3, RZ, RZ, UR6 ;  /* 0x00000006ff037e24 */ /* 0x000fca000f8e00ff */
[----:B------:R-:W3:Y:S01]  /*f3c0*/  @P0 LDC R9, c[0x0][0xbf0] ;  /* 0x0002fc00ff090b82 */ /* 0x000ee20000000800 */
[C---:B0-----:R-:W-:Y:S02]  /*f3d0*/  IMAD R12, R10.reuse, UR37, RZ ;  /* 0x000000250a0c7c24 */ /* 0x041fe4000f8e02ff */
[----:B------:R-:W-:-:S04]  /*f3e0*/  IMAD.WIDE.U32 R2, R10, UR36, R2 ;  /* 0x000000240a027c25 */ /* 0x000fc8000f8e0002 */
[----:B------:R-:W-:Y:S01]  /*f3f0*/  IMAD R11, R11, UR36, R12 ;  /* 0x000000240b0b7c24 */ /* 0x000fe2000f8e020c */
[----:B------:R-:W1:Y:S03]  /*f400*/  LDC R8, c[0x0][0xc50] ;  /* 0x00031400ff087b82 */ /* 0x000e660000000800 */
[----:B------:R-:W-:Y:S02]  /*f410*/  IMAD.IADD R3, R11, 0x1, R3 ;  /* 0x000000010b037824 */ /* 0x000fe400078e0203 */
[----:B--2---:R-:W-:-:S04]  /*f420*/  @P0 IMAD.HI.U32 R4, R0, R7, RZ ;  /* 0x0000000700040227 */ /* 0x004fc800078e00ff */
[----:B------:R-:W-:Y:S01]  /*f430*/  IMAD R7, RZ, RZ, -UR42 ;  /* 0x8000002aff077e24 */ /* 0x000fe2000f8e02ff */
[----:B---3--:R-:W-:-:S03]  /*f440*/  @P0 SHF.R.U32.HI R5, RZ, R9, R4 ;  /* 0x00000009ff050219 */ /* 0x008fc60000011604 */
[----:B-1----:R-:W-:Y:S02]  /*f450*/  IMAD R9, R8, R7, UR7 ;  /* 0x0000000708097e24 */ /* 0x002fe4000f8e0207 */
[----:B------:R-:W-:Y:S02]  /*f460*/  IMAD.MOV R7, RZ, RZ, -R5 ;  /* 0x000000ffff077224 */ /* 0x000fe400078e0a05 */
[----:B------:R-:W-:Y:S01]  /*f470*/  IMAD.WIDE.U32 R2, R9, UR4, R2 ;  /* 0x0000000409027c25 */ /* 0x000fe2000f8e0002 */
[----:B------:R-:W-:-:S03]  /*f480*/  SHF.R.S32.HI R4, RZ, 0x1f, R9 ;  /* 0x0000001fff047819 */ /* 0x000fc60000011409 */
[----:B------:R-:W-:Y:S01]  /*f490*/  IMAD R7, R6, R7, R0 ;  /* 0x0000000706077224 */ /* 0x000fe200078e0200 */
[----:B------:R-:W-:Y:S01]  /*f4a0*/  IADD3 R2, P0, R5, R2, RZ ;  /* 0x0000000205027210 */ /* 0x000fe20007f1e0ff */
[----:B------:R-:W-:-:S03]  /*f4b0*/  IMAD R4, R4, UR4, RZ ;  /* 0x0000000404047c24 */ /* 0x000fc6000f8e02ff */
[----:B------:R-:W-:Y:S01]  /*f4c0*/  SHF.R.S32.HI R0, RZ, 0x1f, R7 ;  /* 0x0000001fff007819 */ /* 0x000fe20000011407 */
[----:B------:R-:W-:Y:S01]  /*f4d0*/  IMAD R4, R9, UR5, R4 ;  /* 0x0000000509047c24 */ /* 0x000fe2000f8e0204 */
[----:B------:R-:W-:Y:S01]  /*f4e0*/  SHF.R.S32.HI R9, RZ, 0x1f, R5 ;  /* 0x0000001fff097819 */ /* 0x000fe20000011405 */
[----:B------:R-:W-:Y:S02]  /*f4f0*/  ULDC.64 UR4, c[0x0][0xbc8] ;  /* 0x0002f20000047ab9 */ /* 0x000fe40000000a00 */
[----:B------:R-:W-:Y:S01]  /*f500*/  IMAD R0, R0, UR4, RZ ;  /* 0x0000000400007c24 */ /* 0x000fe2000f8e02ff */
[----:B------:R-:W-:-:S03]  /*f510*/  IADD3.X R3, R9, R3, R4, P0, !PT ;  /* 0x0000000309037210 */ /* 0x000fc600007fe404 */
[C---:B------:R-:W-:Y:S02]  /*f520*/  IMAD R5, R7.reuse, UR5, R0 ;  /* 0x0000000507057c24 */ /* 0x040fe4000f8e0200 */
[----:B------:R-:W-:Y:S01]  /*f530*/  IMAD.WIDE.U32 R2, R7, UR4, R2 ;  /* 0x0000000407027c25 */ /* 0x000fe2000f8e0002 */
[----:B------:R-:W-:-:S03]  /*f540*/  ULDC.64 UR4, c[0x0][0xba8] ;  /* 0x0002ea0000047ab9 */ /* 0x000fc60000000a00 */
[----:B------:R-:W-:Y:S01]  /*f550*/  IMAD.IADD R3, R3, 0x1, R5 ;  /* 0x0000000103037824 */ /* 0x000fe200078e0205 */
[----:B------:R-:W-:-:S04]  /*f560*/  LEA R4, P0, R2, UR4, 0x2 ;  /* 0x0000000402047c11 */ /* 0x000fc8000f8010ff */
[----:B------:R-:W-:Y:S01]  /*f570*/  LEA.HI.X R5, R2, UR5, R3, 0x2, P0 ;  /* 0x0000000502057c11 */ /* 0x000fe200080f1403 */
[----:B------:R-:W-:-:S05]  /*f580*/  IMAD.MOV.U32 R3, RZ, RZ, -0x800000 ;  /* 0xff800000ff037424 */ /* 0x000fca00078e00ff */
[----:B------:R1:W-:Y:S01]  /*f590*/  STG.E desc[UR44][R4.64], R3 ;  /* 0x0000000304007986 */ /* 0x0003e2000c10192c */
[----:B------:R-:W-:Y:S05]  /*f5a0*/  BRA `(.L_x_948) ;  /* 0x0000003c00107947 */ /* 0x000fea0003800000 */
.L_x_946:
[----:B------:R-:W-:-:S08]  /*f5b0*/  NOP ;  /* 0x0000000000007918 */ /* 0x000fd00000000000 */
[----:B------:R-:W0:-:S00]  /*f5c0*/  USETMAXREG.DEALLOC.CTAPOOL 0x18 ;  /* 0x00000018000079c8 */ /* 0x000e0000080e0500 */
        /* <DEDUP_REMOVED lines=16> */
.L_x_1034:
[----:B------:R-:W-:Y:S01]  /*f6d0*/  ULDC UR8, c[0x0][0xc50] ;  /* 0x0003140000087ab9 */ /* 0x000fe20000000800 */
[----:B------:R-:W-:Y:S01]  /*f6e0*/  UMOV UR36, UR7 ;  /* 0x0000000700247c82 */ /* 0x000fe20008000000 */
[----:B------:R-:W-:-:S11]  /*f6f0*/  UISETP.NE.AND UP0, UPT, UR8, 0x1, UPT ;  /* 0x000000010800788c */ /* 0x000fd6000bf05270 */
[----:B------:R-:W-:Y:S01]  /*f700*/  @UP0 ULDC UR4, c[0x0][0xc54] ;  /* 0x0003150000040ab9 */ /* 0x000fe20000000800 */
[----:B------:R-:W-:Y:S01]  /*f710*/  @UP0 ULDC UR6, c[0x0][0xc58] ;  /* 0x0003160000060ab9 */ /* 0x000fe20000000800 */
[----:B------:R-:W-:-:S04]  /*f720*/  UIMAD.WIDE.U32 UR4, UR7, UR4, URZ ;  /* 0x00000004070472a5 */ /* 0x000fc8000f8e003f */
[----:B------:R-:W-:-:S12]  /*f730*/  @UP0 USHF.R.U32.HI UR36, URZ, UR6, UR5 ;  /* 0x000000063f240299 */ /* 0x000fd80008011605 */
.L_x_1035:
[----:B------:R-:W-:Y:S01]  /*f740*/  ISETP.GE.AND P0, PT, R18, RZ, PT ;  /* 0x000000ff1200720c */ /* 0x000fe20003f06270 */
[----:B------:R-:W-:Y:S01]  /*f750*/  UIADD3 UR6, -UR36, URZ, URZ ;  /* 0x0000003f24067290 */ /* 0x000fe2000fffe13f */
[----:B------:R-:W-:Y:S02]  /*f760*/  IMAD.MOV.U32 R20, RZ, RZ, 0x1 ;  /* 0x00000001ff147424 */ /* 0x000fe400078e00ff */
[----:B------:R-:W-:Y:S01]  /*f770*/  IMAD.MOV.U32 R0, RZ, RZ, RZ ;  /* 0x000000ffff007224 */ /* 0x000fe200078e00ff */
[----:B------:R-:W-:Y:S01]  /*f780*/  UIMAD UR6, UR8, UR6, UR7 ;  /* 0x00000006080672a4 */ /* 0x000fe2000f8e0207 */
[----:B------:R-:W-:-:S07]  /*f790*/  IMAD.MOV.U32 R2, RZ, RZ, 0x1 ;  /* 0x00000001ff027424 */ /* 0x000fce00078e00ff */
[----:B------:R-:W-:Y:S05]  /*f7a0*/  @!P0 BRA `(.L_x_1036) ;  /* 0x0000003400c48947 */ /* 0x000fea0003800000 */
[----:B------:R-:W0:Y:S01]  /*f7b0*/  S2UR UR40, SR_CTAID.X ;  /* 0x00000000002879c3 */ /* 0x000e220000002500 */
[----:B------:R-:W-:Y:S01]  /*f7c0*/  ULDC.64 UR4, c[0x0][0x418] ;  /* 0x0001060000047ab9 */ /* 0x000fe20000000a00 */
[----:B------:R-:W-:Y:S01]  /*f7d0*/  ULDC UR7, c[0x0][0x448] ;  /* 0x0001120000077ab9 */ /* 0x000fe20000000800 */
[----:B------:R-:W-:Y:S02]  /*f7e0*/  UISETP.NE.U32.AND UP0, UPT, UR4, URZ, UPT ;  /* 0x0000003f0400728c */ /* 0x000fe4000bf05070 */
[----:B------:R-:W-:Y:S02]  /*f7f0*/  UISETP.NE.AND UP1, UPT, UR7, 0x1, UPT ;  /* 0x000000010700788c */ /* 0x000fe4000bf25270 */
[----:B------:R-:W-:Y:S01]  /*f800*/  UISETP.NE.AND.EX UP0, UPT, UR5, URZ, UPT, UP0 ;  /* 0x0000003f0500728c */ /* 0x000fe2000bf05300 */
[----:B------:R-:W-:Y:S01]  /*f810*/  ULDC UR4, c[0x0][0x424] ;  /* 0x0001090000047ab9 */ /* 0x000fe20000000800 */
[----:B------:R-:W-:Y:S02]  /*f820*/  ULDC UR12, c[0x0][0x288] ;  /* 0x0000a200000c7ab9 */ /* 0x000fe40000000800 */
[----:B------:R-:W-:-:S02]  /*f830*/  USEL UR11, UR4, 0x1, UP0 ;  /* 0x00000001040b7887 */ /* 0x000fc40008000000 */
[----:B------:R-:W-:Y:S01]  /*f840*/  UIADD3 UR10, -UR12, 0x1, URZ ;  /* 0x000000010c0a7890 */ /* 0x000fe2000fffe13f */
[----:B------:R-:W-:Y:S02]  /*f850*/  ULDC.64 UR4, c[0x0][0x9e0] ;  /* 0x0002780000047ab9 */ /* 0x000fe40000000a00 */
[----:B------:R-:W-:Y:S01]  /*f860*/  @UP1 ULDC UR8, c[0x0][0x44c] ;  /* 0x0001130000081ab9 */ /* 0x000fe20000000800 */
[----:B------:R-:W-:Y:S01]  /*f870*/  UISETP.GE.AND UP0, UPT, UR5, 0x1, UPT ;  /* 0x000000010500788c */ /* 0x000fe2000bf06270 */
[----:B------:R-:W-:Y:S01]  /*f880*/  ULDC UR13, c[0x0][0x2f0] ;  /* 0x0000bc00000d7ab9 */ /* 0x000fe20000000800 */
[----:B------:R-:W-:Y:S01]  /*f890*/  @UP1 ULDC UR14, c[0x0][0x450] ;  /* 0x00011400000e1ab9 */ /* 0x000fe20000000800 */
[----:B------:R-:W-:-:S03]  /*f8a0*/  UIMAD UR10, UR11, UR13, UR10 ;  /* 0x0000000d0b0a72a4 */ /* 0x000fc6000f8e020a */
[----:B------:R-:W-:Y:S01]  /*f8b0*/  PLOP3.LUT P1, PT, PT, PT, UP0, 0x80, 0x0 ;  /* 0x000000000000781c */ /* 0x000fe20003f2f008 */
[----:B0-----:R-:W-:-:S04]  /*f8c0*/  USHF.L.U32 UR40, UR40, 0x7, URZ ;  /* 0x0000000728287899 */ /* 0x001fc8000800063f */
[----:B------:R-:W-:-:S04]  /*f8d0*/  UIADD3 UR7, UR40, 0x7f, URZ ;  /* 0x0000007f28077890 */ /* 0x000fc8000fffe03f */
[----:B------:R-:W-:-:S04]  /*f8e0*/  UIMAD.WIDE.U32 UR8, UR7, UR8, URZ ;  /* 0x00000008070872a5 */ /* 0x000fc8000f8e003f */
[----:B------:R-:W-:-:S04]  /*f8f0*/  @UP1 USHF.R.U32.HI UR7, URZ, UR14, UR9 ;  /* 0x0000000e3f071299 */ /* 0x000fc80008011609 */
[----:B------:R-:W-:-:S04]  /*f900*/  UIADD3 UR8, UR10, UR7, URZ ;  /* 0x000000070a087290 */ /* 0x000fc8000fffe03f */
[----:B------:R-:W-:Y:S01]  /*f910*/  UIADD3 UR4, UR8, UR4, URZ ;  /* 0x0000000408047290 */ /* 0x000fe2000fffe03f */
[----:B------:R-:W-:Y:S11]  /*f920*/  @!P1 BRA `(.L_x_1037) ;  /* 0x0000000000449947 */ /* 0x000ff60003800000 */
        /* <DEDUP_REMOVED lines=10> */
.L_x_1038:
[----:B------:R-:W-:-:S11]  /*f9d0*/  UISETP.NE.AND UP0, UPT, UR5, 0x1, UPT ;  /* 0x000000010500788c */ /* 0x000fd6000bf05270 */
[----:B------:R-:W-:Y:S02]  /*f9e0*/  @UP0 ULDC.64 UR14, c[0x0][0x9e8] ;  /* 0x00027a00000e0ab9 */ /* 0x000fe40000000a00 */
[----:B------:R-:W-:-:S04]  /*f9f0*/  UIMAD.WIDE.U32 UR8, UR7, UR14, URZ ;  /* 0x0000000e070872a5 */ /* 0x000fc8000f8e003f */
[----:B------:R-:W-:-:S12]  /*fa00*/  @UP0 USHF.R.U32.HI UR7, URZ, UR15, UR9 ;  /* 0x0000000f3f070299 */ /* 0x000fd80008011609 */
.L_x_1039:
[----:B------:R-:W-:-:S04]  /*fa10*/  UIMAD UR7, UR7, UR5, UR5 ;  /* 0x00000005070772a4 */ /* 0x000fc8000f8e0205 */
[----:B------:R-:W-:-:S04]  /*fa20*/  UISETP.LT.AND UP0, UPT, UR4, UR7, UPT ;  /* 0x000000070400728c */ /* 0x000fc8000bf01270 */
[----:B------:R-:W-:-:S12]  /*fa30*/  USEL UR4, UR4, UR7, UP0 ;  /* 0x0000000704047287 */ /* 0x000fd80008000000 */
.L_x_1037:
[----:B------:R-:W-:Y:S02]  /*fa40*/  UIMAD UR14, UR11, UR13, 0x3f ;  /* 0x0000003f0b0e74a4 */ /* 0x000fe4000f8e020d */
[----:B------:R-:W-:Y:S02]  /*fa50*/  UIADD3 UR4, UR4, 0x3f, URZ ;  /* 0x0000003f04047890 */ /* 0x000fe4000fffe03f */
[----:B------:R-:W-:Y:S02]  /*fa60*/  USHF.R.S32.HI UR15, URZ, 0x1f, UR14 ;  /* 0x0000001f3f0f7899 */ /* 0x000fe4000801140e */
[----:B------:R-:W-:Y:S01]  /*fa70*/  USHF.R.S32.HI UR7, URZ, 0x1f, UR4 ;  /* 0x0000001f3f077899 */ /* 0x000fe20008011404 */
[----:B------:R-:W-:Y:S01]  /*fa80*/  @UP1 ULDC UR8, c[0x0][0x44c] ;  /* 0x0001130000081ab9 */ /* 0x000fe20000000800 */
[----:B------:R-:W-:Y:S02]  /*fa90*/  ULEA.HI UR15, UR15, UR14, URZ, 0x6 ;  /* 0x0000000e0f0f7291 */ /* 0x000fe4000f8f303f */
[----:B------:R-:W-:-:S02]  /*faa0*/  ULEA.HI UR7, UR7, UR4, URZ, 0x6 ;  /* 0x0000000407077291 */ /* 0x000fc4000f8f303f */
[----:B------:R-:W-:Y:S01]  /*fab0*/  UIMAD.WIDE.U32 UR8, UR40, UR8, URZ ;  /* 0x00000008280872a5 */ /* 0x000fe2000f8e003f */
[----:B------:R-:W-:Y:S01]  /*fac0*/  @UP1 ULDC UR16, c[0x0][0x450] ;  /* 0x0001140000101ab9 */ /* 0x000fe20000000800 */
[----:B------:R-:W-:Y:S01]  /*fad0*/  UMOV UR10, UR40 ;  /* 0x00000028000a7c82 */ /* 0x000fe20008000000 */
[----:B------:R-:W-:Y:S02]  /*fae0*/  USHF.R.S32.HI UR15, URZ, 0x6, UR15 ;  /* 0x000000063f0f7899 */ /* 0x000fe4000801140f */
[----:B------:R-:W-:Y:S02]  /*faf0*/  USHF.R.S32.HI UR7, URZ, 0x6, UR7 ;  /* 0x000000063f077899 */ /* 0x000fe40008011407 */
[----:B------:R-:W-:Y:S02]  /*fb00*/  UIMAD UR4, UR11, UR13, -UR12 ;  /* 0x0000000d0b0472a4 */ /* 0x000fe4000f8e0a0c */
[----:B------:R-:W-:Y:S02]  /*fb10*/  @UP1 USHF.R.U32.HI UR10, URZ, UR16, UR9 ;  /* 0x000000103f0a1299 */ /* 0x000fe40008011609 */
[----:B------:R-:W-:-:S02]  /*fb20*/  UISETP.LT.AND UP0, UPT, UR15, UR7, UPT ;  /* 0x000000070f00728c */ /* 0x000fc4000bf01270 */
[----:B------:R-:W-:Y:S01]  /*fb30*/  UIADD3 UR4, UR4, UR10, URZ ;  /* 0x0000000a04047290 */ /* 0x000fe2000fffe03f */
[----:B------:R-:W-:Y:S01]  /*fb40*/  ULDC UR8, c[0x0][0x9dc] ;  /* 0x0002770000087ab9 */ /* 0x000fe20000000800 */
[----:B------:R-:W-:Y:S02]  /*fb50*/  USEL UR10, UR15, UR7, UP0 ;  /* 0x000000070f0a7287 */ /* 0x000fe40008000000 */
[----:B------:R-:W-:Y:S01]  /*fb60*/  UIADD3 UR7, UR4, -UR8, URZ ;  /* 0x8000000804077290 */ /* 0x000fe2000fffe03f */
[----:B------:R-:W-:Y:S11]  /*fb70*/  @!P1 BRA `(.L_x_1040) ;  /* 0x0000000000449947 */ /* 0x000ff60003800000 */
        /* <DEDUP_REMOVED lines=10> */
.L_x_1041:
[----:B------:R-:W-:-:S11]  /*fc20*/  UISETP.NE.AND UP0, UPT, UR5, 0x1, UPT ;  /* 0x000000010500788c */ /* 0x000fd6000bf05270 */
[----:B------:R-:W-:Y:S02]  /*fc30*/  @UP0 ULDC.64 UR12, c[0x0][0x9e8] ;  /* 0x00027a00000c0ab9 */ /* 0x000fe40000000a00 */
[----:B------:R-:W-:-:S04]  /*fc40*/  UIMAD.WIDE.U32 UR8, UR4, UR12, URZ ;  /* 0x0000000c040872a5 */ /* 0x000fc8000f8e003f */
[----:B------:R-:W-:-:S12]  /*fc50*/  @UP0 USHF.R.U32.HI UR4, URZ, UR13, UR9 ;  /* 0x0000000d3f040299 */ /* 0x000fd80008011609 */
.L_x_1042:
[----:B------:R-:W-:-:S04]  /*fc60*/  UIMAD UR4, UR4, UR5, URZ ;  /* 0x00000005040472a4 */ /* 0x000fc8000f8e023f */
[----:B------:R-:W-:-:S04]  /*fc70*/  UISETP.LT.AND UP0, UPT, UR7, UR4, UPT ;  /* 0x000000040700728c */ /* 0x000fc8000bf01270 */
[----:B------:R-:W-:-:S12]  /*fc80*/  USEL UR7, UR7, UR4, !UP0 ;  /* 0x0000000407077287 */ /* 0x000fd8000c000000 */
.L_x_1040:
[----:B------:R-:W-:Y:S02]  /*fc90*/  USHF.R.S32.HI UR4, URZ, 0x1f, UR7 ;  /* 0x0000001f3f047899 */ /* 0x000fe40008011407 */
[----:B------:R-:W-:Y:S02]  /*fca0*/  USHF.R.U32.HI UR12, URZ, 0x10, UR6 ;  /* 0x000000103f0c7899 */ /* 0x000fe40008011606 */
[----:B------:R-:W-:Y:S02]  /*fcb0*/  ULEA.HI UR4, UR4, UR7, URZ, 0x6 ;  /* 0x0000000704047291 */ /* 0x000fe4000f8f303f */
[----:B------:R-:W-:Y:S02]  /*fcc0*/  ULOP3.LUT UR41, UR6, 0xffff, URZ, 0xc0, !UPT ;  /* 0x0000ffff06297892 */ /* 0x000fe4000f8ec03f */
[----:B------:R-:W-:-:S04]  /*fcd0*/  USHF.R.S32.HI UR4, URZ, 0x6, UR4 ;  /* 0x000000063f047899 */ /* 0x000fc80008011404 */
[----:B------:R-:W-:-:S04]  /*fce0*/  UISETP.LT.AND UP0, UPT, URZ, UR4, UPT ;  /* 0x000000043f00728c */ /* 0x000fc8000bf01270 */
[----:B------:R-:W-:Y:S02]  /*fcf0*/  USEL UR11, URZ, UR4, !UP0 ;  /* 0x000000043f0b7287 */ /* 0x000fe4000c000000 */
[----:B------:R-:W-:Y:S02]  /*fd00*/  UISETP.NE.AND UP0, UPT, UR12, URZ, UPT ;  /* 0x0000003f0c00728c */ /* 0x000fe4000bf05270 */
[----:B------:R-:W-:Y:S01]  /*fd10*/  UISETP.GT.AND UP1, UPT, UR10, UR11, UPT ;  /* 0x0000000b0a00728c */ /* 0x000fe2000bf24270 */
[----:B------:R-:W-:-:S05]  /*fd20*/  UMOV UR4, URZ ;  /* 0x0000003f00047c82 */ /* 0x000fca0008000000 */
[----:B------:R-:W-:-:S03]  /*fd30*/  PLOP3.LUT P0, PT, PT, PT, UP1, 0x80, 0x0 ;  /* 0x000000000000781c */ /* 0x000fc60003f0f018 */
[----:B------:R-:W-:-:S10]  /*fd40*/  @!UP0 ULDC UR12, c[0x0][0x9f0] ;  /* 0x00027c00000c8ab9 */ /* 0x000fd40000000800 */
[----:B------:R-:W-:Y:S05]  /*fd50*/  @!P0 BRA `(.L_x_1043) ;  /* 0x0000000000808947 */ /* 0x000fea0003800000 */
[----:B------:R-:W-:Y:S01]  /*fd60*/  IMAD.U32 R3, RZ, RZ, UR12 ;  /* 0x0000000cff037e24 */ /* 0x000fe2000f8e00ff */
[----:B------:R-:W-:-:S04]  /*fd70*/  UIADD3 UR4, UR12, -0x1, UR10 ;  /* 0xffffffff0c047890 */ /* 0x000fc8000fffe00a */
[-C--:B------:R-:W-:Y:S01]  /*fd80*/  IABS R0, R3.reuse ;  /* 0x0000000300007213 */ /* 0x080fe20000000000 */
[----:B------:R-:W-:Y:S01]  /*fd90*/  UIADD3 UR6, -UR11, UR4, URZ ;  /* 0x000000040b067290 */ /* 0x000fe2000fffe13f */
[----:B------:R-:W-:Y:S02]  /*fda0*/  IABS R3, R3 ;  /* 0x0000000300037213 */ /* 0x000fe40000000000 */
[----:B------:R-:W-:Y:S01]  /*fdb0*/  R2UR UR13, R0 ;  /* 0x00000000000d72ca */ /* 0x000fe200000e0000 */
[----:B------:R-:W-:Y:S02]  /*fdc0*/  UMOV UR4, URZ ;  /* 0x0000003f00047c82 */ /* 0x000fe40008000000 */
[----:B------:R-:W-:-:S05]  /*fdd0*/  IMAD.MOV R3, RZ, RZ, -R3 ;  /* 0x000000ffff037224 */ /* 0x000fca00078e0a03 */
[----:B------:R-:W-:-:S05]  /*fde0*/  R2UR UR9, R3 ;  /* 0x00000000030972ca */ /* 0x000fca00000e0000 */
[----:B------:R-:W0:Y:S08]  /*fdf0*/  I2F.RP R0, UR13 ;  /* 0x0000000d00007d06 */ /* 0x000e300008209400 */
[----:B0-----:R-:W0:Y:S02]  /*fe00*/  MUFU.RCP R0, R0 ;  /* 0x0000000000007308 */ /* 0x001e240000001000 */
[----:B0-----:R-:W-:Y:S01]  /*fe10*/  VIADD R2, R0, 0xffffffe ;  /* 0x0ffffffe00027836 */ /* 0x001fe20000000000 */
[----:B------:R-:W-:Y:S01]  /*fe20*/  IABS R0, UR6 ;  /* 0x0000000600007c13 */ /* 0x000fe20008000000 */
[----:B------:R-:W-:-:S03]  /*fe30*/  ULOP3.LUT UR6, UR6, UR12, URZ, 0x3c, !UPT ;  /* 0x0000000c06067292 */ /* 0x000fc6000f8e3c3f */
[----:B------:R-:W-:Y:S01]  /*fe40*/  R2UR UR8, R0 ;  /* 0x00000000000872ca */ /* 0x000fe200000e0000 */
[----:B------:R-:W0:Y:S02]  /*fe50*/  F2I.FTZ.U32.TRUNC.NTZ R2, R2 ;  /* 0x0000000200027305 */ /* 0x000e24000021f000 */
[----:B0-----:R-:W-:-:S13]  /*fe60*/  R2UR UR5, R2 ;  /* 0x00000000020572ca */ /* 0x001fda00000e0000 */
[----:B------:R-:W-:-:S04]  /*fe70*/  UIADD3 UR7, URZ, -UR5, URZ ;  /* 0x800000053f077290 */ /* 0x000fc8000fffe03f */
[----:B------:R-:W-:-:S04]  /*fe80*/  UIMAD UR7, UR7, UR13, URZ ;  /* 0x0000000d070772a4 */ /* 0x000fc8000f8e023f */
[----:B------:R-:W-:-:S04]  /*fe90*/  UIMAD.WIDE.U32 UR4, UR5, UR7, UR4 ;  /* 0x00000007050472a5 */ /* 0x000fc8000f8e0004 */
[----:B------:R-:W-:-:S04]  /*fea0*/  UIMAD.WIDE.U32 UR4, UR5, UR8, URZ ;  /* 0x00000008050472a5 */ /* 0x000fc8000f8e003f */
        /* <DEDUP_REMOVED lines=11> */
.L_x_1043:
[----:B------:R-:W-:Y:S01]  /*ff60*/  UIMAD UR41, UR41, UR4, UR11 ;  /* 0x00000004292972a4 */ /* 0x000fe2000f8e020b */
[----:B------:R-:W-:Y:S02]  /*ff70*/  IMAD.U32 R17, RZ, RZ, UR10 ;  /* 0x0000000aff117e24 */ /* 0x000fe4000f8e00ff */
[----:B------:R-:W-:Y:S02]  /*ff80*/  IMAD.MOV.U32 R20, RZ, RZ, 0x1 ;  /* 0x00000001ff147424 */ /* 0x000fe400078e00ff */
[----:B------:R-:W-:Y:S02]  /*ff90*/  IMAD.MOV.U32 R2, RZ, RZ, 0x1 ;  /* 0x00000001ff027424 */ /* 0x000fe400078e00ff */
[----:B------:R-:W-:-:S05]  /*ffa0*/  IMAD.U32 R0, RZ, RZ, UR41 ;  /* 0x00000029ff007e24 */ /* 0x000fca000f8e00ff */
[----:B------:R-:W-:Y:S01]  /*ffb0*/  VIADDMNMX R17, R0, UR4, R17, PT ;  /* 0x0000000400117c46 */ /* 0x000fe2000b800111 */
[----:B------:R-:W-:-:S03]  /*ffc0*/  IMAD.MOV.U32 R0, RZ, RZ, RZ ;  /* 0x000000ffff007224 */ /* 0x000fc600078e00ff */
[----:B------:R-:W-:-:S13]  /*ffd0*/  ISETP.GT.AND P0, PT, R17, UR41, PT ;  /* 0x0000002911007c0c */ /* 0x000fda000bf04270 */
        /* <DEDUP_REMOVED lines=24> */
.L_x_1044:
        /* <DEDUP_REMOVED lines=20> */
.L_x_1045:
        /* <DEDUP_REMOVED lines=20> */
.L_x_1046:
        /* <DEDUP_REMOVED lines=18> */
.L_x_1047:
[----:B------:R-:W0:Y:S01]  /*10500*/  LDC.64 R2, c[0x0][0x9f8] ;  /* 0x00027e00ff027b82 */ /* 0x000e220000000a00 */
[----:B------:R-:W-:Y:S01]  /*10510*/  IMAD.MOV.U32 R9, RZ, RZ, R18 ;  /* 0x000000ffff097224 */ /* 0x000fe200078e0012 */
[----:B0-----:R-:W-:-:S04]  /*10520*/  ISETP.NE.U32.AND P0, PT, R2, RZ, PT ;  /* 0x000000ff0200720c */ /* 0x001fc80003f05070 */
[----:B------:R-:W-:-:S13]  /*10530*/  ISETP.NE.AND.EX P0, PT, R3, RZ, PT, P0 ;  /* 0x000000ff0300720c */ /* 0x000fda0003f05300 */
[----:B------:R-:W0:Y:S02]  /*10540*/  @P0 LDC.64 R2, c[0x0][0x9f8] ;  /* 0x00027e00ff020b82 */ /* 0x000e240000000a00 */
[----:B0-----:R-:W-:-:S05]  /*10550*/  @P0 IMAD.WIDE R2, R18, 0x4, R2 ;  /* 0x0000000412020825 */ /* 0x001fca00078e0202 */
[----:B------:R0:W2:Y:S01]  /*10560*/  @P0 LDG.E R9, desc[UR44][R2.64] ;  /* 0x0000002c02090981 */ /* 0x0000a2000c1e1900 */
[C---:B------:R-:W-:Y:S01]  /*10570*/  IMAD.SHL.U32 R0, R19.reuse, 0x40, RZ ;  /* 0x0000004013007824 */ /* 0x040fe200078e00ff */
[C---:B------:R-:W-:Y:S01]  /*10580*/  LOP3.LUT R8, R19.reuse, 0x7f, RZ, 0xc0, !PT ;  /* 0x0000007f13087812 */ /* 0x040fe200078ec0ff */
[C---:B------:R-:W-:Y:S01]  /*10590*/  IMAD.SHL.U32 R5, R19.reuse, 0x8, RZ ;  /* 0x0000000813057824 */ /* 0x040fe200078e00ff */
[C---:B------:R-:W-:Y:S01]  /*105a0*/  LOP3.LUT P1, RZ, R19.reuse, 0x4, RZ, 0xc0, !PT ;  /* 0x0000000413ff7812 */ /* 0x040fe2000782c0ff */
[----:B------:R-:W-:Y:S01]  /*105b0*/  IMAD.SHL.U32 R18, R19, 0x10, RZ ;  /* 0x0000001013127824 */ /* 0x000fe200078e00ff */
[----:B------:R-:W-:Y:S01]  /*105c0*/  LOP3.LUT R4, R0, 0x180, RZ, 0xc0, !PT ;  /* 0x0000018000047812 */ /* 0x000fe200078ec0ff */
[----:B------:R-:W-:-:S03]  /*105d0*/  UMOV UR4, 0xffffffff ;  /* 0xffffffff00047882 */ /* 0x000fc60000000000 */
[----:B------:R-:W-:Y:S01]  /*105e0*/  LOP3.LUT R4, R4, 0x10, R19, 0xf8, !PT ;  /* 0x0000001004047812 */ /* 0x000fe200078ef813 */
[----:B0-----:R-:W0:Y:S01]  /*105f0*/  LDC.64 R2, c[0x0][0x418] ;  /* 0x00010600ff027b82 */ /* 0x001e220000000a00 */
[----:B------:R-:W-:Y:S02]  /*10600*/  LOP3.LUT R18, R18, 0x70, RZ, 0xc0, !PT ;  /* 0x0000007012127812 */ /* 0x000fe400078ec0ff */
[----:B------:R-:W-:Y:S02]  /*10610*/  LOP3.LUT R7, R4, 0x30, R5, 0x78, !PT ;  /* 0x0000003004077812 */ /* 0x000fe400078e7805 */
[----:B------:R-:W-:Y:S02]  /*10620*/  SHF.R.U32.HI R5, RZ, 0x5, R8 ;  /* 0x00000005ff057819 */ /* 0x000fe40000011608 */
[C---:B------:R-:W-:Y:S02]  /*10630*/  LOP3.LUT R4, R0.reuse, 0x40, RZ, 0xc0, !PT ;  /* 0x0000004000047812 */ /* 0x040fe400078ec0ff */
[----:B------:R-:W-:-:S03]  /*10640*/  LOP3.LUT R0, R0, 0x200, RZ, 0xc0, !PT ;  /* 0x0000020000007812 */ /* 0x000fc600078ec0ff */
[----:B------:R-:W-:-:S05]  /*10650*/  IMAD R4, R5, 0x400, R4 ;  /* 0x0000040005047824 */ /* 0x000fca00078e0204 */
[----:B------:R-:W-:Y:S01]  /*10660*/  IADD3 R4, R7, R4, R0 ;  /* 0x0000000407047210 */ /* 0x000fe20007ffe000 */
[----:B------:R-:W-:-:S04]  /*10670*/  IMAD.SHL.U32 R0, R19, 0x80, RZ ;  /* 0x0000008013007824 */ /* 0x000fc800078e00ff */
[----:B------:R1:W-:Y:S01]  /*10680*/  STL [R1+0x10], R4 ;  /* 0x0000100401007387 */ /* 0x0003e20000100800 */
[----:B0-----:R-:W-:-:S04]  /*10690*/  ISETP.NE.U32.AND P0, PT, R2, RZ, PT ;  /* 0x000000ff0200720c */ /* 0x001fc80003f05070 */
[----:B------:R-:W-:Y:S02]  /*106a0*/  ISETP.NE.AND.EX P2, PT, R3, RZ, PT, P0 ;  /* 0x000000ff0300720c */ /* 0x000fe40003f45300 */
[----:B-1----:R-:W-:-:S05]  /*106b0*/  LOP3.LUT R4, R0, 0x380, RZ, 0xc0, !PT ;  /* 0x0000038000047812 */ /* 0x002fca00078ec0ff */
[----:B------:R-:W-:Y:S02]  /*106c0*/  IMAD R5, R5, 0x10, R4 ;  /* 0x0000001005057824 */ /* 0x000fe400078e0204 */
[----:B------:R-:W-:-:S03]  /*106d0*/  IMAD.MOV.U32 R4, RZ, RZ, 0x20 ;  /* 0x00000020ff047424 */ /* 0x000fc600078e00ff */
[----:B------:R-:W-:-:S04]  /*106e0*/  LOP3.LUT R5, R5, R18, RZ, 0x3c, !PT ;  /* 0x0000001205057212 */ /* 0x000fc800078e3cff */
[----:B------:R-:W-:Y:S02]  /*106f0*/  LOP3.LUT R0, R5, 0xc00, R0, 0xf8, !PT ;  /* 0x00000c0005007812 */ /* 0x000fe400078ef800 */
[----:B------:R-:W-:-:S03]  /*10700*/  P2R R5, PR, RZ, 0x4 ;  /* 0x00000004ff057803 */ /* 0x000fc60000000000 */
[----:B------:R0:W-:Y:S02]  /*10710*/  STL [R1+0x8], R0 ;  /* 0x0000080001007387 */ /* 0x0001e40000100800 */
[----:B0-----:R-:W-:-:S05]  /*10720*/  IMAD.MOV.U32 R0, RZ, RZ, 0x40 ;  /* 0x00000040ff007424 */ /* 0x001fca00078e00ff */
[----:B------:R-:W-:Y:S02]  /*10730*/  SEL R6, R0, 0xffffffc0, !P1 ;  /* 0xffffffc000067807 */ /* 0x000fe40004800000 */
[----:B------:R-:W-:Y:S02]  /*10740*/  SHF.R.U32.HI R6, RZ, 0x5, R19 ;  /* 0x00000005ff067819 */ /* 0x000fe40000011613 */
[----:B------:R-:W-:Y:S02]  /*10750*/  SEL R0, R4, 0xffffffe0, !P1 ;  /* 0xffffffe004007807 */ /* 0x000fe40004800000 */
[----:B------:R-:W-:Y:S02]  /*10760*/  LOP3.LUT R6, R6, 0x3, RZ, 0xc0, !PT ;  /* 0x0000000306067812 */ /* 0x000fe400078ec0ff */
[----:B--2---:R-:W-:Y:S01]  /*10770*/  SHF.R.S32.HI R10, RZ, 0x1f, R9 ;  /* 0x0000001fff0a7819 */ /* 0x004fe20000011409 */
[----:B------:R0:W-:Y:S01]  /*10780*/  STL [R1], R9 ;  /* 0x0000000901007387 */ /* 0x0001e20000100800 */
[----:B------:R-:W-:-:S03]  /*10790*/  SEL R16, R9, RZ, !P2 ;  /* 0x000000ff09107207 */ /* 0x000fc60005000000 */
[----:B------:R0:W-:Y:S04]  /*107a0*/  STL [R1+0x14], R5 ;  /* 0x0000140501007387 */ /* 0x0001e80000100800 */
[----:B------:R0:W-:Y:S01]  /*107b0*/  STL [R1+0x4], R10 ;  /* 0x0000040a01007387 */ /* 0x0001e20000100800 */
[----:B------:R-:W-:Y:S05]  /*107c0*/  BRA.DIV UR4, `(.L_x_1048) ;  /* 0x0000002e04687947 */ /* 0x000fea000b800000 */
[----:B------:R1:W2:Y:S02]  /*107d0*/  SHFL.IDX PT, R14, R6, RZ, 0x1f ;  /* 0x00001fff060e7589 */ /* 0x0002a400000e0000 */
.L_x_1101:
[----:B------:R-:W-:Y:S02]  /*107e0*/  PLOP3.LUT P1, PT, PT, PT, PT, 0x8, 0x0 ;  /* 0x000000000000781c */ /* 0x000fe40003f2e170 */
[----:B--2---:R-:W-:Y:S02]  /*107f0*/  ISETP.NE.AND P0, PT, R14, RZ, PT ;  /* 0x000000ff0e00720c */ /* 0x004fe40003f05270 */
[----:B------:R-:W-:-:S05]  /*10800*/  P2R R0, PR, RZ, 0x2 ;  /* 0x00000002ff007803 */ /* 0x000fca0000000000 */
[----:B------:R2:W-:Y:S06]  /*10810*/  STL [R1+0xc], R0 ;  /* 0x00000c0001007387 */ /* 0x0005ec0000100800 */
[----:B------:R-:W-:Y:S05]  /*10820*/  @P0 BRA `(.L_x_1049) ;  /* 0x0000000400500947 */ /* 0x000fea0003800000 */
[----:B------:R-:W-:Y:S01]  /*10830*/  UMOV UR4, 0xffffffff ;  /* 0xffffffff00047882 */ /* 0x000fe20000000000 */
[----:B--2---:R-:W-:Y:S02]  /*10840*/  VIADD R0, R17, 0xffffffff ;  /* 0xffffffff11007836 */ /* 0x004fe40000000000 */
[----:B------:R-:W-:Y:S05]  /*10850*/  BRA.DIV UR4, `(.L_x_1050) ;  /* 0x0000002e04647947 */ /* 0x000fea000b800000 */
[----:B------:R-:W-:-:S13]  /*10860*/  ELECT P6, URZ, PT ;  /* 0x00000000003f782f */ /* 0x000fda00038c0000 */
.L_x_1104:
[----:B------:R-:W-:Y:S05]  /*10870*/  @!P6 BRA `(.L_x_1049) ;  /* 0x00000004003ce947 */ /* 0x000fea0003800000 */
[----:B------:R-:W-:Y:S01]  /*10880*/  IMAD.MOV.U32 R16, RZ, RZ, R9 ;  /* 0x000000ffff107224 */ /* 0x000fe200078e0009 */
[----:B------:R-:W-:Y:S06]  /*10890*/  @!P2 BRA `(.L_x_1051) ;  /* 0x000000000044a947 */ /* 0x000fec0003800000 */
[----:B------:R-:W2:Y:S01]  /*108a0*/  LDC R7, c[0x0][0x43c] ;  /* 0x00010f00ff077b82 */ /* 0x000ea20000000800 */
[----:B------:R-:W-:Y:S01]  /*108b0*/  ULDC.64 UR4, c[0x0][0x428] ;  /* 0x00010a0000047ab9 */ /* 0x000fe20000000a00 */
[----:B--2---:R-:W-:-:S13]  /*108c0*/  ISETP.NE.AND P0, PT, R7, 0x1, PT ;  /* 0x000000010700780c */ /* 0x004fda0003f05270 */
[----:B0-----:R-:W1:Y:S02]  /*108d0*/  @P0 LDC.64 R4, c[0x0][0x440] ;  /* 0x00011000ff040b82 */ /* 0x001e640000000a00 */
[----:B-1----:R-:W-:-:S04]  /*108e0*/  @P0 IMAD.HI.U32 R6, R0, R4, RZ ;  /* 0x0000000400060227 */ /* 0x002fc800078e00ff */
        /* <DEDUP_REMOVED lines=12> */
.L_x_1051:
[----:B--2---:R-:W-:Y:S01]  /*109b0*/  IMAD.MOV.U32 R2, RZ, RZ, 0x1 ;  /* 0x00000001ff027424 */ /* 0x004fe200078e00ff */
[----:B------:R-:W-:-:S04]  /*109c0*/  ISETP.NE.AND P1, PT, R8, RZ, PT ;  /* 0x000000ff0800720c */ /* 0x000fc80003f25270 */
[----:B------:R-:W-:-:S04]  /*109d0*/  SHF.L.U32 R2, R2, 0x1f, RZ ;  /* 0x0000001f02027819 */ /* 0x000fc800000006ff */
[----:B------:R-:W2:Y:S02]  /*109e0*/  SYNCS.PHASECHK.TRANS64.TRYWAIT P0, [UR39+0x20880], R2 ;  /* 0x02088002ff0075a7 */ /* 0x000ea40008000167 */
[----:B--2---:R-:W-:Y:S05]  /*109f0*/  @!P0 BRA `(.L_x_1052) ;  /* 0x0000002c001c8947 */ /* 0x004fea0003800000 */
.L_x_1105:
[----:B------:R-:W-:Y:S05]  /*10a00*/  @P1 BRA `(.L_x_1053) ;  /* 0x0000000000141947 */ /* 0x000fea0003800000 */
[----:B------:R-:W-:Y:S01]  /*10a10*/  LOP3.LUT P0, RZ, R19, 0x1f, RZ, 0xc0, !PT ;  /* 0x0000001f13ff7812 */ /* 0x000fe2000780c0ff */
[----:B--2---:R-:W-:-:S04]  /*10a20*/  IMAD.MOV.U32 R3, RZ, RZ, 0x4000 ;  /* 0x00004000ff037424 */ /* 0x004fc800078e00ff */
[----:B------:R3:W-:Y:S08]  /*10a30*/  SYNCS.ARRIVE.TRANS64 RZ, [UR39+0x20870], R3 ;  /* 0x02087003ffff79a7 */ /* 0x0007f00008000027 */
[----:B---3--:R-:W-:Y:S05]  /*10a40*/  @!P0 BRA `(.L_x_1053) ;  /* 0x0000000000048947 */ /* 0x008fea0003800000 */
[----:B------:R-:W-:Y:S01]  /*10a50*/  BPT.TRAP 0x1 ;  /* 0x000000040000795c */ /* 0x000fe20000300000 */
.L_x_1053:
        /* <DEDUP_REMOVED lines=19> */
[----:B------:R-:W4:Y:S02]  /*10b90*/  SYNCS.PHASECHK.TRANS64.TRYWAIT P0, [UR39+0x20840], R2 ;  /* 0x02084002ff0075a7 */ /* 0x000f240008000167 */
[----:B---34-:R-:W-:Y:S05]  /*10ba0*/  @!P0 BRA `(.L_x_1054) ;  /* 0x0000002800c88947 */ /* 0x018fea0003800000 */
.L_x_1106:
[----:B------:R-:W-:Y:S05]  /*10bb0*/  @P1 BRA `(.L_x_1055) ;  /* 0x0000000000141947 */ /* 0x000fea0003800000 */
[----:B------:R-:W-:Y:S01]  /*10bc0*/  LOP3.LUT P0, RZ, R19, 0x1f, RZ, 0xc0, !PT ;  /* 0x0000001f13ff7812 */ /* 0x000fe2000780c0ff */
[----:B--2---:R-:W-:-:S04]  /*10bd0*/  IMAD.MOV.U32 R2, RZ, RZ, 0x4000 ;  /* 0x00004000ff027424 */ /* 0x004fc800078e00ff */
[----:B------:R3:W-:Y:S08]  /*10be0*/  SYNCS.ARRIVE.TRANS64 RZ, [UR39+0x20830], R2 ;  /* 0x02083002ffff79a7 */ /* 0x0007f00008000027 */
[----:B---3--:R-:W-:Y:S05]  /*10bf0*/  @!P0 BRA `(.L_x_1055) ;  /* 0x0000000000048947 */ /* 0x008fea0003800000 */
[----:B------:R-:W-:Y:S01]  /*10c00*/  BPT.TRAP 0x1 ;  /* 0x000000040000795c */ /* 0x000fe20000300000 */
.L_x_1055:
[----:B------:R-:W-:Y:S01]  /*10c10*/  ULDC.64 UR4, c[0x0][0x198] ;  /* 0x0000660000047ab9 */ /* 0x000fe20000000a00 */
[----:B------:R-:W-:Y:S01]  /*10c20*/  R2UR UR11, R0 ;  /* 0x00000000000b72ca */ /* 0x000fe200000e0000 */
[----:B------:R-:W-:Y:S01]  /*10c30*/  UIADD3 UR4, UP0, UR4, 0x370, URZ ;  /* 0x0000037004047890 */ /* 0x000fe2000ff1e03f */
[----:B------:R-:W-:Y:S01]  /*10c40*/  R2UR UR13, R16 ;  /* 0x00000000100d72ca */ /* 0x000fe200000e0000 */
[----:B------:R-:W-:Y:S01]  /*10c50*/  UIADD3 UR8, UR39, 0x18400, URZ ;  /* 0x0001840027087890 */ /* 0x000fe2000fffe03f */
[----:B------:R-:W-:Y:S01]  /*10c60*/  PLOP3.LUT P0, PT, PT, PT, PT, 0x80, 0x0 ;  /* 0x000000000000781c */ /* 0x000fe20003f0f070 */
[----:B------:R-:W-:Y:S02]  /*10c70*/  UIADD3 UR9, UR39, 0x20830, URZ ;  /* 0x0002083027097890 */ /* 0x000fe4000fffe03f */
[----:B------:R-:W-:Y:S01]  /*10c80*/  UIADD3.X UR5, URZ, UR5, URZ, UP0, !UPT ;  /* 0x000000053f057290 */ /* 0x000fe200087fe43f */
[----:B------:R-:W-:Y:S01]  /*10c90*/  P2R R0, PR, RZ, 0x1 ;  /* 0x00000001ff007803 */ /* 0x000fe20000000000 */
        /* <DEDUP_REMOVED lines=11> */
[----:B------:R3:W-:Y:S01]  /*10d50*/  STL [R1+0xc], R0 ;  /* 0x00000c0001007387 */ /* 0x0007e20000100800 */
[----:B------:R-:W-:Y:S01]  /*10d60*/  NOP ;  /* 0x0000000000007918 */ /* 0x000fe20000000000 */
.L_x_1049:
[----:B------:R-:W-:Y:S05]  /*10d70*/  WARPSYNC.ALL ;  /* 0x0000000000007948 */ /* 0x000fea0003800000 */
[----:B---3--:R-:W-:Y:S01]  /*10d80*/  UIADD3 UR4, UR39, 0x10400, URZ ;  /* 0x0001040027047890 */ /* 0x008fe2000fffe03f */
[----:B------:R-:W-:Y:S03]  /*10d90*/  BAR.SYNC.DEFER_BLOCKING 0x8, 0x180 ;  /* 0x0206000000007b1d */ /* 0x000fe60000010000 */
[----:B------:R-:W-:-:S06]  /*10da0*/  ULOP3.LUT UP0, URZ, UR4, 0x3ff, URZ, 0xc0, !UPT ;  /* 0x000003ff043f7892 */ /* 0x000fcc000f80c03f */
[----:B------:R-:W-:-:S13]  /*10db0*/  PLOP3.LUT P0, PT, PT, PT, UP0, 0x80, 0x0 ;  /* 0x000000000000781c */ /* 0x000fda0003f0f008 */
[----:B------:R-:W-:Y:S05]  /*10dc0*/  @!P0 BRA `(.L_x_1056) ;  /* 0x0000000000408947 */ /* 0x000fea0003800000 */
[----:B--2---:R-:W-:Y:S01]  /*10dd0*/  MOV R2, 0x0 ;  /* 0x0000000000027802 */ /* 0x004fe20000000f00 */
[----:B------:R-:W-:Y:S01]  /*10de0*/  ULDC.64 UR6, c[0x4][0xc0] ;  /* 0x0100300000067ab9 */ /* 0x000fe20000000a00 */
[----:B------:R-:W-:Y:S01]  /*10df0*/  ULDC.64 UR8, c[0x4][0xc8] ;  /* 0x0100320000087ab9 */ /* 0x000fe20000000a00 */
[----:B------:R-:W-:Y:S01]  /*10e00*/  ULDC.64 UR4, c[0x4][0x28] ;  /* 0x01000a0000047ab9 */ /* 0x000fe20000000a00 */
[----:B------:R-:W-:Y:S02]  /*10e10*/  IMAD.U32 R4, RZ, RZ, UR6 ;  /* 0x00000006ff047e24 */ /* 0x000fe4000f8e00ff */
[----:B------:R-:W2:Y:S01]  /*10e20*/  LDC.64 R2, c[0x4][R2] ;  /* 0x0100000002027b82 */ /* 0x000ea20000000a00 */
[----:B0-----:R-:W-:Y:S02]  /*10e30*/  IMAD.U32 R5, RZ, RZ, UR7 ;  /* 0x00000007ff057e24 */ /* 0x001fe4000f8e00ff */
[----:B-1----:R-:W-:Y:S02]  /*10e40*/  IMAD.U32 R6, RZ, RZ, UR8 ;  /* 0x00000008ff067e24 */ /* 0x002fe4000f8e00ff */
[----:B------:R-:W-:-:S02]  /*10e50*/  IMAD.U32 R7, RZ, RZ, UR9 ;  /* 0x00000009ff077e24 */ /* 0x000fc4000f8e00ff */
[----:B------:R-:W-:Y:S02]  /*10e60*/  IMAD.U32 R10, RZ, RZ, UR4 ;  /* 0x00000004ff0a7e24 */ /* 0x000fe4000f8e00ff */
[----:B------:R-:W-:Y:S02]  /*10e70*/  IMAD.U32 R11, RZ, RZ, UR5 ;  /* 0x00000005ff0b7e24 */ /* 0x000fe4000f8e00ff */
[----:B------:R-:W-:Y:S02]  /*10e80*/  IMAD.MOV.U32 R8, RZ, RZ, 0x70 ;  /* 0x00000070ff087424 */ /* 0x000fe400078e00ff */
[----:B------:R-:W-:Y:S02]  /*10e90*/  IMAD.MOV.U32 R12, RZ, RZ, 0x1 ;  /* 0x00000001ff0c7424 */ /* 0x000fe400078e00ff */
[----:B------:R-:W-:-:S07]  /*10ea0*/  IMAD.MOV.U32 R13, RZ, RZ, RZ ;  /* 0x000000ffff0d7224 */ /* 0x000fce00078e00ff */
[----:B------:R-:W-:-:S07]  /*10eb0*/  LEPC R20, `(.L_x_1056) ;  /* 0x000000001014794e */ /* 0x000fce0000000000 */
[----:B--2---:R-:W-:Y:S05]  /*10ec0*/  CALL.ABS.NOINC R2 ;  /* 0x0000000002007343 */ /* 0x004fea0003c00000 */
.L_x_1056:
[----:B------:R-:W3:Y:S01]  /*10ed0*/  S2R R4, SR_CTAID.Z ;  /* 0x0000000000047919 */ /* 0x000ee20000002700 */
[----:B------:R-:W4:Y:S01]  /*10ee0*/  LDC R8, c[0x0][0x448] ;  /* 0x00011200ff087b82 */ /* 0x000f220000000800 */
[----:B------:R-:W-:Y:S01]  /*10ef0*/  USHF.R.S32.HI UR4, URZ, 0x1f, UR36 ;  /* 0x0000001f3f047899 */ /* 0x000fe20008011424 */
[----:B0-----:R-:W-:Y:S01]  /*10f00*/  LOP3.LUT R9, R19, 0x7f, RZ, 0xc0, !PT ;  /* 0x0000007f13097812 */ /* 0x001fe200078ec0ff */
[----:B------:R-:W-:Y:S01]  /*10f10*/  ULDC.64 UR8, c[0x0][0x2d8] ;  /* 0x0000b60000087ab9 */ /* 0x000fe20000000a00 */
[----:B------:R-:W-:Y:S01]  /*10f20*/  SHF.R.U32.HI R7, RZ, 0x3, R19 ;  /* 0x00000003ff077819 */ /* 0x000fe20000011613 */
[----:B------:R-:W-:Y:S02]  /*10f30*/  UIMAD UR6, UR4, UR8, URZ ;  /* 0x00000008040672a4 */ /* 0x000fe4000f8e023f */
[----:B------:R-:W-:Y:S01]  /*10f40*/  UIMAD.WIDE.U32 UR4, UR36, UR8, URZ ;  /* 0x00000008240472a5 */ /* 0x000fe2000f8e003f */
[----:B--2---:R-:W0:Y:S01]  /*10f50*/  LDC.64 R2, c[0x0][0x2e0] ;  /* 0x0000b800ff027b82 */ /* 0x004e220000000a00 */
[----:B------:R-:W-:-:S04]  /*10f60*/  UIMAD UR6, UR36, UR9, UR6 ;  /* 0x00000009240672a4 */ /* 0x000fc8000f8e0206 */
[----:B------:R-:W-:Y:S01]  /*10f70*/  UIADD3 UR5, UR5, UR6, URZ ;  /* 0x0000000605057290 */ /* 0x000fe2000fffe03f */
[----:B----4-:R-:W-:Y:S02]  /*10f80*/  ISETP.NE.AND P0, PT, R8, 0x1, PT ;  /* 0x000000010800780c */ /* 0x010fe40003f05270 */
[----:B---3--:R-:W-:-:S05]  /*10f90*/  SHF.R.S32.HI R5, RZ, 0x1f, R4 ;  /* 0x0000001fff057819 */ /* 0x008fca0000011404 */
[----:B0-----:R-:W-:-:S06]  /*10fa0*/  IMAD R0, R5, R2, RZ ;  /* 0x0000000205007224 */ /* 0x001fcc00078e02ff */
[----:B-1----:R-:W0:Y:S01]  /*10fb0*/  @P0 LDC R6, c[0x0][0x44c] ;  /* 0x00011300ff060b82 */ /* 0x002e220000000800 */
[C---:B------:R-:W-:Y:S02]  /*10fc0*/  IMAD R5, R4.reuse, R3, R0 ;  /* 0x0000000304057224 */ /* 0x040fe400078e0200 */
[----:B------:R-:W-:Y:S01]  /*10fd0*/  IMAD.WIDE.U32 R2, R4, R2, UR4 ;  /* 0x0000000404027e25 */ /* 0x000fe2000f8e0002 */
[----:B------:R-:W-:-:S04]  /*10fe0*/  ULDC.64 UR4, c[0x0][0x2d0] ;  /* 0x0000b40000047ab9 */ /* 0x000fc80000000a00 */
[----:B------:R-:W1:Y:S01]  /*10ff0*/  @P0 LDC R0, c[0x0][0x450] ;  /* 0x00011400ff000b82 */ /* 0x000e620000000800 */
[----:B------:R-:W-:Y:S01]  /*11000*/  IMAD.IADD R3, R3, 0x1, R5 ;  /* 0x0000000103037824 */ /* 0x000fe200078e0205 */
[----:B------:R-:W-:-:S05]  /*11010*/  LEA.HI R5, R9, R18, RZ, 0x1d ;  /* 0x0000001209057211 */ /* 0x000fca00078fe8ff */
[----:B------:R-:W-:-:S04]  /*11020*/  VIADD R5, R5, UR40 ;  /* 0x0000002805057c36 */ /* 0x000fc80008000000 */
[----:B------:R-:W-:Y:S02]  /*11030*/  IMAD.MOV.U32 R4, RZ, RZ, R5 ;  /* 0x000000ffff047224 */ /* 0x000fe400078e0005 */
[----:B0-----:R-:W-:-:S05]  /*11040*/  @P0 IMAD.HI.U32 R6, R5, R6, RZ ;  /* 0x0000000605060227 */ /* 0x001fca00078e00ff */
[----:B-1----:R-:W-:-:S05]  /*11050*/  @P0 SHF.R.U32.HI R4, RZ, R0, R6 ;  /* 0x00000000ff040219 */ /* 0x002fca0000011606 */
        /* <DEDUP_REMOVED lines=13> */
[----:B------:R-:W-:Y:S01]  /*11130*/  IADD3 R0, P0, R2, UR4, RZ ;  /* 0x0000000402007c10 */ /* 0x000fe2000ff1e0ff */
[----:B------:R-:W-:Y:S01]  /*11140*/  IMAD.SHL.U32 R2, R7, 0x10, RZ ;  /* 0x0000001007027824 */ /* 0x000fe200078e00ff */
[----:B------:R-:W-:Y:S02]  /*11150*/  ULDC UR4, c[0x0][0x2b8] ;  /* 0x0000ae0000047ab9 */ /* 0x000fe40000000800 */
[----:B------:R-:W-:Y:S01]  /*11160*/  IADD3.X R5, R3, UR5, R5, P0, !PT ;  /* 0x0000000503057c10 */ /* 0x000fe200087fe405 */
[----:B------:R-:W-:Y:S01]  /*11170*/  IMAD.SHL.U32 R3, R7, 0x80, RZ ;  /* 0x0000008007037824 */ /* 0x000fe200078e00ff */
[----:B------:R-:W-:-:S04]  /*11180*/  ISETP.GE.AND P1, PT, R18, UR4, PT ;  /* 0x0000000412007c0c */ /* 0x000fc8000bf26270 */
[----:B------:R-:W-:-:S04]  /*11190*/  LOP3.LUT R3, R18, 0x380, R3, 0xf8, !PT ;  /* 0x0000038012037812 */ /* 0x000fc800078ef803 */
[----:B------:R-:W-:Y:S02]  /*111a0*/  LOP3.LUT R2, R3, 0x70, R2, 0x78, !PT ;  /* 0x0000007003027812 */ /* 0x000fe400078e7802 */
[----:B------:R-:W-:-:S04]  /*111b0*/  LOP3.LUT R3, R18, 0x80, RZ, 0xfc, !PT ;  /* 0x0000008012037812 */ /* 0x000fc800078efcff */
[----:B------:R-:W-:Y:S01]  /*111c0*/  ISETP.GE.AND P0, PT, R3, UR4, PT ;  /* 0x0000000403007c0c */ /* 0x000fe2000bf06270 */
[----:B------:R-:W-:Y:S01]  /*111d0*/  IMAD.SHL.U32 R3, R9, 0x10, RZ ;  /* 0x0000001009037824 */ /* 0x000fe200078e00ff */
[----:B------:R-:W-:-:S04]  /*111e0*/  UMOV UR4, 0xffffffff ;  /* 0xffffffff00047882 */ /* 0x000fc80000000000 */
[----:B------:R-:W-:Y:S01]  /*111f0*/  LOP3.LUT R4, R2, 0x400, R3, 0xf8, !PT ;  /* 0x0000040002047812 */ /* 0x000fe200078ef803 */
[----:B------:R-:W-:Y:S06]  /*11200*/  BRA.DIV UR4, `(.L_x_1057) ;  /* 0x0000002604487947 */ /* 0x000fec000b800000 */
[----:B------:R-:W0:Y:S01]  /*11210*/  SHFL.IDX PT, R7, R0, RZ, 0x181f ;  /* 0x00181fff00077589 */ /* 0x000e2200000e0000 */
[----:B------:R-:W-:Y:S01]  /*11220*/  ULDC UR4, c[0x0][0x288] ;  /* 0x0000a20000047ab9 */ /* 0x000fe20000000800 */
[----:B------:R-:W-:Y:S01]  /*11230*/  LEA.HI R2, R9, UR40, RZ, 0x1d ;  /* 0x0000002809027c11 */ /* 0x000fe2000f8fe8ff */
[----:B------:R-:W-:Y:S01]  /*11240*/  IMAD R3, R8, UR4, RZ ;  /* 0x0000000408037c24 */ /* 0x000fe2000f8e02ff */
[----:B------:R-:W1:Y:S03]  /*11250*/  SHFL.IDX PT, R6, R5, RZ, 0x181f ;  /* 0x00181fff05067589 */ /* 0x000e6600000e0000 */
[C---:B------:R-:W-:Y:S01]  /*11260*/  VIADD R10, R2.reuse, 0x10 ;  /* 0x00000010020a7836 */ /* 0x040fe20000000000 */
[----:B------:R-:W-:Y:S01]  /*11270*/  ISETP.GE.AND P2, PT, R2, R3, PT ;  /* 0x000000030200720c */ /* 0x000fe20003f46270 */
[----:B------:R-:W2:-:S12]  /*11280*/  SHFL.IDX PT, R14, R0, 0x1, 0x181f ;  /* 0x00381f00000e7f89 */ /* 0x000e9800000e0000 */
        /* <DEDUP_REMOVED lines=11> */
[----:B--2---:R-:W-:Y:S01]  /*11340*/  @!P2 IADD3 R7, P3, R18, R14, RZ ;  /* 0x0000000e1207a210 */ /* 0x004fe20007f7e0ff */
[----:B------:R-:W-:Y:S01]  /*11350*/  @!P2 VIADD R8, R4, UR39 ;  /* 0x000000270408ac36 */ /* 0x000fe20008000000 */
[----:B------:R-:W1:Y:S03]  /*11360*/  SHFL.IDX PT, R14, R0, 0x2, 0x181f ;  /* 0x00581f00000e7f89 */ /* 0x000e6600000e0000 */
[----:B0-----:R-:W-:-:S05]  /*11370*/  @!P2 IMAD.X R6, RZ, RZ, R6, P3 ;  /* 0x000000ffff06a224 */ /* 0x001fca00018e0606 */
        /* <DEDUP_REMOVED lines=8> */
[----:B-1----:R-:W-:Y:S01]  /*11400*/  @!P2 IADD3 R7, P3, R18, R14, RZ ;  /* 0x0000000e1207a210 */ /* 0x002fe20007f7e0ff */
        /* <DEDUP_REMOVED lines=37> */
[----:B------:R-:W-:Y:S03]  /*11660*/  SHFL.IDX PT, R14, R0, 0x7, 0x181f ;  /* 0x00f81f00000e7f89 */ /* 0x000fe600000e0000 */
[----:B0-----:R-:W-:-:S05]  /*11670*/  @!P2 IMAD.X R6, RZ, RZ, R6, P3 ;  /* 0x000000ffff06a224 */ /* 0x001fca00018e0606 */
        /* <DEDUP_REMOVED lines=17> */
.L_x_1123:
[----:B------:R-:W-:Y:S01]  /*11790*/  VIADD R2, R2, 0x70 ;  /* 0x0000007002027836 */ /* 0x000fe20000000000 */
[----:B------:R-:W-:Y:S04]  /*117a0*/  BSSY B0, `(.L_x_1058) ;  /* 0x000000b000007945 */ /* 0x000fe80003800000 */
[----:B------:R-:W-:-:S13]  /*117b0*/  ISETP.GE.AND P2, PT, R2, R3, PT ;  /* 0x000000030200720c */ /* 0x000fda0003f46270 */
[----:B------:R-:W-:Y:S05]  /*117c0*/  @P2 BRA `(.L_x_1059) ;  /* 0x0000000000202947 */ /* 0x000fea0003800000 */
[----:B------:R-:W-:-:S05]  /*117d0*/  IADD3 R2, P2, R18, R14, RZ ;  /* 0x0000000e12027210 */ /* 0x000fca0007f5e0ff */
[----:B------:R-:W-:Y:S02]  /*117e0*/  IMAD.X R3, RZ, RZ, R5, P2 ;  /* 0x000000ffff037224 */ /* 0x000fe400010e0605 */
[----:B------:R-:W-:-:S05]  /*117f0*/  VIADD R5, R4, UR39 ;  /* 0x0000002704057c36 */ /* 0x000fca0008000000 */
[----:B------:R-:W-:Y:S01]  /*11800*/  @!PT LDS RZ, [RZ] ;  /* 0x00000000fffff984 */ /* 0x000fe20000000800 */
[----:B------:R-:W-:Y:S01]  /*11810*/  @!PT LDS RZ, [RZ] ;  /* 0x00000000fffff984 */ /* 0x000fe20000000800 */
[----:B------:R-:W-:Y:S01]  /*11820*/  @!PT LDS RZ, [RZ] ;  /* 0x00000000fffff984 */ /* 0x000fe20000000800 */
[----:B------:R1:W-:Y:S04]  /*11830*/  LDGSTS.E.BYPASS.LTC128B.128 [R5+0x13c00], desc[UR44][R2.64], !P1 ;  /* 0x13c0000002057fae */ /* 0x0003e8000c901d6c */
[----:B------:R1:W-:Y:S02]  /*11840*/  LDGSTS.E.BYPASS.LTC128B.128 [R5+0x17c00], desc[UR44][R2.64+0x80], !P0 ;  /* 0x17c0008002057fae */ /* 0x0003e4000c101d6c */
.L_x_1059:
[----:B------:R-:W-:Y:S05]  /*11850*/  BSYNC B0 ;  /* 0x0000000000007941 */ /* 0x000fea0003800000 */
.L_x_1058:
[----:B------:R-:W-:Y:S01]  /*11860*/  NOP ;  /* 0x0000000000007918 */ /* 0x000fe20000000000 */
[----:B------:R-:W-:Y:S01]  /*11870*/  SYNCS.ARRIVE.TRANS64.RED.A0T1 RZ, [UR39+0x20800], RZ ;  /* 0x020800ffffff79a7 */ /* 0x000fe20008200427 */
[----:B-1----:R-:W-:Y:S01]  /*11880*/  IMAD.MOV.U32 R2, RZ, RZ, 0x1 ;  /* 0x00000001ff027424 */ /* 0x002fe200078e00ff */
[----:B------:R-:W-:Y:S04]  /*11890*/  ARRIVES.LDGSTSBAR.64.TRANSCNT [UR39+0x20800] ;  /* 0x02080000ff0079b0 */ /* 0x000fe80008000aa7 */
[----:B------:R-:W-:Y:S01]  /*118a0*/  SHF.L.U32 R2, R2, 0x1f, RZ ;  /* 0x0000001f02027819 */ /* 0x000fe200000006ff */
[----:B------:R-:W-:Y:S01]  /*118b0*/  NOP ;  /* 0x0000000000007918 */ /* 0x000fe20000000000 */
[----:B------:R-:W-:Y:S01]  /*118c0*/  SYNCS.ARRIVE.TRANS64.A1T0 RZ, [UR39+0x20800], RZ ;  /* 0x020800ffffff79a7 */ /* 0x000fe20008100027 */
[----:B------:R-:W-:-:S05]  /*118d0*/  VIADD R0, R17, 0xfffffffe ;  /* 0xfffffffe11007836 */ /* 0x000fca0000000000 */
[----:B------:R-:W-:Y:S01]  /*118e0*/  ISETP.GE.AND P1, PT, R0, UR41, PT ;  /* 0x0000002900007c0c */ /* 0x000fe2000bf26270 */
[----:B------:R-:W1:Y:S02]  /*118f0*/  SYNCS.PHASECHK.TRANS64.TRYWAIT P0, [UR39+0x20820], R2 ;  /* 0x02082002ff0075a7 */ /* 0x000e640008000167 */
[----:B-1----:R-:W-:Y:S10]  /*11900*/  @!P0 BRA `(.L_x_1060) ;  /* 0x0000002800508947 */ /* 0x002ff40003800000 */
.L_x_1124:
[----:B------:R-:W-:Y:S01]  /*11910*/  IMAD.MOV.U32 R20, RZ, RZ, 0x1 ;  /* 0x00000001ff147424 */ /* 0x000fe200078e00ff */
[----:B------:R-:W-:Y:S06]  /*11920*/  @!P1 BRA `(.L_x_1061) ;  /* 0x0000000c00b49947 */ /* 0x000fec0003800000 */
[----:B------:R-:W-:Y:S01]  /*11930*/  LOP3.LUT R21, R19, 0x1f, RZ, 0xc0, !PT ;  /* 0x0000001f13157812 */ /* 0x000fe200078ec0ff */
[----:B------:R-:W-:Y:S02]  /*11940*/  IMAD.MOV.U32 R5, RZ, RZ, 0x1 ;  /* 0x00000001ff057424 */ /* 0x000fe400078e00ff */
[----:B------:R-:W-:-:S07]  /*11950*/  IMAD.MOV.U32 R4, RZ, RZ, RZ ;  /* 0x000000ffff047224 */ /* 0x000fce00078e00ff */
.L_x_1080:
[----:B-1----:R-:W2:Y:S01]  /*11960*/  LDL R2, [R1+0xc] ;  /* 0x00000c0001027983 */ /* 0x002ea20000100800 */
[----:B------:R-:W-:Y:S01]  /*11970*/  VIADD R19, R4, 0x1 ;  /* 0x0000000104137836 */ /* 0x000fe20000000000 */
[----:B------:R-:W-:Y:S04]  /*11980*/  BSSY B0, `(.L_x_1062) ;  /* 0x000007e000007945 */ /* 0x000fe80003800000 */
[----:B------:R-:W-:-:S04]  /*11990*/  ISETP.NE.AND P0, PT, R19, 0x2, PT ;  /* 0x000000021300780c */ /* 0x000fc80003f05270 */
[----:B------:R-:W-:Y:S02]  /*119a0*/  SEL R20, RZ, 0x1, P0 ;  /* 0x00000001ff147807 */ /* 0x000fe40000000000 */
[----:B------:R-:W-:Y:S02]  /*119b0*/  SEL R19, R19, RZ, P0 ;  /* 0x000000ff13137207 */ /* 0x000fe40000000000 */
[----:B------:R-:W-:Y:S02]  /*119c0*/  LOP3.LUT R20, R5, R20, RZ, 0x3c, !PT ;  /* 0x0000001405147212 */ /* 0x000fe400078e3cff */
[----:B--2---:R-:W-:-:S13]  /*119d0*/  ISETP.NE.AND P1, PT, R2, RZ, PT ;  /* 0x000000ff0200720c */ /* 0x004fda0003f25270 */
[----:B------:R-:W-:Y:S05]  /*119e0*/  @!P1 BRA `(.L_x_1063) ;  /* 0x0000000400dc9947 */ /* 0x000fea0003800000 */
[----:B------:R-:W2:Y:S01]  /*119f0*/  LDL R2, [R1+0x14] ;  /* 0x0000140001027983 */ /* 0x000ea20000100800 */
[----:B0-----:R-:W-:Y:S01]  /*11a00*/  IMAD.MOV.U32 R6, RZ, RZ, R0 ;  /* 0x000000ffff067224 */ /* 0x001fe200078e0000 */
[----:B--2---:R-:W-:-:S13]  /*11a10*/  ISETP.NE.AND P1, PT, R2, RZ, PT ;  /* 0x000000ff0200720c */ /* 0x004fda0003f25270 */
[----:B------:R-:W-:Y:S05]  /*11a20*/  @!P1 BRA `(.L_x_1064) ;  /* 0x0000000000509947 */ /* 0x000fea0003800000 */
[----:B------:R-:W2:Y:S01]  /*11a30*/  LDL R9, [R1+0x4] ;  /* 0x0000040001097983 */ /* 0x000ea20000100800 */
[----:B------:R-:W0:Y:S01]  /*11a40*/  LDC R6, c[0x0][0x43c] ;  /* 0x00010f00ff067b82 */ /* 0x000e220000000800 */
[----:B------:R-:W-:Y:S02]  /*11a50*/  ULDC.64 UR4, c[0x0][0x428] ;  /* 0x00010a0000047ab9 */ /* 0x000fe40000000a00 */
[----:B------:R-:W3:Y:S05]  /*11a60*/  LDL R8, [R1] ;  /* 0x0000000001087983 */ /* 0x000eea0000100800 */
[----:B------:R-:W1:Y:S01]  /*11a70*/  LDC.64 R16, c[0x0][0x418] ;  /* 0x00010600ff107b82 */ /* 0x000e620000000a00 */
[----:B0-----:R-:W-:-:S13]  /*11a80*/  ISETP.NE.AND P0, PT, R6, 0x1, PT ;  /* 0x000000010600780c */ /* 0x001fda0003f05270 */
[----:B------:R-:W0:Y:S02]  /*11a90*/  @P0 LDC.64 R2, c[0x0][0x440] ;  /* 0x00011000ff020b82 */ /* 0x000e240000000a00 */
[----:B0-----:R-:W-:-:S04]  /*11aa0*/  @P0 IMAD.HI.U32 R7, R0, R2, RZ ;  /* 0x0000000200070227 */ /* 0x001fc800078e00ff */
[----:B------:R-:W-:Y:S01]  /*11ab0*/  IMAD.MOV.U32 R2, RZ, RZ, R0 ;  /* 0x000000ffff027224 */ /* 0x000fe200078e0000 */
[----:B------:R-:W-:-:S05]  /*11ac0*/  @P0 SHF.R.U32.HI R2, RZ, R3, R7 ;  /* 0x00000003ff020219 */ /* 0x000fca0000011607 */
[----:B------:R-:W-:-:S04]  /*11ad0*/  IMAD.MOV R3, RZ, RZ, -R2 ;  /* 0x000000ffff037224 */ /* 0x000fc800078e0a02 */
[----:B------:R-:W-:Y:S01]  /*11ae0*/  IMAD R6, R6, R3, R0 ;  /* 0x0000000306067224 */ /* 0x000fe200078e0200 */
[----:B------:R-:W-:Y:S01]  /*11af0*/  SHF.R.S32.HI R3, RZ, 0x1f, R2 ;  /* 0x0000001fff037819 */ /* 0x000fe20000011402 */
[----:B--2---:R-:W-:-:S04]  /*11b00*/  IMAD R7, R9, UR4, RZ ;  /* 0x0000000409077c24 */ /* 0x004fc8000f8e02ff */
[C---:B---3--:R-:W-:Y:S02]  /*11b10*/  IMAD R7, R8.reuse, UR5, R7 ;  /* 0x0000000508077c24 */ /* 0x048fe4000f8e0207 */
[----:B------:R-:W-:-:S04]  /*11b20*/  IMAD.WIDE.U32 R2, R8, UR4, R2 ;  /* 0x0000000408027c25 */ /* 0x000fc8000f8e0002 */
[----:B------:R-:W-:Y:S01]  /*11b30*/  IMAD.IADD R7, R7, 0x1, R3 ;  /* 0x0000000107077824 */ /* 0x000fe200078e0203 */
[----:B-1----:R-:W-:-:S04]  /*11b40*/  LEA R16, P0, R2, R16, 0x2 ;  /* 0x0000001002107211 */ /* 0x002fc800078010ff */
[----:B------:R-:W-:-:S05]  /*11b50*/  LEA.HI.X R17, R2, R17, R7, 0x2, P0 ;  /* 0x0000001102117211 */ /* 0x000fca00000f1407 */
[----:B------:R0:W5:Y:S04]  /*11b60*/  LDG.E R16, desc[UR44][R16.64] ;  /* 0x0000002c10107981 */ /* 0x000168000c1e1900 */
.L_x_1064:
[----:B------:R-:W-:Y:S01]  /*11b70*/  LEA R8, R19, UR39, 0x3 ;  /* 0x0000002713087c11 */ /* 0x000fe2000f8e18ff */
[----:B------:R-:W1:Y:S01]  /*11b80*/  S2R R3, SR_TID.X ;  /* 0x0000000000037919 */ /* 0x000e620000002100 */
[----:B------:R-:W-:-:S04]  /*11b90*/  SHF.L.U32 R2, R20, 0x1f, RZ ;  /* 0x0000001f14027819 */ /* 0x000fc800000006ff */
[----:B------:R-:W2:Y:S01]  /*11ba0*/  SYNCS.PHASECHK.TRANS64.TRYWAIT P0, [R8+URZ+0x20880], R2 ;  /* 0x02088002080075a7 */ /* 0x000ea2000800017f */
[----:B-1----:R-:W-:-:S04]  /*11bb0*/  LOP3.LUT R3, R3, 0x7f, RZ, 0xc0, !PT ;  /* 0x0000007f03037812 */ /* 0x002fc800078ec0ff */
[----:B------:R-:W-:Y:S01]  /*11bc0*/  ISETP.NE.AND P1, PT, R3, RZ, PT ;  /* 0x000000ff0300720c */ /* 0x000fe20003f25270 */
[----:B--2---:R-:W-:-:S12]  /*11bd0*/  @!P0 BRA `(.L_x_1065) ;  /* 0x0000002400b48947 */ /* 0x004fd80003800000 */
.L_x_1125:
[----:B------:R-:W-:Y:S04]  /*11be0*/  BSSY B1, `(.L_x_1066) ;  /* 0x0000007000017945 */ /* 0x000fe80003800000 */
[----:B------:R-:W-:Y:S05]  /*11bf0*/  @P1 BRA `(.L_x_1067) ;  /* 0x0000000000141947 */ /* 0x000fea0003800000 */
[----:B------:R-:W-:Y:S01]  /*11c00*/  ISETP.NE.AND P0, PT, R21, RZ, PT ;  /* 0x000000ff1500720c */ /* 0x000fe20003f05270 */
[----:B------:R-:W-:-:S04]  /*11c10*/  IMAD.MOV.U32 R3, RZ, RZ, 0x4000 ;  /* 0x00004000ff037424 */ /* 0x000fc800078e00ff */
[----:B------:R2:W-:Y:S08]  /*11c20*/  SYNCS.ARRIVE.TRANS64 RZ, [R8+URZ+0x20870], R3 ;  /* 0x0208700308ff79a7 */ /* 0x0005f0000800003f */
[----:B------:R-:W-:Y:S05]  /*11c30*/  @!P0 BRA `(.L_x_1067) ;  /* 0x0000000000048947 */ /* 0x000fea0003800000 */
[----:B------:R-:W-:Y:S01]  /*11c40*/  BPT.TRAP 0x1 ;  /* 0x000000040000795c */ /* 0x000fe20000300000 */
.L_x_1067:
[----:B------:R-:W-:Y:S05]  /*11c50*/  BSYNC B1 ;  /* 0x0000000000017941 */ /* 0x000fea0003800000 */
.L_x_1066:
        /* <DEDUP_REMOVED lines=15> */
.L_x_1068:
[----:B------:R-:W-:-:S13]  /*11d50*/  @P0 ELECT P2, URZ, PT ;  /* 0x00000000003f082f */ /* 0x000fda0003840000 */
[----:B-----5:R-:W-:Y:S02]  /*11d60*/  @P2 R2UR UR37, R16 ;  /* 0x00000000102522ca */ /* 0x020fe400000e0000 */
[----:B------:R-:W-:-:S11]  /*11d70*/  @P2 PLOP3.LUT P0, PT, P2, PT, PT, 0x8, 0x0 ;  /* 0x000000000000281c */ /* 0x000fd6000170e170 */
[----:B------:R3:W-:Y:S01]  /*11d80*/  UTMALDG.4D [UR32], [UR4], desc[UR6] ;  /* 0x00000620040075b4 */ /* 0x0007e20008019000 */
[----:B------:R-:W-:Y:S01]  /*11d90*/  PLOP3.LUT P2, PT, PT, PT, PT, 0x8, 0x0 ;  /* 0x000000000000781c */ /* 0x000fe20003f4e170 */
[----:B---3--:R-:W-:-:S12]  /*11da0*/  @P0 BRA.U.ANY `(.L_x_1068) ;  /* 0xfffffffd00e80947 */ /* 0x008fd8000393ffff */
[----:B------:R-:W-:Y:S01]  /*11db0*/  IMAD.MOV.U32 R9, RZ, RZ, 0x80 ;  /* 0x00000080ff097424 */ /* 0x000fe200078e00ff */
[----:B------:R-:W-:Y:S01]  /*11dc0*/  R2UR UR11, R6 ;  /* 0x00000000060b72ca */ /* 0x000fe200000e0000 */
[----:B------:R-:W-:Y:S01]  /*11dd0*/  UIADD3 UR8, UR8, 0xa400, URZ ;  /* 0x0000a40008087890 */ /* 0x000fe2000fffe03f */
[----:B------:R-:W-:Y:S01]  /*11de0*/  PLOP3.LUT P0, PT, PT, PT, PT, 0x80, 0x0 ;  /* 0x000000000000781c */ /* 0x000fe20003f0f070 */
[----:B------:R-:W-:Y:S01]  /*11df0*/  UMOV UR6, 0x0 ;  /* 0x0000000000067882 */ /* 0x000fe20000000000 */
[----:B------:R-:W-:Y:S01]  /*11e00*/  R2UR UR10, R9 ;  /* 0x00000000090a72ca */ /* 0x000fe200000e0000 */
[----:B------:R-:W-:-:S14]  /*11e10*/  UMOV UR7, 0x14f00000 ;  /* 0x14f0000000077882 */ /* 0x000fdc0000000000 */
.L_x_1069:
[----:B------:R-:W-:-:S13]  /*11e20*/  @P0 ELECT P2, URZ, PT ;  /* 0x00000000003f082f */ /* 0x000fda0003840000 */
[----:B------:R-:W-:Y:S01]  /*11e30*/  @P2 R2UR UR13, R16 ;  /* 0x00000000100d22ca */ /* 0x000fe200000e0000 */
[----:B------:R-:W-:Y:S01]  /*11e40*/  UMOV UR9, UR33 ;  /* 0x0000002100097c82 */ /* 0x000fe20008000000 */
[----:B------:R-:W-:Y:S01]  /*11e50*/  UMOV UR12, UR36 ;  /* 0x00000024000c7c82 */ /* 0x000fe20008000000 */
[----:B------:R-:W-:-:S10]  /*11e60*/  @P2 PLOP3.LUT P0, PT, P2, PT, PT, 0x8, 0x0 ;  /* 0x000000000000281c */ /* 0x000fd4000170e170 */
[----:B------:R3:W-:Y:S01]  /*11e70*/  UTMALDG.4D [UR8], [UR4], desc[UR6] ;  /* 0x00000608040075b4 */ /* 0x0007e20008019000 */
[----:B------:R-:W-:Y:S02]  /*11e80*/  PLOP3.LUT P2, PT, PT, PT, PT, 0x8, 0x0 ;  /* 0x000000000000781c */ /* 0x000fe40003f4e170 */
[----:B---3--:R-:W-:Y:S11]  /*11e90*/  @P0 BRA.U.ANY `(.L_x_1069) ;  /* 0xfffffffd00e00947 */ /* 0x008ff6000393ffff */
[----:B------:R-:W3:Y:S02]  /*11ea0*/  SYNCS.PHASECHK.TRANS64.TRYWAIT P0, [R8+URZ+0x20840], R2 ;  /* 0x02084002080075a7 */ /* 0x000ee4000800017f */
[----:B---3--:R-:W-:Y:S05]  /*11eb0*/  @!P0 BRA `(.L_x_1070) ;  /* 0x0000002400108947 */ /* 0x008fea0003800000 */
.L_x_1126:
[----:B------:R-:W-:Y:S01]  /*11ec0*/  BSSY B1, `(.L_x_1071) ;  /* 0x0000009000017945 */ /* 0x000fe20003800000 */
[----:B-1-3--:R-:W-:Y:S02]  /*11ed0*/  IMAD.MOV.U32 R2, RZ, RZ, 0x0 ;  /* 0x00000000ff027424 */ /* 0x00afe400078e00ff */
[----:B--2---:R-:W-:Y:S01]  /*11ee0*/  IMAD.MOV.U32 R3, RZ, RZ, 0x14f00000 ;  /* 0x14f00000ff037424 */ /* 0x004fe200078e00ff */
[----:B------:R-:W-:Y:S06]  /*11ef0*/  @P1 BRA `(.L_x_1072) ;  /* 0x0000000000141947 */ /* 0x000fec0003800000 */
[----:B------:R-:W-:Y:S01]  /*11f00*/  ISETP.NE.AND P0, PT, R21, RZ, PT ;  /* 0x000000ff1500720c */ /* 0x000fe20003f05270 */
[----:B------:R-:W-:-:S04]  /*11f10*/  IMAD.MOV.U32 R11, RZ, RZ, 0x4000 ;  /* 0x00004000ff0b7424 */ /* 0x000fc800078e00ff */
[----:B------:R1:W-:Y:S08]  /*11f20*/  SYNCS.ARRIVE.TRANS64 RZ, [R8+URZ+0x20830], R11 ;  /* 0x0208300b08ff79a7 */ /* 0x0003f0000800003f */
[----:B------:R-:W-:Y:S05]  /*11f30*/  @!P0 BRA `(.L_x_1072) ;  /* 0x0000000000048947 */ /* 0x000fea0003800000 */
[----:B------:R-:W-:Y:S01]  /*11f40*/  BPT.TRAP 0x1 ;  /* 0x000000040000795c */ /* 0x000fe20000300000 */
.L_x_1072:
[----:B------:R-:W-:Y:S05]  /*11f50*/  BSYNC B1 ;  /* 0x0000000000017941 */ /* 0x000fea0003800000 */
.L_x_1071:
        /* <DEDUP_REMOVED lines=12> */
.L_x_1073:
        /* <DEDUP_REMOVED lines=13> */
.L_x_1074:
[----:B------:R-:W-:-:S13]  /*120f0*/  @P0 ELECT P1, URZ, PT ;  /* 0x00000000003f082f */ /* 0x000fda0003820000 */
[----:B------:R-:W-:Y:S01]  /*12100*/  @P1 R2UR UR13, R16 ;  /* 0x00000000100d12ca */ /* 0x000fe200000e0000 */
[----:B------:R-:W-:Y:S01]  /*12110*/  UMOV UR12, UR36 ;  /* 0x00000024000c7c82 */ /* 0x000fe20008000000 */
[----:B------:R-:W-:-:S11]  /*12120*/  @P1 PLOP3.LUT P0, PT, P1, PT, PT, 0x8, 0x0 ;  /* 0x000000000000181c */ /* 0x000fd60000f0e170 */
[----:B------:R2:W-:Y:S01]  /*12130*/  UTMALDG.4D [UR8], [UR6], desc[UR14] ;  /* 0x00000e08060075b4 */ /* 0x0005e20008019000 */
[----:B------:R-:W-:Y:S01]  /*12140*/  PLOP3.LUT P1, PT, PT, PT, PT, 0x8, 0x0 ;  /* 0x000000000000781c */ /* 0x000fe20003f2e170 */
[----:B--2---:R-:W-:-:S12]  /*12150*/  @P0 BRA.U.ANY `(.L_x_1074) ;  /* 0xfffffffd00e40947 */ /* 0x004fd8000393ffff */
.L_x_1063:
[----:B------:R-:W-:Y:S05]  /*12160*/  BSYNC B0 ;  /* 0x0000000000007941 */ /* 0x000fea0003800000 */
.L_x_1062:
[----:B------:R-:W-:-:S05]  /*12170*/  IMAD.U32 R2, RZ, RZ, UR38 ;  /* 0x00000026ff027e24 */ /* 0x000fca000f8e00ff */
[----:B------:R-:W-:-:S04]  /*12180*/  LOP3.LUT R2, R2, 0x1, RZ, 0xfc, !PT ;  /* 0x0000000102027812 */ /* 0x000fc800078efcff */
[----:B------:R-:W-:-:S13]  /*12190*/  ISETP.NE.AND P0, PT, R2, 0x3, PT ;  /* 0x000000030200780c */ /* 0x000fda0003f05270 */
[----:B------:R-:W-:Y:S05]  /*121a0*/  @!P0 BRA `(.L_x_1075) ;  /* 0x0000000000048947 */ /* 0x000fea0003800000 */
[----:B------:R-:W-:Y:S01]  /*121b0*/  BPT.TRAP 0x1 ;  /* 0x000000040000795c */ /* 0x000fe20000300000 */
.L_x_1075:
[----:B------:R-:W-:Y:S01]  /*121c0*/  LOP3.LUT R3, R5, 0x1, RZ, 0x3c, !PT ;  /* 0x0000000105037812 */ /* 0x000fe200078e3cff */
[----:B------:R-:W-:Y:S01]  /*121d0*/  IMAD.U32 R2, RZ, RZ, UR38 ;  /* 0x00000026ff027e24 */ /* 0x000fe2000f8e00ff */
[----:B------:R-:W-:Y:S02]  /*121e0*/  LEA R18, R4, UR39, 0x3 ;  /* 0x0000002704127c11 */ /* 0x000fe4000f8e18ff */
[----:B------:R-:W-:Y:S02]  /*121f0*/  SHF.L.U32 R3, R3, 0x1f, RZ ;  /* 0x0000001f03037819 */ /* 0x000fe400000006ff */
[----:B------:R-:W-:Y:S02]  /*12200*/  LOP3.LUT R2, R2, 0x2, RZ, 0xfc, !PT ;  /* 0x0000000202027812 */ /* 0x000fe400078efcff */
[----:B------:R-:W2:Y:S02]  /*12210*/  SYNCS.PHASECHK.TRANS64.TRYWAIT P0, [R18+URZ+0x20870], R3 ;  /* 0x02087003120075a7 */ /* 0x000ea4000800017f */
[----:B------:R-:W-:Y:S01]  /*12220*/  ISETP.NE.AND P1, PT, R2, 0x3, PT ;  /* 0x000000030200780c */ /* 0x000fe20003f25270 */
[----:B--2---:R-:W-:-:S12]  /*12230*/  @!P0 BRA `(.L_x_1076) ;  /* 0x0000002000448947 */ /* 0x004fd80003800000 */
.L_x_1127:
[----:B------:R-:W-:Y:S05]  /*12240*/  @!P1 BRA `(.L_x_1077) ;  /* 0x0000000000049947 */ /* 0x000fea0003800000 */
[----:B------:R-:W-:Y:S01]  /*12250*/  BPT.TRAP 0x1 ;  /* 0x000000040000795c */ /* 0x000fe20000300000 */
.L_x_1077:
[----:B--2---:R-:W-:Y:S01]  /*12260*/  SHF.L.U32 R3, R5, 0x1f, RZ ;  /* 0x0000001f05037819 */ /* 0x004fe200000006ff */
[----:B------:R-:W-:-:S03]  /*12270*/  IMAD.SHL.U32 R2, R4, 0x4000, RZ ;  /* 0x0000400004027824 */ /* 0x000fc600078e00ff */
[----:B------:R-:W2:Y:S02]  /*12280*/  SYNCS.PHASECHK.TRANS64.TRYWAIT P0, [R18+URZ+0x20860], R3 ;  /* 0x02086003120075a7 */ /* 0x000ea4000800017f */
[----:B--2---:R-:W-:Y:S05]  /*12290*/  @!P0 BRA `(.L_x_1078) ;  /* 0x0000002000408947 */ /* 0x004fea0003800000 */
.L_x_1128:
[----:B------:R-:W2:Y:S04]  /*122a0*/  LDL R4, [R1+0x8] ;  /* 0x0000080001047983 */ /* 0x000ea80000100800 */
[----:B------:R-:W3:Y:S01]  /*122b0*/  LDL R12, [R1+0x10] ;  /* 0x00001000010c7983 */ /* 0x000ee20000100800 */
[----:B------:R-:W-:Y:S05]  /*122c0*/  WARPSYNC.ALL ;  /* 0x0000000000007948 */ /* 0x000fea0003800000 */
[----:B0-----:R-:W0:Y:S02]  /*122d0*/  S2R R6, SR_TID.X ;  /* 0x0000000000067919 */ /* 0x001e240000002100 */
[----:B0-----:R-:W-:Y:S01]  /*122e0*/  LOP3.LUT P0, RZ, R6, 0x4, RZ, 0xc0, !PT ;  /* 0x0000000406ff7812 */ /* 0x001fe2000780c0ff */
[----:B------:R-:W-:-:S05]  /*122f0*/  IMAD.MOV.U32 R6, RZ, RZ, 0x40 ;  /* 0x00000040ff067424 */ /* 0x000fca00078e00ff */
[----:B------:R-:W-:Y:S02]  /*12300*/  SEL R6, R6, 0xffffffc0, !P0 ;  /* 0xffffffc006067807 */ /* 0x000fe40004000000 */
[C---:B--2---:R-:W-:Y:S02]  /*12310*/  LOP3.LUT R3, R2.reuse, R4, RZ, 0xfc, !PT ;  /* 0x0000000402037212 */ /* 0x044fe400078efcff */
[----:B---3--:R-:W-:-:S03]  /*12320*/  IADD3 R2, R2, UR39, R12 ;  /* 0x0000002702027c10 */ /* 0x008fc6000fffe00c */
[----:B-1----:R-:W0:Y:S01]  /*12330*/  LDSM.16.MT88.4 R8, [R3+UR39+0x8400] ;  /* 0x008400270308783b */ /* 0x002e220008004200 */
[----:B------:R-:W-:-:S04]  /*12340*/  VIADD R17, R3, UR39 ;  /* 0x0000002703117c36 */ /* 0x000fc80008000000 */
[----:B------:R-:W-:Y:S01]  /*12350*/  IMAD.IADD R17, R6, 0x1, R17 ;  /* 0x0000000106117824 */ /* 0x000fe200078e0211 */
[C-C-:B0-----:R-:W-:Y:S02]  /*12360*/  PRMT R4, R8.reuse, 0x6420, R9.reuse ;  /* 0x0000642008047816 */ /* 0x141fe40000000009 */
[----:B------:R-:W-:Y:S02]  /*12370*/  PRMT R5, R8, 0x7531, R9 ;  /* 0x0000753108057816 */ /* 0x000fe40000000009 */
[C-C-:B------:R-:W-:Y:S02]  /*12380*/  PRMT R6, R10.reuse, 0x6420, R11.reuse ;  /* 0x000064200a067816 */ /* 0x140fe4000000000b */
[----:B------:R-:W-:Y:S02]  /*12390*/  PRMT R7, R10, 0x7531, R11 ;  /* 0x000075310a077816 */ /* 0x000fe4000000000b */
[----:B------:R-:W0:Y:S04]  /*123a0*/  LDSM.16.MT88.4 R8, [R17+0x8400] ;  /* 0x008400001108783b */ /* 0x000e280000004200 */
[----:B------:R-:W-:Y:S01]  /*123b0*/  STSM.16.M88.4 [R2+0x400], R4 ;  /* 0x0004000402007844 */ /* 0x000fe20000000200 */
        /* <DEDUP_REMOVED lines=17> */
[----:B------:R-:W1:Y:S01]  /*124d0*/  LDSM.16.MT88.4 R8, [R3+UR39+0x9400] ;  /* 0x009400270308783b */ /* 0x000e620008004200 */
[----:B0-----:R-:W0:Y:S01]  /*124e0*/  S2R R15, SR_TID.X ;  /* 0x00000000000f7919 */ /* 0x001e220000002100 */
[C-C-:B-1----:R-:W-:Y:S02]  /*124f0*/  PRMT R4, R8.reuse, 0x6420, R9.reuse ;  /* 0x0000642008047816 */ /* 0x142fe40000000009 */
[----:B------:R-:W-:Y:S02]  /*12500*/  PRMT R5, R8, 0x7531, R9 ;  /* 0x0000753108057816 */ /* 0x000fe40000000009 */
[----:B------:R-:W-:-:S02]  /*12510*/  PRMT R6, R10, 0x6420, R11 ;  /* 0x000064200a067816 */ /* 0x000fc4000000000b */
[----:B------:R-:W-:Y:S02]  /*12520*/  PRMT R7, R10, 0x7531, R11 ;  /* 0x000075310a077816 */ /* 0x000fe4000000000b */
[----:B------:R-:W1:Y:S01]  /*12530*/  LDSM.16.MT88.4 R8, [R17+0x9400] ;  /* 0x009400001108783b */ /* 0x000e620000004200 */
[----:B0-----:R-:W-:Y:S01]  /*12540*/  LOP3.LUT P0, RZ, R15, 0x4, RZ, 0xc0, !PT ;  /* 0x000000040fff7812 */ /* 0x001fe2000780c0ff */
[----:B------:R-:W-:-:S05]  /*12550*/  IMAD.MOV.U32 R15, RZ, RZ, 0x20 ;  /* 0x00000020ff0f7424 */ /* 0x000fca00078e00ff */
[----:B------:R-:W-:-:S04]  /*12560*/  SEL R15, R15, 0xffffffe0, !P0 ;  /* 0xffffffe00f0f7807 */ /* 0x000fc80004000000 */
[----:B------:R-:W-:-:S05]  /*12570*/  IADD3 R2, R15, 0x400, R2 ;  /* 0x000004000f027810 */ /* 0x000fca0007ffe002 */
[----:B------:R-:W-:Y:S01]  /*12580*/  STSM.16.M88.4 [R2], R4 ;  /* 0x0000000402007844 */ /* 0x000fe20000000200 */
[C-C-:B-1----:R-:W-:Y:S02]  /*12590*/  PRMT R12, R8.reuse, 0x6420, R9.reuse ;  /* 0x00006420080c7816 */ /* 0x142fe40000000009 */
        /* <DEDUP_REMOVED lines=10> */
[----:B------:R0:W-:Y:S02]  /*12640*/  STSM.16.M88.4 [R2+0x2000], R4 ;  /* 0x0020000402007844 */ /* 0x0001e40000000200 */
[C-C-:B0-----:R-:W-:Y:S02]  /*12650*/  PRMT R4, R8.reuse, 0x6420, R9.reuse ;  /* 0x0000642008047816 */ /* 0x141fe40000000009 */
[----:B------:R-:W-:-:S02]  /*12660*/  PRMT R5, R8, 0x7531, R9 ;  /* 0x0000753108057816 */ /* 0x000fc40000000009 */
[C-C-:B------:R-:W-:Y:S02]  /*12670*/  PRMT R6, R10.reuse, 0x6420, R11.reuse ;  /* 0x000064200a067816 */ /* 0x140fe4000000000b */
        /* <DEDUP_REMOVED lines=10> */
.L_x_1079:
[----:B0-----:R-:W0:Y:S01]  /*12720*/  S2R R2, SR_TID.X ;  /* 0x0000000000027919 */ /* 0x001e220000002100 */
[----:B-1----:R2:W-:Y:S01]  /*12730*/  SYNCS.ARRIVE.TRANS64.A1T0 RZ, [R18+URZ+0x20850], RZ ;  /* 0x020850ff12ff79a7 */ /* 0x0025e2000810003f */
[----:B------:R-:W-:Y:S02]  /*12740*/  IMAD.MOV.U32 R4, RZ, RZ, R19 ;  /* 0x000000ffff047224 */ /* 0x000fe400078e0013 */
[----:B------:R-:W-:Y:S01]  /*12750*/  IMAD.MOV.U32 R5, RZ, RZ, R20 ;  /* 0x000000ffff057224 */ /* 0x000fe200078e0014 */
[----:B0-----:R-:W-:Y:S01]  /*12760*/  LOP3.LUT R2, R2, 0x7f, RZ, 0xc0, !PT ;  /* 0x0000007f02027812 */ /* 0x001fe200078ec0ff */
[----:B------:R-:W-:Y:S03]  /*12770*/  BAR.SYNC.DEFER_BLOCKING 0x2, 0x80 ;  /* 0x0082000000007b1d */ /* 0x000fe60000010000 */
[----:B------:R-:W-:-:S13]  /*12780*/  ISETP.NE.AND P0, PT, R2, RZ, PT ;  /* 0x000000ff0200720c */ /* 0x000fda0003f05270 */
[----:B------:R-:W-:-:S05]  /*12790*/  @!P0 VIADD R2, R18, 0x20880 ;  /* 0x0002088012028836 */ /* 0x000fca0000000000 */
[----:B------:R-:W-:-:S04]  /*127a0*/  @!P0 PRMT R2, RZ, 0x654, R2 ;  /* 0x00000654ff028816 */ /* 0x000fc80000000002 */
[----:B------:R2:W-:Y:S01]  /*127b0*/  @!P0 SYNCS.ARRIVE.TRANS64.RED.A1T0 RZ, [R2+URZ], RZ ;  /* 0x000000ff02ff89a7 */ /* 0x0005e2000810043f */
[C---:B------:R-:W-:Y:S01]  /*127c0*/  ISETP.GT.AND P0, PT, R0.reuse, UR41, PT ;  /* 0x0000002900007c0c */ /* 0x040fe2000bf04270 */
[----:B------:R-:W-:-:S12]  /*127d0*/  VIADD R0, R0, 0xffffffff ;  /* 0xffffffff00007836 */ /* 0x000fd80000000000 */
[----:B--2---:R-:W-:Y:S05]  /*127e0*/  @P0 BRA `(.L_x_1080) ;  /* 0xfffffff0005c0947 */ /* 0x004fea000383ffff */
[----:B------:R-:W-:Y:S05]  /*127f0*/  BRA `(.L_x_1081) ;  /* 0x0000000000047947 */ /* 0x000fea0003800000 */
.L_x_1061:
[----:B------:R-:W-:-:S07]  /*12800*/  IMAD.MOV.U32 R19, RZ, RZ, RZ ;  /* 0x000000ffff137224 */ /* 0x000fce00078e00ff */
.L_x_1081:
[----:B------:R-:W-:-:S04]  /*12810*/  ULOP3.LUT UR4, UR38, 0x1, URZ, 0xfc, !UPT ;  /* 0x0000000126047892 */ /* 0x000fc8000f8efc3f */
[----:B------:R-:W-:-:S06]  /*12820*/  UISETP.NE.AND UP0, UPT, UR4, 0x3, UPT ;  /* 0x000000030400788c */ /* 0x000fcc000bf05270 */
[----:B------:R-:W-:-:S13]  /*12830*/  PLOP3.LUT P0, PT, PT, PT, UP0, 0x80, 0x0 ;  /* 0x000000000000781c */ /* 0x000fda0003f0f008 */
[----:B------:R-:W-:Y:S05]  /*12840*/  @!P0 BRA `(.L_x_1082) ;  /* 0x0000000000048947 */ /* 0x000fea0003800000 */
[----:B------:R-:W-:Y:S01]  /*12850*/  BPT.TRAP 0x1 ;  /* 0x000000040000795c */ /* 0x000fe20000300000 */
.L_x_1082:
[----:B-1----:R-:W-:Y:S01]  /*12860*/  LOP3.LUT R3, R20, 0x1, RZ, 0x3c, !PT ;  /* 0x0000000114037812 */ /* 0x002fe200078e3cff */
[----:B------:R-:W-:Y:S01]  /*12870*/  BSSY B0, `(.L_x_1083) ;  /* 0x0000005000007945 */ /* 0x000fe20003800000 */
[----:B------:R-:W-:Y:S02]  /*12880*/  LEA R16, R19, UR39, 0x3 ;  /* 0x0000002713107c11 */ /* 0x000fe4000f8e18ff */
[----:B------:R-:W-:-:S04]  /*12890*/  SHF.L.U32 R3, R3, 0x1f, RZ ;  /* 0x0000001f03037819 */ /* 0x000fc800000006ff */
[----:B------:R-:W1:Y:S02]  /*128a0*/  SYNCS.PHASECHK.TRANS64.TRYWAIT P0, [R16+URZ+0x20870], R3 ;  /* 0x02087003100075a7 */ /* 0x000e64000800017f */
[----:B-1----:R-:W-:Y:S05]  /*128b0*/  @!P0 BRA `(.L_x_1084) ;  /* 0x0000001800cc8947 */ /* 0x002fea0003800000 */
.L_x_1129:
[----:B------:R-:W-:Y:S05]  /*128c0*/  BSYNC B0 ;  /* 0x0000000000007941 */ /* 0x000fea0003800000 */
.L_x_1083:
[----:B------:R-:W-:-:S06]  /*128d0*/  ULOP3.LUT UR4, UR38, 0x2, URZ, 0xfc, !UPT ;  /* 0x0000000226047892 */ /* 0x000fcc000f8efc3f */
[----:B------:R-:W-:-:S05]  /*128e0*/  IMAD.U32 R0, RZ, RZ, UR4 ;  /* 0x00000004ff007e24 */ /* 0x000fca000f8e00ff */
[----:B------:R-:W-:-:S13]  /*128f0*/  ISETP.NE.AND P1, PT, R0, 0x3, PT ;  /* 0x000000030000780c */ /* 0x000fda0003f25270 */
[----:B------:R-:W-:Y:S05]  /*12900*/  @!P1 BRA `(.L_x_1085) ;  /* 0x0000000000049947 */ /* 0x000fea0003800000 */
[----:B------:R-:W-:Y:S01]  /*12910*/  BPT.TRAP 0x1 ;  /* 0x000000040000795c */ /* 0x000fe20000300000 */
.L_x_1085:
[----:B------:R-:W2:Y:S01]  /*12920*/  LDL.LU R2, [R1+0x8] ;  /* 0x0000080001027983 */ /* 0x000ea20000300800 */
[----:B-1----:R-:W-:Y:S01]  /*12930*/  SHF.L.U32 R3, R20, 0x1f, RZ ;  /* 0x0000001f14037819 */ /* 0x002fe200000006ff */
[----:B------:R-:W-:-:S03]  /*12940*/  IMAD.SHL.U32 R0, R19, 0x4000, RZ ;  /* 0x0000400013007824 */ /* 0x000fc600078e00ff */
[----:B------:R-:W1:Y:S02]  /*12950*/  SYNCS.PHASECHK.TRANS64.TRYWAIT P0, [R16+URZ+0x20860], R3 ;  /* 0x02086003100075a7 */ /* 0x000e64000800017f */
[----:B--2---:R-:W-:Y:S01]  /*12960*/  LOP3.LUT R2, R0, R2, RZ, 0xfc, !PT ;  /* 0x0000000200027212 */ /* 0x004fe200078efcff */
[----:B-1----:R-:W-:Y:S06]  /*12970*/  @!P0 BRA `(.L_x_1086) ;  /* 0x0000001800b08947 */ /* 0x002fec0003800000 */
.L_x_1130:
[----:B------:R-:W2:Y:S01]  /*12980*/  LDL.LU R12, [R1+0x10] ;  /* 0x00001000010c7983 */ /* 0x000ea20000300800 */
[----:B------:R-:W3:Y:S01]  /*12990*/  S2R R4, SR_TID.X ;  /* 0x0000000000047919 */ /* 0x000ee20000002100 */
[----:B-1----:R-:W-:Y:S01]  /*129a0*/  VIADD R3, R2, UR39 ;  /* 0x0000002702037c36 */ /* 0x002fe20008000000 */
[----:B------:R-:W-:Y:S05]  /*129b0*/  WARPSYNC.ALL ;  /* 0x0000000000007948 */ /* 0x000fea0003800000 */
[----:B0-----:R-:W0:Y:S01]  /*129c0*/  LDSM.16.MT88.4 R8, [R2+UR39+0x8400] ;  /* 0x008400270208783b */ /* 0x001e220008004200 */
[----:B---3--:R-:W-:Y:S01]  /*129d0*/  LOP3.LUT P0, RZ, R4, 0x4, RZ, 0xc0, !PT ;  /* 0x0000000404ff7812 */ /* 0x008fe2000780c0ff */
[----:B------:R-:W-:-:S05]  /*129e0*/  IMAD.MOV.U32 R4, RZ, RZ, 0x40 ;  /* 0x00000040ff047424 */ /* 0x000fca00078e00ff */
[----:B------:R-:W-:-:S05]  /*129f0*/  SEL R4, R4, 0xffffffc0, !P0 ;  /* 0xffffffc004047807 */ /* 0x000fca0004000000 */
[----:B------:R-:W-:-:S05]  /*12a00*/  IMAD.IADD R3, R4, 0x1, R3 ;  /* 0x0000000104037824 */ /* 0x000fca00078e0203 */
[----:B------:R-:W1:Y:S01]  /*12a10*/  LDSM.16.MT88.4 R4, [R3+0x8400] ;  /* 0x008400000304783b */ /* 0x000e620000004200 */
[----:B0-----:R-:W-:Y:S02]  /*12a20*/  PRMT R13, R8, 0x7531, R9 ;  /* 0x00007531080d7816 */ /* 0x001fe40000000009 */
[C-C-:B------:R-:W-:Y:S02]  /*12a30*/  PRMT R14, R10.reuse, 0x6420, R11.reuse ;  /* 0x000064200a0e7816 */ /* 0x140fe4000000000b */
[----:B------:R-:W-:Y:S02]  /*12a40*/  PRMT R15, R10, 0x7531, R11 ;  /* 0x000075310a0f7816 */ /* 0x000fe4000000000b */
[C-C-:B-1----:R-:W-:Y:S02]  /*12a50*/  PRMT R10, R6.reuse, 0x6420, R7.reuse ;  /* 0x00006420060a7816 */ /* 0x142fe40000000007 */
[----:B------:R-:W-:Y:S01]  /*12a60*/  PRMT R11, R6, 0x7531, R7 ;  /* 0x00007531060b7816 */ /* 0x000fe20000000007 */
[----:B------:R-:W0:Y:S02]  /*12a70*/  S2R R17, SR_TID.X ;  /* 0x0000000000117919 */ /* 0x000e240000002100 */
[----:B0-----:R-:W-:Y:S01]  /*12a80*/  LOP3.LUT P0, RZ, R17, 0x4, RZ, 0xc0, !PT ;  /* 0x0000000411ff7812 */ /* 0x001fe2000780c0ff */
[----:B------:R-:W-:-:S05]  /*12a90*/  IMAD.MOV.U32 R17, RZ, RZ, 0x20 ;  /* 0x00000020ff117424 */ /* 0x000fca00078e00ff */
[----:B------:R-:W-:Y:S02]  /*12aa0*/  SEL R17, R17, 0xffffffe0, !P0 ;  /* 0xffffffe011117807 */ /* 0x000fe40004000000 */
[----:B--2---:R-:W-:Y:S02]  /*12ab0*/  IADD3 R0, R0, UR39, R12 ;  /* 0x0000002700007c10 */ /* 0x004fe4000fffe00c */
[----:B------:R-:W-:Y:S02]  /*12ac0*/  PRMT R12, R8, 0x6420, R9 ;  /* 0x00006420080c7816 */ /* 0x000fe40000000009 */
[C-C-:B------:R-:W-:Y:S02]  /*12ad0*/  PRMT R8, R4.reuse, 0x6420, R5.reuse ;  /* 0x0000642004087816 */ /* 0x140fe40000000005 */
[----:B------:R-:W-:Y:S01]  /*12ae0*/  PRMT R9, R4, 0x7531, R5 ;  /* 0x0000753104097816 */ /* 0x000fe20000000005 */
[----:B------:R-:W-:Y:S04]  /*12af0*/  STSM.16.M88.4 [R0+0x400], R12 ;  /* 0x0004000c00007844 */ /* 0x000fe80000000200 */
        /* <DEDUP_REMOVED lines=11> */
[----:B------:R-:W-:Y:S04]  /*12bb0*/  STSM.16.M88.4 [R0+0x2400], R12 ;  /* 0x0024000c00007844 */ /* 0x000fe80000000200 */
[----:B------:R0:W-:Y:S04]  /*12bc0*/  STSM.16.M88.4 [R0+0x3400], R8 ;  /* 0x0034000800007844 */ /* 0x0001e80000000200 */
[----:B------:R-:W1:Y:S04]  /*12bd0*/  LDSM.16.MT88.4 R8, [R2+UR39+0x9400] ;  /* 0x009400270208783b */ /* 0x000e680008004200 */
[----:B------:R-:W2:Y:S01]  /*12be0*/  LDSM.16.MT88.4 R4, [R3+0x9400] ;  /* 0x009400000304783b */ /* 0x000ea20000004200 */
[----:B0-----:R-:W-:-:S02]  /*12bf0*/  IADD3 R0, R17, 0x400, R0 ;  /* 0x0000040011007810 */ /* 0x001fc40007ffe000 */
[C-C-:B-1----:R-:W-:Y:S02]  /*12c00*/  PRMT R12, R8.reuse, 0x6420, R9.reuse ;  /* 0x00006420080c7816 */ /* 0x142fe40000000009 */
[----:B------:R-:W-:Y:S02]  /*12c10*/  PRMT R13, R8, 0x7531, R9 ;  /* 0x00007531080d7816 */ /* 0x000fe40000000009 */
[C-C-:B------:R-:W-:Y:S02]  /*12c20*/  PRMT R14, R10.reuse, 0x6420, R11.reuse ;  /* 0x000064200a0e7816 */ /* 0x140fe4000000000b */
[----:B------:R-:W-:Y:S02]  /*12c30*/  PRMT R15, R10, 0x7531, R11 ;  /* 0x000075310a0f7816 */ /* 0x000fe4000000000b */
[C-C-:B--2---:R-:W-:Y:S02]  /*12c40*/  PRMT R8, R4.reuse, 0x6420, R5.reuse ;  /* 0x0000642004087816 */ /* 0x144fe40000000005 */
[----:B------:R-:W-:-:S02]  /*12c50*/  PRMT R9, R4, 0x7531, R5 ;  /* 0x0000753104097816 */ /* 0x000fc40000000005 */
[C-C-:B------:R-:W-:Y:S02]  /*12c60*/  PRMT R10, R6.reuse, 0x6420, R7.reuse ;  /* 0x00006420060a7816 */ /* 0x140fe40000000007 */
        /* <DEDUP_REMOVED lines=23> */
.L_x_1087:
[----:B0-----:R-:W0:Y:S01]  /*12de0*/  S2R R0, SR_TID.X ;  /* 0x0000000000007919 */ /* 0x001e220000002100 */
[----:B-1----:R-:W-:Y:S01]  /*12df0*/  SYNCS.ARRIVE.TRANS64.A1T0 RZ, [R16+URZ+0x20850], RZ ;  /* 0x020850ff10ff79a7 */ /* 0x002fe2000810003f */
[----:B------:R-:W-:Y:S01]  /*12e00*/  IMAD.MOV.U32 R2, RZ, RZ, RZ ;  /* 0x000000ffff027224 */ /* 0x000fe200078e00ff */
[----:B0-----:R-:W-:Y:S01]  /*12e10*/  LOP3.LUT R0, R0, 0x7f, RZ, 0xc0, !PT ;  /* 0x0000007f00007812 */ /* 0x001fe200078ec0ff */
[----:B------:R-:W-:Y:S03]  /*12e20*/  BAR.SYNC.DEFER_BLOCKING 0x2, 0x80 ;  /* 0x0082000000007b1d */ /* 0x000fe60000010000 */
[----:B------:R-:W-:-:S13]  /*12e30*/  ISETP.NE.AND P0, PT, R0, RZ, PT ;  /* 0x000000ff0000720c */ /* 0x000fda0003f05270 */
[----:B------:R-:W-:-:S05]  /*12e40*/  @!P0 VIADD R0, R16, 0x20880 ;  /* 0x0002088010008836 */ /* 0x000fca0000000000 */
[----:B------:R-:W-:-:S04]  /*12e50*/  @!P0 PRMT R0, RZ, 0x654, R0 ;  /* 0x00000654ff008816 */ /* 0x000fc80000000000 */
[----:B------:R0:W-:Y:S02]  /*12e60*/  @!P0 SYNCS.ARRIVE.TRANS64.RED.A1T0 RZ, [R0+URZ], RZ ;  /* 0x000000ff00ff89a7 */ /* 0x0001e4000810043f */
[----:B0-----:R-:W-:-:S05]  /*12e70*/  VIADD R0, R19, 0x1 ;  /* 0x0000000113007836 */ /* 0x001fca0000000000 */
[----:B------:R-:W-:-:S04]  /*12e80*/  ISETP.NE.AND P0, PT, R0, 0x2, PT ;  /* 0x000000020000780c */ /* 0x000fc80003f05270 */
[----:B------:R-:W-:Y:S02]  /*12e90*/  SEL R3, RZ, 0x1, P0 ;  /* 0x00000001ff037807 */ /* 0x000fe40000000000 */
[----:B------:R-:W-:Y:S02]  /*12ea0*/  SEL R0, R0, RZ, P0 ;  /* 0x000000ff00007207 */ /* 0x000fe40000000000 */
[----:B------:R-:W-:-:S07]  /*12eb0*/  LOP3.LUT R20, R20, R3, RZ, 0x3c, !PT ;  /* 0x0000000314147212 */ /* 0x000fce00078e3cff */
.L_x_1036:
[----:B------:R-:W0:Y:S01]  /*12ec0*/  S2R R4, SR_CgaCtaId ;  /* 0x0000000000047919 */ /* 0x000e220000008800 */
[----:B------:R-:W-:Y:S02]  /*12ed0*/  MOV R3, 0x400 ;  /* 0x0000040000037802 */ /* 0x000fe40000000f00 */
[----:B------:R-:W-:Y:S02]  /*12ee0*/  SHF.L.U32 R2, R2, 0x1f, RZ ;  /* 0x0000001f02027819 */ /* 0x000fe400000006ff */
[----:B0-----:R-:W-:-:S04]  /*12ef0*/  LEA R9, R4, R3, 0x18 ;  /* 0x0000000304097211 */ /* 0x001fc800078ec0ff */
[----:B------:R-:W0:Y:S02]  /*12f00*/  SYNCS.PHASECHK.TRANS64.TRYWAIT P0, [R9+URZ+0x20820], R2 ;  /* 0x02082002090075a7 */ /* 0x000e24000800017f */
[----:B0-----:R-:W-:Y:S05]  /*12f10*/  @!P0 BRA `(.L_x_1088) ;  /* 0x00000014005c8947 */ /* 0x001fea0003800000 */
.L_x_1131:
        /* <DEDUP_REMOVED lines=8> */
[----:B------:R-:W-:-:S06]  /*12fa0*/  ULOP3.LUT UR4, UR38, 0x2, URZ, 0xfc, !UPT ;  /* 0x0000000226047892 */ /* 0x000fcc000f8efc3f */
[----:B------:R-:W-:-:S05]  /*12fb0*/  IMAD.U32 R2, RZ, RZ, UR4 ;  /* 0x00000004ff027e24 */ /* 0x000fca000f8e00ff */
[----:B------:R-:W-:-:S13]  /*12fc0*/  ISETP.NE.AND P0, PT, R2, 0x3, PT ;  /* 0x000000030200780c */ /* 0x000fda0003f05270 */
[----:B------:R-:W-:Y:S05]  /*12fd0*/  @!P0 BRA `(.L_x_1089) ;  /* 0x0000000000048947 */ /* 0x000fea0003800000 */
[----:B------:R-:W-:Y:S01]  /*12fe0*/  BPT.TRAP 0x1 ;  /* 0x000000040000795c */ /* 0x000fe20000300000 */
.L_x_1089:
        /* <DEDUP_REMOVED lines=12> */
.L_x_1132:
[----:B------:R-:W1:Y:S02]  /*130b0*/  SYNCS.PHASECHK.TRANS64.TRYWAIT P1, [R7+URZ], R2 ;  /* 0x00000002070075a7 */ /* 0x000e64000802017f */
[----:B-1----:R-:W-:Y:S05]  /*130c0*/  @!P1 BRA `(.L_x_1091) ;  /* 0x0000001400189947 */ /* 0x002fea0003800000 */
.L_x_1133:
[----:B------:R-:W-:Y:S05]  /*130d0*/  @!P0 BRA `(.L_x_1092) ;  /* 0x0000000000048947 */ /* 0x000fea0003800000 */
[----:B------:R-:W-:Y:S01]  /*130e0*/  BPT.TRAP 0x1 ;  /* 0x000000040000795c */ /* 0x000fe20000300000 */
.L_x_1092:
[----:B0-----:R-:W-:-:S04]  /*130f0*/  IMAD R5, R0, 0x8, R9 ;  /* 0x0000000800057824 */ /* 0x001fc800078e0209 */
[----:B------:R-:W0:Y:S02]  /*13100*/  SYNCS.PHASECHK.TRANS64.TRYWAIT P1, [R5+URZ+0x20860], R4 ;  /* 0x02086004050075a7 */ /* 0x000e24000802017f */
[----:B0-----:R-:W-:Y:S05]  /*13110*/  @!P1 BRA `(.L_x_1093) ;  /* 0x0000001400189947 */ /* 0x001fea0003800000 */
.L_x_1134:
[----:B------:R-:W-:Y:S05]  /*13120*/  @!P0 BRA `(.L_x_1094) ;  /* 0x0000000000048947 */ /* 0x000fea0003800000 */
[----:B------:R-:W-:Y:S01]  /*13130*/  BPT.TRAP 0x1 ;  /* 0x000000040000795c */ /* 0x000fe20000300000 */
.L_x_1094:
[----:B------:R-:W-:-:S04]  /*13140*/  IMAD R3, R3, 0x8, R9 ;  /* 0x0000000803037824 */ /* 0x000fc800078e0209 */
[----:B------:R-:W2:Y:S02]  /*13150*/  SYNCS.PHASECHK.TRANS64.TRYWAIT P1, [R3+URZ+0x20860], R2 ;  /* 0x02086002030075a7 */ /* 0x000ea4000802017f */
[----:B--2---:R-:W-:Y:S05]  /*13160*/  @!P1 BRA `(.L_x_1095) ;  /* 0x0000001400189947 */ /* 0x004fea0003800000 */
.L_x_1135:
[----:B------:R-:W-:Y:S05]  /*13170*/  @!P0 BRA `(.L_x_1096) ;  /* 0x0000000000048947 */ /* 0x000fea0003800000 */
[----:B------:R-:W-:Y:S01]  /*13180*/  BPT.TRAP 0x1 ;  /* 0x000000040000795c */ /* 0x000fe20000300000 */
.L_x_1096:
[----:B------:R-:W3:Y:S02]  /*13190*/  SYNCS.PHASECHK.TRANS64.TRYWAIT P0, [R5+URZ+0x20880], R4 ;  /* 0x02088004050075a7 */ /* 0x000ee4000800017f */
[----:B---3--:R-:W-:Y:S05]  /*131a0*/  @!P0 BRA `(.L_x_1097) ;  /* 0x00000014001c8947 */ /* 0x008fea0003800000 */
.L_x_1098:
[----:B----4-:R4:W0:Y:S02]  /*131b0*/  SYNCS.PHASECHK.TRANS64.TRYWAIT P0, [R3+URZ+0x20880], R2 ;  /* 0x02088002030075a7 */ /* 0x010824000800017f */
[----:B0-----:R-:W-:Y:S05]  /*131c0*/  @!P0 NANOSLEEP.SYNCS 0x989680 ;  /* 0x009896800000895d */ /* 0x001fea0003900000 */
[----:B------:R-:W0:Y:S02]  /*131d0*/  @!P0 SYNCS.PHASECHK.TRANS64 P0, [R3+URZ+0x20880], R2 ;  /* 0x02088002030085a7 */ /* 0x000e24000800007f */
[----:B0-----:R-:W-:Y:S05]  /*131e0*/  @!P0 BRA `(.L_x_1098) ;  /* 0xfffffffc00f08947 */ /* 0x001fea000383ffff */
.L_x_948:
[----:B------:R-:W-:Y:S05]  /*131f0*/  BSYNC B6 ;  /* 0x0000000000067941 */ /* 0x000fea0003800000 */
.L_x_945:
[----:B------:R-:W-:Y:S05]  /*13200*/  EXIT ;  /* 0x000000000000794d */ /* 0x000fea0003800000 */
.L_x_958:
[----:B0-----:R-:W-:-:S04]  /*13210*/  IMAD.U32 R3, RZ, RZ, UR41 ;  /* 0x00000029ff037e24 */ /* 0x001fc8000f8e00ff */
[----:B------:R0:W1:Y:S03]  /*13220*/  SYNCS.PHASECHK.TRANS64.TRYWAIT P0, [R3+URZ+0x20800], R0 ;  /* 0x02080000030075a7 */ /* 0x000066000800017f */
[----:B-1----:R-:W-:Y:S05]  /*13230*/  @!P0 NANOSLEEP.SYNCS 0x989680 ;  /* 0x009896800000895d */ /* 0x002fea0003900000 */
[----:B------:R-:W1:Y:S02]  /*13240*/  @!P0 SYNCS.PHASECHK.TRANS64 P0, [R3+URZ+0x20800], R0 ;  /* 0x02080000030085a7 */ /* 0x000e64000800007f */
[----:B-1----:R-:W-:Y:S05]  /*13250*/  @!P0 BRA `(.L_x_958) ;  /* 0xfffffffc00ec8947 */ /* 0x002fea000383ffff */
[----:B------:R-:W-:Y:S05]  /*13260*/  BRA `(.L_x_1099) ;  /* 0xfffffee8006c7947 */ /* 0x000fea000383ffff */
.L_x_962:
[----:B-1----:R-:W-:-:S04]  /*13270*/  IMAD.U32 R3, RZ, RZ, UR41 ;  /* 0x00000029ff037e24 */ /* 0x002fc8000f8e00ff */
[----:B------:R1:W2:Y:S03]  /*13280*/  SYNCS.PHASECHK.TRANS64.TRYWAIT P0, [R3+URZ+0x20830], R0 ;  /* 0x02083000030075a7 */ /* 0x0002a6000800017f */
[----:B--2---:R-:W-:Y:S05]  /*13290*/  @!P0 NANOSLEEP.SYNCS 0x989680 ;  /* 0x009896800000895d */ /* 0x004fea0003900000 */
[----:B------:R-:W2:Y:S02]  /*132a0*/  @!P0 SYNCS.PHASECHK.TRANS64 P0, [R3+URZ+0x20830], R0 ;  /* 0x02083000030085a7 */ /* 0x000ea4000800007f */
[----:B--2---:R-:W-:Y:S05]  /*132b0*/  @!P0 BRA `(.L_x_962) ;  /* 0xfffffffc00ec8947 */ /* 0x004fea000383ffff */
[----:B------:R-:W-:Y:S05]  /*132c0*/  BRA `(.L_x_961) ;  /* 0xfffffee800947947 */ /* 0x000fea000383ffff */
.L_x_978:
[----:B-1----:R-:W-:-:S04]  /*132d0*/  IMAD.U32 R13, RZ, RZ, UR6 ;  /* 0x00000006ff0d7e24 */ /* 0x002fc8000f8e00ff */
[----:B------:R1:W2:Y:S03]  /*132e0*/  SYNCS.PHASECHK.TRANS64.TRYWAIT P0, [R13+URZ+0x20830], R10 ;  /* 0x0208300a0d0075a7 */ /* 0x0002a6000800017f */
[----:B--2---:R-:W-:Y:S05]  /*132f0*/  @!P0 NANOSLEEP.SYNCS 0x989680 ;  /* 0x009896800000895d */ /* 0x004fea0003900000 */
[----:B------:R-:W2:Y:S02]  /*13300*/  @!P0 SYNCS.PHASECHK.TRANS64 P0, [R13+URZ+0x20830], R10 ;  /* 0x0208300a0d0085a7 */ /* 0x000ea4000800007f */
[----:B--2---:R-:W-:Y:S05]  /*13310*/  @!P0 BRA `(.L_x_978) ;  /* 0xfffffffc00ec8947 */ /* 0x004fea000383ffff */
[----:B------:R-:W-:Y:S05]  /*13320*/  BRA `(.L_x_975) ;  /* 0xffffff1400387947 */ /* 0x000fea000383ffff */
.L_x_982:
[----:B-1----:R-:W-:-:S04]  /*13330*/  IMAD.U32 R13, RZ, RZ, UR6 ;  /* 0x00000006ff0d7e24 */ /* 0x002fc8000f8e00ff */
[----:B------:R1:W2:Y:S03]  /*13340*/  SYNCS.PHASECHK.TRANS64.TRYWAIT P0, [R13+URZ+0x20850], R10 ;  /* 0x0208500a0d0075a7 */ /* 0x0002a6000800017f */
[----:B--2---:R-:W-:Y:S05]  /*13350*/  @!P0 NANOSLEEP.SYNCS 0x989680 ;  /* 0x009896800000895d */ /* 0x004fea0003900000 */
[----:B------:R-:W2:Y:S02]  /*13360*/  @!P0 SYNCS.PHASECHK.TRANS64 P0, [R13+URZ+0x20850], R10 ;  /* 0x0208500a0d0085a7 */ /* 0x000ea4000800007f */
[----:B--2---:R-:W-:Y:S05]  /*13370*/  @!P0 BRA `(.L_x_982) ;  /* 0xfffffffc00ec8947 */ /* 0x004fea000383ffff */
[----:B------:R-:W-:Y:S05]  /*13380*/  BRA `(.L_x_979) ;  /* 0xffffff1800007947 */ /* 0x000fea000383ffff */
.L_x_1000:
[----:B-1----:R-:W-:-:S04]  /*13390*/  IMAD.U32 R14, RZ, RZ, UR6 ;  /* 0x00000006ff0e7e24 */ /* 0x002fc8000f8e00ff */
[----:B------:R1:W2:Y:S03]  /*133a0*/  SYNCS.PHASECHK.TRANS64.TRYWAIT P1, [R14+URZ+0x20830], R9 ;  /* 0x020830090e0075a7 */ /* 0x0002a6000802017f */
[----:B--2---:R-:W-:Y:S05]  /*133b0*/  @!P1 NANOSLEEP.SYNCS 0x989680 ;  /* 0x009896800000995d */ /* 0x004fea0003900000 */
[----:B------:R-:W2:Y:S02]  /*133c0*/  @!P1 SYNCS.PHASECHK.TRANS64 P1, [R14+URZ+0x20830], R9 ;  /* 0x020830090e0095a7 */ /* 0x000ea4000802007f */
[----:B--2---:R-:W-:Y:S05]  /*133d0*/  @!P1 BRA `(.L_x_1000) ;  /* 0xfffffffc00ec9947 */ /* 0x004fea000383ffff */
[----:B------:R-:W-:Y:S05]  /*133e0*/  BRA `(.L_x_997) ;  /* 0xffffff3800bc7947 */ /* 0x000fea000383ffff */
.L_x_1004:
[----:B-1----:R-:W-:-:S04]  /*133f0*/  IMAD.U32 R14, RZ, RZ, UR6 ;  /* 0x00000006ff0e7e24 */ /* 0x002fc8000f8e00ff */
[----:B------:R1:W2:Y:S03]  /*13400*/  SYNCS.PHASECHK.TRANS64.TRYWAIT P0, [R14+URZ+0x20850], R9 ;  /* 0x020850090e0075a7 */ /* 0x0002a6000800017f */
[----:B--2---:R-:W-:Y:S05]  /*13410*/  @!P0 NANOSLEEP.SYNCS 0x989680 ;  /* 0x009896800000895d */ /* 0x004fea0003900000 */
[----:B------:R-:W2:Y:S02]  /*13420*/  @!P0 SYNCS.PHASECHK.TRANS64 P0, [R14+URZ+0x20850], R9 ;  /* 0x020850090e0085a7 */ /* 0x000ea4000800007f */
[----:B--2---:R-:W-:Y:S05]  /*13430*/  @!P0 BRA `(.L_x_1004) ;  /* 0xfffffffc00ec8947 */ /* 0x004fea000383ffff */
[----:B------:R-:W-:Y:S05]  /*13440*/  BRA `(.L_x_1001) ;  /* 0xffffff3c00907947 */ /* 0x000fea000383ffff */
.L_x_1011:
[----:B-1----:R-:W-:-:S04]  /*13450*/  IMAD.U32 R14, RZ, RZ, UR6 ;  /* 0x00000006ff0e7e24 */ /* 0x002fc8000f8e00ff */
[----:B------:R1:W2:Y:S03]  /*13460*/  SYNCS.PHASECHK.TRANS64.TRYWAIT P1, [R14+URZ+0x20830], R9 ;  /* 0x020830090e0075a7 */ /* 0x0002a6000802017f */
[----:B--2---:R-:W-:Y:S05]  /*13470*/  @!P1 NANOSLEEP.SYNCS 0x989680 ;  /* 0x009896800000995d */ /* 0x004fea0003900000 */
[----:B------:R-:W2:Y:S02]  /*13480*/  @!P1 SYNCS.PHASECHK.TRANS64 P1, [R14+URZ+0x20830], R9 ;  /* 0x020830090e0095a7 */ /* 0x000ea4000802007f */
[----:B--2---:R-:W-:Y:S05]  /*13490*/  @!P1 BRA `(.L_x_1011) ;  /* 0xfffffffc00ec9947 */ /* 0x004fea000383ffff */
[----:B------:R-:W-:Y:S05]  /*134a0*/  BRA `(.L_x_1008) ;  /* 0xffffff5400007947 */ /* 0x000fea000383ffff */
.L_x_1015:
[----:B-1----:R-:W-:-:S04]  /*134b0*/  IMAD.U32 R14, RZ, RZ, UR6 ;  /* 0x00000006ff0e7e24 */ /* 0x002fc8000f8e00ff */
[----:B------:R1:W2:Y:S03]  /*134c0*/  SYNCS.PHASECHK.TRANS64.TRYWAIT P0, [R14+URZ+0x20850], R9 ;  /* 0x020850090e0075a7 */ /* 0x0002a6000800017f */
[----:B--2---:R-:W-:Y:S05]  /*134d0*/  @!P0 NANOSLEEP.SYNCS 0x989680 ;  /* 0x009896800000895d */ /* 0x004fea0003900000 */
[----:B------:R-:W2:Y:S02]  /*134e0*/  @!P0 SYNCS.PHASECHK.TRANS64 P0, [R14+URZ+0x20850], R9 ;  /* 0x020850090e0085a7 */ /* 0x000ea4000800007f */
[----:B--2---:R-:W-:Y:S05]  /*134f0*/  @!P0 BRA `(.L_x_1015) ;  /* 0xfffffffc00ec8947 */ /* 0x004fea000383ffff */
[----:B------:R-:W-:Y:S05]  /*13500*/  BRA `(.L_x_1012) ;  /* 0xffffff5400c47947 */ /* 0x000fea000383ffff */
.L_x_1029:
[----:B-1----:R-:W-:-:S04]  /*13510*/  IMAD.U32 R5, RZ, RZ, UR14 ;  /* 0x0000000eff057e24 */ /* 0x002fc8000f8e00ff */
[----:B------:R1:W2:Y:S03]  /*13520*/  SYNCS.PHASECHK.TRANS64.TRYWAIT P0, [R5+URZ+0x20850], R4 ;  /* 0x02085004050075a7 */ /* 0x0002a6000800017f */
[----:B--2---:R-:W-:Y:S05]  /*13530*/  @!P0 NANOSLEEP.SYNCS 0x989680 ;  /* 0x009896800000895d */ /* 0x004fea0003900000 */
[----:B------:R-:W2:Y:S02]  /*13540*/  @!P0 SYNCS.PHASECHK.TRANS64 P0, [R5+URZ+0x20850], R4 ;  /* 0x02085004050085a7 */ /* 0x000ea4000800007f */
[----:B--2---:R-:W-:Y:S05]  /*13550*/  @!P0 BRA `(.L_x_1029) ;  /* 0xfffffffc00ec8947 */ /* 0x004fea000383ffff */
[----:B------:R-:W-:Y:S05]  /*13560*/  BRA `(.L_x_1028) ;  /* 0xffffff7400947947 */ /* 0x000fea000383ffff */
.L_x_1048:
[----:B------:R-:W-:Y:S02]  /*13570*/  IMAD.MOV.U32 R13, RZ, RZ, R6 ;  /* 0x000000ffff0d7224 */ /* 0x000fe400078e0006 */
[----:B------:R-:W-:Y:S02]  /*13580*/  IMAD.MOV.U32 R12, RZ, RZ, RZ ;  /* 0x000000ffff0c7224 */ /* 0x000fe400078e00ff */
[----:B------:R-:W-:Y:S02]  /*13590*/  IMAD.MOV.U32 R11, RZ, RZ, 0x1f ;  /* 0x0000001fff0b7424 */ /* 0x000fe400078e00ff */
[----:B------:R-:W-:-:S07]  /*135a0*/  IMAD.MOV.U32 R15, RZ, RZ, -0x1 ;  /* 0xffffffffff0f7424 */ /* 0x000fce00078e00ff */
[----:B0-----:R-:W-:Y:S05]  /*135b0*/  WARPSYNC.COLLECTIVE R15, `(.L_x_1100) ;  /* 0x000000000f087348 */ /* 0x001fea0003c00000 */
[----:B------:R1:W2:Y:S02]  /*135c0*/  SHFL.IDX P6, R14, R13, R12, R11 ;  /* 0x0000000c0d0e7389 */ /* 0x0002a400000c000b */
[----:B012---:R-:W-:Y:S01]  /*135d0*/  ENDCOLLECTIVE ;  /* 0x000000000000791b */ /* 0x007fe20003800000 */
.L_x_1100:
[----:B------:R-:W-:Y:S05]  /*135e0*/  BRA `(.L_x_1101) ;  /* 0xffffffd0007c7947 */ /* 0x000fea000383ffff */
.L_x_1050:
[----:B------:R-:W-:Y:S01]  /*135f0*/  BSSY B0, `(.L_x_1102) ;  /* 0x0000006000007945 */ /* 0x000fe20003800000 */
[----:B------:R-:W-:-:S07]  /*13600*/  IMAD.MOV.U32 R15, RZ, RZ, -0x1 ;  /* 0xffffffffff0f7424 */ /* 0x000fce00078e00ff */
[----:B01----:R-:W-:Y:S05]  /*13610*/  WARPSYNC.COLLECTIVE R15, `(.L_x_1103) ;  /* 0x000000000f0c7348 */ /* 0x003fea0003c00000 */
[----:B------:R-:W-:Y:S02]  /*13620*/  ELECT P6, UR62, PT ;  /* 0x00000000003e782f */ /* 0x000fe400038c0000 */
[----:B------:R-:W-:Y:S01]  /*13630*/  MOV R14, UR62 ;  /* 0x0000003e000e7c02 */ /* 0x000fe20008000f00 */
[----:B01----:R-:W-:Y:S10]  /*13640*/  ENDCOLLECTIVE ;  /* 0x000000000000791b */ /* 0x003ff40003800000 */
.L_x_1103:
[----:B------:R-:W-:Y:S05]  /*13650*/  BSYNC B0 ;  /* 0x0000000000007941 */ /* 0x000fea0003800000 */
.L_x_1102:
[----:B------:R-:W-:Y:S05]  /*13660*/  BRA `(.L_x_1104) ;  /* 0xffffffd000807947 */ /* 0x000fea000383ffff */
.L_x_1052:
[----:B--2---:R-:W-:-:S04]  /*13670*/  IMAD.U32 R3, RZ, RZ, UR39 ;  /* 0x00000027ff037e24 */ /* 0x004fc8000f8e00ff */
[----:B------:R2:W3:Y:S03]  /*13680*/  SYNCS.PHASECHK.TRANS64.TRYWAIT P0, [R3+URZ+0x20880], R2 ;  /* 0x02088002030075a7 */ /* 0x0004e6000800017f */
[----:B---3--:R-:W-:Y:S05]  /*13690*/  @!P0 NANOSLEEP.SYNCS 0x989680 ;  /* 0x009896800000895d */ /* 0x008fea0003900000 */
[----:B------:R-:W3:Y:S02]  /*136a0*/  @!P0 SYNCS.PHASECHK.TRANS64 P0, [R3+URZ+0x20880], R2 ;  /* 0x02088002030085a7 */ /* 0x000ee4000800007f */
[----:B---3--:R-:W-:Y:S05]  /*136b0*/  @!P0 BRA `(.L_x_1052) ;  /* 0xfffffffc00ec8947 */ /* 0x008fea000383ffff */
[----:B------:R-:W-:Y:S05]  /*136c0*/  BRA `(.L_x_1105) ;  /* 0xffffffd000cc7947 */ /* 0x000fea000383ffff */
.L_x_1054:
[----:B--2---:R-:W-:-:S04]  /*136d0*/  IMAD.U32 R3, RZ, RZ, UR39 ;  /* 0x00000027ff037e24 */ /* 0x004fc8000f8e00ff */
[----:B------:R2:W3:Y:S03]  /*136e0*/  SYNCS.PHASECHK.TRANS64.TRYWAIT P0, [R3+URZ+0x20840], R2 ;  /* 0x02084002030075a7 */ /* 0x0004e6000800017f */
[----:B---3--:R-:W-:Y:S05]  /*136f0*/  @!P0 NANOSLEEP.SYNCS 0x989680 ;  /* 0x009896800000895d */ /* 0x008fea0003900000 */
[----:B------:R-:W3:Y:S02]  /*13700*/  @!P0 SYNCS.PHASECHK.TRANS64 P0, [R3+URZ+0x20840], R2 ;  /* 0x02084002030085a7 */ /* 0x000ee4000800007f */
[----:B---3--:R-:W-:Y:S05]  /*13710*/  @!P0 BRA `(.L_x_1054) ;  /* 0xfffffffc00ec8947 */ /* 0x008fea000383ffff */
[----:B------:R-:W-:Y:S05]  /*13720*/  BRA `(.L_x_1106) ;  /* 0xffffffd400207947 */ /* 0x000fea000383ffff */
.L_x_1057:
[----:B------:R-:W-:Y:S01]  /*13730*/  IMAD.MOV.U32 R13, RZ, RZ, R5 ;  /* 0x000000ffff0d7224 */ /* 0x000fe200078e0005 */
[----:B------:R-:W-:Y:S01]  /*13740*/  LEA.HI R2, R9, UR40, RZ, 0x1d ;  /* 0x0000002809027c11 */ /* 0x000fe2000f8fe8ff */
[----:B------:R-:W-:Y:S02]  /*13750*/  IMAD.MOV.U32 R12, RZ, RZ, RZ ;  /* 0x000000ffff0c7224 */ /* 0x000fe400078e00ff */
[----:B------:R-:W-:Y:S02]  /*13760*/  IMAD.MOV.U32 R11, RZ, RZ, 0x181f ;  /* 0x0000181fff0b7424 */ /* 0x000fe400078e00ff */
[----:B------:R-:W-:Y:S02]  /*13770*/  IMAD.MOV.U32 R15, RZ, RZ, -0x1 ;  /* 0xffffffffff0f7424 */ /* 0x000fe400078e00ff */
[----:B------:R-:W-:-:S07]  /*13780*/  VIADD R10, R2, 0x10 ;  /* 0x00000010020a7836 */ /* 0x000fce0000000000 */
[----:B------:R-:W-:Y:S05]  /*13790*/  WARPSYNC.COLLECTIVE R15, `(.L_x_1107) ;  /* 0x000000000f087348 */ /* 0x000fea0003c00000 */
[----:B------:R0:W1:Y:S02]  /*137a0*/  SHFL.IDX P6, R14, R13, R12, R11 ;  /* 0x0000000c0d0e7389 */ /* 0x00006400000c000b */
[----:B01----:R-:W-:Y:S01]  /*137b0*/  ENDCOLLECTIVE ;  /* 0x000000000000791b */ /* 0x003fe20003800000 */
.L_x_1107:
[----:B------:R-:W-:Y:S02]  /*137c0*/  IMAD.MOV.U32 R13, RZ, RZ, R0 ;  /* 0x000000ffff0d7224 */ /* 0x000fe400078e0000 */
[----:B------:R-:W-:-:S07]  /*137d0*/  IMAD.MOV.U32 R6, RZ, RZ, R14 ;  /* 0x000000ffff067224 */ /* 0x000fce00078e000e */
[----:B------:R-:W-:Y:S05]  /*137e0*/  WARPSYNC.COLLECTIVE R15, `(.L_x_1108) ;  /* 0x000000000f087348 */ /* 0x000fea0003c00000 */
[----:B------:R0:W1:Y:S02]  /*137f0*/  SHFL.IDX P6, R14, R13, R12, R11 ;  /* 0x0000000c0d0e7389 */ /* 0x00006400000c000b */
[----:B01----:R-:W-:Y:S01]  /*13800*/  ENDCOLLECTIVE ;  /* 0x000000000000791b */ /* 0x003fe20003800000 */
.L_x_1108:
        /* <DEDUP_REMOVED lines=10> */
.L_x_1109:
        /* <DEDUP_REMOVED lines=17> */
.L_x_1110:
[----:B------:R-:W-:Y:S02]  /*139c0*/  @!P2 VIADD R8, R4, UR39 ;  /* 0x000000270408ac36 */ /* 0x000fe40008000000 */
[----:B------:R-:W-:Y:S02]  /*139d0*/  IMAD.MOV.U32 R13, RZ, RZ, R5 ;  /* 0x000000ffff0d7224 */ /* 0x000fe400078e0005 */
[----:B------:R-:W-:Y:S01]  /*139e0*/  IMAD.MOV.U32 R12, RZ, RZ, 0x2 ;  /* 0x00000002ff0c7424 */ /* 0x000fe200078e00ff */
[----:B------:R-:W-:-:S13]  /*139f0*/  @!P2 IADD3 R7, P3, R18, R14, RZ ;  /* 0x0000000e1207a210 */ /* 0x000fda0007f7e0ff */
[----:B------:R-:W-:Y:S05]  /*13a00*/  WARPSYNC.COLLECTIVE R15, `(.L_x_1111) ;  /* 0x000000000f087348 */ /* 0x000fea0003c00000 */
[----:B------:R0:W1:Y:S02]  /*13a10*/  SHFL.IDX P6, R14, R13, R12, R11 ;  /* 0x0000000c0d0e7389 */ /* 0x00006400000c000b */
[----:B01----:R-:W-:Y:S01]  /*13a20*/  ENDCOLLECTIVE ;  /* 0x000000000000791b */ /* 0x003fe20003800000 */
.L_x_1111:
[----:B------:R-:W-:-:S05]  /*13a30*/  @!P2 IMAD.X R6, RZ, RZ, R6, P3 ;  /* 0x000000ffff06a224 */ /* 0x000fca00018e0606 */
[----:B------:R-:W-:-:S04]  /*13a40*/  @!P2 LOP3.LUT R7, R7, R6, RZ, 0x3c, !PT ;  /* 0x000000060707a212 */ /* 0x000fc800078e3cff */
[----:B------:R-:W-:Y:S01]  /*13a50*/  @!P2 LOP3.LUT R6, R7, R6, RZ, 0x3c, !PT ;  /* 0x000000060706a212 */ /* 0x000fe200078e3cff */
[----:B------:R-:W-:-:S03]  /*13a60*/  IMAD.MOV.U32 R13, RZ, RZ, R0 ;  /* 0x000000ffff0d7224 */ /* 0x000fc600078e0000 */
        /* <DEDUP_REMOVED lines=12> */
.L_x_1112:
[----:B------:R-:W-:Y:S02]  /*13b30*/  @!P2 VIADD R8, R4, UR39 ;  /* 0x000000270408ac36 */ /* 0x000fe40008000000 */
[----:B------:R-:W-:Y:S02]  /*13b40*/  IMAD.MOV.U32 R13, RZ, RZ, R5 ;  /* 0x000000ffff0d7224 */ /* 0x000fe400078e0005 */
[----:B------:R-:W-:Y:S01]  /*13b50*/  IMAD.MOV.U32 R12, RZ, RZ, 0x3 ;  /* 0x00000003ff0c7424 */ /* 0x000fe200078e00ff */
[----:B------:R-:W-:-:S13]  /*13b60*/  @!P2 IADD3 R7, P3, R18, R14, RZ ;  /* 0x0000000e1207a210 */ /* 0x000fda0007f7e0ff */
[----:B------:R-:W-:Y:S05]  /*13b70*/  WARPSYNC.COLLECTIVE R15, `(.L_x_1113) ;  /* 0x000000000f087348 */ /* 0x000fea0003c00000 */
[----:B------:R0:W1:Y:S02]  /*13b80*/  SHFL.IDX P6, R14, R13, R12, R11 ;  /* 0x0000000c0d0e7389 */ /* 0x00006400000c000b */
[----:B01----:R-:W-:Y:S01]  /*13b90*/  ENDCOLLECTIVE ;  /* 0x000000000000791b */ /* 0x003fe20003800000 */
.L_x_1113:
        /* <DEDUP_REMOVED lines=16> */
.L_x_1114:
[----:B------:R-:W-:Y:S02]  /*13ca0*/  @!P2 VIADD R8, R4, UR39 ;  /* 0x000000270408ac36 */ /* 0x000fe40008000000 */
[----:B------:R-:W-:Y:S02]  /*13cb0*/  IMAD.MOV.U32 R13, RZ, RZ, R5 ;  /* 0x000000ffff0d7224 */ /* 0x000fe400078e0005 */
[----:B------:R-:W-:Y:S01]  /*13cc0*/  IMAD.MOV.U32 R12, RZ, RZ, 0x4 ;  /* 0x00000004ff0c7424 */ /* 0x000fe200078e00ff */
[----:B------:R-:W-:-:S13]  /*13cd0*/  @!P2 IADD3 R7, P3, R18, R14, RZ ;  /* 0x0000000e1207a210 */ /* 0x000fda0007f7e0ff */
[----:B------:R-:W-:Y:S05]  /*13ce0*/  WARPSYNC.COLLECTIVE R15, `(.L_x_1115) ;  /* 0x000000000f087348 */ /* 0x000fea0003c00000 */
[----:B------:R0:W1:Y:S02]  /*13cf0*/  SHFL.IDX P6, R14, R13, R12, R11 ;  /* 0x0000000c0d0e7389 */ /* 0x00006400000c000b */
[----:B01----:R-:W-:Y:S01]  /*13d00*/  ENDCOLLECTIVE ;  /* 0x000000000000791b */ /* 0x003fe20003800000 */
.L_x_1115:
        /* <DEDUP_REMOVED lines=16> */
.L_x_1116:
[----:B------:R-:W-:Y:S02]  /*13e10*/  @!P2 VIADD R8, R4, UR39 ;  /* 0x000000270408ac36 */ /* 0x000fe40008000000 */
[----:B------:R-:W-:Y:S02]  /*13e20*/  IMAD.MOV.U32 R13, RZ, RZ, R5 ;  /* 0x000000ffff0d7224 */ /* 0x000fe400078e0005 */
[----:B------:R-:W-:Y:S01]  /*13e30*/  IMAD.MOV.U32 R12, RZ, RZ, 0x5 ;  /* 0x00000005ff0c7424 */ /* 0x000fe200078e00ff */
[----:B------:R-:W-:-:S13]  /*13e40*/  @!P2 IADD3 R7, P3, R18, R14, RZ ;  /* 0x0000000e1207a210 */ /* 0x000fda0007f7e0ff */
[----:B------:R-:W-:Y:S05]  /*13e50*/  WARPSYNC.COLLECTIVE R15, `(.L_x_1117) ;  /* 0x000000000f087348 */ /* 0x000fea0003c00000 */
[----:B------:R0:W1:Y:S02]  /*13e60*/  SHFL.IDX P6, R14, R13, R12, R11 ;  /* 0x0000000c0d0e7389 */ /* 0x00006400000c000b */
[----:B01----:R-:W-:Y:S01]  /*13e70*/  ENDCOLLECTIVE ;  /* 0x000000000000791b */ /* 0x003fe20003800000 */
.L_x_1117:
        /* <DEDUP_REMOVED lines=15> */
.L_x_1118:
[----:B------:R-:W-:Y:S02]  /*13f70*/  @!P2 VIADD R8, R4, UR39 ;  /* 0x000000270408ac36 */ /* 0x000fe40008000000 */
[----:B------:R-:W-:Y:S02]  /*13f80*/  IMAD.MOV.U32 R13, RZ, RZ, R5 ;  /* 0x000000ffff0d7224 */ /* 0x000fe400078e0005 */
[----:B------:R-:W-:Y:S01]  /*13f90*/  IMAD.MOV.U32 R12, RZ, RZ, 0x6 ;  /* 0x00000006ff0c7424 */ /* 0x000fe200078e00ff */
[----:B------:R-:W-:-:S13]  /*13fa0*/  @!P2 IADD3 R7, P3, R18, R14, RZ ;  /* 0x0000000e1207a210 */ /* 0x000fda0007f7e0ff */
[----:B------:R-:W-:Y:S05]  /*13fb0*/  WARPSYNC.COLLECTIVE R15, `(.L_x_1119) ;  /* 0x000000000f087348 */ /* 0x000fea0003c00000 */
[----:B------:R0:W1:Y:S02]  /*13fc0*/  SHFL.IDX P6, R14, R13, R12, R11 ;  /* 0x0000000c0d0e7389 */ /* 0x00006400000c000b */
[----:B01----:R-:W-:Y:S01]  /*13fd0*/  ENDCOLLECTIVE ;  /* 0x000000000000791b */ /* 0x003fe20003800000 */
.L_x_1119:
        /* <DEDUP_REMOVED lines=9> */
[----:B------:R0:W-:Y:S02]  /*14070*/  @!P2 LDGSTS.E.BYPASS.LTC128B.128 [R8+0x16c00], desc[UR44][R6.64+0x80], !P0 ;  /* 0x16c000800608afae */ /* 0x0001e4000c101d6c */
[----:B0-----:R-:W-:-:S07]  /*14080*/  IMAD.MOV.U32 R6, RZ, RZ, R14 ;  /* 0x000000ffff067224 */ /* 0x001fce00078e000e */
[----:B------:R-:W-:Y:S05]  /*14090*/  WARPSYNC.COLLECTIVE R15, `(.L_x_1120) ;  /* 0x000000000f087348 */ /* 0x000fea0003c00000 */
[----:B------:R0:W1:Y:S02]  /*140a0*/  SHFL.IDX P6, R14, R13, R12, R11 ;  /* 0x0000000c0d0e7389 */ /* 0x00006400000c000b */
[----:B01----:R-:W-:Y:S01]  /*140b0*/  ENDCOLLECTIVE ;  /* 0x000000000000791b */ /* 0x003fe20003800000 */
.L_x_1120:
[----:B------:R-:W-:-:S05]  /*140c0*/  VIADD R8, R2, 0x60 ;  /* 0x0000006002087836 */ /* 0x000fca0000000000 */
        /* <DEDUP_REMOVED lines=8> */
.L_x_1121:
        /* <DEDUP_REMOVED lines=15> */
.L_x_1122:
[----:B------:R-:W-:Y:S05]  /*14240*/  BRA `(.L_x_1123) ;  /* 0xffffffd400507947 */ /* 0x000fea000383ffff */
.L_x_1060:
[----:B-1----:R-:W-:-:S04]  /*14250*/  IMAD.U32 R3, RZ, RZ, UR39 ;  /* 0x00000027ff037e24 */ /* 0x002fc8000f8e00ff */
[----:B------:R1:W2:Y:S03]  /*14260*/  SYNCS.PHASECHK.TRANS64.TRYWAIT P0, [R3+URZ+0x20820], R2 ;  /* 0x02082002030075a7 */ /* 0x0002a6000800017f */
[----:B--2---:R-:W-:Y:S05]  /*14270*/  @!P0 NANOSLEEP.SYNCS 0x989680 ;  /* 0x009896800000895d */ /* 0x004fea0003900000 */
[----:B------:R-:W2:Y:S02]  /*14280*/  @!P0 SYNCS.PHASECHK.TRANS64 P0, [R3+URZ+0x20820], R2 ;  /* 0x02082002030085a7 */ /* 0x000ea4000800007f */
[----:B--2---:R-:W-:Y:S05]  /*14290*/  @!P0 BRA `(.L_x_1060) ;  /* 0xfffffffc00ec8947 */ /* 0x004fea000383ffff */
[----:B------:R-:W-:Y:S05]  /*142a0*/  BRA `(.L_x_1124) ;  /* 0xffffffd400987947 */ /* 0x000fea000383ffff */
.L_x_1065:
[----:B-1----:R1:W2:Y:S02]  /*142b0*/  SYNCS.PHASECHK.TRANS64.TRYWAIT P0, [R8+URZ+0x20880], R2 ;  /* 0x02088002080075a7 */ /* 0x0022a4000800017f */
[----:B--2---:R-:W-:Y:S05]  /*142c0*/  @!P0 NANOSLEEP.SYNCS 0x989680 ;  /* 0x009896800000895d */ /* 0x004fea0003900000 */
[----:B------:R-:W2:Y:S02]  /*142d0*/  @!P0 SYNCS.PHASECHK.TRANS64 P0, [R8+URZ+0x20880], R2 ;  /* 0x02088002080085a7 */ /* 0x000ea4000800007f */
[----:B--2---:R-:W-:Y:S05]  /*142e0*/  @!P0 BRA `(.L_x_1065) ;  /* 0xfffffffc00f08947 */ /* 0x004fea000383ffff */
[----:B------:R-:W-:Y:S05]  /*142f0*/  BRA `(.L_x_1125) ;  /* 0xffffffd800387947 */ /* 0x000fea000383ffff */
.L_x_1070:
[----:B---3--:R3:W4:Y:S02]  /*14300*/  SYNCS.PHASECHK.TRANS64.TRYWAIT P0, [R8+URZ+0x20840], R2 ;  /* 0x02084002080075a7 */ /* 0x008724000800017f */
[----:B----4-:R-:W-:Y:S05]  /*14310*/  @!P0 NANOSLEEP.SYNCS 0x989680 ;  /* 0x009896800000895d */ /* 0x010fea0003900000 */
[----:B------:R-:W4:Y:S02]  /*14320*/  @!P0 SYNCS.PHASECHK.TRANS64 P0, [R8+URZ+0x20840], R2 ;  /* 0x02084002080085a7 */ /* 0x000f24000800007f */
[----:B----4-:R-:W-:Y:S05]  /*14330*/  @!P0 BRA `(.L_x_1070) ;  /* 0xfffffffc00f08947 */ /* 0x010fea000383ffff */
[----:B------:R-:W-:Y:S05]  /*14340*/  BRA `(.L_x_1126) ;  /* 0xffffffd800dc7947 */ /* 0x000fea000383ffff */
.L_x_1076:
[----:B--2---:R2:W3:Y:S02]  /*14350*/  SYNCS.PHASECHK.TRANS64.TRYWAIT P0, [R18+URZ+0x20870], R3 ;  /* 0x02087003120075a7 */ /* 0x0044e4000800017f */
[----:B---3--:R-:W-:Y:S05]  /*14360*/  @!P0 NANOSLEEP.SYNCS 0x989680 ;  /* 0x009896800000895d */ /* 0x008fea0003900000 */
[----:B------:R-:W3:Y:S02]  /*14370*/  @!P0 SYNCS.PHASECHK.TRANS64 P0, [R18+URZ+0x20870], R3 ;  /* 0x02087003120085a7 */ /* 0x000ee4000800007f */
[----:B---3--:R-:W-:Y:S05]  /*14380*/  @!P0 BRA `(.L_x_1076) ;  /* 0xfffffffc00f08947 */ /* 0x008fea000383ffff */
[----:B------:R-:W-:Y:S05]  /*14390*/  BRA `(.L_x_1127) ;  /* 0xffffffdc00a87947 */ /* 0x000fea000383ffff */
.L_x_1078:
[----:B--2---:R2:W3:Y:S02]  /*143a0*/  SYNCS.PHASECHK.TRANS64.TRYWAIT P0, [R18+URZ+0x20860], R3 ;  /* 0x02086003120075a7 */ /* 0x0044e4000800017f */
[----:B---3--:R-:W-:Y:S05]  /*143b0*/  @!P0 NANOSLEEP.SYNCS 0x989680 ;  /* 0x009896800000895d */ /* 0x008fea0003900000 */
[----:B------:R-:W3:Y:S02]  /*143c0*/  @!P0 SYNCS.PHASECHK.TRANS64 P0, [R18+URZ+0x20860], R3 ;  /* 0x02086003120085a7 */ /* 0x000ee4000800007f */
[----:B---3--:R-:W-:Y:S05]  /*143d0*/  @!P0 BRA `(.L_x_1078) ;  /* 0xfffffffc00f08947 */ /* 0x008fea000383ffff */
[----:B------:R-:W-:Y:S05]  /*143e0*/  BRA `(.L_x_1128) ;  /* 0xffffffdc00ac7947 */ /* 0x000fea000383ffff */
.L_x_1084:
[----:B-1----:R1:W2:Y:S02]  /*143f0*/  SYNCS.PHASECHK.TRANS64.TRYWAIT P0, [R16+URZ+0x20870], R3 ;  /* 0x02087003100075a7 */ /* 0x0022a4000800017f */
[----:B--2---:R-:W-:Y:S05]  /*14400*/  @!P0 NANOSLEEP.SYNCS 0x989680 ;  /* 0x009896800000895d */ /* 0x004fea0003900000 */
[----:B------:R-:W2:Y:S02]  /*14410*/  @!P0 SYNCS.PHASECHK.TRANS64 P0, [R16+URZ+0x20870], R3 ;  /* 0x02087003100085a7 */ /* 0x000ea4000800007f */
[----:B--2---:R-:W-:Y:S05]  /*14420*/  @!P0 BRA `(.L_x_1084) ;  /* 0xfffffffc00f08947 */ /* 0x004fea000383ffff */
[----:B------:R-:W-:Y:S05]  /*14430*/  BRA `(.L_x_1129) ;  /* 0xffffffe400207947 */ /* 0x000fea000383ffff */
.L_x_1086:
[----:B-1----:R1:W2:Y:S02]  /*14440*/  SYNCS.PHASECHK.TRANS64.TRYWAIT P0, [R16+URZ+0x20860], R3 ;  /* 0x02086003100075a7 */ /* 0x0022a4000800017f */
[----:B--2---:R-:W-:Y:S05]  /*14450*/  @!P0 NANOSLEEP.SYNCS 0x989680 ;  /* 0x009896800000895d */ /* 0x004fea0003900000 */
[----:B------:R-:W2:Y:S02]  /*14460*/  @!P0 SYNCS.PHASECHK.TRANS64 P0, [R16+URZ+0x20860], R3 ;  /* 0x02086003100085a7 */ /* 0x000ea4000800007f */
[----:B--2---:R-:W-:Y:S05]  /*14470*/  @!P0 BRA `(.L_x_1086) ;  /* 0xfffffffc00f08947 */ /* 0x004fea000383ffff */
[----:B------:R-:W-:Y:S05]  /*14480*/  BRA `(.L_x_1130) ;  /* 0xffffffe4003c7947 */ /* 0x000fea000383ffff */
.L_x_1088:
[----:B0-----:R0:W1:Y:S02]  /*14490*/  SYNCS.PHASECHK.TRANS64.TRYWAIT P0, [R9+URZ+0x20820], R2 ;  /* 0x02082002090075a7 */ /* 0x001064000800017f */
[----:B-1----:R-:W-:Y:S05]  /*144a0*/  @!P0 NANOSLEEP.SYNCS 0x989680 ;  /* 0x009896800000895d */ /* 0x002fea0003900000 */
[----:B------:R-:W1:Y:S02]  /*144b0*/  @!P0 SYNCS.PHASECHK.TRANS64 P0, [R9+URZ+0x20820], R2 ;  /* 0x02082002090085a7 */ /* 0x000e64000800007f */
[----:B-1----:R-:W-:Y:S05]  /*144c0*/  @!P0 BRA `(.L_x_1088) ;  /* 0xfffffffc00f08947 */ /* 0x002fea000383ffff */
[----:B------:R-:W-:Y:S05]  /*144d0*/  BRA `(.L_x_1131) ;  /* 0xffffffe800907947 */ /* 0x000fea000383ffff */
.L_x_1090:
[----:B0-----:R0:W1:Y:S02]  /*144e0*/  SYNCS.PHASECHK.TRANS64.TRYWAIT P1, [R5+URZ], R4 ;  /* 0x00000004050075a7 */ /* 0x001064000802017f */
[----:B-1----:R-:W-:Y:S05]  /*144f0*/  @!P1 NANOSLEEP.SYNCS 0x989680 ;  /* 0x009896800000995d */ /* 0x002fea0003900000 */
[----:B------:R-:W1:Y:S02]  /*14500*/  @!P1 SYNCS.PHASECHK.TRANS64 P1, [R5+URZ], R4 ;  /* 0x00000004050095a7 */ /* 0x000e64000802007f */
[----:B-1----:R-:W-:Y:S05]  /*14510*/  @!P1 BRA `(.L_x_1090) ;  /* 0xfffffffc00f09947 */ /* 0x002fea000383ffff */
[----:B------:R-:W-:Y:S05]  /*14520*/  BRA `(.L_x_1132) ;  /* 0xffffffe800e07947 */ /* 0x000fea000383ffff */
.L_x_1091:
[----:B-1----:R1:W2:Y:S02]  /*14530*/  SYNCS.PHASECHK.TRANS64.TRYWAIT P1, [R7+URZ], R2 ;  /* 0x00000002070075a7 */ /* 0x0022a4000802017f */
[----:B--2---:R-:W-:Y:S05]  /*14540*/  @!P1 NANOSLEEP.SYNCS 0x989680 ;  /* 0x009896800000995d */ /* 0x004fea0003900000 */
[----:B------:R-:W2:Y:S02]  /*14550*/  @!P1 SYNCS.PHASECHK.TRANS64 P1, [R7+URZ], R2 ;  /* 0x00000002070095a7 */ /* 0x000ea4000802007f */
[----:B--2---:R-:W-:Y:S05]  /*14560*/  @!P1 BRA `(.L_x_1091) ;  /* 0xfffffffc00f09947 */ /* 0x004fea000383ffff */
[----:B------:R-:W-:Y:S05]  /*14570*/  BRA `(.L_x_1133) ;  /* 0xffffffe800d47947 */ /* 0x000fea000383ffff */
.L_x_1093:
[----:B0-----:R0:W2:Y:S02]  /*14580*/  SYNCS.PHASECHK.TRANS64.TRYWAIT P1, [R5+URZ+0x20860], R4 ;  /* 0x02086004050075a7 */ /* 0x0010a4000802017f */
[----:B--2---:R-:W-:Y:S05]  /*14590*/  @!P1 NANOSLEEP.SYNCS 0x989680 ;  /* 0x009896800000995d */ /* 0x004fea0003900000 */
[----:B------:R-:W2:Y:S02]  /*145a0*/  @!P1 SYNCS.PHASECHK.TRANS64 P1, [R5+URZ+0x20860], R4 ;  /* 0x02086004050095a7 */ /* 0x000ea4000802007f */
[----:B--2---:R-:W-:Y:S05]  /*145b0*/  @!P1 BRA `(.L_x_1093) ;  /* 0xfffffffc00f09947 */ /* 0x004fea000383ffff */
[----:B------:R-:W-:Y:S05]  /*145c0*/  BRA `(.L_x_1134) ;  /* 0xffffffe800d47947 */ /* 0x000fea000383ffff */
.L_x_1095:
[----:B--2---:R2:W3:Y:S02]  /*145d0*/  SYNCS.PHASECHK.TRANS64.TRYWAIT P1, [R3+URZ+0x20860], R2 ;  /* 0x02086002030075a7 */ /* 0x0044e4000802017f */
[----:B---3--:R-:W-:Y:S05]  /*145e0*/  @!P1 NANOSLEEP.SYNCS 0x989680 ;  /* 0x009896800000995d */ /* 0x008fea0003900000 */
[----:B------:R-:W3:Y:S02]  /*145f0*/  @!P1 SYNCS.PHASECHK.TRANS64 P1, [R3+URZ+0x20860], R2 ;  /* 0x02086002030095a7 */ /* 0x000ee4000802007f */
[----:B---3--:R-:W-:Y:S05]  /*14600*/  @!P1 BRA `(.L_x_1095) ;  /* 0xfffffffc00f09947 */ /* 0x008fea000383ffff */
[----:B------:R-:W-:Y:S05]  /*14610*/  BRA `(.L_x_1135) ;  /* 0xffffffe800d47947 */ /* 0x000fea000383ffff */
.L_x_1097:
[----:B---3--:R3:W4:Y:S02]  /*14620*/  SYNCS.PHASECHK.TRANS64.TRYWAIT P0, [R5+URZ+0x20880], R4 ;  /* 0x02088004050075a7 */ /* 0x008724000800017f */
[----:B----4-:R-:W-:Y:S05]  /*14630*/  @!P0 NANOSLEEP.SYNCS 0x989680 ;  /* 0x009896800000895d */ /* 0x010fea0003900000 */
[----:B------:R-:W4:Y:S02]  /*14640*/  @!P0 SYNCS.PHASECHK.TRANS64 P0, [R5+URZ+0x20880], R4 ;  /* 0x02088004050085a7 */ /* 0x000f24000800007f */
[----:B----4-:R-:W-:Y:S05]  /*14650*/  @!P0 BRA `(.L_x_1097) ;  /* 0xfffffffc00f08947 */ /* 0x010fea000383ffff */
[----:B------:R-:W-:Y:S05]  /*14660*/  BRA `(.L_x_1098) ;  /* 0xffffffe800d07947 */ /* 0x000fea000383ffff */
.L_x_1136:
        /* <DEDUP_REMOVED lines=9> */
.L_x_3137:


//--------------------- .text._ZN7cutlass13device_kernelIN5flash11enable_sm90INS1_16FlashAttnFwdSm90INS1_25CollectiveMainloopFwdSm90ILi2EN4cute5tupleIJNS5_1CILi1EEES8_S8_EEENS6_IJNS7_ILi128EEENS7_ILi64EEENS7_ILi256EEEEEELi256ENS_12float_e4m3_tEfNS_4arch4Sm90ELb0ELb1ELb0ELb1ELb0ELb0ELb0ELb1ELb1ELb1ELb1ELb0EEENS1_21CollectiveEpilogueFwdINS6_IJSA_SC_SB_EEES9_NS_10bfloat16_tESG_Li256ELb1ELb1ELb1ELb1EEENS1_36VarlenDynamicPersistentTileSchedulerILi128ELi64ELi256ELi128ELb1ELb1ELb1ELb1ELb0ELb1EEEEEEEEEvNT_6ParamsE --------------------------
	.section	.text._ZN7cutlass13device_kernelIN5flash11enable_sm90INS1_16FlashAttnFwdSm90INS1_25CollectiveMainloopFwdSm90ILi2EN4cute5tupleIJNS5_1CILi1EEES8_S8_EEENS6_IJNS7_ILi128EEENS7_ILi64EEENS7_ILi256EEEEEELi256ENS_12float_e4m3_tEfNS_4arch4Sm90ELb0ELb1ELb0ELb1ELb0ELb0ELb0ELb1ELb1ELb1ELb1ELb0EEENS1_21CollectiveEpilogueFwdINS6_IJSA_SC_SB_EEES9_NS_10bfloat16_tESG_Li256ELb1ELb1ELb1ELb1EEENS1_36VarlenDynamicPersistentTileSchedulerILi128ELi64ELi256ELi128ELb1ELb1ELb1ELb1ELb0ELb1EEEEEEEEEvNT_6ParamsE,"ax",@progbits
	.align	128
.text._ZN7cutlass13device_kernelIN5flash11enable_sm90INS1_16FlashAttnFwdSm90INS1_25CollectiveMainloopFwdSm90ILi2EN4cute5tupleIJNS5_1CILi1EEES8_S8_EEENS6_IJNS7_ILi128EEENS7_ILi64EEENS7_ILi256EEEEEELi256ENS_12float_e4m3_tEfNS_4arch4Sm90ELb0ELb1ELb0ELb1ELb0ELb0ELb0ELb1ELb1ELb1ELb1ELb0EEENS1_21CollectiveEpilogueFwdINS6_IJSA_SC_SB_EEES9_NS_10bfloat16_tESG_Li256ELb1ELb1ELb1ELb1EEENS1_36VarlenDynamicPersistentTileSchedulerILi128ELi64ELi256ELi128ELb1ELb1ELb1ELb1ELb0ELb1EEEEEEEEEvNT_6ParamsE:
        .type           _ZN7cutlass13device_kernelIN5flash11enable_sm90INS1_16FlashAttnFwdSm90INS1_25CollectiveMainloopFwdSm90ILi2EN4cute5tupleIJNS5_1CILi1EEES8_S8_EEENS6_IJNS7_ILi128EEENS7_ILi64EEENS7_ILi256EEEEEELi256ENS_12float_e4m3_tEfNS_4arch4Sm90ELb0ELb1ELb0ELb1ELb0ELb0ELb0ELb1ELb1ELb1ELb1ELb0EEENS1_21CollectiveEpilogueFwdINS6_IJSA_SC_SB_EEES9_NS_10bfloat16_tESG_Li256ELb1ELb1ELb1ELb1EEENS1_36VarlenDynamicPersistentTileSchedulerILi128ELi64ELi256ELi128ELb1ELb1ELb1ELb1ELb0ELb1EEEEEEEEEvNT_6ParamsE,@function
        .size           _ZN7cutlass13device_kernelIN5flash11enable_sm90INS1_16FlashAttnFwdSm90INS1_25CollectiveMainloopFwdSm90ILi2EN4cute5tupleIJNS5_1CILi1EEES8_S8_EEENS6_IJNS7_ILi128EEENS7_ILi64EEENS7_ILi256EEEEEELi256ENS_12float_e4m3_tEfNS_4arch4Sm90ELb0ELb1ELb0ELb1ELb0ELb0ELb0ELb1ELb1ELb1ELb1ELb0EEENS1_21CollectiveEpilogueFwdINS6_IJSA_SC_SB_EEES9_NS_10bfloat16_tESG_Li256ELb1ELb1ELb1ELb1EEENS1_36VarlenDynamicPersistentTileSchedulerILi128ELi64ELi256ELi128ELb1ELb1ELb1ELb1ELb0ELb1EEEEEEEEEvNT_6ParamsE,(.L_x_3138 - _ZN7cutlass13device_kernelIN5flash11enable_sm90INS1_16FlashAttnFwdSm90INS1_25CollectiveMainloopFwdSm90ILi2EN4cute5tupleIJNS5_1CILi1EEES8_S8_EEENS6_IJNS7_ILi128EEENS7_ILi64EEENS7_ILi256EEEEEELi256ENS_12float_e4m3_tEfNS_4arch4Sm90ELb0ELb1ELb0ELb1ELb0ELb0ELb0ELb1ELb1ELb1ELb1ELb0EEENS1_21CollectiveEpilogueFwdINS6_IJSA_SC_SB_EEES9_NS_10bfloat16_tESG_Li256ELb1ELb1ELb1ELb1EEENS1_36VarlenDynamicPersistentTileSchedulerILi128ELi64ELi256ELi128ELb1ELb1ELb1ELb1ELb0ELb1EEEEEEEEEvNT_6ParamsE)
        .other          _ZN7cutlass13device_kernelIN5flash11enable_sm90INS1_16FlashAttnFwdSm90INS1_25CollectiveMainloopFwdSm90ILi2EN4cute5tupleIJNS5_1CILi1EEES8_S8_EEENS6_IJNS7_ILi128EEENS7_ILi64EEENS7_ILi256EEEEEELi256ENS_12float_e4m3_tEfNS_4arch4Sm90ELb0ELb1ELb0ELb1ELb0ELb0ELb0ELb1ELb1ELb1ELb1ELb0EEENS1_21CollectiveEpilogueFwdINS6_IJSA_SC_SB_EEES9_NS_10bfloat16_tESG_Li256ELb1ELb1ELb1ELb1EEENS1_36VarlenDynamicPersistentTileSchedulerILi128ELi64ELi256ELi128ELb1ELb1ELb1ELb1ELb0ELb1EEEEEEEEEvNT_6ParamsE,@"STO_CUDA_ENTRY STV_DEFAULT"
_ZN7cutlass13device_kernelIN5flash11enable_sm90INS1_16FlashAttnFwdSm90INS1_25CollectiveMainloopFwdSm90ILi2EN4cute5tupleIJNS5_1CILi1EEES8_S8_EEENS6_IJNS7_ILi128EEENS7_ILi64EEENS7_ILi256EEEEEELi256ENS_12float_e4m3_tEfNS_4arch4Sm90ELb0ELb1ELb0ELb1ELb0ELb0ELb0ELb1ELb1ELb1ELb1ELb0EEENS1_21CollectiveEpilogueFwdINS6_IJSA_SC_SB_EEES9_NS_10bfloat16_tESG_Li256ELb1ELb1ELb1ELb1EEENS1_36VarlenDynamicPersistentTileSchedulerILi128ELi64ELi256ELi128ELb1ELb1ELb1ELb1ELb0ELb1EEEEEEEEEvNT_6ParamsE:
        /* <DEDUP_REMOVED lines=18> */
.L_x_1138:
[----:B------:R-:W-:Y:S05]  /*0120*/  BSYNC B0 ;  /* 0x0000000000007941 */ /* 0x000fea0003800000 */
.L_x_1137:
        /* <DEDUP_REMOVED lines=41> */
.L_x_1139:
        /* <DEDUP_REMOVED lines=22> */
.L_x_1140:
        /* <DEDUP_REMOVED lines=18> */
.L_x_1141:
        /* <DEDUP_REMOVED lines=22> */
.L_x_1142:
        /* <DEDUP_REMOVED lines=22> */
.L_x_1143:
[----:B0-----:R-:W-:Y:S01]  /*0900*/  UMOV UR4, 0x1 ;  /* 0x0000000100047882 */ /* 0x001fe20000000000 */
[----:B------:R-:W-:Y:S01]  /*0910*/  PLOP3.LUT P0, PT, PT, PT, UP0, 0x80, 0x0 ;  /* 0x000000000000781c */ /* 0x000fe20003f0f008 */
[----:B------:R-:W-:Y:S01]  /*0920*/  USEL UR4, UR4, 0x2, !UP0 ;  /* 0x0000000204047887 */ /* 0x000fe2000c000000 */
[----:B------:R-:W-:Y:S01]  /*0930*/  NOP ;  /* 0x0000000000007918 */ /* 0x000fe20000000000 */
[----:B------:R-:W-:-:S04]  /*0940*/  ULDC.64 UR48, c[0x0][0x208] ;  /* 0x0000820000307ab9 */ /* 0x000fc80000000a00 */
[----:B------:R-:W-:-:S05]  /*0950*/  IMAD.U32 R2, RZ, RZ, UR4 ;  /* 0x00000004ff027e24 */ /* 0x000fca000f8e00ff */
[----:B------:R0:W-:Y:S01]  /*0960*/  STL [R1+0x38], R2 ;  /* 0x0000380201007387 */ /* 0x0001e20000100800 */
[----:B-12-4-:R-:W-:Y:S06]  /*0970*/  BAR.SYNC.DEFER_BLOCKING 0x0 ;  /* 0x0000000000007b1d */ /* 0x016fec0000010000 */
[----:B------:R-:W-:Y:S05]  /*0980*/  @!P0 BRA `(.L_x_1144) ;  /* 0x0000011400a88947 */ /* 0x000fea0003800000 */
.L_x_1145:
[----:B------:R-:W-:-:S08]  /*0990*/  NOP ;  /* 0x0000000000007918 */ /* 0x000fd00000000000 */
[----:B------:R-:W1:Y:S02]  /*09a0*/  USETMAXREG.TRY_ALLOC.CTAPOOL UP0, 0xf0 ;  /* 0x000000f0000079c8 */ /* 0x000e640008000600 */
[----:B-1----:R-:W-:-:S13]  /*09b0*/  PLOP3.LUT P0, PT, PT, PT, UP0, 0x80, 0x0 ;  /* 0x000000000000781c */ /* 0x002fda0003f0f008 */
[----:B------:R-:W-:Y:S05]  /*09c0*/  @!P0 BRA `(.L_x_1145) ;  /* 0xfffffffc00f08947 */ /* 0x000fea000383ffff */
[----:B0-----:R-:W0:Y:S01]  /*09d0*/  S2R R2, SR_TID.X ;  /* 0x0000000000027919 */ /* 0x001e220000002100 */
        /* <DEDUP_REMOVED lines=13> */
[----:B------:R-:W2:Y:S01]  /*0ab0*/  LDL R3, [R1+0x38] ;  /* 0x0000380001037983 */ /* 0x000ea20000100800 */
[----:B------:R-:W-:Y:S01]  /*0ac0*/  VIADD R0, R2, 0xffffff80 ;  /* 0xffffff8002007836 */ /* 0x000fe20000000000 */
[----:B------:R-:W-:Y:S01]  /*0ad0*/  R2UR UR5, R5 ;  /* 0x00000000050572ca */ /* 0x000fe200000e0000 */
[----:B------:R-:W-:Y:S01]  /*0ae0*/  UMOV UR60, URZ ;  /* 0x0000003f003c7c82 */ /* 0x000fe20008000000 */
[----:B------:R-:W-:Y:S01]  /*0af0*/  R2UR UR6, R6 ;  /* 0x00000000060672ca */ /* 0x000fe200000e0000 */
[----:B------:R-:W-:Y:S01]  /*0b00*/  UMOV UR36, URZ ;  /* 0x0000003f00247c82 */ /* 0x000fe20008000000 */
[----:B------:R-:W-:Y:S01]  /*0b10*/  R2UR UR52, R7 ;  /* 0x00000000073472ca */ /* 0x000fe200000e0000 */
[----:B------:R-:W-:Y:S01]  /*0b20*/  UMOV UR37, URZ ;  /* 0x0000003f00257c82 */ /* 0x000fe20008000000 */
[----:B--2---:R-:W-:Y:S02]  /*0b30*/  R2UR UR4, R3 ;  /* 0x00000000030472ca */ /* 0x004fe400000e0000 */
[----:B------:R-:W-:-:S04]  /*0b40*/  SHF.R.S32.HI R3, RZ, 0x1f, R0 ;  /* 0x0000001fff037819 */ /* 0x000fc80000011400 */
[CC--:B------:R-:W-:Y:S02]  /*0b50*/  LEA.HI R2, R3.reuse, R0.reuse, RZ, 0x7 ;  /* 0x0000000003027211 */ /* 0x0c0fe400078f38ff */
[CC--:B------:R-:W-:Y:S02]  /*0b60*/  LEA.HI R4, R3.reuse, R0.reuse, RZ, 0x5 ;  /* 0x0000000003047211 */ /* 0x0c0fe400078f28ff */
[----:B------:R-:W-:Y:S02]  /*0b70*/  LOP3.LUT R217, R2, 0xffffff80, RZ, 0xc0, !PT ;  /* 0xffffff8002d97812 */ /* 0x000fe400078ec0ff */
[CC--:B------:R-:W-:Y:S01]  /*0b80*/  LEA.HI R5, R3.reuse, R0.reuse, RZ, 0x2 ;  /* 0x0000000003057211 */ /* 0x0c0fe200078f10ff */
[----:B------:R-:W-:Y:S01]  /*0b90*/  IMAD.SHL.U32 R6, R4, 0x20, RZ ;  /* 0x0000002004067824 */ /* 0x000fe200078e00ff */
[----:B------:R-:W-:Y:S01]  /*0ba0*/  LEA.HI R3, R3, R0, RZ, 0x4 ;  /* 0x0000000003037211 */ /* 0x000fe200078f20ff */
[----:B------:R-:W-:Y:S01]  /*0bb0*/  IMAD.IADD R217, R0, 0x1, -R217 ;  /* 0x0000000100d97824 */ /* 0x000fe200078e0ad9 */
[----:B------:R-:W-:Y:S01]  /*0bc0*/  LOP3.LUT R11, R5, 0xfffffffc, RZ, 0xc0, !PT ;  /* 0xfffffffc050b7812 */ /* 0x000fe200078ec0ff */
[----:B------:R-:W-:Y:S01]  /*0bd0*/  ULOP3.LUT UR61, UR4, 0x1, URZ, 0xfc, !UPT ;  /* 0x00000001043d7892 */ /* 0x000fe2000f8efc3f */
[----:B------:R-:W-:-:S02]  /*0be0*/  LOP3.LUT R5, R3, 0x3fffff0, RZ, 0xc0, !PT ;  /* 0x03fffff003057812 */ /* 0x000fc400078ec0ff */
[----:B------:R-:W-:Y:S01]  /*0bf0*/  SHF.R.S32.HI R8, RZ, 0x1f, R217 ;  /* 0x0000001fff087819 */ /* 0x000fe200000114d9 */
[C---:B------:R-:W-:Y:S01]  /*0c00*/  IMAD.IADD R12, R0.reuse, 0x1, -R11 ;  /* 0x00000001000c7824 */ /* 0x040fe200078e0a0b */
[----:B------:R-:W-:Y:S01]  /*0c10*/  SHF.R.S32.HI R4, RZ, 0x4, R3 ;  /* 0x00000004ff047819 */ /* 0x000fe20000011403 */
[----:B------:R-:W-:Y:S01]  /*0c20*/  IMAD.IADD R5, R0, 0x1, -R5 ;  /* 0x0000000100057824 */ /* 0x000fe200078e0a05 */
[----:B------:R-:W-:Y:S02]  /*0c30*/  LEA.HI R9, R8, R217, RZ, 0x2 ;  /* 0x000000d908097211 */ /* 0x000fe400078f10ff */
[----:B------:R-:W-:Y:S02]  /*0c40*/  LEA.HI R0, R3, R4, RZ, 0x1 ;  /* 0x0000000403007211 */ /* 0x000fe400078f08ff */
[--C-:B------:R-:W-:Y:S02]  /*0c50*/  SHF.R.S32.HI R10, RZ, 0x2, R9.reuse ;  /* 0x00000002ff0a7819 */ /* 0x100fe40000011409 */
[----:B------:R-:W-:-:S02]  /*0c60*/  SHF.R.S32.HI R7, RZ, 0x1f, R9 ;  /* 0x0000001fff077819 */ /* 0x000fc40000011409 */
[----:B------:R-:W-:Y:S02]  /*0c70*/  SHF.R.S32.HI R3, RZ, 0x7, R2 ;  /* 0x00000007ff037819 */ /* 0x000fe40000011402 */
[----:B------:R-:W-:Y:S02]  /*0c80*/  LEA.HI R11, R7, R10, RZ, 0x3 ;  /* 0x0000000a070b7211 */ /* 0x000fe400078f18ff */
[----:B------:R-:W-:Y:S02]  /*0c90*/  LOP3.LUT R6, R6, 0xfffffc00, RZ, 0xc0, !PT ;  /* 0xfffffc0006067812 */ /* 0x000fe400078ec0ff */
[----:B------:R-:W-:Y:S02]  /*0ca0*/  LOP3.LUT R7, R0, 0x1ffffffe, RZ, 0xc0, !PT ;  /* 0x1ffffffe00077812 */ /* 0x000fe400078ec0ff */
[----:B------:R-:W-:Y:S01]  /*0cb0*/  LOP3.LUT R11, R11, 0xfffffff8, RZ, 0xc0, !PT ;  /* 0xfffffff80b0b7812 */ /* 0x000fe200078ec0ff */
[----:B------:R-:W-:Y:S01]  /*0cc0*/  IMAD R6, R5, 0x40, R6 ;  /* 0x0000004005067824 */ /* 0x000fe200078e0206 */
[----:B------:R-:W-:Y:S01]  /*0cd0*/  LEA.HI R2, R2, R3, RZ, 0x1 ;  /* 0x0000000302027211 */ /* 0x000fe200078f08ff */
[----:B------:R-:W-:Y:S01]  /*0ce0*/  IMAD.IADD R7, R4, 0x1, -R7 ;  /* 0x0000000104077824 */ /* 0x000fe200078e0a07 */
[----:B------:R-:W-:Y:S01]  /*0cf0*/  LEA.HI R8, R8, R217, RZ, 0x5 ;  /* 0x000000d908087211 */ /* 0x000fe200078f28ff */
[----:B------:R-:W-:Y:S01]  /*0d00*/  IMAD.IADD R11, R10, 0x1, -R11 ;  /* 0x000000010a0b7824 */ /* 0x000fe200078e0a0b */
[----:B------:R-:W-:-:S02]  /*0d10*/  LEA.HI R0, R12, R12, RZ, 0x1 ;  /* 0x0000000c0c007211 */ /* 0x000fc400078f08ff */
[----:B------:R-:W-:Y:S02]  /*0d20*/  LOP3.LUT R2, R2, 0x3fffffe, RZ, 0xc0, !PT ;  /* 0x03fffffe02027812 */ /* 0x000fe400078ec0ff */
[----:B------:R-:W-:Y:S02]  /*0d30*/  SHF.R.S32.HI R8, RZ, 0x5, R8 ;  /* 0x00000005ff087819 */ /* 0x000fe40000011408 */
[----:B------:R-:W-:Y:S01]  /*0d40*/  LOP3.LUT R5, R0, 0x1ffffffe, RZ, 0xc0, !PT ;  /* 0x1ffffffe00057812 */ /* 0x000fe200078ec0ff */
[----:B------:R-:W-:Y:S01]  /*0d50*/  IMAD R0, R7, 0x8, R6 ;  /* 0x0000000807007824 */ /* 0x000fe200078e0206 */
[----:B------:R-:W-:Y:S01]  /*0d60*/  LOP3.LUT R4, R9, 0x7ffffffc, RZ, 0xc0, !PT ;  /* 0x7ffffffc09047812 */ /* 0x000fe200078ec0ff */
[----:B------:R-:W-:Y:S02]  /*0d70*/  IMAD.IADD R3, R3, 0x1, -R2 ;  /* 0x0000000103037824 */ /* 0x000fe400078e0a02 */
[----:B------:R-:W-:Y:S01]  /*0d80*/  IMAD R8, R8, 0x10, R11 ;  /* 0x0000001008087824 */ /* 0x000fe200078e020b */
[----:B------:R0:W-:Y:S01]  /*0d90*/  STL [R1+0x28], R0 ;  /* 0x0000280001007387 */ /* 0x0001e20000100800 */
[----:B------:R-:W-:-:S02]  /*0da0*/  IMAD.IADD R2, R217, 0x1, -R4 ;  /* 0x00000001d9027824 */ /* 0x000fc400078e0a04 */
[----:B------:R-:W-:Y:S02]  /*0db0*/  IMAD.IADD R5, R12, 0x1, -R5 ;  /* 0x000000010c057824 */ /* 0x000fe400078e0a05 */
[----:B------:R-:W-:-:S04]  /*0dc0*/  IMAD.SHL.U32 R2, R2, 0x2, RZ ;  /* 0x0000000202027824 */ /* 0x000fc800078e00ff */
[C---:B------:R-:W-:Y:S02]  /*0dd0*/  VIADD R215, R2.reuse, 0x8 ;  /* 0x0000000802d77836 */ /* 0x040fe40000000000 */
        /* <DEDUP_REMOVED lines=57> */
[----:B------:R-:W-:Y:S01]  /*1170*/  SHF.R.S32.HI R219, RZ, 0x1f, R19 ;  /* 0x0000001fffdb7819 */ /* 0x000fe20000011413 */
[----:B------:R-:W-:Y:S01]  /*1180*/  IMAD R16, R5, 0x8, R0 ;  /* 0x0000000805107824 */ /* 0x000fe200078e0200 */
[----:B0-----:R-:W-:-:S07]  /*1190*/  SHF.R.S32.HI R218, RZ, 0x1f, R18 ;  /* 0x0000001fffda7819 */ /* 0x001fce0000011412 */
.L_x_1253:
[----:B------:R-:W-:Y:S01]  /*11a0*/  ULDC.64 UR8, c[0x0][0xa28] ;  /* 0x00028a0000087ab9 */ /* 0x000fe20000000a00 */
[----:B------:R-:W-:Y:S02]  /*11b0*/  ULOP3.LUT UR4, UR6, 0xff000000, URZ, 0xc0, !UPT ;  /* 0xff00000006047892 */ /* 0x000fe4000f8ec03f */
[----:B------:R-:W-:Y:S01]  /*11c0*/  UISETP.NE.U32.AND UP0, UPT, UR8, URZ, UPT ;  /* 0x0000003f0800728c */ /* 0x000fe2000bf05070 */
[----:B------:R-:W-:-:S03]  /*11d0*/  ULDC UR7, c[0x0][0x424] ;  /* 0x0001090000077ab9 */ /* 0x000fc60000000800 */
[----:B------:R-:W-:-:S03]  /*11e0*/  UISETP.NE.AND.EX UP0, UPT, UR9, URZ, UPT, UP0 ;  /* 0x0000003f0900728c */ /* 0x000fc6000bf05300 */
[----:B------:R-:W-:Y:S02]  /*11f0*/  ULDC.64 UR8, c[0x0][0xa18] ;  /* 0x0002860000087ab9 */ /* 0x000fe40000000a00 */
[----:B------:R-:W-:Y:S01]  /*1200*/  UISETP.NE.U32.AND UP1, UPT, UR8, URZ, UPT ;  /* 0x0000003f0800728c */ /* 0x000fe2000bf25070 */
[----:B------:R-:W-:-:S03]  /*1210*/  PLOP3.LUT P0, PT, PT, PT, UP0, 0x80, 0x0 ;  /* 0x000000000000781c */ /* 0x000fc60003f0f008 */
[----:B------:R-:W-:-:S03]  /*1220*/  UISETP.NE.AND.EX UP1, UPT, UR9, URZ, UPT, UP1 ;  /* 0x0000003f0900728c */ /* 0x000fc6000bf25310 */
[----:B------:R-:W-:Y:S02]  /*1230*/  @UP0 ULDC.64 UR8, c[0x0][0xa28] ;  /* 0x00028a0000080ab9 */ /* 0x000fe40000000a00 */
[----:B------:R-:W-:Y:S01]  /*1240*/  @UP0 UIMAD.WIDE UR8, UR52, 0x4, UR8 ;  /* 0x00000004340808a5 */ /* 0x000fe2000f8e0208 */
[----:B------:R-:W-:-:S05]  /*1250*/  PLOP3.LUT P2, PT, PT, PT, UP1, 0x80, 0x0 ;  /* 0x000000000000781c */ /* 0x000fca0003f4f018 */
[----:B------:R-:W-:Y:S01]  /*1260*/  @UP1 ULDC.64 UR10, c[0x0][0xa18] ;  /* 0x00028600000a1ab9 */ /* 0x000fe20000000a00 */
[----:B01-34-:R-:W-:Y:S02]  /*1270*/  IMAD.U32 R4, RZ, RZ, UR8 ;  /* 0x00000008ff047e24 */ /* 0x01bfe4000f8e00ff */
[----:B------:R-:W-:Y:S01]  /*1280*/  IMAD.U32 R5, RZ, RZ, UR9 ;  /* 0x00000009ff057e24 */ /* 0x000fe2000f8e00ff */
[----:B------:R-:W-:Y:S02]  /*1290*/  @UP1 UIMAD.WIDE UR8, UR52, 0x4, UR10 ;  /* 0x00000004340818a5 */ /* 0x000fe4000f8e020a */
[----:B------:R-:W-:Y:S02]  /*12a0*/  ULOP3.LUT UR54, UR6, 0xff0000, URZ, 0xc0, !UPT ;  /* 0x00ff000006367892 */ /* 0x000fe4000f8ec03f */
[----:B--2---:R-:W2:Y:S01]  /*12b0*/  @P0 LDG.E R4, desc[UR48][R4.64] ;  /* 0x0000003004040981 */ /* 0x004ea2000c1e1900 */
[----:B------:R-:W-:Y:S01]  /*12c0*/  ULDC.64 UR10, c[0x0][0xa20] ;  /* 0x00028800000a7ab9 */ /* 0x000fe20000000a00 */
[----:B------:R-:W-:-:S02]  /*12d0*/  IMAD.U32 R6, RZ, RZ, UR8 ;  /* 0x00000008ff067e24 */ /* 0x000fc4000f8e00ff */
[----:B------:R-:W-:Y:S01]  /*12e0*/  IMAD.U32 R7, RZ, RZ, UR9 ;  /* 0x00000009ff077e24 */ /* 0x000fe2000f8e00ff */
[----:B------:R-:W-:-:S04]  /*12f0*/  ULDC.64 UR8, c[0x0][0x418] ;  /* 0x0001060000087ab9 */ /* 0x000fc80000000a00 */
[----:B------:R-:W3:Y:S01]  /*1300*/  @P2 LDG.E R6, desc[UR48][R6.64] ;  /* 0x0000003006062981 */ /* 0x000ee2000c1e1900 */
[----:B------:R-:W-:Y:S01]  /*1310*/  UISETP.NE.U32.AND UP0, UPT, UR8, URZ, UPT ;  /* 0x0000003f0800728c */ /* 0x000fe2000bf05070 */
[----:B------:R-:W-:Y:S01]  /*1320*/  ISETP.NE.U32.AND P1, PT, RZ, UR10, PT ;  /* 0x0000000aff007c0c */ /* 0x000fe2000bf25070 */
[----:B------:R-:W-:Y:S02]  /*1330*/  USHF.R.U32.HI UR4, URZ, 0x8, UR4 ;  /* 0x000000083f047899 */ /* 0x000fe40008011604 */
[----:B------:R-:W-:Y:S01]  /*1340*/  UISETP.NE.AND.EX UP0, UPT, UR9, URZ, UPT, UP0 ;  /* 0x0000003f0900728c */ /* 0x000fe2000bf05300 */
[----:B------:R-:W-:Y:S01]  /*1350*/  ISETP.NE.AND.EX P1, PT, RZ, UR11, PT, P1 ;  /* 0x0000000bff007c0c */ /* 0x000fe2000bf25310 */
[----:B------:R-:W-:Y:S01]  /*1360*/  ULDC UR8, c[0x0][0x2f0] ;  /* 0x0000bc0000087ab9 */ /* 0x000fe20000000800 */
[----:B------:R-:W-:Y:S01]  /*1370*/  UMOV UR39, URZ ;  /* 0x0000003f00277c82 */ /* 0x000fe20008000000 */
[----:B------:R-:W-:Y:S02]  /*1380*/  USEL UR7, UR7, 0x1, UP0 ;  /* 0x0000000107077887 */ /* 0x000fe40008000000 */
[----:B------:R-:W-:Y:S01]  /*1390*/  ULEA.HI UR54, UR54, UR4, URZ, 0x10 ;  /* 0x0000000436367291 */ /* 0x000fe2000f8f803f */
[----:B------:R-:W-:Y:S01]  /*13a0*/  ULDC UR38, c[0x0][0x288] ;  /* 0x0000a20000267ab9 */ /* 0x000fe20000000800 */
[----:B------:R-:W-:-:S02]  /*13b0*/  UIMAD UR4, UR7, UR8, URZ ;  /* 0x00000008070472a4 */ /* 0x000fc4000f8e023f */
[----:B------:R-:W-:Y:S01]  /*13c0*/  ULOP3.LUT UR53, UR6, 0xffff, URZ, 0xc0, !UPT ;  /* 0x0000ffff06357892 */ /* 0x000fe2000f8ec03f */
[----:B--2---:R-:W-:Y:S02]  /*13d0*/  @P0 R2UR UR39, R4 ;  /* 0x00000000042702ca */ /* 0x004fe400000e0000 */
[----:B---3--:R-:W-:Y:S01]  /*13e0*/  @P2 R2UR UR38, R6 ;  /* 0x00000000062622ca */ /* 0x008fe200000e0000 */
[----:B-----5:R-:W-:-:S14]  /*13f0*/  @P2 BRA `(.L_x_1146) ;  /* 0x0000000000342947 */ /* 0x020fdc0003800000 */
        /* <DEDUP_REMOVED lines=13> */
.L_x_1146:
[----:B------:R-:W-:Y:S01]  /*14d0*/  UMOV UR56, UR52 ;  /* 0x0000003400387c82 */ /* 0x000fe20008000000 */
[----:B------:R-:W-:Y:S05]  /*14e0*/  @!P1 BRA `(.L_x_1147) ;  /* 0x00000000001c9947 */ /* 0x000fea0003800000 */
[----:B------:R-:W-:Y:S02]  /*14f0*/  ULDC.64 UR6, c[0x0][0xa20] ;  /* 0x0002880000067ab9 */ /* 0x000fe40000000a00 */
[----:B------:R-:W-:-:S06]  /*1500*/  UIMAD.WIDE UR6, UR52, 0x4, UR6 ;  /* 0x00000004340678a5 */ /* 0x000fcc000f8e0206 */
[----:B------:R-:W-:Y:S02]  /*1510*/  IMAD.U32 R4, RZ, RZ, UR6 ;  /* 0x00000006ff047e24 */ /* 0x000fe4000f8e00ff */
[----:B------:R-:W-:-:S05]  /*1520*/  IMAD.U32 R5, RZ, RZ, UR7 ;  /* 0x00000007ff057e24 */ /* 0x000fca000f8e00ff */
[----:B------:R-:W2:Y:S02]  /*1530*/  LDG.E R4, desc[UR48][R4.64] ;  /* 0x0000003004047981 */ /* 0x000ea4000c1e1900 */
[----:B--2---:R-:W-:Y:S01]  /*1540*/  R2UR UR4, R4 ;  /* 0x00000000040472ca */ /* 0x004fe200000e0000 */
[----:B------:R-:W-:-:S14]  /*1550*/  BRA `(.L_x_1148) ;  /* 0x0000000000347947 */ /* 0x000fdc0003800000 */
.L_x_1147:
        /* <DEDUP_REMOVED lines=13> */
.L_x_1148:
[----:B------:R-:W-:Y:S01]  /*1630*/  ULDC.64 UR8, c[0x0][0x990] ;  /* 0x0002640000087ab9 */ /* 0x000fe20000000a00 */
[----:B------:R-:W-:Y:S01]  /*1640*/  ULDC.64 UR6, c[0x0][0x998] ;  /* 0x0002660000067ab9 */ /* 0x000fe20000000a00 */
[----:B------:R-:W-:Y:S01]  /*1650*/  UISETP.NE.U32.AND UP0, UPT, UR8, URZ, UPT ;  /* 0x0000003f0800728c */ /* 0x000fe2000bf05070 */
[----:B------:R-:W-:Y:S01]  /*1660*/  IMAD.MOV.U32 R3, RZ, RZ, 0x3f800000 ;  /* 0x3f800000ff037424 */ /* 0x000fe200078e00ff */
[----:B------:R-:W-:Y:S01]  /*1670*/  UISETP.NE.U32.AND UP1, UPT, UR6, URZ, UPT ;  /* 0x0000003f0600728c */ /* 0x000fe2000bf25070 */
[----:B------:R-:W-:Y:S01]  /*1680*/  IMAD.MOV.U32 R0, RZ, RZ, 0x3f800000 ;  /* 0x3f800000ff007424 */ /* 0x000fe200078e00ff */
[----:B------:R-:W-:Y:S02]  /*1690*/  UISETP.NE.AND.EX UP0, UPT, UR9, URZ, UPT, UP0 ;  /* 0x0000003f0900728c */ /* 0x000fe4000bf05300 */
[----:B------:R-:W-:-:S04]  /*16a0*/  UISETP.NE.AND.EX UP1, UPT, UR7, URZ, UPT, UP1 ;  /* 0x0000003f0700728c */ /* 0x000fc8000bf25310 */
[----:B------:R-:W-:Y:S02]  /*16b0*/  PLOP3.LUT P0, PT, PT, PT, UP0, 0x80, 0x0 ;  /* 0x000000000000781c */ /* 0x000fe40003f0f008 */
[----:B------:R-:W-:-:S03]  /*16c0*/  PLOP3.LUT P1, PT, PT, PT, UP1, 0x80, 0x0 ;  /* 0x000000000000781c */ /* 0x000fc60003f2f018 */
[----:B------:R-:W-:Y:S02]  /*16d0*/  @UP0 USHF.R.S32.HI UR12, URZ, 0x1f, UR52 ;  /* 0x0000001f3f0c0899 */ /* 0x000fe40008011434 */
[----:B------:R-:W-:Y:S01]  /*16e0*/  @UP1 USHF.R.S32.HI UR15, URZ, 0x1f, UR52 ;  /* 0x0000001f3f0f1899 */ /* 0x000fe20008011434 */
[----:B------:R-:W-:Y:S01]  /*16f0*/  @UP0 ULDC.64 UR16, c[0x0][0x9a8] ;  /* 0x00026a0000100ab9 */ /* 0x000fe20000000a00 */
[----:B------:R-:W-:Y:S01]  /*1700*/  @UP1 ULDC.64 UR18, c[0x0][0x9b8] ;  /* 0x00026e0000121ab9 */ /* 0x000fe20000000a00 */
[----:B------:R-:W-:Y:S02]  /*1710*/  @UP0 UIMAD UR12, UR12, UR16, URZ ;  /* 0x000000100c0c02a4 */ /* 0x000fe4000f8e023f */
[----:B------:R-:W-:Y:S02]  /*1720*/  @UP1 UIMAD UR15, UR15, UR18, URZ ;  /* 0x000000120f0f12a4 */ /* 0x000fe4000f8e023f */
[----:B------:R-:W-:Y:S02]  /*1730*/  @UP0 UIMAD UR14, UR52, UR17, UR12 ;  /* 0x00000011340e02a4 */ /* 0x000fe4000f8e020c */
[----:B------:R-:W-:-:S02]  /*1740*/  @UP1 UIMAD UR15, UR52, UR19, UR15 ;  /* 0x00000013340f12a4 */ /* 0x000fc4000f8e020f */
[----:B------:R-:W-:Y:S02]  /*1750*/  @UP0 UIMAD.WIDE.U32 UR10, UR52, UR16, URZ ;  /* 0x00000010340a02a5 */ /* 0x000fe4000f8e003f */
[----:B------:R-:W-:Y:S02]  /*1760*/  @UP1 UIMAD.WIDE.U32 UR12, UR52, UR18, URZ ;  /* 0x00000012340c12a5 */ /* 0x000fe4000f8e003f */
[----:B------:R-:W-:Y:S02]  /*1770*/  @UP0 UIADD3 UR11, UR11, UR14, URZ ;  /* 0x0000000e0b0b0290 */ /* 0x000fe4000fffe03f */
[----:B------:R-:W-:Y:S01]  /*1780*/  @UP1 UIADD3 UR13, UR13, UR15, URZ ;  /* 0x0000000f0d0d1290 */ /* 0x000fe2000fffe03f */
[----:B------:R-:W-:Y:S02]  /*1790*/  @UP1 ULDC.64 UR16, c[0x0][0x9c0] ;  /* 0x0002700000101ab9 */ /* 0x000fe40000000a00 */
[----:B------:R-:W-:Y:S01]  /*17a0*/  @UP0 ULDC.64 UR14, c[0x0][0x9b0] ;  /* 0x00026c00000e0ab9 */ /* 0x000fe20000000a00 */
[----:B------:R-:W-:-:S02]  /*17b0*/  @UP1 UIMAD.WIDE.U32 UR12, UR53, UR16, UR12 ;  /* 0x00000010350c12a5 */ /* 0x000fc4000f8e000c */
[----:B------:R-:W-:Y:S02]  /*17c0*/  @UP0 UIMAD.WIDE.U32 UR10, UR53, UR14, UR10 ;  /* 0x0000000e350a02a5 */ /* 0x000fe4000f8e000a */
[----:B------:R-:W-:Y:S02]  /*17d0*/  @UP1 ULEA UR6, UP3, UR12, UR6, 0x2 ;  /* 0x000000060c061291 */ /* 0x000fe4000f86103f */
[----:B------:R-:W-:Y:S02]  /*17e0*/  @UP0 UIMAD UR14, UR53, UR15, UR11 ;  /* 0x0000000f350e02a4 */ /* 0x000fe4000f8e020b */
[----:B------:R-:W-:Y:S02]  /*17f0*/  @UP1 UIMAD UR11, UR53, UR17, UR13 ;  /* 0x00000011350b12a4 */ /* 0x000fe4000f8e020d */
[----:B------:R-:W-:Y:S01]  /*1800*/  @UP0 ULEA UR8, UP2, UR10, UR8, 0x2 ;  /* 0x000000080a080291 */ /* 0x000fe2000f84103f */
[----:B------:R-:W-:Y:S01]  /*1810*/  IMAD.U32 R6, RZ, RZ, UR6 ;  /* 0x00000006ff067e24 */ /* 0x000fe2000f8e00ff */
[----:B------:R-:W-:-:S02]  /*1820*/  @UP1 ULEA.HI.X UR7, UR12, UR7, UR11, 0x2, UP3 ;  /* 0x000000070c071291 */ /* 0x000fc400098f140b */
[----:B------:R-:W-:Y:S02]  /*1830*/  @UP0 ULEA.HI.X UR9, UR10, UR9, UR14, 0x2, UP2 ;  /* 0x000000090a090291 */ /* 0x000fe400090f140e */
[----:B------:R-:W-:Y:S01]  /*1840*/  IMAD.U32 R4, RZ, RZ, UR8 ;  /* 0x00000008ff047e24 */ /* 0x000fe2000f8e00ff */
[----:B------:R-:W-:Y:S01]  /*1850*/  ULDC UR6, c[0x0][0x448] ;  /* 0x0001120000067ab9 */ /* 0x000fe20000000800 */
[----:B------:R-:W-:Y:S01]  /*1860*/  IMAD.U32 R7, RZ, RZ, UR7 ;  /* 0x00000007ff077e24 */ /* 0x000fe2000f8e00ff */
[----:B------:R-:W-:Y:S01]  /*1870*/  USHF.L.U32 UR42, UR5, 0x7, URZ ;  /* 0x00000007052a7899 */ /* 0x000fe2000800063f */
[----:B------:R-:W-:Y:S01]  /*1880*/  IMAD.U32 R5, RZ, RZ, UR9 ;  /* 0x00000009ff057e24 */ /* 0x000fe2000f8e00ff */
[----:B------:R-:W-:Y:S02]  /*1890*/  UIADD3 UR39, -UR39, UR4, URZ ;  /* 0x0000000427277290 */ /* 0x000fe4000fffe13f */
[----:B------:R-:W2:Y:S01]  /*18a0*/  @P1 LDG.E R0, desc[UR48][R6.64] ;  /* 0x0000003006001981 */ /* 0x000ea2000c1e1900 */
[----:B------:R-:W-:Y:S01]  /*18b0*/  UISETP.NE.AND UP0, UPT, UR6, 0x1, UPT ;  /* 0x000000010600788c */ /* 0x000fe2000bf05270 */
[----:B------:R-:W-:-:S02]  /*18c0*/  ULDC.64 UR4, c[0x0][0x9e0] ;  /* 0x0002780000047ab9 */ /* 0x000fc40000000a00 */
[----:B------:R-:W2:Y:S01]  /*18d0*/  @P0 LDG.E R3, desc[UR48][R4.64] ;  /* 0x0000003004030981 */ /* 0x000ea2000c1e1900 */
[----:B------:R-:W-:Y:S02]  /*18e0*/  UISETP.GE.AND UP1, UPT, UR5, 0x1, UPT ;  /* 0x000000010500788c */ /* 0x000fe4000bf26270 */
[----:B------:R-:W-:Y:S01]  /*18f0*/  UIADD3 UR8, UR42, 0x7f, URZ ;  /* 0x0000007f2a087890 */ /* 0x000fe2000fffe03f */
[----:B------:R-:W-:-:S04]  /*1900*/  ULDC UR10, c[0x0][0x988] ;  /* 0x00026200000a7ab9 */ /* 0x000fc80000000800 */
[----:B------:R-:W-:Y:S01]  /*1910*/  @UP0 ULDC UR6, c[0x0][0x44c] ;  /* 0x0001130000060ab9 */ /* 0x000fe20000000800 */
[----:B------:R-:W-:Y:S01]  /*1920*/  PLOP3.LUT P1, PT, PT, PT, UP1, 0x80, 0x0 ;  /* 0x000000000000781c */ /* 0x000fe20003f2f018 */
[----:B------:R-:W-:Y:S01]  /*1930*/  UIMAD.WIDE.U32 UR6, UR8, UR6, URZ ;  /* 0x00000006080672a5 */ /* 0x000fe2000f8e003f */
[----:B------:R-:W-:Y:S01]  /*1940*/  @UP0 ULDC UR11, c[0x0][0x450] ;  /* 0x00011400000b0ab9 */ /* 0x000fe20000000800 */
[----:B------:R-:W-:Y:S02]  /*1950*/  UIADD3 UR9, UR39, 0x1, -UR38 ;  /* 0x0000000127097890 */ /* 0x000fe4000fffe826 */
[----:B------:R-:W-:-:S04]  /*1960*/  @UP0 USHF.R.U32.HI UR8, URZ, UR11, UR7 ;  /* 0x0000000b3f080299 */ /* 0x000fc80008011607 */
[----:B------:R-:W-:-:S04]  /*1970*/  UIADD3 UR9, UR9, UR8, URZ ;  /* 0x0000000809097290 */ /* 0x000fc8000fffe03f */
[----:B------:R-:W-:Y:S01]  /*1980*/  UIADD3 UR4, UR9, UR4, URZ ;  /* 0x0000000409047290 */ /* 0x000fe2000fffe03f */
[----:B--2---:R-:W-:-:S04]  /*1990*/  FMUL.FTZ R0, R3, R0 ;  /* 0x0000000003007220 */ /* 0x004fc80000410000 */
[----:B------:R-:W-:-:S05]  /*19a0*/  FMUL.FTZ R0, R0, UR10 ;  /* 0x0000000a00007c20 */ /* 0x000fca0008410000 */
[----:B------:R-:W-:Y:S01]  /*19b0*/  R2UR UR40, R0 ;  /* 0x00000000002872ca */ /* 0x000fe200000e0000 */
[----:B------:R-:W-:-:S14]  /*19c0*/  @!P1 BRA `(.L_x_1149) ;  /* 0x0000000000449947 */ /* 0x000fdc0003800000 */
        /* <DEDUP_REMOVED lines=10> */
.L_x_1150:
[----:B------:R-:W-:-:S11]  /*1a70*/  UISETP.NE.AND UP1, UPT, UR5, 0x1, UPT ;  /* 0x000000010500788c */ /* 0x000fd6000bf25270 */
[----:B------:R-:W-:Y:S02]  /*1a80*/  @UP1 ULDC.64 UR10, c[0x0][0x9e8] ;  /* 0x00027a00000a1ab9 */ /* 0x000fe40000000a00 */
[----:B------:R-:W-:-:S04]  /*1a90*/  UIMAD.WIDE.U32 UR6, UR8, UR10, URZ ;  /* 0x0000000a080672a5 */ /* 0x000fc8000f8e003f */
[----:B------:R-:W-:-:S12]  /*1aa0*/  @UP1 USHF.R.U32.HI UR8, URZ, UR11, UR7 ;  /* 0x0000000b3f081299 */ /* 0x000fd80008011607 */
.L_x_1151:
[----:B------:R-:W-:-:S04]  /*1ab0*/  UIMAD UR8, UR8, UR5, UR5 ;  /* 0x00000005080872a4 */ /* 0x000fc8000f8e0205 */
[----:B------:R-:W-:-:S04]  /*1ac0*/  UISETP.LT.AND UP1, UPT, UR4, UR8, UPT ;  /* 0x000000080400728c */ /* 0x000fc8000bf21270 */
[----:B------:R-:W-:-:S12]  /*1ad0*/  USEL UR4, UR4, UR8, UP1 ;  /* 0x0000000804047287 */ /* 0x000fd80008800000 */
.L_x_1149:
[----:B------:R-:W-:Y:S02]  /*1ae0*/  UIADD3 UR8, UR39, 0x3f, URZ ;  /* 0x0000003f27087890 */ /* 0x000fe4000fffe03f */
        /* <DEDUP_REMOVED lines=11> */
[----:B------:R-:W-:Y:S02]  /*1ba0*/  UIADD3 UR44, UR39, -UR38, URZ ;  /* 0x80000026272c7290 */ /* 0x000fe4000fffe03f */
        /* <DEDUP_REMOVED lines=17> */
.L_x_1153:
[----:B------:R-:W-:-:S11]  /*1cc0*/  UISETP.NE.AND UP0, UPT, UR5, 0x1, UPT ;  /* 0x000000010500788c */ /* 0x000fd6000bf05270 */
[----:B------:R-:W-:Y:S02]  /*1cd0*/  @UP0 ULDC.64 UR10, c[0x0][0x9e8] ;  /* 0x00027a00000a0ab9 */ /* 0x000fe40000000a00 */
[----:B------:R-:W-:-:S04]  /*1ce0*/  UIMAD.WIDE.U32 UR8, UR7, UR10, URZ ;  /* 0x0000000a070872a5 */ /* 0x000fc8000f8e003f */
[----:B------:R-:W-:-:S12]  /*1cf0*/  @UP0 USHF.R.U32.HI UR7, URZ, UR11, UR9 ;  /* 0x0000000b3f070299 */ /* 0x000fd80008011609 */
.L_x_1154:
[----:B------:R-:W-:-:S04]  /*1d00*/  UIMAD UR5, UR7, UR5, URZ ;  /* 0x00000005070572a4 */ /* 0x000fc8000f8e023f */
[----:B------:R-:W-:-:S04]  /*1d10*/  UISETP.LT.AND UP0, UPT, UR4, UR5, UPT ;  /* 0x000000050400728c */ /* 0x000fc8000bf01270 */
[----:B------:R-:W-:-:S12]  /*1d20*/  USEL UR4, UR4, UR5, !UP0 ;  /* 0x0000000504047287 */ /* 0x000fd8000c000000 */
.L_x_1152:
[----:B------:R-:W-:Y:S02]  /*1d30*/  USHF.R.S32.HI UR5, URZ, 0x1f, UR4 ;  /* 0x0000001f3f057899 */ /* 0x000fe40008011404 */
[----:B------:R-:W-:Y:S02]  /*1d40*/  ULOP3.LUT UR55, UR54, 0xff, URZ, 0xc0, !UPT ;  /* 0x000000ff36377892 */ /* 0x000fe4000f8ec03f */
[----:B------:R-:W-:Y:S02]  /*1d50*/  ULEA.HI UR5, UR5, UR4, URZ, 0x6 ;  /* 0x0000000405057291 */ /* 0x000fe4000f8f303f */
[----:B------:R-:W-:Y:S02]  /*1d60*/  USHF.R.U32.HI UR54, URZ, 0x10, UR54 ;  /* 0x000000103f367899 */ /* 0x000fe40008011636 */
[----:B------:R-:W-:Y:S01]  /*1d70*/  USHF.R.S32.HI UR5, URZ, 0x6, UR5 ;  /* 0x000000063f057899 */ /* 0x000fe20008011405 */
[----:B------:R-:W-:-:S03]  /*1d80*/  UMOV UR4, URZ ;  /* 0x0000003f00047c82 */ /* 0x000fc60008000000 */
[----:B------:R-:W-:-:S04]  /*1d90*/  UISETP.LT.AND UP0, UPT, URZ, UR5, UPT ;  /* 0x000000053f00728c */ /* 0x000fc8000bf01270 */
[----:B------:R-:W-:-:S04]  /*1da0*/  USEL UR51, URZ, UR5, !UP0 ;  /* 0x000000053f337287 */ /* 0x000fc8000c000000 */
[----:B------:R-:W-:-:S06]  /*1db0*/  UISETP.GT.AND UP0, UPT, UR6, UR51, UPT ;  /* 0x000000330600728c */ /* 0x000fcc000bf04270 */
[----:B------:R-:W-:-:S13]  /*1dc0*/  PLOP3.LUT P0, PT, PT, PT, UP0, 0x80, 0x0 ;  /* 0x000000000000781c */ /* 0x000fda0003f0f008 */
[----:B------:R-:W-:Y:S05]  /*1dd0*/  @!P0 BRA `(.L_x_1155) ;  /* 0x0000000000948947 */ /* 0x000fea0003800000 */
[----:B------:R-:W-:Y:S01]  /*1de0*/  UISETP.NE.AND UP0, UPT, UR54, URZ, UPT ;  /* 0x0000003f3600728c */ /* 0x000fe2000bf05270 */
[----:B------:R-:W-:-:S03]  /*1df0*/  ULDC UR4, c[0x0][0x9f0] ;  /* 0x00027c0000047ab9 */ /* 0x000fc60000000800 */
[----:B------:R-:W-:-:S04]  /*1e00*/  USEL UR10, UR54, UR4, UP0 ;  /* 0x00000004360a7287 */ /* 0x000fc80008000000 */
[----:B------:R-:W-:Y:S02]  /*1e10*/  UIADD3 UR4, UR10, -0x1, UR6 ;  /* 0xffffffff0a047890 */ /* 0x000fe4000fffe006 */
[----:B------:R-:W-:Y:S02]  /*1e20*/  IMAD.U32 R4, RZ, RZ, UR10 ;  /* 0x0000000aff047e24 */ /* 0x000fe4000f8e00ff */
[----:B------:R-:W-:-:S03]  /*1e30*/  UIADD3 UR7, -UR51, UR4, URZ ;  /* 0x0000000433077290 */ /* 0x000fc6000fffe13f */
[-C--:B------:R-:W-:Y:S01]  /*1e40*/  IABS R0, R4.reuse ;  /* 0x0000000400007213 */ /* 0x080fe20000000000 */
[----:B------:R-:W-:Y:S01]  /*1e50*/  UMOV UR4, URZ ;  /* 0x0000003f00047c82 */ /* 0x000fe20008000000 */
[----:B------:R-:W-:Y:S01]  /*1e60*/  IABS R6, R4 ;  /* 0x0000000400067213 */ /* 0x000fe20000000000 */
[----:B------:R-:W-:Y:S01]  /*1e70*/  IMAD.U32 R5, RZ, RZ, UR7 ;  /* 0x00000007ff057e24 */ /* 0x000fe2000f8e00ff */
[----:B------:R-:W-:Y:S01]  /*1e80*/  R2UR UR11, R0 ;  /* 0x00000000000b72ca */ /* 0x000fe200000e0000 */
[----:B------:R-:W-:-:S03]  /*1e90*/  ULOP3.LUT UR7, UR7, UR10, URZ, 0x3c, !UPT ;  /* 0x0000000a07077292 */ /* 0x000fc6000f8e3c3f */
[----:B------:R-:W-:-:S05]  /*1ea0*/  IABS R5, R5 ;  /* 0x0000000500057213 */ /* 0x000fca0000000000 */
[----:B------:R-:W-:-:S04]  /*1eb0*/  IMAD.MOV.U32 R4, RZ, RZ, R5 ;  /* 0x000000ffff047224 */ /* 0x000fc800078e0005 */
[----:B------:R-:W0:Y:S01]  /*1ec0*/  I2F.RP R0, UR11 ;  /* 0x0000000b00007d06 */ /* 0x000e220008209400 */
[----:B------:R-:W-:-:S07]  /*1ed0*/  R2UR UR9, R4 ;  /* 0x00000000040972ca */ /* 0x000fce00000e0000 */
[----:B0-----:R-:W0:Y:S02]  /*1ee0*/  MUFU.RCP R0, R0 ;  /* 0x0000000000007308 */ /* 0x001e240000001000 */
[----:B0-----:R-:W-:Y:S02]  /*1ef0*/  VIADD R3, R0, 0xffffffe ;  /* 0x0ffffffe00037836 */ /* 0x001fe40000000000 */
        /* <DEDUP_REMOVED lines=19> */
.L_x_1155:
[----:B------:R-:W-:Y:S01]  /*2030*/  UIMAD UR51, UR55, UR4, UR51 ;  /* 0x00000004373372a4 */ /* 0x000fe2000f8e0233 */
[----:B------:R-:W-:Y:S01]  /*2040*/  IMAD.U32 R146, RZ, RZ, UR6 ;  /* 0x00000006ff927e24 */ /* 0x000fe2000f8e00ff */
[----:B------:R-:W-:Y:S01]  /*2050*/  PLOP3.LUT P0, PT, PT, PT, PT, 0x80, 0x0 ;  /* 0x000000000000781c */ /* 0x000fe20003f0f070 */
[----:B------:R-:W-:Y:S01]  /*2060*/  IMAD.U32 R3, RZ, RZ, UR4 ;  /* 0x00000004ff037e24 */ /* 0x000fe2000f8e00ff */
[----:B------:R-:W-:Y:S01]  /*2070*/  CS2R R28, SRZ ;  /* 0x00000000001c7805 */ /* 0x000fe2000001ff00 */
[----:B------:R-:W-:Y:S01]  /*2080*/  IMAD.MOV.U32 R0, RZ, RZ, RZ ;  /* 0x000000ffff007224 */ /* 0x000fe200078e00ff */
[----:B------:R-:W-:Y:S02]  /*2090*/  CS2R R24, SRZ ;  /* 0x0000000000187805 */ /* 0x000fe4000001ff00 */
[----:B------:R-:W-:Y:S02]  /*20a0*/  CS2R R30, SRZ ;  /* 0x00000000001e7805 */ /* 0x000fe4000001ff00 */
[----:B------:R-:W-:Y:S01]  /*20b0*/  VIADDMNMX R146, R3, UR51, R146, PT ;  /* 0x0000003303927c46 */ /* 0x000fe2000b800192 */
[----:B------:R-:W-:Y:S01]  /*20c0*/  IMAD.MOV.U32 R3, RZ, RZ, RZ ;  /* 0x000000ffff037224 */ /* 0x000fe200078e00ff */
[----:B------:R-:W-:-:S02]  /*20d0*/  CS2R R26, SRZ ;  /* 0x00000000001a7805 */ /* 0x000fc4000001ff00 */
[----:B------:R-:W-:Y:S02]  /*20e0*/  CS2R R36, SRZ ;  /* 0x0000000000247805 */ /* 0x000fe4000001ff00 */
[----:B------:R-:W-:Y:S02]  /*20f0*/  ISETP.GT.AND P1, PT, R146, UR51, PT ;  /* 0x0000003392007c0c */ /* 0x000fe4000bf24270 */
        /* <DEDUP_REMOVED lines=58> */
[----:B------:R-:W-:-:S02]  /*24a0*/  IMAD.MOV.U32 R8, RZ, RZ, RZ ;  /* 0x000000ffff087224 */ /* 0x000fc400078e00ff */
        /* <DEDUP_REMOVED lines=38> */
.L_x_1157:
[----:B------:R-:W-:Y:S01]  /*2710*/  ULEA.HI UR4, UR60, UR60, URZ, 0x1 ;  /* 0x0000003c3c047291 */ /* 0x000fe2000f8f083f */
[----:B------:R-:W-:-:S03]  /*2720*/  IMAD.U32 R3, RZ, RZ, UR61 ;  /* 0x0000003dff037e24 */ /* 0x000fc6000f8e00ff */
[----:B------:R-:W-:Y:S02]  /*2730*/  ULOP3.LUT UR4, UR4, 0xfffffffe, URZ, 0xc0, !UPT ;  /* 0xfffffffe04047892 */ /* 0x000fe4000f8ec03f */
[----:B------:R-:W-:Y:S02]  /*2740*/  ISETP.NE.AND P0, PT, R3, 0x3, PT ;  /* 0x000000030300780c */ /* 0x000fe40003f05270 */
[----:B------:R-:W-:-:S06]  /*2750*/  UIADD3 UR4, UR60, -UR4, URZ ;  /* 0x800000043c047290 */ /* 0x000fcc000fffe03f */
[----:B------:R-:W-:-:S05]  /*2760*/  IMAD.U32 R0, RZ, RZ, UR4 ;  /* 0x00000004ff007e24 */ /* 0x000fca000f8e00ff */
[----:B------:R-:W-:-:S04]  /*2770*/  SHF.L.U32 R0, R0, 0x1f, RZ ;  /* 0x0000001f00007819 */ /* 0x000fc800000006ff */
[----:B------:R-:W0:Y:S02]  /*2780*/  SYNCS.PHASECHK.TRANS64.TRYWAIT P1, [UR41+0x28400], R0 ;  /* 0x02840000ff0075a7 */ /* 0x000e240008020169 */
[----:B0-----:R-:W-:Y:S05]  /*2790*/  @!P1 BRA `(.L_x_1158) ;  /* 0x0000016000589947 */ /* 0x001fea0003800000 */
.L_x_1358:
[----:B------:R-:W-:Y:S05]  /*27a0*/  @!P0 BRA `(.L_x_1159) ;  /* 0x0000000000048947 */ /* 0x000fea0003800000 */
[----:B------:R-:W-:Y:S01]  /*27b0*/  BPT.TRAP 0x1 ;  /* 0x000000040000795c */ /* 0x000fe20000300000 */
.L_x_1159:
[----:B------:R-:W-:Y:S02]  /*27c0*/  IMAD.U32 R5, RZ, RZ, UR37 ;  /* 0x00000025ff057e24 */ /* 0x000fe4000f8e00ff */
[----:B0-----:R-:W-:-:S03]  /*27d0*/  IMAD.U32 R0, RZ, RZ, UR36 ;  /* 0x00000024ff007e24 */ /* 0x001fc6000f8e00ff */
[----:B------:R-:W-:Y:S02]  /*27e0*/  LEA R5, R5, UR41, 0x3 ;  /* 0x0000002905057c11 */ /* 0x000fe4000f8e18ff */
[----:B------:R-:W-:-:S04]  /*27f0*/  SHF.L.U32 R0, R0, 0x1f, RZ ;  /* 0x0000001f00007819 */ /* 0x000fc800000006ff */
[----:B------:R0:W1:Y:S01]  /*2800*/  SYNCS.PHASECHK.TRANS64.TRYWAIT P2, [R5+URZ+0x28430], R0 ;  /* 0x02843000050075a7 */ /* 0x000062000804017f */
[----:B------:R-:W-:Y:S05]  /*2810*/  @!P0 BRA `(.L_x_1160) ;  /* 0x0000000000048947 */ /* 0x000fea0003800000 */
[----:B------:R-:W-:Y:S01]  /*2820*/  BPT.TRAP 0x1 ;  /* 0x000000040000795c */ /* 0x000fe20000300000 */
.L_x_1160:
[----:B------:R-:W2:Y:S02]  /*2830*/  S2R R3, SR_TID.X ;  /* 0x0000000000037919 */ /* 0x000ea40000002100 */
[----:B--2---:R-:W-:Y:S01]  /*2840*/  LOP3.LUT P1, RZ, R3, 0x7f, RZ, 0xc0, !PT ;  /* 0x0000007f03ff7812 */ /* 0x004fe2000782c0ff */
[----:B-1----:R-:W-:-:S12]  /*2850*/  @P2 BRA `(.L_x_1161) ;  /* 0x0000000000082947 */ /* 0x002fd80003800000 */
[----:B------:R-:W1:Y:S02]  /*2860*/  SYNCS.PHASECHK.TRANS64.TRYWAIT P2, [R5+URZ+0x28430], R0 ;  /* 0x02843000050075a7 */ /* 0x000e64000804017f */
[----:B-1----:R-:W-:Y:S05]  /*2870*/  @!P2 BRA `(.L_x_1162) ;  /* 0x000001600038a947 */ /* 0x002fea0003800000 */
.L_x_1161:
[----:B------:R-:W-:Y:S05]  /*2880*/  WARPSYNC.ALL ;  /* 0x0000000000007948 */ /* 0x000fea0003800000 */
[----:B------:R-:W-:Y:S01]  /*2890*/  UIADD3 UR4, UR41, 0x20000, URZ ;  /* 0x0002000029047890 */ /* 0x000fe2000fffe03f */
[----:B------:R-:W-:Y:S01]  /*28a0*/  WARPGROUP.ARRIVE ;  /* 0x00000000000079c5 */ /* 0x000fe20000000000 */
[----:B------:R-:W-:Y:S01]  /*28b0*/  ULOP3.LUT UR32, UR45, 0x10000, URZ, 0xfc, !UPT ;  /* 0x000100002d207892 */ /* 0x000fe2000f8efc3f */
[----:B01----:R-:W-:Y:S01]  /*28c0*/  VIADD R0, R16, UR42 ;  /* 0x0000002a10007c36 */ /* 0x003fe20008000000 */
[----:B------:R-:W-:Y:S01]  /*28d0*/  USHF.R.U32.HI UR4, URZ, 0x4, UR4 ;  /* 0x000000043f047899 */ /* 0x000fe20008011604 */
[----:B------:R-:W-:Y:S01]  /*28e0*/  LEA R6, R146, 0xffffffc0, 0x6 ;  /* 0xffffffc092067811 */ /* 0x000fe200078e30ff */
[----:B------:R-:W-:Y:S01]  /*28f0*/  UMOV UR33, 0x40000040 ;  /* 0x4000004000217882 */ /* 0x000fe20000000000 */
[----:B------:R-:W-:Y:S01]  /*2900*/  UMOV UR35, 0x40000040 ;  /* 0x4000004000237882 */ /* 0x000fe20000000000 */
[----:B------:R-:W-:Y:S01]  /*2910*/  ULOP3.LUT UR4, UR4, 0x3fff, URZ, 0xc0, !UPT ;  /* 0x00003fff04047892 */ /* 0x000fe2000f8ec03f */
[----:B------:R-:W-:Y:S01]  /*2920*/  IMAD.MOV.U32 R3, RZ, RZ, R0 ;  /* 0x000000ffff037224 */ /* 0x000fe200078e0000 */
[----:B------:R-:W-:Y:S01]  /*2930*/  UMOV UR5, 0x40000040 ;  /* 0x4000004000057882 */ /* 0x000fe20000000000 */
[----:B------:R-:W-:Y:S01]  /*2940*/  UMOV UR7, 0x40000040 ;  /* 0x4000004000077882 */ /* 0x000fe20000000000 */
[----:B------:R-:W-:-:S02]  /*2950*/  ULOP3.LUT UR43, UR4, 0x10000, URZ, 0xfc, !UPT ;  /* 0x00010000042b7892 */ /* 0x000fc4000f8efc3f */
[----:B------:R-:W-:Y:S02]  /*2960*/  UIADD3 UR4, UR32, 0x2, URZ ;  /* 0x0000000220047890 */ /* 0x000fe4000fffe03f */
[----:B------:R-:W-:Y:S02]  /*2970*/  ULEA UR34, UR37, UR43, 0xa ;  /* 0x0000002b25227291 */ /* 0x000fe4000f8e503f */
[----:B------:R-:W-:Y:S02]  /*2980*/  UIADD3 UR8, UR32, 0x4, URZ ;  /* 0x0000000420087890 */ /* 0x000fe4000fffe03f */
[----:B------:R-:W-:Y:S02]  /*2990*/  UIADD3 UR6, UR34, 0x2, URZ ;  /* 0x0000000222067890 */ /* 0x000fe4000fffe03f */
[----:B------:R-:W-:Y:S01]  /*29a0*/  UIADD3 UR10, UR34, 0x4, URZ ;  /* 0x00000004220a7890 */ /* 0x000fe2000fffe03f */
[----:B------:R-:W-:Y:S02]  /*29b0*/  UMOV UR9, 0x40000040 ;  /* 0x4000004000097882 */ /* 0x000fe40000000000 */
[----:B------:R-:W-:Y:S01]  /*29c0*/  QGMMA.64x64x32.F32.E4M3.E4M3 R24, gdesc[UR32], RZ, !UPT, gsb0 ;  /* 0x00e00000201879f3 */ /* 0x000fe2000c0008ff */
[----:B------:R-:W-:Y:S01]  /*29d0*/  UMOV UR11, 0x40000040 ;  /* 0x40000040000b7882 */ /* 0x000fe20000000000 */
[----:B------:R-:W-:-:S02]  /*29e0*/  UIADD3 UR12, UR32, 0x6, URZ ;  /* 0x00000006200c7890 */ /* 0x000fc4000fffe03f */
[----:B------:R-:W-:Y:S01]  /*29f0*/  UIADD3 UR14, UR34, 0x6, URZ ;  /* 0x00000006220e7890 */ /* 0x000fe2000fffe03f */
[----:B------:R-:W-:Y:S01]  /*2a00*/  UMOV UR13, 0x40000040 ;  /* 0x40000040000d7882 */ /* 0x000fe20000000000 */
[----:B------:R-:W-:Y:S01]  /*2a10*/  UMOV UR15, 0x40000040 ;  /* 0x40000040000f7882 */ /* 0x000fe20000000000 */
[----:B------:R-:W-:Y:S02]  /*2a20*/  UIADD3 UR16, UR32, 0x400, URZ ;  /* 0x0000040020107890 */ /* 0x000fe4000fffe03f */
[----:B------:R-:W-:Y:S01]  /*2a30*/  UIADD3 UR18, UR34, 0x200, URZ ;  /* 0x0000020022127890 */ /* 0x000fe2000fffe03f */
[----:B------:R-:W-:Y:S01]  /*2a40*/  UMOV UR17, 0x40000040 ;  /* 0x4000004000117882 */ /* 0x000fe20000000000 */
[----:B------:R-:W-:Y:S01]  /*2a50*/  UMOV UR19, 0x40000040 ;  /* 0x4000004000137882 */ /* 0x000fe20000000000 */
[----:B------:R-:W-:Y:S02]  /*2a60*/  UIADD3 UR20, UR32, 0x402, URZ ;  /* 0x0000040220147890 */ /* 0x000fe4000fffe03f */
[----:B------:R-:W-:Y:S01]  /*2a70*/  UIADD3 UR22, UR34, 0x202, URZ ;  /* 0x0000020222167890 */ /* 0x000fe2000fffe03f */
[----:B------:R-:W-:Y:S01]  /*2a80*/  UMOV UR21, 0x40000040 ;  /* 0x4000004000157882 */ /* 0x000fe20000000000 */
        /* <DEDUP_REMOVED lines=9> */
[----:B------:R-:W-:Y:S02]  /*2b20*/  WARPGROUP.DEPBAR.LE gsb0, 0x0 ;  /* 0x00008000000079c5 */ /* 0x000fe40000010000 */
[----:B------:R-:W-:-:S06]  /*2b30*/  WARPGROUP.ARRIVE ;  /* 0x00000000000079c5 */ /* 0x000fcc0000000000 */
[----:B------:R-:W-:Y:S01]  /*2b40*/  QGMMA.64x64x32.F32.E4M3.E4M3 R24, gdesc[UR4], R24, gsb0 ;  /* 0x00e00000041879f3 */ /* 0x000fe20008000818 */
[----:B------:R-:W-:Y:S02]  /*2b50*/  ULDC UR6, c[0x0][0x448] ;  /* 0x0001120000067ab9 */ /* 0x000fe40000000800 */
[----:B------:R-:W-:-:S06]  /*2b60*/  UISETP.NE.AND UP0, UPT, UR6, 0x1, UPT ;  /* 0x000000010600788c */ /* 0x000fcc000bf05270 */
[----:B------:R-:W-:Y:S02]  /*2b70*/  PLOP3.LUT P2, PT, PT, PT, UP0, 0x80, 0x0 ;  /* 0x000000000000781c */ /* 0x000fe40003f4f008 */
[----:B------:R-:W-:-:S03]  /*2b80*/  PLOP3.LUT P3, PT, PT, PT, UP0, 0x80, 0x0 ;  /* 0x000000000000781c */ /* 0x000fc60003f6f008 */
[----:B------:R-:W-:-:S08]  /*2b90*/  @UP0 ULDC UR6, c[0x0][0x44c] ;  /* 0x0001130000060ab9 */ /* 0x000fd00000000800 */
[----:B------:R-:W-:Y:S01]  /*2ba0*/  @P2 IMAD.HI.U32 R4, R0, UR6, RZ ;  /* 0x0000000600042c27 */ /* 0x000fe2000f8e00ff */
[----:B------:R-:W-:-:S03]  /*2bb0*/  @UP0 ULDC UR6, c[0x0][0x450] ;  /* 0x0001140000060ab9 */ /* 0x000fc60000000800 */
[----:B------:R-:W-:Y:S01]  /*2bc0*/  @!P1 VIADD R0, R5, 0x28440 ;  /* 0x0002844005009836 */ /* 0x000fe20000000000 */
[----:B------:R-:W-:Y:S01]  /*2bd0*/  @P3 SHF.R.U32.HI R3, RZ, UR6, R4 ;  /* 0x00000006ff033c19 */ /* 0x000fe20008011604 */
[----:B------:R-:W-:Y:S01]  /*2be0*/  IMAD.MOV.U32 R5, RZ, RZ, -0x40 ;  /* 0xffffffc0ff057424 */ /* 0x000fe200078e00ff */
[----:B------:R-:W-:Y:S02]  /*2bf0*/  ULDC UR6, c[0x0][0x9dc] ;  /* 0x0002770000067ab9 */ /* 0x000fe40000000800 */
[----:B------:R-:W-:Y:S01]  /*2c00*/  @!P1 PRMT R0, RZ, 0x654, R0 ;  /* 0x00000654ff009816 */ /* 0x000fe20000000000 */
[----:B------:R-:W0:Y:S01]  /*2c10*/  SHFL.IDX PT, R11, R3, RZ, 0x1c1f ;  /* 0x001c1fff030b7589 */ /* 0x000e2200000e0000 */
[----:B------:R-:W-:Y:S01]  /*2c20*/  IMAD R7, R146, R5, 0x40 ;  /* 0x0000004092077424 */ /* 0x000fe200078e0205 */
[----:B------:R-:W-:Y:S01]  /*2c30*/  ULOP3.LUT UR7, URZ, UR6, URZ, 0x33, !UPT ;  /* 0x000000063f077292 */ /* 0x000fe2000f8e333f */
[----:B------:R-:W-:-:S03]  /*2c40*/  IMAD.U32 R5, RZ, RZ, UR38 ;  /* 0x00000026ff057e24 */ /* 0x000fc6000f8e00ff */
[----:B------:R-:W-:Y:S01]  /*2c50*/  IADD3 R8, -R2, UR39, R7 ;  /* 0x0000002702087c10 */ /* 0x000fe2000fffe107 */
[----:B------:R-:W-:Y:S02]  /*2c60*/  WARPGROUP.DEPBAR.LE gsb0, 0x0 ;  /* 0x00008000000079c5 */ /* 0x000fe40000010000 */
[----:B------:R-:W-:-:S06]  /*2c70*/  WARPGROUP.ARRIVE ;  /* 0x00000000000079c5 */ /* 0x000fcc0000000000 */
[----:B------:R-:W-:Y:S01]  /*2c80*/  QGMMA.64x64x32.F32.E4M3.E4M3 R24, gdesc[UR8], R24, gsb0 ;  /* 0x00e00000081879f3 */ /* 0x000fe20008000818 */
[----:B------:R-:W-:Y:S02]  /*2c90*/  ULDC.64 UR10, c[0x0][0x9e0] ;  /* 0x00027800000a7ab9 */ /* 0x000fe40000000a00 */
[----:B------:R-:W-:-:S06]  /*2ca0*/  UISETP.GE.AND UP1, UPT, UR11, 0x1, UPT ;  /* 0x000000010b00788c */ /* 0x000fcc000bf26270 */
[----:B------:R-:W-:Y:S01]  /*2cb0*/  PLOP3.LUT P2, PT, PT, PT, UP1, 0x40, 0x0 ;  /* 0x000000000000781c */ /* 0x000fe20003f4e818 */
        /* <DEDUP_REMOVED lines=17> */
[----:B-1----:R-:W-:-:S04]  /*2dd0*/  IADD3 R0, -R2, 0x1, R7 ;  /* 0x0000000102007810 */ /* 0x002fc80007ffe107 */
[----:B------:R-:W-:-:S05]  /*2de0*/  IADD3 R0, -R5, UR39, R0 ;  /* 0x0000002705007c10 */ /* 0x000fca000fffe100 */
[C---:B------:R-:W-:Y:S02]  /*2df0*/  VIADD R9, R0.reuse, UR10 ;  /* 0x0000000a00097c36 */ /* 0x040fe40008000000 */
[----:B------:R-:W-:-:S03]  /*2e00*/  VIADD R10, R0, UR7 ;  /* 0x00000007000a7c36 */ /* 0x000fc60008000000 */
[----:B0-----:R-:W-:Y:S01]  /*2e10*/  VIADDMNMX R0, R11, R9, R8, PT ;  /* 0x000000090b007246 */ /* 0x001fe20003800108 */
[----:B------:R-:W-:Y:S01]  /*2e20*/  IMAD.IADD R4, R10, 0x1, R11 ;  /* 0x000000010a047824 */ /* 0x000fe200078e020b */
[----:B------:R-:W-:Y:S06]  /*2e30*/  @P2 BRA `(.L_x_1163) ;  /* 0x00000000005c2947 */ /* 0x000fec0003800000 */
[----:B------:R-:W-:Y:S01]  /*2e40*/  IMAD.U32 R12, RZ, RZ, UR38 ;  /* 0x00000026ff0c7e24 */ /* 0x000fe2000f8e00ff */
[----:B------:R-:W-:Y:S04]  /*2e50*/  BSSY B0, `(.L_x_1164) ;  /* 0x0000011000007945 */ /* 0x000fe80003800000 */
[----:B------:R-:W-:-:S04]  /*2e60*/  IADD3 R5, -R12, UR39, R11 ;  /* 0x000000270c057c10 */ /* 0x000fc8000fffe10b */
[----:B------:R-:W-:-:S13]  /*2e70*/  ISETP.GT.AND P2, PT, R5, -0x1, PT ;  /* 0xffffffff0500780c */ /* 0x000fda0003f44270 */
[----:B------:R-:W-:Y:S05]  /*2e80*/  @P2 BRA `(.L_x_1165) ;  /* 0x0000000000202947 */ /* 0x000fea0003800000 */
[----:B------:R-:W-:Y:S01]  /*2e90*/  UISETP.NE.AND UP2, UPT, UR11, 0x1, UPT ;  /* 0x000000010b00788c */ /* 0x000fe2000bf45270 */
[----:B------:R-:W-:-:S05]  /*2ea0*/  LOP3.LUT R5, RZ, R5, RZ, 0x33, !PT ;  /* 0x00000005ff057212 */ /* 0x000fca00078e33ff */
[----:B------:R-:W-:-:S05]  /*2eb0*/  PLOP3.LUT P2, PT, PT, PT, UP2, 0x80, 0x0 ;  /* 0x000000000000781c */ /* 0x000fca0003f4f028 */
[----:B------:R-:W-:-:S08]  /*2ec0*/  @UP2 ULDC.64 UR14, c[0x0][0x9e8] ;  /* 0x00027a00000e2ab9 */ /* 0x000fd00000000a00 */
[----:B------:R-:W-:-:S05]  /*2ed0*/  @P2 IMAD.HI.U32 R11, R5, UR14, RZ ;  /* 0x0000000e050b2c27 */ /* 0x000fca000f8e00ff */
[----:B------:R-:W-:-:S04]  /*2ee0*/  @P2 SHF.R.U32.HI R5, RZ, UR15, R11 ;  /* 0x0000000fff052c19 */ /* 0x000fc8000801160b */
[----:B------:R-:W-:Y:S01]  /*2ef0*/  LOP3.LUT R5, RZ, R5, RZ, 0x33, !PT ;  /* 0x00000005ff057212 */ /* 0x000fe200078e33ff */
[----:B------:R-:W-:Y:S06]  /*2f00*/  BRA `(.L_x_1166) ;  /* 0x0000000000147947 */ /* 0x000fec0003800000 */
.L_x_1165:
[----:B------:R-:W-:-:S06]  /*2f10*/  UISETP.NE.AND UP2, UPT, UR11, 0x1, UPT ;  /* 0x000000010b00788c */ /* 0x000fcc000bf45270 */
[----:B------:R-:W-:-:S05]  /*2f20*/  PLOP3.LUT P2, PT, PT, PT, UP2, 0x80, 0x0 ;  /* 0x000000000000781c */ /* 0x000fca0003f4f028 */
[----:B------:R-:W-:-:S08]  /*2f30*/  @UP2 ULDC.64 UR14, c[0x0][0x9e8] ;  /* 0x00027a00000e2ab9 */ /* 0x000fd00000000a00 */
[----:B------:R-:W-:-:S05]  /*2f40*/  @P2 IMAD.HI.U32 R11, R5, UR14, RZ ;  /* 0x0000000e050b2c27 */ /* 0x000fca000f8e00ff */
[----:B------:R-:W-:-:S07]  /*2f50*/  @P2 SHF.R.U32.HI R5, RZ, UR15, R11 ;  /* 0x0000000fff052c19 */ /* 0x000fce000801160b */
.L_x_1166:
[----:B------:R-:W-:Y:S05]  /*2f60*/  BSYNC B0 ;  /* 0x0000000000007941 */ /* 0x000fea0003800000 */
.L_x_1164:
[----:B------:R-:W-:-:S04]  /*2f70*/  IMAD R5, R5, UR11, -R6 ;  /* 0x0000000b05057c24 */ /* 0x000fc8000f8e0a06 */
[----:B------:R-:W-:-:S05]  /*2f80*/  IMAD.IADD R5, R5, 0x1, -R2 ;  /* 0x0000000105057824 */ /* 0x000fca00078e0a02 */
[----:B------:R-:W-:Y:S02]  /*2f90*/  VIMNMX R4, R4, R5, !PT ;  /* 0x0000000504047248 */ /* 0x000fe40007fe0100 */
[----:B------:R-:W-:-:S07]  /*2fa0*/  VIADDMNMX R0, R5, UR11, R0, PT ;  /* 0x0000000b05007c46 */ /* 0x000fce000b800100 */
.L_x_1163:
[C---:B------:R-:W-:Y:S01]  /*2fb0*/  ISETP.GE.AND P2, PT, R7.reuse, 0x2, PT ;  /* 0x000000020700780c */ /* 0x040fe20003f46270 */
[----:B------:R-:W0:Y:S01]  /*2fc0*/  SHFL.IDX PT, R3, R3, 0x1, 0x1c1f ;  /* 0x003c1f0003037f89 */ /* 0x000e2200000e0000 */
[C---:B------:R-:W-:Y:S02]  /*2fd0*/  ISETP.GE.AND P6, PT, R7.reuse, 0xa, PT ;  /* 0x0000000a0700780c */ /* 0x040fe40003fc6270 */
[----:B------:R-:W-:Y:S02]  /*2fe0*/  ISETP.GT.AND P4, PT, R4, 0x1, !P2 ;  /* 0x000000010400780c */ /* 0x000fe40005784270 */
[----:B------:R-:W-:Y:S02]  /*2ff0*/  ISETP.GE.AND P3, PT, R7, 0x9, PT ;  /* 0x000000090700780c */ /* 0x000fe40003f66270 */
[----:B------:R-:W-:Y:S02]  /*3000*/  ISETP.LT.OR P4, PT, R0, 0x2, P4 ;  /* 0x000000020000780c */ /* 0x000fe40002781670 */
[----:B------:R-:W-:-:S02]  /*3010*/  P2R R13, PR, RZ, 0x40 ;  /* 0x00000040ff0d7803 */ /* 0x000fc40000000000 */
[----:B------:R-:W-:Y:S02]  /*3020*/  FSEL R12, R25, -INF , !P4 ;  /* 0xff800000190c7808 */ /* 0x000fe40006000000 */
[C---:B------:R-:W-:Y:S02]  /*3030*/  ISETP.GT.AND P4, PT, R4.reuse, 0x9, !P6 ;  /* 0x000000090400780c */ /* 0x040fe40007784270 */
[----:B------:R-:W-:Y:S02]  /*3040*/  ISETP.GT.AND P5, PT, R4, 0x8, !P3 ;  /* 0x000000080400780c */ /* 0x000fe40005fa4270 */
[----:B------:R-:W-:Y:S02]  /*3050*/  ISETP.LT.OR P4, PT, R0, 0xa, P4 ;  /* 0x0000000a0000780c */ /* 0x000fe40002781670 */
[----:B------:R-:W-:Y:S02]  /*3060*/  ISETP.GE.AND P6, PT, R7, 0x11, PT ;  /* 0x000000110700780c */ /* 0x000fe40003fc6270 */
[----:B------:R-:W-:-:S02]  /*3070*/  FSEL R14, R29, -INF , !P4 ;  /* 0xff8000001d0e7808 */ /* 0x000fc40006000000 */
[----:B------:R-:W-:Y:S01]  /*3080*/  ISETP.LT.OR P5, PT, R0, 0x9, P5 ;  /* 0x000000090000780c */ /* 0x000fe20002fa1670 */
[----:B0-----:R-:W-:Y:S01]  /*3090*/  IMAD.IADD R5, R10, 0x1, R3 ;  /* 0x000000010a057824 */ /* 0x001fe200078e0203 */
[----:B------:R-:W-:Y:S02]  /*30a0*/  ISETP.GT.AND P4, PT, R4, 0x10, !P6 ;  /* 0x000000100400780c */ /* 0x000fe40007784270 */
[----:B------:R-:W-:Y:S02]  /*30b0*/  FSEL R28, R28, -INF , !P5 ;  /* 0xff8000001c1c7808 */ /* 0x000fe40006800000 */
[----:B------:R-:W-:Y:S02]  /*30c0*/  ISETP.LT.OR P4, PT, R0, 0x11, P4 ;  /* 0x000000110000780c */ /* 0x000fe40002781670 */
[----:B------:R-:W-:Y:S02]  /*30d0*/  ISETP.GE.AND P5, PT, R7, 0x12, PT ;  /* 0x000000120700780c */ /* 0x000fe40003fa6270 */
[----:B------:R-:W-:-:S02]  /*30e0*/  FSEL R32, R32, -INF , !P4 ;  /* 0xff80000020207808 */ /* 0x000fc40006000000 */
[----:B------:R-:W-:Y:S02]  /*30f0*/  ISETP.GT.AND P4, PT, R4, 0x11, !P5 ;  /* 0x000000110400780c */ /* 0x000fe40006f84270 */
[----:B------:R-:W-:Y:S02]  /*3100*/  P2R R21, PR, RZ, 0x20 ;  /* 0x00000020ff157803 */ /* 0x000fe40000000000 */
[----:B------:R-:W-:Y:S02]  /*3110*/  ISETP.LT.OR P4, PT, R0, 0x12, P4 ;  /* 0x000000120000780c */ /* 0x000fe40002781670 */
[----:B------:R-:W-:Y:S02]  /*3120*/  ISETP.GE.AND P5, PT, R7, 0x19, PT ;  /* 0x000000190700780c */ /* 0x000fe40003fa6270 */
[----:B------:R-:W-:Y:S02]  /*3130*/  FSEL R20, R33, -INF , !P4 ;  /* 0xff80000021147808 */ /* 0x000fe40006000000 */
[----:B------:R-:W-:-:S02]  /*3140*/  ISETP.GT.AND P4, PT, R4, 0x18, !P5 ;  /* 0x000000180400780c */ /* 0x000fc40006f84270 */
[----:B------:R-:W-:Y:S02]  /*3150*/  P2R R25, PR, RZ, 0x20 ;  /* 0x00000020ff197803 */ /* 0x000fe40000000000 */
[----:B------:R-:W-:Y:S02]  /*3160*/  ISETP.LT.OR P4, PT, R0, 0x19, P4 ;  /* 0x000000190000780c */ /* 0x000fe40002781670 */
[----:B------:R-:W-:Y:S02]  /*3170*/  ISETP.GE.AND P5, PT, R7, 0x1a, PT ;  /* 0x0000001a0700780c */ /* 0x000fe40003fa6270 */
[----:B------:R-:W-:Y:S02]  /*3180*/  FSEL R36, R36, -INF , !P4 ;  /* 0xff80000024247808 */ /* 0x000fe40006000000 */
[----:B------:R-:W-:Y:S02]  /*3190*/  ISETP.GT.AND P4, PT, R4, 0x19, !P5 ;  /* 0x000000190400780c */ /* 0x000fe40006f84270 */
[----:B------:R-:W-:-:S02]  /*31a0*/  P2R R29, PR, RZ, 0x20 ;  /* 0x00000020ff1d7803 */ /* 0x000fc40000000000 */
[----:B------:R-:W-:Y:S02]  /*31b0*/  ISETP.LT.OR P4, PT, R0, 0x1a, P4 ;  /* 0x0000001a0000780c */ /* 0x000fe40002781670 */
[----:B------:R-:W-:Y:S02]  /*31c0*/  ISETP.GE.AND P5, PT, R7, 0x21, PT ;  /* 0x000000210700780c */ /* 0x000fe40003fa6270 */
[----:B------:R-:W-:Y:S02]  /*31d0*/  FSEL R56, R37, -INF , !P4 ;  /* 0xff80000025387808 */ /* 0x000fe40006000000 */
[----:B------:R-:W-:Y:S02]  /*31e0*/  ISETP.GT.AND P4, PT, R4, 0x20, !P5 ;  /* 0x000000200400780c */ /* 0x000fe40006f84270 */
[----:B------:R-:W-:Y:S02]  /*31f0*/  P2R R33, PR, RZ, 0x20 ;  /* 0x00000020ff217803 */ /* 0x000fe40000000000 */
[----:B------:R-:W-:-:S02]  /*3200*/  ISETP.LT.OR P4, PT, R0, 0x21, P4 ;  /* 0x000000210000780c */ /* 0x000fc40002781670 */
[C---:B------:R-:W-:Y:S02]  /*3210*/  ISETP.GE.AND P5, PT, R7.reuse, 0x22, PT ;  /* 0x000000220700780c */ /* 0x040fe40003fa6270 */
[----:B------:R-:W-:Y:S02]  /*3220*/  FSEL R40, R40, -INF , !P4 ;  /* 0xff80000028287808 */ /* 0x000fe40006000000 */
[----:B------:R-:W-:Y:S02]  /*3230*/  ISETP.GT.AND P4, PT, R4, 0x21, !P5 ;  /* 0x000000210400780c */ /* 0x000fe40006f84270 */
[----:B------:R-:W-:Y:S02]  /*3240*/  P2R R37, PR, RZ, 0x20 ;  /* 0x00000020ff257803 */ /* 0x000fe40000000000 */
[----:B------:R-:W-:Y:S02]  /*3250*/  ISETP.LT.OR P4, PT, R0, 0x22, P4 ;  /* 0x000000220000780c */ /* 0x000fe40002781670 */
[----:B------:R-:W-:-:S02]  /*3260*/  ISETP.GE.AND P5, PT, R7, 0x29, PT ;  /* 0x000000290700780c */ /* 0x000fc40003fa6270 */
[----:B------:R-:W-:Y:S02]  /*3270*/  FSEL R58, R41, -INF , !P4 ;  /* 0xff800000293a7808 */ /* 0x000fe40006000000 */
[----:B------:R-:W-:Y:S02]  /*3280*/  ISETP.GT.AND P4, PT, R4, 0x28, !P5 ;  /* 0x000000280400780c */ /* 0x000fe40006f84270 */
[----:B------:R-:W-:Y:S02]  /*3290*/  P2R R41, PR, RZ, 0x20 ;  /* 0x00000020ff297803 */ /* 0x000fe40000000000 */
        /* <DEDUP_REMOVED lines=11> */
[----:B------:R-:W-:Y:S02]  /*3350*/  P2R R15, PR, RZ, 0x40 ;  /* 0x00000040ff0f7803 */ /* 0x000fe40000000000 */
[----:B------:R-:W-:Y:S02]  /*3360*/  FSEL R48, R48, -INF , !P4 ;  /* 0xff80000030307808 */ /* 0x000fe40006000000 */
[----:B------:R-:W-:-:S04]  /*3370*/  ISETP.GE.AND P4, PT, R7, 0x32, PT ;  /* 0x000000320700780c */ /* 0x000fc80003f86270 */
[----:B------:R-:W-:-:S04]  /*3380*/  ISETP.GT.AND P5, PT, R4, 0x31, !P4 ;  /* 0x000000310400780c */ /* 0x000fc800067a4270 */
[----:B------:R-:W-:-:S04]  /*3390*/  ISETP.LT.OR P5, PT, R0, 0x32, P5 ;  /* 0x000000320000780c */ /* 0x000fc80002fa1670 */
[----:B------:R-:W-:Y:S02]  /*33a0*/  FSEL R62, R49, -INF , !P5 ;  /* 0xff800000313e7808 */ /* 0x000fe40006800000 */
[----:B------:R-:W-:-:S04]  /*33b0*/  ISETP.GE.AND P5, PT, R7, 0x39, PT ;  /* 0x000000390700780c */ /* 0x000fc80003fa6270 */
[----:B------:R-:W-:-:S04]  /*33c0*/  ISETP.GT.AND P6, PT, R4, 0x38, !P5 ;  /* 0x000000380400780c */ /* 0x000fc80006fc4270 */
[----:B------:R-:W-:-:S04]  /*33d0*/  ISETP.LT.OR P6, PT, R0, 0x39, P6 ;  /* 0x000000390000780c */ /* 0x000fc800037c1670 */
[----:B------:R-:W-:Y:S02]  /*33e0*/  FSEL R52, R52, -INF , !P6 ;  /* 0xff80000034347808 */ /* 0x000fe40007000000 */
[----:B------:R-:W-:-:S04]  /*33f0*/  ISETP.GE.AND P6, PT, R7, 0x1, PT ;  /* 0x000000010700780c */ /* 0x000fc80003fc6270 */
[----:B------:R-:W-:Y:S02]  /*3400*/  P2R R11, PR, RZ, 0x40 ;  /* 0x00000040ff0b7803 */ /* 0x000fe40000000000 */
[----:B------:R-:W-:-:S04]  /*3410*/  ISETP.GT.AND P6, PT, R4, RZ, !P6 ;  /* 0x000000ff0400720c */ /* 0x000fc800077c4270 */
[----:B------:R-:W-:-:S04]  /*3420*/  ISETP.LT.OR P6, PT, R0, 0x1, P6 ;  /* 0x000000010000780c */ /* 0x000fc800037c1670 */
[----:B------:R-:W-:Y:S02]  /*3430*/  FSEL R24, R24, -INF , !P6 ;  /* 0xff80000018187808 */ /* 0x000fe40007000000 */
[----:B------:R-:W-:-:S04]  /*3440*/  ISETP.GE.AND P6, PT, R7, 0x3a, PT ;  /* 0x0000003a0700780c */ /* 0x000fc80003fc6270 */
[----:B------:R-:W-:Y:S02]  /*3450*/  P2R R7, PR, RZ, 0x40 ;  /* 0x00000040ff077803 */ /* 0x000fe40000000000 */
[----:B------:R-:W-:-:S04]  /*3460*/  ISETP.GT.AND P6, PT, R4, 0x39, !P6 ;  /* 0x000000390400780c */ /* 0x000fc800077c4270 */
[----:B------:R-:W-:Y:S02]  /*3470*/  ISETP.LT.OR P6, PT, R0, 0x3a, P6 ;  /* 0x0000003a0000780c */ /* 0x000fe400037c1670 */
[----:B------:R-:W-:Y:S02]  /*3480*/  VIADDMNMX R0, R3, R9, R8, PT ;  /* 0x0000000903007246 */ /* 0x000fe40003800108 */
[----:B------:R-:W-:Y:S02]  /*3490*/  FSEL R64, R53, -INF , !P6 ;  /* 0xff80000035407808 */ /* 0x000fe40007000000 */
[----:B------:R-:W-:-:S13]  /*34a0*/  PLOP3.LUT P6, PT, PT, PT, UP1, 0x40, 0x0 ;  /* 0x000000000000781c */ /* 0x000fda0003fce818 */
[----:B------:R-:W-:Y:S05]  /*34b0*/  @P6 BRA `(.L_x_1167) ;  /* 0x0000000000646947 */ /* 0x000fea0003800000 */
        /* <DEDUP_REMOVED lines=9> */
[----:B------:R-:W-:Y:S01]  /*3550*/  @P6 IMAD.HI.U32 R4, R3, UR14, RZ ;  /* 0x0000000e03046c27 */ /* 0x000fe2000f8e00ff */
[----:B------:R-:W-:-:S13]  /*3560*/  PLOP3.LUT P6, PT, PT, PT, UP2, 0x80, 0x0 ;  /* 0x000000000000781c */ /* 0x000fda0003fcf028 */
[----:B------:R-:W-:-:S04]  /*3570*/  @P6 SHF.R.U32.HI R3, RZ, UR15, R4 ;  /* 0x0000000fff036c19 */ /* 0x000fc80008011604 */
[----:B------:R-:W-:Y:S01]  /*3580*/  LOP3.LUT R3, RZ, R3, RZ, 0x33, !PT ;  /* 0x00000003ff037212 */ /* 0x000fe200078e33ff */
[----:B------:R-:W-:Y:S06]  /*3590*/  BRA `(.L_x_1170) ;  /* 0x0000000000187947 */ /* 0x000fec0003800000 */
.L_x_1169:
[----:B------:R-:W-:-:S06]  /*35a0*/  UISETP.NE.AND UP2, UPT, UR11, 0x1, UPT ;  /* 0x000000010b00788c */ /* 0x000fcc000bf45270 */
[----:B------:R-:W-:-:S05]  /*35b0*/  PLOP3.LUT P6, PT, PT, PT, UP2, 0x80, 0x0 ;  /* 0x000000000000781c */ /* 0x000fca0003fcf028 */
[----:B------:R-:W-:-:S08]  /*35c0*/  @UP2 ULDC.64 UR14, c[0x0][0x9e8] ;  /* 0x00027a00000e2ab9 */ /* 0x000fd00000000a00 */
[----:B------:R-:W-:Y:S01]  /*35d0*/  @P6 IMAD.HI.U32 R4, R3, UR14, RZ ;  /* 0x0000000e03046c27 */ /* 0x000fe2000f8e00ff */
[----:B------:R-:W-:-:S13]  /*35e0*/  PLOP3.LUT P6, PT, PT, PT, UP2, 0x80, 0x0 ;  /* 0x000000000000781c */ /* 0x000fda0003fcf028 */
[----:B------:R-:W-:-:S07]  /*35f0*/  @P6 SHF.R.U32.HI R3, RZ, UR15, R4 ;  /* 0x0000000fff036c19 */ /* 0x000fce0008011604 */
.L_x_1170:
[----:B------:R-:W-:Y:S05]  /*3600*/  BSYNC B0 ;  /* 0x0000000000007941 */ /* 0x000fea0003800000 */
.L_x_1168:
[----:B------:R-:W-:-:S04]  /*3610*/  IMAD R3, R3, UR11, -R6 ;  /* 0x0000000b03037c24 */ /* 0x000fc8000f8e0a06 */
[----:B------:R-:W-:-:S05]  /*3620*/  IMAD.IADD R3, R3, 0x1, -R2 ;  /* 0x0000000103037824 */ /* 0x000fca00078e0a02 */
[----:B------:R-:W-:Y:S02]  /*3630*/  VIMNMX R5, R5, R3, !PT ;  /* 0x0000000305057248 */ /* 0x000fe40007fe0100 */
[----:B------:R-:W-:-:S07]  /*3640*/  VIADDMNMX R0, R3, UR11, R0, PT ;  /* 0x0000000b03007c46 */ /* 0x000fce000b800100 */
.L_x_1167:
[----:B------:R-:W-:Y:S01]  /*3650*/  ISETP.GT.AND P2, PT, R5, 0x1, !P2 ;  /* 0x000000010500780c */ /* 0x000fe20005744270 */
[----:B------:R-:W-:Y:S01]  /*3660*/  IMAD.U32 R9, RZ, RZ, UR40 ;  /* 0x00000028ff097e24 */ /* 0x000fe2000f8e00ff */
[----:B------:R-:W-:Y:S01]  /*3670*/  FMNMX.FTZ R3, R24, R12, !PT ;  /* 0x0000000c18037209 */ /* 0x000fe20007810000 */
[----:B------:R-:W-:Y:S01]  /*3680*/  @UP0 ULDC UR14, c[0x0][0x44c] ;  /* 0x00011300000e0ab9 */ /* 0x000fe20000000800 */
[----:B------:R-:W-:Y:S01]  /*3690*/  ISETP.LT.OR P2, PT, R0, 0x2, P2 ;  /* 0x000000020000780c */ /* 0x000fe20001741670 */
[----:B------:R-:W-:Y:S01]  /*36a0*/  UIMAD.WIDE.U32 UR14, UR42, UR14, URZ ;  /* 0x0000000e2a0e72a5 */ /* 0x000fe2000f8e003f */
[----:B------:R-:W-:Y:S01]  /*36b0*/  FMNMX.FTZ R3, R28, R3, !PT ;  /* 0x000000031c037209 */ /* 0x000fe20007810000 */
[----:B------:R-:W-:Y:S01]  /*36c0*/  @UP0 ULDC UR18, c[0x0][0x450] ;  /* 0x0001140000120ab9 */ /* 0x000fe20000000800 */
[----:B------:R-:W-:Y:S01]  /*36d0*/  FSEL R27, R27, -INF , !P2 ;  /* 0xff8000001b1b7808 */ /* 0x000fe20005000000 */
[----:B------:R-:W-:Y:S01]  /*36e0*/  UMOV UR7, UR42 ;  /* 0x0000002a00077c82 */ /* 0x000fe20008000000 */
[----:B------:R-:W-:Y:S01]  /*36f0*/  ISETP.NE.AND P2, PT, R13, RZ, PT ;  /* 0x000000ff0d00720c */ /* 0x000fe20003f45270 */
[----:B------:R-:W-:Y:S01]  /*3700*/  @UP0 USHF.R.U32.HI UR7, URZ, UR18, UR15 ;  /* 0x000000123f070299 */ /* 0x000fe2000801160f */
[----:B------:R-:W-:-:S02]  /*3710*/  FMNMX.FTZ R3, R14, R3, !PT ;  /* 0x000000030e037209 */ /* 0x000fc40007810000 */
[----:B------:R-:W-:Y:S01]  /*3720*/  ISETP.GT.AND P2, PT, R5, 0x9, !P2 ;  /* 0x000000090500780c */ /* 0x000fe20005744270 */
[----:B------:R-:W-:Y:S01]  /*3730*/  UIADD3 UR44, UR44, UR7, URZ ;  /* 0x000000072c2c7290 */ /* 0x000fe2000fffe03f */
[----:B------:R-:W-:Y:S02]  /*3740*/  FMNMX.FTZ R3, R32, R3, !PT ;  /* 0x0000000320037209 */ /* 0x000fe40007810000 */
[----:B------:R-:W-:Y:S01]  /*3750*/  ISETP.LT.OR P2, PT, R0, 0xa, P2 ;  /* 0x0000000a0000780c */ /* 0x000fe20001741670 */
[----:B------:R-:W-:Y:S01]  /*3760*/  UIADD3 UR10, UR44, UR10, URZ ;  /* 0x0000000a2c0a7290 */ /* 0x000fe2000fffe03f */
[----:B------:R-:W-:Y:S02]  /*3770*/  FMNMX.FTZ R3, R20, R3, !PT ;  /* 0x0000000314037209 */ /* 0x000fe40007810000 */
[----:B------:R-:W-:Y:S02]  /*3780*/  FSEL R31, R31, -INF , !P2 ;  /* 0xff8000001f1f7808 */ /* 0x000fe40005000000 */
[----:B------:R-:W-:-:S02]  /*3790*/  ISETP.NE.AND P2, PT, R15, RZ, PT ;  /* 0x000000ff0f00720c */ /* 0x000fc40003f45270 */
[----:B------:R-:W-:Y:S02]  /*37a0*/  FMNMX.FTZ R3, R36, R3, !PT ;  /* 0x0000000324037209 */ /* 0x000fe40007810000 */
[----:B------:R-:W-:Y:S02]  /*37b0*/  ISETP.GT.AND P2, PT, R5, 0x10, !P2 ;  /* 0x000000100500780c */ /* 0x000fe40005744270 */
[----:B------:R-:W-:Y:S02]  /*37c0*/  FMNMX.FTZ R3, R56, R3, !PT ;  /* 0x0000000338037209 */ /* 0x000fe40007810000 */
[----:B------:R-:W-:Y:S02]  /*37d0*/  ISETP.LT.OR P2, PT, R0, 0x11, P2 ;  /* 0x000000110000780c */ /* 0x000fe40001741670 */
[----:B------:R-:W-:Y:S02]  /*37e0*/  FMNMX.FTZ R3, R40, R3, !PT ;  /* 0x0000000328037209 */ /* 0x000fe40007810000 */
[----:B------:R-:W-:-:S02]  /*37f0*/  FSEL R34, R34, -INF , !P2 ;  /* 0xff80000022227808 */ /* 0x000fc40005000000 */
[----:B------:R-:W-:Y:S02]  /*3800*/  ISETP.NE.AND P2, PT, R21, RZ, PT ;  /* 0x000000ff1500720c */ /* 0x000fe40003f45270 */
[----:B------:R-:W-:Y:S02]  /*3810*/  FMNMX.FTZ R3, R58, R3, !PT ;  /* 0x000000033a037209 */ /* 0x000fe40007810000 */
[----:B------:R-:W-:Y:S02]  /*3820*/  ISETP.GT.AND P2, PT, R5, 0x11, !P2 ;  /* 0x000000110500780c */ /* 0x000fe40005744270 */
[----:B------:R-:W-:Y:S02]  /*3830*/  FMNMX.FTZ R3, R44, R3, !PT ;  /* 0x000000032c037209 */ /* 0x000fe40007810000 */
[----:B------:R-:W-:Y:S02]  /*3840*/  ISETP.LT.OR P2, PT, R0, 0x12, P2 ;  /* 0x000000120000780c */ /* 0x000fe40001741670 */
[----:B------:R-:W-:-:S02]  /*3850*/  FMNMX.FTZ R3, R60, R3, !PT ;  /* 0x000000033c037209 */ /* 0x000fc40007810000 */
[----:B------:R-:W-:Y:S02]  /*3860*/  FSEL R35, R35, -INF , !P2 ;  /* 0xff80000023237808 */ /* 0x000fe40005000000 */
[----:B------:R-:W-:Y:S02]  /*3870*/  ISETP.NE.AND P2, PT, R25, RZ, PT ;  /* 0x000000ff1900720c */ /* 0x000fe40003f45270 */
[----:B------:R-:W-:Y:S02]  /*3880*/  FMNMX.FTZ R3, R48, R3, !PT ;  /* 0x0000000330037209 */ /* 0x000fe40007810000 */
[----:B------:R-:W-:Y:S02]  /*3890*/  ISETP.GT.AND P2, PT, R5, 0x18, !P2 ;  /* 0x000000180500780c */ /* 0x000fe40005744270 */
[----:B------:R-:W-:Y:S02]  /*38a0*/  FMNMX.FTZ R3, R62, R3, !PT ;  /* 0x000000033e037209 */ /* 0x000fe40007810000 */
[----:B------:R-:W-:-:S02]  /*38b0*/  ISETP.LT.OR P2, PT, R0, 0x19, P2 ;  /* 0x000000190000780c */ /* 0x000fc40001741670 */
[----:B------:R-:W-:Y:S02]  /*38c0*/  ISETP.GT.AND P3, PT, R5, 0x8, !P3 ;  /* 0x000000080500780c */ /* 0x000fe40005f64270 */
[----:B------:R-:W-:Y:S02]  /*38d0*/  FSEL R38, R38, -INF , !P2 ;  /* 0xff80000026267808 */ /* 0x000fe40005000000 */
[----:B------:R-:W-:Y:S02]  /*38e0*/  ISETP.NE.AND P2, PT, R29, RZ, PT ;  /* 0x000000ff1d00720c */ /* 0x000fe40003f45270 */
[----:B------:R-:W-:Y:S02]  /*38f0*/  FMNMX.FTZ R3, R52, R3, !PT ;  /* 0x0000000334037209 */ /* 0x000fe40007810000 */
[----:B------:R-:W-:Y:S02]  /*3900*/  ISETP.GT.AND P2, PT, R5, 0x19, !P2 ;  /* 0x000000190500780c */ /* 0x000fe40005744270 */
[----:B------:R-:W-:-:S02]  /*3910*/  ISETP.LT.OR P3, PT, R0, 0x9, P3 ;  /* 0x000000090000780c */ /* 0x000fc40001f61670 */
[----:B------:R-:W-:Y:S02]  /*3920*/  ISETP.LT.OR P2, PT, R0, 0x1a, P2 ;  /* 0x0000001a0000780c */ /* 0x000fe40001741670 */
[----:B------:R-:W-:Y:S02]  /*3930*/  FMNMX.FTZ R6, R64, R3, !PT ;  /* 0x0000000340067209 */ /* 0x000fe40007810000 */
[----:B------:R-:W-:Y:S02]  /*3940*/  FSEL R39, R39, -INF , !P2 ;  /* 0xff80000027277808 */ /* 0x000fe40005000000 */
[----:B------:R-:W-:Y:S01]  /*3950*/  ISETP.NE.AND P2, PT, R33, RZ, PT ;  /* 0x000000ff2100720c */ /* 0x000fe20003f45270 */
[----:B------:R-:W0:Y:S01]  /*3960*/  SHFL.BFLY PT, R3, R6, 0x2, 0x1f ;  /* 0x0c401f0006037f89 */ /* 0x000e2200000e0000 */
[----:B------:R-:W-:Y:S02]  /*3970*/  FSEL R30, R30, -INF , !P3 ;  /* 0xff8000001e1e7808 */ /* 0x000fe40005800000 */
[----:B------:R-:W-:-:S02]  /*3980*/  ISETP.GT.AND P2, PT, R5, 0x20, !P2 ;  /* 0x000000200500780c */ /* 0x000fc40005744270 */
[----:B------:R-:W-:Y:S02]  /*3990*/  ISETP.NE.AND P3, PT, R41, RZ, PT ;  /* 0x000000ff2900720c */ /* 0x000fe40003f65270 */
[----:B------:R-:W-:Y:S02]  /*39a0*/  ISETP.LT.OR P2, PT, R0, 0x21, P2 ;  /* 0x000000210000780c */ /* 0x000fe40001741670 */
[----:B------:R-:W-:Y:S02]  /*39b0*/  ISETP.NE.AND P6, PT, R11, RZ, PT ;  /* 0x000000ff0b00720c */ /* 0x000fe40003fc5270 */
[----:B------:R-:W-:Y:S02]  /*39c0*/  FSEL R42, R42, -INF , !P2 ;  /* 0xff8000002a2a7808 */ /* 0x000fe40005000000 */
[----:B------:R-:W-:Y:S02]  /*39d0*/  ISETP.NE.AND P2, PT, R37, RZ, PT ;  /* 0x000000ff2500720c */ /* 0x000fe40003f45270 */
[----:B------:R-:W-:-:S02]  /*39e0*/  ISETP.GT.AND P4, PT, R5, 0x31, !P4 ;  /* 0x000000310500780c */ /* 0x000fc40006784270 */
[C---:B------:R-:W-:Y:S02]  /*39f0*/  ISETP.GT.AND P2, PT, R5.reuse, 0x21, !P2 ;  /* 0x000000210500780c */ /* 0x040fe40005744270 */
[----:B------:R-:W-:Y:S02]  /*3a00*/  ISETP.GT.AND P5, PT, R5, 0x38, !P5 ;  /* 0x000000380500780c */ /* 0x000fe40006fa4270 */
[C---:B------:R-:W-:Y:S02]  /*3a10*/  ISETP.LT.OR P2, PT, R0.reuse, 0x22, P2 ;  /* 0x000000220000780c */ /* 0x040fe40001741670 */
[----:B------:R-:W-:Y:S02]  /*3a20*/  ISETP.LT.OR P4, PT, R0, 0x32, P4 ;  /* 0x000000320000780c */ /* 0x000fe40002781670 */
[----:B------:R-:W-:Y:S02]  /*3a30*/  FSEL R43, R43, -INF , !P2 ;  /* 0xff8000002b2b7808 */ /* 0x000fe40005000000 */
[----:B------:R-:W-:-:S02]  /*3a40*/  ISETP.GT.AND P2, PT, R5, 0x28, !P3 ;  /* 0x000000280500780c */ /* 0x000fc40005f44270 */
[----:B------:R-:W-:Y:S02]  /*3a50*/  ISETP.NE.AND P3, PT, R45, RZ, PT ;  /* 0x000000ff2d00720c */ /* 0x000fe40003f65270 */
[----:B------:R-:W-:Y:S02]  /*3a60*/  ISETP.LT.OR P2, PT, R0, 0x29, P2 ;  /* 0x000000290000780c */ /* 0x000fe40001741670 */
[C---:B------:R-:W-:Y:S02]  /*3a70*/  ISETP.GT.AND P3, PT, R5.reuse, 0x30, !P3 ;  /* 0x000000300500780c */ /* 0x040fe40005f64270 */
[----:B------:R-:W-:Y:S02]  /*3a80*/  FSEL R46, R46, -INF , !P2 ;  /* 0xff8000002e2e7808 */ /* 0x000fe40005000000 */
[----:B------:R-:W-:Y:S02]  /*3a90*/  ISETP.GT.AND P2, PT, R5, RZ, !P6 ;  /* 0x000000ff0500720c */ /* 0x000fe40007744270 */
[----:B------:R-:W-:-:S02]  /*3aa0*/  ISETP.NE.AND P6, PT, R7, RZ, PT ;  /* 0x000000ff0700720c */ /* 0x000fc40003fc5270 */
[----:B------:R-:W-:Y:S02]  /*3ab0*/  ISETP.LT.OR P2, PT, R0, 0x1, P2 ;  /* 0x000000010000780c */ /* 0x000fe40001741670 */
[----:B0-----:R-:W-:Y:S02]  /*3ac0*/  FMNMX.FTZ R7, R6, R3, !PT ;  /* 0x0000000306077209 */ /* 0x001fe40007810000 */
[----:B------:R-:W-:Y:S02]  /*3ad0*/  FSEL R26, R26, -INF , !P2 ;  /* 0xff8000001a1a7808 */ /* 0x000fe40005000000 */
[----:B------:R-:W-:Y:S01]  /*3ae0*/  ISETP.NE.AND P2, PT, R57, RZ, PT ;  /* 0x000000ff3900720c */ /* 0x000fe20003f45270 */
[----:B------:R-:W0:Y:S01]  /*3af0*/  SHFL.BFLY PT, R8, R7, 0x1, 0x1f ;  /* 0x0c201f0007087f89 */ /* 0x000e2200000e0000 */
[----:B------:R-:W-:Y:S02]  /*3b00*/  FMNMX.FTZ R3, R26, R27, !PT ;  /* 0x0000001b1a037209 */ /* 0x000fe40007810000 */
[----:B------:R-:W-:-:S02]  /*3b10*/  ISETP.GT.AND P2, PT, R5, 0x29, !P2 ;  /* 0x000000290500780c */ /* 0x000fc40005744270 */
[----:B------:R-:W-:Y:S02]  /*3b20*/  FMNMX.FTZ R4, R30, R3, !PT ;  /* 0x000000031e047209 */ /* 0x000fe40007810000 */
[----:B------:R-:W-:Y:S02]  /*3b30*/  ISETP.LT.OR P2, PT, R0, 0x2a, P2 ;  /* 0x0000002a0000780c */ /* 0x000fe40001741670 */
[----:B------:R-:W-:Y:S02]  /*3b40*/  FMNMX.FTZ R3, R31, R4, !PT ;  /* 0x000000041f037209 */ /* 0x000fe40007810000 */
[----:B------:R-:W-:Y:S02]  /*3b50*/  FSEL R47, R47, -INF , !P2 ;  /* 0xff8000002f2f7808 */ /* 0x000fe40005000000 */
[----:B------:R-:W-:Y:S02]  /*3b60*/  FMNMX.FTZ R4, R34, R3, !PT ;  /* 0x0000000322047209 */ /* 0x000fe40007810000 */
[----:B------:R-:W-:-:S02]  /*3b70*/  ISETP.LT.OR P3, PT, R0, 0x31, P3 ;  /* 0x000000310000780c */ /* 0x000fc40001f61670 */
[----:B------:R-:W-:Y:S02]  /*3b80*/  FMNMX.FTZ R3, R35, R4, !PT ;  /* 0x0000000423037209 */ /* 0x000fe40007810000 */
[----:B------:R-:W-:Y:S02]  /*3b90*/  FSEL R50, R50, -INF , !P3 ;  /* 0xff80000032327808 */ /* 0x000fe40005800000 */
[----:B------:R-:W-:Y:S02]  /*3ba0*/  FMNMX.FTZ R6, R38, R3, !PT ;  /* 0x0000000326067209 */ /* 0x000fe40007810000 */
[----:B------:R-:W-:Y:S02]  /*3bb0*/  ISETP.LT.OR P5, PT, R0, 0x39, P5 ;  /* 0x000000390000780c */ /* 0x000fe40002fa1670 */
[----:B------:R-:W-:Y:S02]  /*3bc0*/  FMNMX.FTZ R3, R39, R6, !PT ;  /* 0x0000000627037209 */ /* 0x000fe40007810000 */
[----:B0-----:R-:W-:-:S02]  /*3bd0*/  FMNMX.FTZ R4, R7, R8, !PT ;  /* 0x0000000807047209 */ /* 0x001fc40007810000 */
[----:B------:R-:W-:Y:S02]  /*3be0*/  FMNMX.FTZ R6, R42, R3, !PT ;  /* 0x000000032a067209 */ /* 0x000fe40007810000 */
[C---:B------:R-:W-:Y:S01]  /*3bf0*/  FSETP.NEU.FTZ.AND P2, PT, R4.reuse, -INF , PT ;  /* 0xff8000000400780b */ /* 0x040fe20003f5d000 */
[----:B------:R-:W-:-:S01]  /*3c00*/  FFMA.FTZ R7, R4, R9, -8 ;  /* 0xc100000004077423 */ /* 0x000fc20000010009 */
[----:B------:R-:W-:Y:S02]  /*3c10*/  FMNMX.FTZ R3, R43, R6, !PT ;  /* 0x000000062b037209 */ /* 0x000fe40007810000 */
[----:B------:R-:W-:Y:S02]  /*3c20*/  FSEL R51, R51, -INF , !P4 ;  /* 0xff80000033337808 */ /* 0x000fe40006000000 */
[----:B------:R-:W-:Y:S02]  /*3c30*/  FMNMX.FTZ R6, R46, R3, !PT ;  /* 0x000000032e067209 */ /* 0x000fe40007810000 */
[----:B------:R-:W-:-:S02]  /*3c40*/  FSEL R7, R7, RZ, P2 ;  /* 0x000000ff07077208 */ /* 0x000fc40001000000 */
[----:B------:R-:W-:Y:S02]  /*3c50*/  FMNMX.FTZ R3, R47, R6, !PT ;  /* 0x000000062f037209 */ /* 0x000fe40007810000 */
[----:B------:R-:W-:Y:S01]  /*3c60*/  ISETP.GT.AND P2, PT, R5, 0x39, !P6 ;  /* 0x000000390500780c */ /* 0x000fe20007744270 */
[--C-:B------:R-:W-:Y:S01]  /*3c70*/  FFMA.FTZ R5, R24, UR40, -R7.reuse ;  /* 0x0000002818057c23 */ /* 0x100fe20008010807 */
[----:B------:R-:W-:Y:S01]  /*3c80*/  FMNMX.FTZ R6, R50, R3, !PT ;  /* 0x0000000332067209 */ /* 0x000fe20007810000 */
[--C-:B------:R-:W-:Y:S01]  /*3c90*/  FFMA.FTZ R9, R12, UR40, -R7.reuse ;  /* 0x000000280c097c23 */ /* 0x100fe20008010807 */
[----:B------:R-:W-:Y:S01]  /*3ca0*/  ISETP.LT.OR P2, PT, R0, 0x3a, P2 ;  /* 0x0000003a0000780c */ /* 0x000fe20001741670 */
[----:B------:R0:W-:Y:S01]  /*3cb0*/  MUFU.EX2 R8, R5 ;  /* 0x0000000500087308 */ /* 0x0001e20000000800 */
[----:B------:R-:W-:Y:S01]  /*3cc0*/  FSEL R54, R54, -INF , !P5 ;  /* 0xff80000036367808 */ /* 0x000fe20006800000 */
[--C-:B------:R-:W-:Y:S01]  /*3cd0*/  FFMA.FTZ R12, R32, UR40, -R7.reuse ;  /* 0x00000028200c7c23 */ /* 0x100fe20008010807 */
[----:B------:R-:W-:Y:S01]  /*3ce0*/  FMNMX.FTZ R3, R51, R6, !PT ;  /* 0x0000000633037209 */ /* 0x000fe20007810000 */
[----:B------:R-:W-:Y:S01]  /*3cf0*/  IMAD.U32 R32, RZ, RZ, UR40 ;  /* 0x00000028ff207e24 */ /* 0x000fe2000f8e00ff */
[----:B------:R-:W-:Y:S01]  /*3d00*/  FSEL R55, R55, -INF , !P2 ;  /* 0xff80000037377808 */ /* 0x000fe20005000000 */
[--C-:B------:R-:W-:Y:S01]  /*3d10*/  FFMA.FTZ R10, R14, UR40, -R7.reuse ;  /* 0x000000280e0a7c23 */ /* 0x100fe20008010807 */
[----:B------:R-:W-:Y:S01]  /*3d20*/  FMNMX.FTZ R0, R54, R3, !PT ;  /* 0x0000000336007209 */ /* 0x000fe20007810000 */
[----:B------:R-:W1:Y:S01]  /*3d30*/  MUFU.EX2 R9, R9 ;  /* 0x0000000900097308 */ /* 0x000e620000000800 */
[----:B0-----:R-:W-:-:S01]  /*3d40*/  FFMA.FTZ R5, R28, UR40, -R7 ;  /* 0x000000281c057c23 */ /* 0x001fc20008010807 */
[--C-:B------:R-:W-:Y:S01]  /*3d50*/  FFMA.FTZ R13, R20, UR40, -R7.reuse ;  /* 0x00000028140d7c23 */ /* 0x100fe20008010807 */
[----:B------:R-:W-:Y:S01]  /*3d60*/  FMNMX.FTZ R0, R55, R0, !PT ;  /* 0x0000000037007209 */ /* 0x000fe20007810000 */
[--C-:B------:R-:W-:Y:S01]  /*3d70*/  FFMA.FTZ R14, R36, UR40, -R7.reuse ;  /* 0x00000028240e7c23 */ /* 0x100fe20008010807 */
[----:B------:R-:W-:-:S01]  /*3d80*/  FFMA.FTZ R24, R44, UR40, -R7 ;  /* 0x000000282c187c23 */ /* 0x000fc20008010807 */
[--C-:B------:R-:W-:Y:S01]  /*3d90*/  FFMA.FTZ R25, R60, UR40, -R7.reuse ;  /* 0x000000283c197c23 */ /* 0x100fe20008010807 */
[----:B------:R-:W-:-:S01]  /*3da0*/  FFMA.FTZ R20, R40, UR40, -R7 ;  /* 0x0000002828147c23 */ /* 0x000fc20008010807 */
[----:B------:R-:W0:Y:S01]  /*3db0*/  SHFL.BFLY PT, R3, R0, 0x2, 0x1f ;  /* 0x0c401f0000037f89 */ /* 0x000e2200000e0000 */
[----:B------:R2:W3:Y:S01]  /*3dc0*/  MUFU.EX2 R6, R5 ;  /* 0x0000000500067308 */ /* 0x0004e20000000800 */
[----:B------:R-:W-:-:S01]  /*3dd0*/  FFMA.FTZ R28, R48, UR40, -R7 ;  /* 0x00000028301c7c23 */ /* 0x000fc20008010807 */
[----:B------:R-:W-:-:S06]  /*3de0*/  FFMA.FTZ R29, R62, UR40, -R7 ;  /* 0x000000283e1d7c23 */ /* 0x000fcc0008010807 */
[----:B------:R4:W5:Y:S01]  /*3df0*/  MUFU.EX2 R11, R10 ;  /* 0x0000000a000b7308 */ /* 0x0009620000000800 */
[----:B--2---:R-:W-:-:S01]  /*3e00*/  FFMA.FTZ R5, R56, UR40, -R7 ;  /* 0x0000002838057c23 */ /* 0x004fc20008010807 */
[----:B-1----:R-:W-:-:S06]  /*3e10*/  FADD.FTZ R33, R8, R9 ;  /* 0x0000000908217221 */ /* 0x002fcc0000010000 */
[----:B------:R-:W-:Y:S01]  /*3e20*/  MUFU.EX2 R15, R5 ;  /* 0x00000005000f7308 */ /* 0x000fe20000000800 */
[----:B----4-:R-:W-:-:S01]  /*3e30*/  FFMA.FTZ R10, R58, UR40, -R7 ;  /* 0x000000283a0a7c23 */ /* 0x010fc20008010807 */
[----:B0-----:R-:W-:-:S06]  /*3e40*/  FMNMX.FTZ R3, R0, R3, !PT ;  /* 0x0000000300037209 */ /* 0x001fcc0007810000 */
[----:B------:R3:W-:Y:S01]  /*3e50*/  MUFU.EX2 R21, R10 ;  /* 0x0000000a00157308 */ /* 0x0007e20000000800 */
[----:B------:R-:W0:Y:S07]  /*3e60*/  SHFL.BFLY PT, R0, R3, 0x1, 0x1f ;  /* 0x0c201f0003007f89 */ /* 0x000e2e00000e0000 */
[----:B------:R-:W1:Y:S01]  /*3e70*/  MUFU.EX2 R12, R12 ;  /* 0x0000000c000c7308 */ /* 0x000e620000000800 */
[----:B---3--:R-:W-:-:S01]  /*3e80*/  FADD.FTZ R10, R6, R33 ;  /* 0x00000021060a7221 */ /* 0x008fc20000010000 */
[----:B-----5:R-:W-:-:S03]  /*3e90*/  F2FP.SATFINITE.E4M3.F32.PACK_AB_MERGE_C R6, R11, R6, RZ ;  /* 0x000000060b06723e */ /* 0x020fc600048070ff */
[----:B------:R-:W-:Y:S01]  /*3ea0*/  FADD.FTZ R33, R11, R10 ;  /* 0x0000000a0b217221 */ /* 0x000fe20000010000 */
[----:B------:R-:W-:Y:S02]  /*3eb0*/  F2FP.SATFINITE.E4M3.F32.PACK_AB_MERGE_C R188, R9, R8, R6 ;  /* 0x0000000809bc723e */ /* 0x000fe40004807006 */
[----:B------:R-:W-:Y:S08]  /*3ec0*/  MUFU.EX2 R13, R13 ;  /* 0x0000000d000d7308 */ /* 0x000ff00000000800 */
[----:B------:R-:W2:Y:S01]  /*3ed0*/  MUFU.EX2 R14, R14 ;  /* 0x0000000e000e7308 */ /* 0x000ea20000000800 */
[----:B-1----:R-:W-:-:S01]  /*3ee0*/  FADD.FTZ R10, R12, R33 ;  /* 0x000000210c0a7221 */ /* 0x002fc20000010000 */
[----:B0-----:R-:W-:Y:S01]  /*3ef0*/  FMNMX.FTZ R5, R3, R0, !PT ;  /* 0x0000000003057209 */ /* 0x001fe20007810000 */
[----:B------:R-:W-:-:S01]  /*3f00*/  FFMA.FTZ R0, R52, UR40, -R7 ;  /* 0x0000002834007c23 */ /* 0x000fc20008010807 */
[----:B------:R-:W-:-:S02]  /*3f10*/  FFMA.FTZ R7, R64, UR40, -R7 ;  /* 0x0000002840077c23 */ /* 0x000fc40008010807 */
[C---:B------:R-:W-:Y:S01]  /*3f20*/  FSETP.NEU.FTZ.AND P2, PT, R5.reuse, -INF , PT ;  /* 0xff8000000500780b */ /* 0x040fe20003f5d000 */
[----:B------:R-:W-:Y:S01]  /*3f30*/  FFMA.FTZ R3, R5, R32, -8 ;  /* 0xc100000005037423 */ /* 0x000fe20000010020 */
[----:B------:R-:W-:Y:S04]  /*3f40*/  MUFU.EX2 R24, R24 ;  /* 0x0000001800187308 */ /* 0x000fe80000000800 */
[----:B------:R-:W-:Y:S02]  /*3f50*/  FSEL R3, R3, RZ, P2 ;  /* 0x000000ff03037208 */ /* 0x000fe40001000000 */
[----:B------:R-:W-:Y:S02]  /*3f60*/  PLOP3.LUT P2, PT, PT, PT, UP1, 0x40, 0x0 ;  /* 0x000000000000781c */ /* 0x000fe40003f4e818 */
        /* <DEDUP_REMOVED lines=14> */
[----:B--2---:R-:W-:Y:S01]  /*4050*/  F2FP.SATFINITE.E4M3.F32.PACK_AB_MERGE_C R8, R15, R14, RZ ;  /* 0x0000000e0f08723e */ /* 0x004fe200048070ff */
[----:B------:R-:W-:-:S01]  /*4060*/  FFMA.FTZ R50, R50, UR40, -R3 ;  /* 0x0000002832327c23 */ /* 0x000fc20008010803 */
[----:B------:R-:W0:Y:S01]  /*4070*/  MUFU.EX2 R27, R27 ;  /* 0x0000001b001b7308 */ /* 0x000e220000000800 */
[----:B------:R-:W-:-:S01]  /*4080*/  FFMA.FTZ R51, R51, UR40, -R3 ;  /* 0x0000002833337c23 */ /* 0x000fc20008010803 */
[----:B------:R-:W-:Y:S01]  /*4090*/  F2FP.SATFINITE.E4M3.F32.PACK_AB_MERGE_C R190, R13, R12, R8 ;  /* 0x0000000c0dbe723e */ /* 0x000fe20004807008 */
[----:B------:R-:W-:-:S01]  /*40a0*/  FFMA.FTZ R54, R54, UR40, -R3 ;  /* 0x0000002836367c23 */ /* 0x000fc20008010803 */
[----:B------:R-:W-:-:S04]  /*40b0*/  FFMA.FTZ R3, R55, UR40, -R3 ;  /* 0x0000002837037c23 */ /* 0x000fc80008010803 */
[----:B------:R-:W1:Y:S08]  /*40c0*/  MUFU.EX2 R30, R30 ;  /* 0x0000001e001e7308 */ /* 0x000e700000000800 */
[----:B------:R-:W2:Y:S01]  /*40d0*/  MUFU.EX2 R31, R31 ;  /* 0x0000001f001f7308 */ /* 0x000ea20000000800 */
[----:B0-----:R-:W-:-:S07]  /*40e0*/  FADD.FTZ R11, R26, R27 ;  /* 0x0000001b1a0b7221 */ /* 0x001fce0000010000 */
[----:B------:R-:W0:Y:S01]  /*40f0*/  MUFU.EX2 R34, R34 ;  /* 0x0000002200227308 */ /* 0x000e220000000800 */
[----:B-1----:R-:W-:-:S01]  /*4100*/  FADD.FTZ R6, R30, R11 ;  /* 0x0000000b1e067221 */ /* 0x002fc20000010000 */
[----:B------:R-:W-:Y:S01]  /*4110*/  FADD.FTZ R11, R13, R10 ;  /* 0x0000000a0d0b7221 */ /* 0x000fe20000010000 */
[----:B------:R-:W-:-:S03]  /*4120*/  F2FP.SATFINITE.E4M3.F32.PACK_AB_MERGE_C R10, R25, R24, RZ ;  /* 0x00000018190a723e */ /* 0x000fc600048070ff */
[----:B------:R-:W-:Y:S02]  /*4130*/  FADD.FTZ R14, R14, R11 ;  /* 0x0000000b0e0e7221 */ /* 0x000fe40000010000 */
[----:B------:R-:W1:Y:S01]  /*4140*/  MUFU.EX2 R35, R35 ;  /* 0x0000002300237308 */ /* 0x000e620000000800 */
[----:B--2---:R-:W-:-:S01]  /*4150*/  FADD.FTZ R9, R31, R6 ;  /* 0x000000061f097221 */ /* 0x004fc20000010000 */
[----:B------:R-:W-:Y:S01]  /*4160*/  FADD.FTZ R15, R15, R14 ;  /* 0x0000000e0f0f7221 */ /* 0x000fe20000010000 */
[----:B------:R-:W-:-:S04]  /*4170*/  F2FP.SATFINITE.E4M3.F32.PACK_AB_MERGE_C R30, R31, R30, RZ ;  /* 0x0000001e1f1e723e */ /* 0x000fc800048070ff */
[----:B------:R-:W-:Y:S01]  /*4180*/  F2FP.SATFINITE.E4M3.F32.PACK_AB_MERGE_C R189, R27, R26, R30 ;  /* 0x0000001a1bbd723e */ /* 0x000fe2000480701e */
        /* <DEDUP_REMOVED lines=8> */
[----:B------:R-:W-:-:S04]  /*4210*/  F2FP.SATFINITE.E4M3.F32.PACK_AB_MERGE_C R38, R39, R38, RZ ;  /* 0x000000262726723e */ /* 0x000fc800048070ff */
[----:B------:R-:W-:Y:S02]  /*4220*/  F2FP.SATFINITE.E4M3.F32.PACK_AB_MERGE_C R191, R35, R34, R38 ;  /* 0x0000002223bf723e */ /* 0x000fe40004807026 */
[----:B------:R-:W0:Y:S01]  /*4230*/  MUFU.EX2 R43, R43 ;  /* 0x0000002b002b7308 */ /* 0x000e220000000800 */
[----:B-1----:R-:W-:-:S01]  /*4240*/  FADD.FTZ R8, R20, R15 ;  /* 0x0000000f14087221 */ /* 0x002fc20000010000 */
[----:B------:R-:W-:-:S03]  /*4250*/  F2FP.SATFINITE.E4M3.F32.PACK_AB_MERGE_C R184, R21, R20, R10 ;  /* 0x0000001415b8723e */ /* 0x000fc6000480700a */
[----:B------:R-:W-:-:S03]  /*4260*/  FADD.FTZ R21, R21, R8 ;  /* 0x0000000815157221 */ /* 0x000fc60000010000 */
[----:B------:R-:W1:Y:S01]  /*4270*/  MUFU.EX2 R46, R46 ;  /* 0x0000002e002e7308 */ /* 0x000e620000000800 */
[----:B--2---:R-:W-:-:S01]  /*4280*/  FADD.FTZ R6, R42, R9 ;  /* 0x000000092a067221 */ /* 0x004fc20000010000 */
[----:B------:R-:W-:-:S04]  /*4290*/  FADD.FTZ R24, R24, R21 ;  /* 0x0000001518187221 */ /* 0x000fc80000010000 */
[----:B------:R-:W-:Y:S02]  /*42a0*/  FADD.FTZ R25, R25, R24 ;  /* 0x0000001819197221 */ /* 0x000fe40000010000 */
[----:B------:R-:W-:Y:S01]  /*42b0*/  MUFU.EX2 R0, R0 ;  /* 0x0000000000007308 */ /* 0x000fe20000000800 */
[----:B0-----:R-:W-:-:S07]  /*42c0*/  FADD.FTZ R9, R43, R6 ;  /* 0x000000062b097221 */ /* 0x001fce0000010000 */
[----:B------:R-:W0:Y:S01]  /*42d0*/  MUFU.EX2 R7, R7 ;  /* 0x0000000700077308 */ /* 0x000e220000000800 */
[----:B-1----:R-:W-:-:S07]  /*42e0*/  FADD.FTZ R6, R46, R9 ;  /* 0x000000092e067221 */ /* 0x002fce0000010000 */
[----:B------:R-:W1:Y:S08]  /*42f0*/  MUFU.EX2 R47, R47 ;  /* 0x0000002f002f7308 */ /* 0x000e700000000800 */
[----:B------:R-:W-:Y:S01]  /*4300*/  MUFU.EX2 R28, R28 ;  /* 0x0000001c001c7308 */ /* 0x000fe20000000800 */
[----:B0-----:R-:W-:-:S07]  /*4310*/  F2FP.SATFINITE.E4M3.F32.PACK_AB_MERGE_C R8, R7, R0, RZ ;  /* 0x000000000708723e */ /* 0x001fce00048070ff */
[----:B------:R-:W0:Y:S01]  /*4320*/  MUFU.EX2 R29, R29 ;  /* 0x0000001d001d7308 */ /* 0x000e220000000800 */
[C---:B-1----:R-:W-:Y:S01]  /*4330*/  F2FP.SATFINITE.E4M3.F32.PACK_AB_MERGE_C R46, R47.reuse, R46, RZ ;  /* 0x0000002e2f2e723e */ /* 0x042fe200048070ff */
[----:B------:R-:W-:-:S03]  /*4340*/  FADD.FTZ R47, R47, R6 ;  /* 0x000000062f2f7221 */ /* 0x000fc60000010000 */
[----:B------:R-:W-:-:S03]  /*4350*/  F2FP.SATFINITE.E4M3.F32.PACK_AB_MERGE_C R185, R43, R42, R46 ;  /* 0x0000002a2bb9723e */ /* 0x000fc6000480702e */
[----:B------:R-:W1:Y:S08]  /*4360*/  MUFU.EX2 R50, R50 ;  /* 0x0000003200327308 */ /* 0x000e700000000800 */
[----:B------:R-:W2:Y:S01]  /*4370*/  MUFU.EX2 R51, R51 ;  /* 0x0000003300337308 */ /* 0x000ea20000000800 */
[----:B0-----:R-:W-:Y:S01]  /*4380*/  F2FP.SATFINITE.E4M3.F32.PACK_AB_MERGE_C R186, R29, R28, R8 ;  /* 0x0000001c1dba723e */ /* 0x001fe20004807008 */
[----:B------:R-:W-:-:S04]  /*4390*/  FADD.FTZ R28, R28, R25 ;  /* 0x000000191c1c7221 */ /* 0x000fc80000010000 */
[----:B------:R-:W-:Y:S02]  /*43a0*/  FADD.FTZ R29, R29, R28 ;  /* 0x0000001c1d1d7221 */ /* 0x000fe40000010000 */
[----:B------:R-:W-:Y:S01]  /*43b0*/  MUFU.EX2 R54, R54 ;  /* 0x0000003600367308 */ /* 0x000fe20000000800 */
[----:B-1----:R-:W-:-:S01]  /*43c0*/  FADD.FTZ R6, R50, R47 ;  /* 0x0000002f32067221 */ /* 0x002fc20000010000 */
[----:B------:R-:W-:-:S04]  /*43d0*/  FADD.FTZ R0, R0, R29 ;  /* 0x0000001d00007221 */ /* 0x000fc80000010000 */
[----:B------:R-:W-:Y:S02]  /*43e0*/  FADD.FTZ R0, R7, R0 ;  /* 0x0000000007007221 */ /* 0x000fe40000010000 */
[----:B------:R-:W0:Y:S01]  /*43f0*/  MUFU.EX2 R3, R3 ;  /* 0x0000000300037308 */ /* 0x000e220000000800 */
[----:B--2---:R-:W-:-:S01]  /*4400*/  FADD.FTZ R9, R51, R6 ;  /* 0x0000000633097221 */ /* 0x004fc20000010000 */
[----:B0-----:R-:W-:-:S03]  /*4410*/  F2FP.SATFINITE.E4M3.F32.PACK_AB_MERGE_C R6, R3, R54, RZ ;  /* 0x000000360306723e */ /* 0x001fc600048070ff */
[----:B------:R-:W-:Y:S01]  /*4420*/  FADD.FTZ R54, R54, R9 ;  /* 0x0000000936367221 */ /* 0x000fe20000010000 */
[----:B------:R-:W-:-:S03]  /*4430*/  F2FP.SATFINITE.E4M3.F32.PACK_AB_MERGE_C R187, R51, R50, R6 ;  /* 0x0000003233bb723e */ /* 0x000fc60004807006 */
[----:B------:R-:W-:Y:S01]  /*4440*/  FADD.FTZ R3, R3, R54 ;  /* 0x0000003603037221 */ /* 0x000fe20000010000 */
[----:B------:R-:W-:Y:S01]  /*4450*/  VIADD R6, R146, 0xfffffffe ;  /* 0xfffffffe92067836 */ /* 0x000fe20000000000 */
[----:B------:R-:W-:Y:S06]  /*4460*/  @P2 BRA `(.L_x_1171) ;  /* 0x0000000000442947 */ /* 0x000fec0003800000 */
        /* <DEDUP_REMOVED lines=10> */
.L_x_1172:
[----:B------:R-:W-:-:S11]  /*4510*/  UISETP.NE.AND UP2, UPT, UR11, 0x1, UPT ;  /* 0x000000010b00788c */ /* 0x000fd6000bf45270 */
[----:B------:R-:W-:Y:S02]  /*4520*/  @UP2 ULDC.64 UR14, c[0x0][0x9e8] ;  /* 0x00027a00000e2ab9 */ /* 0x000fe40000000a00 */
[----:B------:R-:W-:-:S04]  /*4530*/  UIMAD.WIDE.U32 UR18, UR7, UR14, URZ ;  /* 0x0000000e071272a5 */ /* 0x000fc8000f8e003f */
[----:B------:R-:W-:-:S12]  /*4540*/  @UP2 USHF.R.U32.HI UR7, URZ, UR15, UR19 ;  /* 0x0000000f3f072299 */ /* 0x000fd80008011613 */
.L_x_1173:
[----:B------:R-:W-:-:S04]  /*4550*/  UIMAD UR7, UR7, UR11, UR11 ;  /* 0x0000000b070772a4 */ /* 0x000fc8000f8e020b */
[----:B------:R-:W-:-:S04]  /*4560*/  UISETP.LT.AND UP2, UPT, UR10, UR7, UPT ;  /* 0x000000070a00728c */ /* 0x000fc8000bf41270 */
[----:B------:R-:W-:-:S12]  /*4570*/  USEL UR10, UR10, UR7, UP2 ;  /* 0x000000070a0a7287 */ /* 0x000fd80009000000 */
.L_x_1171:
[----:B------:R-:W-:Y:S01]  /*4580*/  USHF.R.S32.HI UR7, URZ, 0x1f, UR10 ;  /* 0x0000001f3f077899 */ /* 0x000fe2000801140a */
[----:B------:R-:W-:Y:S02]  /*4590*/  CS2R R24, SRZ ;  /* 0x0000000000187805 */ /* 0x000fe4000001ff00 */
[----:B------:R-:W-:Y:S02]  /*45a0*/  CS2R R26, SRZ ;  /* 0x00000000001a7805 */ /* 0x000fe4000001ff00 */
[----:B------:R-:W-:Y:S01]  /*45b0*/  CS2R R28, SRZ ;  /* 0x00000000001c7805 */ /* 0x000fe2000001ff00 */
[----:B------:R-:W-:Y:S01]  /*45c0*/  ULEA.HI UR7, UR7, UR10, URZ, 0x6 ;  /* 0x0000000a07077291 */ /* 0x000fe2000f8f303f */
[----:B------:R-:W-:Y:S02]  /*45d0*/  CS2R R30, SRZ ;  /* 0x00000000001e7805 */ /* 0x000fe4000001ff00 */
[----:B------:R-:W-:Y:S02]  /*45e0*/  CS2R R32, SRZ ;  /* 0x0000000000207805 */ /* 0x000fe4000001ff00 */
[----:B------:R-:W-:Y:S01]  /*45f0*/  CS2R R34, SRZ ;  /* 0x0000000000227805 */ /* 0x000fe2000001ff00 */
[----:B------:R-:W-:Y:S01]  /*4600*/  USHF.R.S32.HI UR7, URZ, 0x6, UR7 ;  /* 0x000000063f077899 */ /* 0x000fe20008011407 */
[----:B------:R-:W-:-:S02]  /*4610*/  CS2R R36, SRZ ;  /* 0x0000000000247805 */ /* 0x000fc4000001ff00 */
[----:B------:R-:W-:Y:S02]  /*4620*/  CS2R R38, SRZ ;  /* 0x0000000000267805 */ /* 0x000fe4000001ff00 */
[----:B------:R-:W-:Y:S01]  /*4630*/  CS2R R40, SRZ ;  /* 0x0000000000287805 */ /* 0x000fe2000001ff00 */
[----:B------:R-:W-:Y:S01]  /*4640*/  UISETP.LT.AND UP2, UPT, UR51, UR7, UPT ;  /* 0x000000073300728c */ /* 0x000fe2000bf41270 */
[----:B------:R-:W-:Y:S02]  /*4650*/  CS2R R42, SRZ ;  /* 0x00000000002a7805 */ /* 0x000fe4000001ff00 */
[----:B------:R-:W-:Y:S02]  /*4660*/  CS2R R44, SRZ ;  /* 0x00000000002c7805 */ /* 0x000fe4000001ff00 */
[----:B------:R-:W-:Y:S01]  /*4670*/  CS2R R46, SRZ ;  /* 0x00000000002e7805 */ /* 0x000fe2000001ff00 */
[----:B------:R-:W-:Y:S01]  /*4680*/  USEL UR46, UR51, UR7, !UP2 ;  /* 0x00000007332e7287 */ /* 0x000fe2000d000000 */
[----:B------:R-:W-:-:S02]  /*4690*/  CS2R R48, SRZ ;  /* 0x0000000000307805 */ /* 0x000fc4000001ff00 */
[----:B------:R-:W-:Y:S02]  /*46a0*/  CS2R R50, SRZ ;  /* 0x0000000000327805 */ /* 0x000fe4000001ff00 */
[----:B------:R-:W-:Y:S02]  /*46b0*/  CS2R R52, SRZ ;  /* 0x0000000000347805 */ /* 0x000fe4000001ff00 */
[----:B------:R-:W-:Y:S02]  /*46c0*/  CS2R R54, SRZ ;  /* 0x0000000000367805 */ /* 0x000fe4000001ff00 */
[----:B------:R-:W-:Y:S02]  /*46d0*/  CS2R R56, SRZ ;  /* 0x0000000000387805 */ /* 0x000fe4000001ff00 */
[----:B------:R-:W-:Y:S02]  /*46e0*/  ISETP.GE.AND P2, PT, R6, UR46, PT ;  /* 0x0000002e06007c0c */ /* 0x000fe4000bf46270 */
        /* <DEDUP_REMOVED lines=47> */
[----:B------:R-:W-:Y:S06]  /*49e0*/  @!P2 BRA `(.L_x_1174) ;  /* 0x00000028001ca947 */ /* 0x000fec0003800000 */
        /* <DEDUP_REMOVED lines=64> */
[----:B------:R-:W-:Y:S01]  /*4df0*/  ULDC UR50, c[0x0][0x9e4] ;  /* 0x0002790000327ab9 */ /* 0x000fe20000000800 */
[----:B------:R-:W-:Y:S01]  /*4e00*/  ULDC UR58, c[0x0][0x9dc] ;  /* 0x00027700003a7ab9 */ /* 0x000fe20000000800 */
[----:B------:R-:W-:-:S05]  /*4e10*/  ULDC UR59, c[0x0][0x9e0] ;  /* 0x00027800003b7ab9 */ /* 0x000fca0000000800 */
.L_x_1192:
        /* <DEDUP_REMOVED lines=9> */
.L_x_1176:
[----:B------:R-:W-:Y:S01]  /*4eb0*/  ULEA UR6, UR44, UR41, 0x3 ;  /* 0x000000292c067291 */ /* 0x000fe2000f8e183f */
[----:B------:R-:W-:-:S05]  /*4ec0*/  IMAD.U32 R7, RZ, RZ, UR45 ;  /* 0x0000002dff077e24 */ /* 0x000fca000f8e00ff */
[----:B------:R-:W-:-:S04]  /*4ed0*/  SHF.L.U32 R7, R7, 0x1f, RZ ;  /* 0x0000001f07077819 */ /* 0x000fc800000006ff */
[----:B------:R0:W1:Y:S01]  /*4ee0*/  SYNCS.PHASECHK.TRANS64.TRYWAIT P2, [UR6+0x28430], R7 ;  /* 0x02843007ff0075a7 */ /* 0x0000620008040146 */
[----:B------:R-:W-:Y:S05]  /*4ef0*/  @!P0 BRA `(.L_x_1177) ;  /* 0x0000000000048947 */ /* 0x000fea0003800000 */
[----:B------:R-:W-:Y:S01]  /*4f00*/  BPT.TRAP 0x1 ;  /* 0x000000040000795c */ /* 0x000fe20000300000 */
.L_x_1177:
[----:B-1----:R-:W-:Y:S05]  /*4f10*/  @P2 BRA `(.L_x_1175) ;  /* 0x0000000000082947 */ /* 0x002fea0003800000 */
[----:B------:R-:W1:Y:S02]  /*4f20*/  SYNCS.PHASECHK.TRANS64.TRYWAIT P2, [UR6+0x28430], R7 ;  /* 0x02843007ff0075a7 */ /* 0x000e640008040146 */
[----:B-1----:R-:W-:Y:S05]  /*4f30*/  @!P2 BRA `(.L_x_1178) ;  /* 0x00000138009ca947 */ /* 0x002fea0003800000 */
.L_x_1175:
[----:B-1----:R-:W1:Y:S01]  /*4f40*/  S2R R8, SR_TID.X ;  /* 0x0000000000087919 */ /* 0x002e620000002100 */
[----:B------:R-:W-:Y:S01]  /*4f50*/  ULEA UR30, UR44, UR43, 0xa ;  /* 0x0000002b2c1e7291 */ /* 0x000fe2000f8e503f */
[----:B------:R-:W-:Y:S01]  /*4f60*/  UMOV UR35, 0x40000040 ;  /* 0x4000004000237882 */ /* 0x000fe20000000000 */
[----:B------:R-:W-:Y:S02]  /*4f70*/  UMOV UR7, 0x40000040 ;  /* 0x4000004000077882 */ /* 0x000fe40000000000 */
[----:B------:R-:W-:Y:S02]  /*4f80*/  UIADD3 UR6, UR30, 0x2, URZ ;  /* 0x000000021e067890 */ /* 0x000fe4000fffe03f */
[----:B------:R-:W-:Y:S02]  /*4f90*/  UIADD3 UR10, UR30, 0x4, URZ ;  /* 0x000000041e0a7890 */ /* 0x000fe4000fffe03f */
[----:B------:R-:W-:Y:S01]  /*4fa0*/  UMOV UR34, UR30 ;  /* 0x0000001e00227c82 */ /* 0x000fe20008000000 */
        /* <DEDUP_REMOVED lines=11> */
[----:B-1----:R-:W-:-:S05]  /*5060*/  SHF.R.U32.HI R8, RZ, 0x7, R8 ;  /* 0x00000007ff087819 */ /* 0x002fca0000011608 */
[----:B0-----:R-:W-:-:S05]  /*5070*/  VIADD R7, R8, 0x8 ;  /* 0x0000000808077836 */ /* 0x001fca0000000000 */
[----:B------:R0:W-:Y:S06]  /*5080*/  BAR.SYNC.DEFER_BLOCKING R7, 0x100 ;  /* 0x000400070000751d */ /* 0x0001ec0000010000 */
        /* <DEDUP_REMOVED lines=27> */
.L_x_1180:
[----:B------:R-:W-:Y:S01]  /*5240*/  ULEA UR6, UR37, UR41, 0x3 ;  /* 0x0000002925067291 */ /* 0x000fe2000f8e183f */
[----:B------:R-:W-:-:S05]  /*5250*/  IMAD.U32 R7, RZ, RZ, UR36 ;  /* 0x00000024ff077e24 */ /* 0x000fca000f8e00ff */
[----:B------:R-:W-:-:S04]  /*5260*/  SHF.L.U32 R7, R7, 0x1f, RZ ;  /* 0x0000001f07077819 */ /* 0x000fc800000006ff */
[----:B------:R0:W1:Y:S01]  /*5270*/  SYNCS.PHASECHK.TRANS64.TRYWAIT P2, [UR6+0x28450], R7 ;  /* 0x02845007ff0075a7 */ /* 0x0000620008040146 */
[----:B------:R-:W-:Y:S05]  /*5280*/  @!P0 BRA `(.L_x_1181) ;  /* 0x0000000000048947 */ /* 0x000fea0003800000 */
[----:B------:R-:W-:Y:S01]  /*5290*/  BPT.TRAP 0x1 ;  /* 0x000000040000795c */ /* 0x000fe20000300000 */
.L_x_1181:
[----:B-1----:R-:W-:Y:S05]  /*52a0*/  @P2 BRA `(.L_x_1179) ;  /* 0x0000000000082947 */ /* 0x002fea0003800000 */
[----:B------:R-:W1:Y:S02]  /*52b0*/  SYNCS.PHASECHK.TRANS64.TRYWAIT P2, [UR6+0x28450], R7 ;  /* 0x02845007ff0075a7 */ /* 0x000e640008040146 */
[----:B-1----:R-:W-:Y:S05]  /*52c0*/  @!P2 BRA `(.L_x_1182) ;  /* 0x0000013400d0a947 */ /* 0x002fea0003800000 */
.L_x_1179:
[----:B------:R-:W-:Y:S01]  /*52d0*/  UIADD3 UR6, UR41, 0x8000, URZ ;  /* 0x0000800029067890 */ /* 0x000fe2000fffe03f */
[----:B------:R-:W-:Y:S01]  /*52e0*/  WARPGROUP.ARRIVE ;  /* 0x00000000000079c5 */ /* 0x000fe20000000000 */
[----:B------:R-:W-:-:S05]  /*52f0*/  UMOV UR7, 0x80000020 ;  /* 0x8000002000077882 */ /* 0x000fca0000000000 */
[----:B------:R-:W2:Y:S01]  /*5300*/  S2R R9, SR_TID.X ;  /* 0x0000000000097919 */ /* 0x000ea20000002100 */
[----:B------:R-:W-:Y:S01]  /*5310*/  USHF.R.U32.HI UR6, URZ, 0x4, UR6 ;  /* 0x000000043f067899 */ /* 0x000fe20008011606 */
[----:B------:R-:W-:Y:S01]  /*5320*/  PLOP3.LUT P2, PT, PT, PT, UP0, 0x80, 0x0 ;  /* 0x000000000000781c */ /* 0x000fe20003f4f008 */
[----:B01----:R-:W-:Y:S01]  /*5330*/  IMAD.U32 R7, RZ, RZ, UR44 ;  /* 0x0000002cff077e24 */ /* 0x003fe2000f8e00ff */
[----:B------:R-:W-:Y:S01]  /*5340*/  PLOP3.LUT P3, PT, PT, PT, UP0, 0x80, 0x0 ;  /* 0x000000000000781c */ /* 0x000fe20003f6f008 */
[----:B------:R-:W-:Y:S01]  /*5350*/  ULOP3.LUT UR6, UR6, 0x3fff, URZ, 0xc0, !UPT ;  /* 0x00003fff06067892 */ /* 0x000fe2000f8ec03f */
[----:B------:R-:W-:Y:S02]  /*5360*/  VIADD R10, R16, UR42 ;  /* 0x0000002a100a7c36 */ /* 0x000fe40008000000 */
[----:B------:R-:W-:Y:S01]  /*5370*/  @!P1 LEA R7, R7, UR41, 0x3 ;  /* 0x0000002907079c11 */ /* 0x000fe2000f8e18ff */
[----:B------:R-:W-:Y:S01]  /*5380*/  ULOP3.LUT UR6, UR6, 0x10000, URZ, 0xfc, !UPT ;  /* 0x0001000006067892 */ /* 0x000fe2000f8efc3f */
[----:B------:R-:W-:-:S03]  /*5390*/  IMAD.U32 R12, RZ, RZ, UR38 ;  /* 0x00000026ff0c7e24 */ /* 0x000fc6000f8e00ff */
[----:B------:R-:W-:Y:S01]  /*53a0*/  ULEA UR6, UR37, UR6, 0xa ;  /* 0x0000000625067291 */ /* 0x000fe2000f8e503f */
[----:B------:R-:W-:-:S05]  /*53b0*/  @!P1 VIADD R7, R7, 0x28440 ;  /* 0x0002844007079836 */ /* 0x000fca0000000000 */
[----:B------:R-:W-:-:S03]  /*53c0*/  @!P1 PRMT R7, RZ, 0x654, R7 ;  /* 0x00000654ff079816 */ /* 0x000fc60000000007 */
[----:B------:R-:W-:Y:S01]  /*53d0*/  QGMMA.64x256x32.F32.E4M3.E4M3 R24, R188, gdesc[UR4], R24, gsb0 ;  /* 0x03e00004bc187df3 */ /* 0x000fe20008000818 */
[----:B------:R-:W-:Y:S01]  /*53e0*/  UIADD3 UR6, UR6, 0x2, URZ ;  /* 0x0000000206067890 */ /* 0x000fe2000fffe03f */
[----:B------:R-:W-:Y:S01]  /*53f0*/  UMOV UR7, 0x80000020 ;  /* 0x8000002000077882 */ /* 0x000fe20000000000 */
[----:B--2---:R-:W-:Y:S01]  /*5400*/  SHF.R.U32.HI R9, RZ, 0x7, R9 ;  /* 0x00000007ff097819 */ /* 0x004fe20000011609 */
[----:B------:R-:W-:Y:S02]  /*5410*/  WARPGROUP.DEPBAR.LE gsb0, 0x0 ;  /* 0x00008000000079c5 */ /* 0x000fe40000010000 */
[----:B------:R-:W-:-:S15]  /*5420*/  WARPGROUP.ARRIVE ;  /* 0x00000000000079c5 */ /* 0x000fde0000000000 */
[----:B------:R-:W-:-:S07]  /*5430*/  NOP ;  /* 0x0000000000007918 */ /* 0x000fce0000000000 */
[----:B------:R-:W-:Y:S01]  /*5440*/  QGMMA.64x256x32.F32.E4M3.E4M3 R24, R184, gdesc[UR4], R24, gsb0 ;  /* 0x03e00004b8187df3 */ /* 0x000fe20008000818 */
[----:B------:R-:W-:Y:S02]  /*5450*/  @UP0 ULDC UR6, c[0x0][0x44c] ;  /* 0x0001130000060ab9 */ /* 0x000fe40000000800 */
[----:B------:R-:W-:Y:S01]  /*5460*/  @P2 IMAD.HI.U32 R8, R10, UR6, RZ ;  /* 0x000000060a082c27 */ /* 0x000fe2000f8e00ff */
[----:B------:R-:W-:Y:S01]  /*5470*/  @UP0 ULDC UR6, c[0x0][0x450] ;  /* 0x0001140000060ab9 */ /* 0x000fe20000000800 */
[----:B------:R-:W-:-:S03]  /*5480*/  PLOP3.LUT P2, PT, PT, PT, UP1, 0x40, 0x0 ;  /* 0x000000000000781c */ /* 0x000fc60003f4e818 */
[----:B------:R-:W-:Y:S01]  /*5490*/  @P3 SHF.R.U32.HI R10, RZ, UR6, R8 ;  /* 0x00000006ff0a3c19 */ /* 0x000fe20008011608 */
[----:B------:R-:W-:Y:S01]  /*54a0*/  UMOV UR6, UR58 ;  /* 0x0000003a00067c82 */ /* 0x000fe20008000000 */
[----:B------:R-:W-:Y:S01]  /*54b0*/  IADD3 R8, -R9, 0xb, RZ ;  /* 0x0000000b09087810 */ /* 0x000fe20007ffe1ff */
[----:B------:R-:W-:Y:S02]  /*54c0*/  ULOP3.LUT UR7, URZ, UR6, URZ, 0x33, !UPT ;  /* 0x000000063f077292 */ /* 0x000fe4000f8e333f */
[----:B------:R-:W0:Y:S01]  /*54d0*/  SHFL.IDX PT, R15, R10, RZ, 0x1c1f ;  /* 0x001c1fff0a0f7589 */ /* 0x000e2200000e0000 */
[----:B------:R-:W-:Y:S02]  /*54e0*/  WARPGROUP.DEPBAR.LE gsb0, 0x0 ;  /* 0x00008000000079c5 */ /* 0x000fe40000010000 */
[----:B------:R1:W-:Y:S06]  /*54f0*/  BAR.ARV R8, 0x100 ;  /* 0x000400080000751d */ /* 0x0003ec0000002000 */
[----:B------:R2:W-:Y:S02]  /*5500*/  @!P1 SYNCS.ARRIVE.TRANS64.RED.A1T0 RZ, [R7+URZ], RZ ;  /* 0x000000ff07ff99a7 */ /* 0x0005e4000810043f */
[----:B--2---:R-:W-:-:S05]  /*5510*/  IMAD.SHL.U32 R7, R6, 0x40, RZ ;  /* 0x0000004006077824 */ /* 0x004fca00078e00ff */
[----:B------:R-:W-:-:S04]  /*5520*/  IADD3 R9, -R2, 0x1, -R7 ;  /* 0x0000000102097810 */ /* 0x000fc80007ffe907 */
[----:B------:R-:W-:-:S05]  /*5530*/  IADD3 R9, -R12, UR39, R9 ;  /* 0x000000270c097c10 */ /* 0x000fca000fffe109 */
[C---:B------:R-:W-:Y:S02]  /*5540*/  VIADD R11, R9.reuse, UR59 ;  /* 0x0000003b090b7c36 */ /* 0x040fe40008000000 */
[----:B------:R-:W-:Y:S02]  /*5550*/  VIADD R12, R9, UR7 ;  /* 0x00000007090c7c36 */ /* 0x000fe40008000000 */
[--C-:B0-----:R-:W-:Y:S02]  /*5560*/  IMAD.IADD R13, R11, 0x1, R15.reuse ;  /* 0x000000010b0d7824 */ /* 0x101fe400078e020f */
[----:B------:R-:W-:Y:S01]  /*5570*/  IMAD.IADD R14, R12, 0x1, R15 ;  /* 0x000000010c0e7824 */ /* 0x000fe200078e020f */
[----:B-1----:R-:W-:Y:S06]  /*5580*/  @P2 BRA `(.L_x_1183) ;  /* 0x00000000005c2947 */ /* 0x002fec0003800000 */
[----:B------:R-:W-:Y:S01]  /*5590*/  IMAD.U32 R8, RZ, RZ, UR38 ;  /* 0x00000026ff087e24 */ /* 0x000fe2000f8e00ff */
[----:B------:R-:W-:Y:S04]  /*55a0*/  BSSY B0, `(.L_x_1184) ;  /* 0x0000011000007945 */ /* 0x000fe80003800000 */
[----:B------:R-:W-:-:S04]  /*55b0*/  IADD3 R15, -R8, UR39, R15 ;  /* 0x00000027080f7c10 */ /* 0x000fc8000fffe10f */
        /* <DEDUP_REMOVED lines=10> */
.L_x_1185:
[----:B------:R-:W-:-:S05]  /*5660*/  IMAD.U32 R20, RZ, RZ, UR50 ;  /* 0x00000032ff147e24 */ /* 0x000fca000f8e00ff */
[----:B------:R-:W-:-:S13]  /*5670*/  ISETP.NE.AND P2, PT, R20, 0x1, PT ;  /* 0x000000011400780c */ /* 0x000fda0003f45270 */
[----:B------:R-:W0:Y:S02]  /*5680*/  @P2 LDC.64 R8, c[0x0][0x9e8] ;  /* 0x00027a00ff082b82 */ /* 0x000e240000000a00 */
[----:B0-----:R-:W-:-:S05]  /*5690*/  @P2 IMAD.HI.U32 R8, R15, R8, RZ ;  /* 0x000000080f082227 */ /* 0x001fca00078e00ff */
[----:B------:R-:W-:-:S07]  /*56a0*/  @P2 SHF.R.U32.HI R15, RZ, R9, R8 ;  /* 0x00000009ff0f2219 */ /* 0x000fce0000011608 */
.L_x_1186:
[----:B------:R-:W-:Y:S05]  /*56b0*/  BSYNC B0 ;  /* 0x0000000000007941 */ /* 0x000fea0003800000 */
.L_x_1184:
[----:B------:R-:W-:-:S04]  /*56c0*/  IMAD R15, R15, R20, -R7 ;  /* 0x000000140f0f7224 */ /* 0x000fc800078e0a07 */
[----:B------:R-:W-:-:S05]  /*56d0*/  IMAD.IADD R15, R15, 0x1, -R2 ;  /* 0x000000010f0f7824 */ /* 0x000fca00078e0a02 */
[----:B------:R-:W-:Y:S02]  /*56e0*/  VIMNMX R14, R14, R15, !PT ;  /* 0x0000000f0e0e7248 */ /* 0x000fe40007fe0100 */
[----:B------:R-:W-:-:S07]  /*56f0*/  VIADDMNMX R13, R15, R20, R13, PT ;  /* 0x000000140f0d7246 */ /* 0x000fce000380010d */
.L_x_1183:
[----:B------:R-:W-:Y:S01]  /*5700*/  ISETP.GT.AND P2, PT, R6, -0x1, PT ;  /* 0xffffffff0600780c */ /* 0x000fe20003f44270 */
[----:B------:R-:W0:Y:S03]  /*5710*/  SHFL.IDX PT, R10, R10, 0x1, 0x1c1f ;  /* 0x003c1f000a0a7f89 */ /* 0x000e2600000e0000 */
[C---:B------:R-:W-:Y:S02]  /*5720*/  ISETP.GT.AND P5, PT, R14.reuse, RZ, P2 ;  /* 0x000000ff0e00720c */ /* 0x040fe400017a4270 */
[C---:B------:R-:W-:Y:S02]  /*5730*/  ISETP.GT.AND P4, PT, R14.reuse, 0x1, P2 ;  /* 0x000000010e00780c */ /* 0x040fe40001784270 */
[----:B------:R-:W-:Y:S02]  /*5740*/  ISETP.LT.OR P5, PT, R13, 0x1, P5 ;  /* 0x000000010d00780c */ /* 0x000fe40002fa1670 */
[----:B------:R-:W-:-:S02]  /*5750*/  ISETP.GT.AND P6, PT, R14, 0x8, P2 ;  /* 0x000000080e00780c */ /* 0x000fc400017c4270 */
[----:B------:R-:W-:Y:S02]  /*5760*/  FSEL R152, R152, -INF , !P5 ;  /* 0xff80000098987808 */ /* 0x000fe40006800000 */
[C---:B------:R-:W-:Y:S02]  /*5770*/  ISETP.GT.AND P5, PT, R14.reuse, 0x10, P2 ;  /* 0x000000100e00780c */ /* 0x040fe400017a4270 */
[----:B------:R-:W-:Y:S02]  /*5780*/  ISETP.GT.AND P3, PT, R14, 0x9, P2 ;  /* 0x000000090e00780c */ /* 0x000fe40001764270 */
[C---:B------:R-:W-:Y:S02]  /*5790*/  ISETP.LT.OR P5, PT, R13.reuse, 0x11, P5 ;  /* 0x000000110d00780c */ /* 0x040fe40002fa1670 */
[----:B------:R-:W-:Y:S02]  /*57a0*/  ISETP.LT.OR P4, PT, R13, 0x2, P4 ;  /* 0x000000020d00780c */ /* 0x000fe40002781670 */
[----:B------:R-:W-:-:S02]  /*57b0*/  FSEL R160, R160, -INF , !P5 ;  /* 0xff800000a0a07808 */ /* 0x000fc40006800000 */
[----:B------:R-:W-:Y:S01]  /*57c0*/  ISETP.GT.AND P5, PT, R14, 0x20, P2 ;  /* 0x000000200e00780c */ /* 0x000fe200017a4270 */
[--C-:B0-----:R-:W-:Y:S01]  /*57d0*/  IMAD.IADD R11, R11, 0x1, R10.reuse ;  /* 0x000000010b0b7824 */ /* 0x101fe200078e020a */
[C---:B------:R-:W-:Y:S01]  /*57e0*/  ISETP.LT.OR P6, PT, R13.reuse, 0x9, P6 ;  /* 0x000000090d00780c */ /* 0x040fe200037c1670 */
[----:B------:R-:W-:Y:S01]  /*57f0*/  IMAD.IADD R12, R12, 0x1, R10 ;  /* 0x000000010c0c7824 */ /* 0x000fe200078e020a */
[C---:B------:R-:W-:Y:S02]  /*5800*/  ISETP.LT.OR P3, PT, R13.reuse, 0xa, P3 ;  /* 0x0000000a0d00780c */ /* 0x040fe40001f61670 */
[----:B------:R-:W-:Y:S02]  /*5810*/  ISETP.LT.OR P5, PT, R13, 0x21, P5 ;  /* 0x000000210d00780c */ /* 0x000fe40002fa1670 */
[----:B------:R-:W-:Y:S02]  /*5820*/  FSEL R153, R153, -INF , !P4 ;  /* 0xff80000099997808 */ /* 0x000fe40006000000 */
[----:B------:R-:W-:-:S02]  /*5830*/  FSEL R156, R156, -INF , !P6 ;  /* 0xff8000009c9c7808 */ /* 0x000fc40007000000 */
[----:B------:R-:W-:Y:S02]  /*5840*/  FSEL R157, R157, -INF , !P3 ;  /* 0xff8000009d9d7808 */ /* 0x000fe40005800000 */
[C---:B------:R-:W-:Y:S02]  /*5850*/  ISETP.GT.AND P4, PT, R14.reuse, 0x11, P2 ;  /* 0x000000110e00780c */ /* 0x040fe40001784270 */
[C---:B------:R-:W-:Y:S02]  /*5860*/  ISETP.GT.AND P6, PT, R14.reuse, 0x18, P2 ;  /* 0x000000180e00780c */ /* 0x040fe400017c4270 */
[----:B------:R-:W-:Y:S02]  /*5870*/  ISETP.GT.AND P3, PT, R14, 0x19, P2 ;  /* 0x000000190e00780c */ /* 0x000fe40001764270 */
[----:B------:R-:W-:Y:S02]  /*5880*/  FSEL R168, R168, -INF , !P5 ;  /* 0xff800000a8a87808 */ /* 0x000fe40006800000 */
[----:B------:R-:W-:-:S02]  /*5890*/  ISETP.GT.AND P5, PT, R14, 0x30, P2 ;  /* 0x000000300e00780c */ /* 0x000fc400017a4270 */
[C---:B------:R-:W-:Y:S02]  /*58a0*/  ISETP.LT.OR P4, PT, R13.reuse, 0x12, P4 ;  /* 0x000000120d00780c */ /* 0x040fe40002781670 */
[C---:B------:R-:W-:Y:S02]  /*58b0*/  ISETP.LT.OR P6, PT, R13.reuse, 0x19, P6 ;  /* 0x000000190d00780c */ /* 0x040fe400037c1670 */
        /* <DEDUP_REMOVED lines=9> */
[----:B------:R-:W-:-:S02]  /*5950*/  PLOP3.LUT P5, PT, PT, PT, UP1, 0x40, 0x0 ;  /* 0x000000000000781c */ /* 0x000fc40003fae818 */
        /* <DEDUP_REMOVED lines=14> */
[----:B------:R-:W-:Y:S01]  /*5a40*/  FSEL R181, R181, -INF , !P3 ;  /* 0xff800000b5b57808 */ /* 0x000fe20005800000 */
[----:B------:R-:W-:Y:S06]  /*5a50*/  @P5 BRA `(.L_x_1187) ;  /* 0x00000000005c5947 */ /* 0x000fec0003800000 */
        /* <DEDUP_REMOVED lines=13> */
.L_x_1189:
[----:B------:R-:W-:-:S05]  /*5b30*/  IMAD.U32 R13, RZ, RZ, UR50 ;  /* 0x00000032ff0d7e24 */ /* 0x000fca000f8e00ff */
[----:B------:R-:W-:-:S13]  /*5b40*/  ISETP.NE.AND P3, PT, R13, 0x1, PT ;  /* 0x000000010d00780c */ /* 0x000fda0003f65270 */
[----:B------:R-:W0:Y:S02]  /*5b50*/  @P3 LDC.64 R8, c[0x0][0x9e8] ;  /* 0x00027a00ff083b82 */ /* 0x000e240000000a00 */
[----:B0-----:R-:W-:-:S05]  /*5b60*/  @P3 IMAD.HI.U32 R8, R10, R8, RZ ;  /* 0x000000080a083227 */ /* 0x001fca00078e00ff */
[----:B------:R-:W-:-:S07]  /*5b70*/  @P3 SHF.R.U32.HI R10, RZ, R9, R8 ;  /* 0x00000009ff0a3219 */ /* 0x000fce0000011608 */
.L_x_1190:
[----:B------:R-:W-:Y:S05]  /*5b80*/  BSYNC B0 ;  /* 0x0000000000007941 */ /* 0x000fea0003800000 */
.L_x_1188:
[----:B------:R-:W-:-:S04]  /*5b90*/  IMAD R7, R10, R13, -R7 ;  /* 0x0000000d0a077224 */ /* 0x000fc800078e0a07 */
[----:B------:R-:W-:-:S05]  /*5ba0*/  IMAD.IADD R8, R7, 0x1, -R2 ;  /* 0x0000000107087824 */ /* 0x000fca00078e0a02 */
[----:B------:R-:W-:Y:S02]  /*5bb0*/  VIADDMNMX R11, R8, R13, R11, PT ;  /* 0x0000000d080b7246 */ /* 0x000fe4000380010b */
[----:B------:R-:W-:-:S07]  /*5bc0*/  VIMNMX R12, R12, R8, !PT ;  /* 0x000000080c0c7248 */ /* 0x000fce0007fe0100 */
.L_x_1187:
[----:B------:R-:W-:Y:S02]  /*5bd0*/  FMNMX.FTZ R8, R152, R4, !PT ;  /* 0x0000000498087209 */ /* 0x000fe40007810000 */
        /* <DEDUP_REMOVED lines=16> */
[----:B------:R-:W-:-:S02]  /*5ce0*/  ISETP.GT.AND P5, PT, R12, 0x1, P2 ;  /* 0x000000010c00780c */ /* 0x000fc400017a4270 */
[----:B------:R-:W-:Y:S02]  /*5cf0*/  FMNMX.FTZ R7, R169, R8, !PT ;  /* 0x00000008a9077209 */ /* 0x000fe40007810000 */
[----:B------:R-:W-:Y:S02]  /*5d00*/  FSEL R170, R170, -INF , !P4 ;  /* 0xff800000aaaa7808 */ /* 0x000fe40006000000 */
[----:B------:R-:W-:Y:S02]  /*5d10*/  FMNMX.FTZ R8, R172, R7, !PT ;  /* 0x00000007ac087209 */ /* 0x000fe40007810000 */
[----:B------:R-:W-:Y:S02]  /*5d20*/  ISETP.GT.AND P4, PT, R12, RZ, P2 ;  /* 0x000000ff0c00720c */ /* 0x000fe40001784270 */
        /* <DEDUP_REMOVED lines=9> */
[----:B------:R-:W-:Y:S02]  /*5dc0*/  ISETP.GT.AND P5, PT, R12, 0x10, P2 ;  /* 0x000000100c00780c */ /* 0x000fe400017a4270 */
[----:B------:R-:W-:Y:S01]  /*5dd0*/  FSEL R154, R154, -INF , !P4 ;  /* 0xff8000009a9a7808 */ /* 0x000fe20006000000 */
        /* <DEDUP_REMOVED lines=10> */
[----:B------:R-:W-:Y:S02]  /*5e80*/  FSEL R167, R167, -INF , !P5 ;  /* 0xff800000a7a77808 */ /* 0x000fe40006800000 */
[C---:B------:R-:W-:Y:S02]  /*5e90*/  ISETP.GT.AND P3, PT, R12.reuse, 0x21, P2 ;  /* 0x000000210c00780c */ /* 0x040fe40001764270 */
[----:B------:R-:W-:Y:S02]  /*5ea0*/  ISETP.GT.AND P5, PT, R12, 0x28, P2 ;  /* 0x000000280c00780c */ /* 0x000fe400017a4270 */
[----:B0-----:R-:W-:Y:S01]  /*5eb0*/  FMNMX.FTZ R9, R8, R7, !PT ;  /* 0x0000000708097209 */ /* 0x001fe20007810000 */
[----:B------:R-:W-:Y:S01]  /*5ec0*/  IMAD.U32 R8, RZ, RZ, UR40 ;  /* 0x00000028ff087e24 */ /* 0x000fe2000f8e00ff */
[C---:B------:R-:W-:Y:S02]  /*5ed0*/  ISETP.LT.OR P3, PT, R11.reuse, 0x22, P3 ;  /* 0x000000220b00780c */ /* 0x040fe40001f61670 */
[----:B------:R-:W-:Y:S01]  /*5ee0*/  ISETP.LT.OR P5, PT, R11, 0x29, P5 ;  /* 0x000000290b00780c */ /* 0x000fe20002fa1670 */
[----:B------:R-:W0:Y:S01]  /*5ef0*/  SHFL.BFLY PT, R10, R9, 0x1, 0x1f ;  /* 0x0c201f00090a7f89 */ /* 0x000e2200000e0000 */
[----:B------:R-:W-:-:S02]  /*5f00*/  FSEL R171, R171, -INF , !P3 ;  /* 0xff800000abab7808 */ /* 0x000fc40005800000 */
[----:B------:R-:W-:Y:S02]  /*5f10*/  FSEL R174, R174, -INF , !P5 ;  /* 0xff800000aeae7808 */ /* 0x000fe40006800000 */
[C---:B------:R-:W-:Y:S02]  /*5f20*/  ISETP.GT.AND P3, PT, R12.reuse, 0x29, P2 ;  /* 0x000000290c00780c */ /* 0x040fe40001764270 */
[C---:B------:R-:W-:Y:S02]  /*5f30*/  ISETP.GT.AND P5, PT, R12.reuse, 0x30, P2 ;  /* 0x000000300c00780c */ /* 0x040fe400017a4270 */
[----:B------:R-:W-:Y:S02]  /*5f40*/  ISETP.GT.AND P4, PT, R12, 0x38, P2 ;  /* 0x000000380c00780c */ /* 0x000fe40001784270 */
[C---:B------:R-:W-:Y:S02]  /*5f50*/  ISETP.LT.OR P3, PT, R11.reuse, 0x2a, P3 ;  /* 0x0000002a0b00780c */ /* 0x040fe40001f61670 */
[----:B------:R-:W-:-:S02]  /*5f60*/  ISETP.LT.OR P5, PT, R11, 0x31, P5 ;  /* 0x000000310b00780c */ /* 0x000fc40002fa1670 */
[----:B------:R-:W-:Y:S02]  /*5f70*/  ISETP.LT.OR P4, PT, R11, 0x39, P4 ;  /* 0x000000390b00780c */ /* 0x000fe40002781670 */
[----:B------:R-:W-:Y:S02]  /*5f80*/  FSEL R175, R175, -INF , !P3 ;  /* 0xff800000afaf7808 */ /* 0x000fe40005800000 */
[----:B------:R-:W-:Y:S02]  /*5f90*/  FSEL R178, R178, -INF , !P5 ;  /* 0xff800000b2b27808 */ /* 0x000fe40006800000 */
[----:B------:R-:W-:Y:S02]  /*5fa0*/  FSEL R182, R182, -INF , !P4 ;  /* 0xff800000b6b67808 */ /* 0x000fe40006000000 */
[----:B0-----:R-:W-:Y:S02]  /*5fb0*/  FMNMX.FTZ R7, R9, R10, !PT ;  /* 0x0000000a09077209 */ /* 0x001fe40007810000 */
[----:B------:R-:W-:-:S02]  /*5fc0*/  FMNMX.FTZ R10, R154, R5, !PT ;  /* 0x000000059a0a7209 */ /* 0x000fc40007810000 */
[C---:B------:R-:W-:Y:S01]  /*5fd0*/  FSETP.NEU.FTZ.AND P6, PT, R7.reuse, -INF , PT ;  /* 0xff8000000700780b */ /* 0x040fe20003fdd000 */
[----:B------:R-:W-:-:S01]  /*5fe0*/  FFMA.FTZ R8, R7, R8, -8 ;  /* 0xc100000007087423 */ /* 0x000fc20000010008 */
[----:B------:R-:W-:Y:S02]  /*5ff0*/  FMNMX.FTZ R9, R155, R10, !PT ;  /* 0x0000000a9b097209 */ /* 0x000fe40007810000 */
[----:B------:R-:W-:Y:S02]  /*6000*/  FSEL R13, R7, RZ, P6 ;  /* 0x000000ff070d7208 */ /* 0x000fe40003000000 */
[----:B------:R-:W-:Y:S02]  /*6010*/  FMNMX.FTZ R10, R158, R9, !PT ;  /* 0x000000099e0a7209 */ /* 0x000fe40007810000 */
[----:B------:R-:W-:Y:S01]  /*6020*/  FSEL R8, R8, RZ, P6 ;  /* 0x000000ff08087208 */ /* 0x000fe20003000000 */
[----:B------:R-:W-:Y:S01]  /*6030*/  FADD.FTZ R4, -R13, R4 ;  /* 0x000000040d047221 */ /* 0x000fe20000010100 */
[----:B------:R-:W-:-:S02]  /*6040*/  FMNMX.FTZ R9, R159, R10, !PT ;  /* 0x0000000a9f097209 */ /* 0x000fc40007810000 */
[----:B------:R-:W-:Y:S01]  /*6050*/  ISETP.GT.AND P6, PT, R12, 0x31, P2 ;  /* 0x000000310c00780c */ /* 0x000fe200017c4270 */
[----:B------:R-:W-:-:S01]  /*6060*/  FFMA.FTZ R160, R160, UR40, -R8 ;  /* 0x00000028a0a07c23 */ /* 0x000fc20008010808 */
[----:B------:R-:W-:Y:S01]  /*6070*/  FMNMX.FTZ R10, R162, R9, !PT ;  /* 0x00000009a20a7209 */ /* 0x000fe20007810000 */
[----:B------:R-:W-:-:S01]  /*6080*/  FFMA.FTZ R152, R152, UR40, -R8 ;  /* 0x0000002898987c23 */ /* 0x000fc20008010808 */
[----:B------:R-:W-:Y:S01]  /*6090*/  ISETP.GT.AND P2, PT, R12, 0x39, P2 ;  /* 0x000000390c00780c */ /* 0x000fe20001744270 */
[----:B------:R-:W-:-:S01]  /*60a0*/  FFMA.FTZ R156, R156, UR40, -R8 ;  /* 0x000000289c9c7c23 */ /* 0x000fc20008010808 */
[----:B------:R-:W-:Y:S01]  /*60b0*/  FMNMX.FTZ R9, R163, R10, !PT ;  /* 0x0000000aa3097209 */ /* 0x000fe20007810000 */
[----:B------:R-:W-:-:S01]  /*60c0*/  FFMA.FTZ R20, R161, UR40, -R8 ;  /* 0x00000028a1147c23 */ /* 0x000fc20008010808 */
[----:B------:R-:W-:Y:S01]  /*60d0*/  ISETP.LT.OR P6, PT, R11, 0x32, P6 ;  /* 0x000000320b00780c */ /* 0x000fe200037c1670 */
[----:B------:R-:W-:-:S01]  /*60e0*/  FFMA.FTZ R21, R164, UR40, -R8 ;  /* 0x00000028a4157c23 */ /* 0x000fc20008010808 */
[----:B------:R-:W-:Y:S01]  /*60f0*/  FMNMX.FTZ R10, R166, R9, !PT ;  /* 0x00000009a60a7209 */ /* 0x000fe20007810000 */
[----:B------:R-:W-:-:S01]  /*6100*/  FFMA.FTZ R172, R172, UR40, -R8 ;  /* 0x00000028acac7c23 */ /* 0x000fc20008010808 */
[----:B------:R-:W-:Y:S01]  /*6110*/  ISETP.LT.OR P2, PT, R11, 0x3a, P2 ;  /* 0x0000003a0b00780c */ /* 0x000fe20001741670 */
[----:B------:R0:W-:Y:S01]  /*6120*/  MUFU.EX2 R9, R152 ;  /* 0x0000009800097308 */ /* 0x0001e20000000800 */
[----:B------:R-:W-:Y:S01]  /*6130*/  FMNMX.FTZ R11, R167, R10, !PT ;  /* 0x0000000aa70b7209 */ /* 0x000fe20007810000 */
[--C-:B------:R-:W-:Y:S01]  /*6140*/  FFMA.FTZ R10, R153, UR40, -R8.reuse ;  /* 0x00000028990a7c23 */ /* 0x100fe20008010808 */
[----:B------:R-:W-:Y:S01]  /*6150*/  FSEL R179, R179, -INF , !P6 ;  /* 0xff800000b3b37808 */ /* 0x000fe20007000000 */
[--C-:B------:R-:W-:Y:S01]  /*6160*/  FFMA.FTZ R153, R168, UR40, -R8.reuse ;  /* 0x00000028a8997c23 */ /* 0x100fe20008010808 */
[----:B------:R-:W-:Y:S01]  /*6170*/  FMNMX.FTZ R12, R170, R11, !PT ;  /* 0x0000000baa0c7209 */ /* 0x000fe20007810000 */
[--C-:B------:R-:W-:Y:S01]  /*6180*/  FFMA.FTZ R161, R176, UR40, -R8.reuse ;  /* 0x00000028b0a17c23 */ /* 0x100fe20008010808 */
[----:B------:R-:W-:Y:S01]  /*6190*/  FSEL R183, R183, -INF , !P2 ;  /* 0xff800000b7b77808 */ /* 0x000fe20005000000 */
[--C-:B------:R-:W-:Y:S01]  /*61a0*/  FFMA.FTZ R164, R177, UR40, -R8.reuse ;  /* 0x00000028b1a47c23 */ /* 0x100fe20008010808 */
[----:B------:R-:W-:Y:S01]  /*61b0*/  FMNMX.FTZ R11, R171, R12, !PT ;  /* 0x0000000cab0b7209 */ /* 0x000fe20007810000 */
[--C-:B0-----:R-:W-:Y:S01]  /*61c0*/  FFMA.FTZ R152, R165, UR40, -R8.reuse ;  /* 0x00000028a5987c23 */ /* 0x101fe20008010808 */
[----:B------:R-:W-:-:S01]  /*61d0*/  FFMA.FTZ R165, R180, UR40, -R8 ;  /* 0x00000028b4a57c23 */ /* 0x000fc20008010808 */
[--C-:B------:R-:W-:Y:S01]  /*61e0*/  FFMA.FTZ R181, R181, UR40, -R8.reuse ;  /* 0x00000028b5b57c23 */ /* 0x100fe20008010808 */
[----:B------:R-:W-:Y:S01]  /*61f0*/  FMNMX.FTZ R12, R174, R11, !PT ;  /* 0x0000000bae0c7209 */ /* 0x000fe20007810000 */
[----:B------:R-:W-:Y:S01]  /*6200*/  FMUL.FTZ R4, R4, UR40 ;  /* 0x0000002804047c20 */ /* 0x000fe20008410000 */
[----:B------:R0:W-:Y:S02]  /*6210*/  MUFU.EX2 R11, R156 ;  /* 0x0000009c000b7308 */ /* 0x0001e40000000800 */
[----:B------:R-:W-:Y:S01]  /*6220*/  FMNMX.FTZ R13, R175, R12, !PT ;  /* 0x0000000caf0d7209 */ /* 0x000fe20007810000 */
[--C-:B------:R-:W-:Y:S01]  /*6230*/  FFMA.FTZ R12, R157, UR40, -R8.reuse ;  /* 0x000000289d0c7c23 */ /* 0x100fe20008010808 */
[----:B------:R-:W-:-:S02]  /*6240*/  FFMA.FTZ R157, R173, UR40, -R8 ;  /* 0x00000028ad9d7c23 */ /* 0x000fc40008010808 */
[----:B------:R-:W-:Y:S02]  /*6250*/  FMNMX.FTZ R14, R178, R13, !PT ;  /* 0x0000000db20e7209 */ /* 0x000fe40007810000 */
[----:B------:R-:W1:Y:S01]  /*6260*/  MUFU.EX2 R4, R4 ;  /* 0x0000000400047308 */ /* 0x000e620000000800 */
[----:B0-----:R-:W-:-:S01]  /*6270*/  FFMA.FTZ R156, R169, UR40, -R8 ;  /* 0x00000028a99c7c23 */ /* 0x001fc20008010808 */
[----:B------:R-:W-:-:S04]  /*6280*/  FMNMX.FTZ R13, R179, R14, !PT ;  /* 0x0000000eb30d7209 */ /* 0x000fc80007810000 */
[----:B------:R-:W-:Y:S02]  /*6290*/  FMNMX.FTZ R14, R182, R13, !PT ;  /* 0x0000000db60e7209 */ /* 0x000fe40007810000 */
[----:B------:R0:W-:Y:S02]  /*62a0*/  MUFU.EX2 R13, R160 ;  /* 0x000000a0000d7308 */ /* 0x0001e40000000800 */
[----:B------:R-:W-:-:S05]  /*62b0*/  FMNMX.FTZ R14, R183, R14, !PT ;  /* 0x0000000eb70e7209 */ /* 0x000fca0007810000 */
[----:B------:R-:W2:Y:S01]  /*62c0*/  SHFL.BFLY PT, R15, R14, 0x2, 0x1f ;  /* 0x0c401f000e0f7f89 */ /* 0x000ea200000e0000 */
[----:B------:R-:W3:Y:S08]  /*62d0*/  MUFU.EX2 R10, R10 ;  /* 0x0000000a000a7308 */ /* 0x000ef00000000800 */
[----:B------:R-:W4:Y:S08]  /*62e0*/  MUFU.EX2 R12, R12 ;  /* 0x0000000c000c7308 */ /* 0x000f300000000800 */
[----:B------:R-:W5:Y:S01]  /*62f0*/  MUFU.EX2 R20, R20 ;  /* 0x0000001400147308 */ /* 0x000f620000000800 */
[----:B--2---:R-:W-:-:S07]  /*6300*/  FMNMX.FTZ R15, R14, R15, !PT ;  /* 0x0000000f0e0f7209 */ /* 0x004fce0007810000 */
[----:B------:R-:W-:Y:S01]  /*6310*/  MUFU.EX2 R21, R21 ;  /* 0x0000001500157308 */ /* 0x000fe20000000800 */
[----:B0-----:R-:W0:Y:S07]  /*6320*/  SHFL.BFLY PT, R160, R15, 0x1, 0x1f ;  /* 0x0c201f000fa07f89 */ /* 0x001e2e00000e0000 */
[----:B------:R-:W-:Y:S08]  /*6330*/  MUFU.EX2 R152, R152 ;  /* 0x0000009800987308 */ /* 0x000ff00000000800 */
[----:B------:R-:W-:Y:S08]  /*6340*/  MUFU.EX2 R153, R153 ;  /* 0x0000009900997308 */ /* 0x000ff00000000800 */
[----:B------:R-:W-:Y:S01]  /*6350*/  MUFU.EX2 R156, R156 ;  /* 0x0000009c009c7308 */ /* 0x000fe20000000800 */
[----:B0-----:R-:W-:Y:S01]  /*6360*/  FMNMX.FTZ R8, R15, R160, !PT ;  /* 0x000000a00f087209 */ /* 0x001fe20007810000 */
[----:B------:R-:W-:-:S03]  /*6370*/  IMAD.U32 R15, RZ, RZ, UR40 ;  /* 0x00000028ff0f7e24 */ /* 0x000fc6000f8e00ff */
[C---:B------:R-:W-:Y:S01]  /*6380*/  FSETP.NEU.FTZ.AND P2, PT, R8.reuse, -INF , PT ;  /* 0xff8000000800780b */ /* 0x040fe20003f5d000 */
[----:B------:R-:W-:-:S02]  /*6390*/  FFMA.FTZ R15, R8, R15, -8 ;  /* 0xc1000000080f7423 */ /* 0x000fc4000001000f */
[----:B------:R-:W-:Y:S01]  /*63a0*/  MUFU.EX2 R14, R172 ;  /* 0x000000ac000e7308 */ /* 0x000fe20000000800 */
[----:B------:R-:W-:Y:S02]  /*63b0*/  FSEL R168, R8, RZ, P2 ;  /* 0x000000ff08a87208 */ /* 0x000fe40001000000 */
[----:B------:R-:W-:-:S03]  /*63c0*/  FSEL R15, R15, RZ, P2 ;  /* 0x000000ff0f0f7208 */ /* 0x000fc60001000000 */
[----:B------:R-:W-:Y:S02]  /*63d0*/  FADD.FTZ R168, -R168, R5 ;  /* 0x00000005a8a87221 */ /* 0x000fe40000010100 */
[----:B------:R-:W-:Y:S01]  /*63e0*/  MUFU.EX2 R157, R157 ;  /* 0x0000009d009d7308 */ /* 0x000fe20000000800 */
[----:B------:R-:W-:-:S01]  /*63f0*/  FFMA.FTZ R5, R167, UR40, -R15 ;  /* 0x00000028a7057c23 */ /* 0x000fc2000801080f */
[--C-:B------:R-:W-:Y:S01]  /*6400*/  FFMA.FTZ R154, R154, UR40, -R15.reuse ;  /* 0x000000289a9a7c23 */ /* 0x100fe2000801080f */
[----:B------:R-:W-:Y:S01]  /*6410*/  FMUL.FTZ R167, R168, UR40 ;  /* 0x00000028a8a77c20 */ /* 0x000fe20008410000 */
[--C-:B------:R-:W-:Y:S01]  /*6420*/  FFMA.FTZ R155, R155, UR40, -R15.reuse ;  /* 0x000000289b9b7c23 */ /* 0x100fe2000801080f */
[----:B------:R-:W-:-:S01]  /*6430*/  FFMA.FTZ R158, R158, UR40, -R15 ;  /* 0x000000289e9e7c23 */ /* 0x000fc2000801080f */
[--C-:B------:R-:W-:Y:S01]  /*6440*/  FFMA.FTZ R159, R159, UR40, -R15.reuse ;  /* 0x000000289f9f7c23 */ /* 0x100fe2000801080f */
[----:B------:R-:W-:-:S01]  /*6450*/  FFMA.FTZ R162, R162, UR40, -R15 ;  /* 0x00000028a2a27c23 */ /* 0x000fc2000801080f */
[----:B------:R-:W-:Y:S01]  /*6460*/  MUFU.EX2 R154, R154 ;  /* 0x0000009a009a7308 */ /* 0x000fe20000000800 */
[----:B------:R-:W-:-:S01]  /*6470*/  FFMA.FTZ R163, R163, UR40, -R15 ;  /* 0x00000028a3a37c23 */ /* 0x000fc2000801080f */
[----:B------:R-:W-:Y:S01]  /*6480*/  FFMA.FTZ R169, R171, UR40, -R15 ;  /* 0x00000028aba97c23 */ /* 0x000fe2000801080f */
[----:B-1----:R-:W-:-:S01]  /*6490*/  FFMA.FTZ R171, R4, R0, R9 ;  /* 0x0000000004ab7223 */ /* 0x002fc20000010009 */
[--C-:B------:R-:W-:Y:S01]  /*64a0*/  FFMA.FTZ R166, R166, UR40, -R15.reuse ;  /* 0x00000028a6a67c23 */ /* 0x100fe2000801080f */
[----:B------:R-:W-:-:S01]  /*64b0*/  FFMA.FTZ R168, R170, UR40, -R15 ;  /* 0x00000028aaa87c23 */ /* 0x000fc2000801080f */
[----:B------:R-:W-:Y:S01]  /*64c0*/  FFMA.FTZ R174, R174, UR40, -R15 ;  /* 0x00000028aeae7c23 */ /* 0x000fe2000801080f */
[----:B---3--:R-:W-:-:S01]  /*64d0*/  FADD.FTZ R170, R10, R171 ;  /* 0x000000ab0aaa7221 */ /* 0x008fc20000010000 */
[----:B------:R-:W0:Y:S01]  /*64e0*/  MUFU.EX2 R167, R167 ;  /* 0x000000a700a77308 */ /* 0x000e220000000800 */
[----:B------:R-:W-:-:S01]  /*64f0*/  FFMA.FTZ R175, R175, UR40, -R15 ;  /* 0x00000028afaf7c23 */ /* 0x000fc2000801080f */
[----:B------:R-:W-:Y:S01]  /*6500*/  FFMA.FTZ R178, R178, UR40, -R15 ;  /* 0x00000028b2b27c23 */ /* 0x000fe2000801080f */
[----:B------:R-:W-:-:S01]  /*6510*/  FADD.FTZ R171, R11, R170 ;  /* 0x000000aa0bab7221 */ /* 0x000fc20000010000 */
[--C-:B------:R-:W-:Y:S01]  /*6520*/  FFMA.FTZ R179, R179, UR40, -R15.reuse ;  /* 0x00000028b3b37c23 */ /* 0x100fe2000801080f */
[----:B------:R-:W-:-:S01]  /*6530*/  FFMA.FTZ R182, R182, UR40, -R15 ;  /* 0x00000028b6b67c23 */ /* 0x000fc2000801080f */
[----:B------:R-:W-:Y:S01]  /*6540*/  FFMA.FTZ R15, R183, UR40, -R15 ;  /* 0x00000028b70f7c23 */ /* 0x000fe2000801080f */
[----:B----4-:R-:W-:-:S01]  /*6550*/  FADD.FTZ R170, R12, R171 ;  /* 0x000000ab0caa7221 */ /* 0x010fc20000010000 */
[----:B------:R-:W1:Y:S03]  /*6560*/  MUFU.EX2 R155, R155 ;  /* 0x0000009b009b7308 */ /* 0x000e660000000800 */
[----:B------:R-:W-:-:S04]  /*6570*/  FADD.FTZ R171, R13, R170 ;  /* 0x000000aa0dab7221 */ /* 0x000fc80000010000 */
[----:B-----5:R-:W-:Y:S01]  /*6580*/  FADD.FTZ R170, R20, R171 ;  /* 0x000000ab14aa7221 */ /* 0x020fe20000010000 */
[----:B------:R-:W2:Y:S01]  /*6590*/  MUFU.EX2 R158, R158 ;  /* 0x0000009e009e7308 */ /* 0x000ea20000000800 */
[----:B0-----:R-:W-:-:S02]  /*65a0*/  FFMA.FTZ R0, R167, R3, R154 ;  /* 0x00000003a7007223 */ /* 0x001fc4000001009a */
[----:B------:R-:W-:-:S04]  /*65b0*/  FADD.FTZ R171, R21, R170 ;  /* 0x000000aa15ab7221 */ /* 0x000fc80000010000 */
[----:B------:R-:W-:Y:S01]  /*65c0*/  FADD.FTZ R170, R152, R171 ;  /* 0x000000ab98aa7221 */ /* 0x000fe20000010000 */
[----:B------:R-:W0:Y:S01]  /*65d0*/  MUFU.EX2 R159, R159 ;  /* 0x0000009f009f7308 */ /* 0x000e220000000800 */
[----:B-1----:R-:W-:-:S02]  /*65e0*/  FADD.FTZ R3, R155, R0 ;  /* 0x000000009b037221 */ /* 0x002fc40000010000 */
[----:B------:R-:W-:-:S04]  /*65f0*/  FADD.FTZ R171, R153, R170 ;  /* 0x000000aa99ab7221 */ /* 0x000fc80000010000 */
[----:B------:R-:W-:Y:S01]  /*6600*/  FADD.FTZ R171, R156, R171 ;  /* 0x000000ab9cab7221 */ /* 0x000fe20000010000 */
        /* <DEDUP_REMOVED lines=16> */
[----:B------:R-:W-:-:S04]  /*6710*/  FADD.FTZ R0, R14, R171 ;  /* 0x000000ab0e007221 */ /* 0x000fc80000010000 */
[----:B------:R-:W-:Y:S02]  /*6720*/  FADD.FTZ R0, R157, R0 ;  /* 0x000000009d007221 */ /* 0x000fe40000010000 */
        /* <DEDUP_REMOVED lines=16> */
[----:B0-----:R-:W-:-:S03]  /*6830*/  FADD.FTZ R0, R160, R171 ;  /* 0x000000aba0007221 */ /* 0x001fc60000010000 */
[----:B-1----:R-:W-:Y:S01]  /*6840*/  FADD.FTZ R3, R15, R170 ;  /* 0x000000aa0f037221 */ /* 0x002fe20000010000 */
[----:B------:R-:W-:Y:S06]  /*6850*/  @!P0 BRA `(.L_x_1191) ;  /* 0x0000000000048947 */ /* 0x000fec0003800000 */
[----:B------:R-:W-:Y:S01]  /*6860*/  BPT.TRAP 0x1 ;  /* 0x000000040000795c */ /* 0x000fe20000300000 */
.L_x_1191:
[----:B------:R-:W-:Y:S01]  /*6870*/  ULEA UR7, UR37, UR41, 0x3 ;  /* 0x0000002925077291 */ /* 0x000fe2000f8e183f */
[----:B------:R-:W-:Y:S01]  /*6880*/  ISETP.GT.AND P2, PT, R6, UR46, PT ;  /* 0x0000002e06007c0c */ /* 0x000fe2000bf44270 */
        /* <DEDUP_REMOVED lines=15> */
[----:B------:R-:W-:Y:S01]  /*6980*/  F2FP.SATFINITE.E4M3.F32.PACK_AB_MERGE_C R15, R15, R182, RZ ;  /* 0x000000b60f0f723e */ /* 0x000fe200048070ff */
[----:B------:R-:W-:Y:S01]  /*6990*/  SYNCS.ARRIVE.TRANS64.RED.A1T0 RZ, [UR7], RZ ;  /* 0x000000ffffff79a7 */ /* 0x000fe20008100407 */
        /* <DEDUP_REMOVED lines=62> */
[----:B------:R-:W-:Y:S01]  /*6d80*/  VIADD R6, R6, 0xffffffff ;  /* 0xffffffff06067836 */ /* 0x000fe20000000000 */
[----:B------:R-:W-:Y:S01]  /*6d90*/  F2FP.SATFINITE.E4M3.F32.PACK_AB_MERGE_C R189, R155, R154, R189 ;  /* 0x0000009a9bbd723e */ /* 0x000fe200048070bd */
[----:B------:R-:W-:Y:S01]  /*6da0*/  FMUL.FTZ R26, R26, R167 ;  /* 0x000000a71a1a7220 */ /* 0x000fe20000410000 */
[----:B------:R-:W-:Y:S01]  /*6db0*/  F2FP.SATFINITE.E4M3.F32.PACK_AB_MERGE_C R190, R20, R13, R190 ;  /* 0x0000000d14be723e */ /* 0x000fe200048070be */
        /* <DEDUP_REMOVED lines=72> */
[----:B------:R-:W-:Y:S01]  /*7240*/  IMAD.MOV.U32 R4, RZ, RZ, R7 ;  /* 0x000000ffff047224 */ /* 0x000fe200078e0007 */
[----:B------:R-:W-:-:S06]  /*7250*/  UMOV UR36, UR45 ;  /* 0x0000002d00247c82 */ /* 0x000fcc0008000000 */
.L_x_1174:
[----:B------:R-:W-:Y:S01]  /*7260*/  ULDC UR7, c[0x0][0x448] ;  /* 0x0001120000077ab9 */ /* 0x000fe20000000800 */
[----:B------:R-:W-:Y:S01]  /*7270*/  ULDC UR14, c[0x0][0x9e4] ;  /* 0x00027900000e7ab9 */ /* 0x000fe20000000800 */
[----:B------:R-:W-:Y:S02]  /*7280*/  UISETP.NE.AND UP0, UPT, UR7, 0x1, UPT ;  /* 0x000000010700788c */ /* 0x000fe4000bf05270 */
[----:B------:R-:W-:Y:S02]  /*7290*/  UISETP.GE.AND UP1, UPT, UR14, 0x1, UPT ;  /* 0x000000010e00788c */ /* 0x000fe4000bf26270 */
[----:B------:R-:W-:Y:S02]  /*72a0*/  UIADD3 UR7, UR42, 0x7f, URZ ;  /* 0x0000007f2a077890 */ /* 0x000fe4000fffe03f */
[----:B------:R-:W-:Y:S02]  /*72b0*/  UIADD3 UR15, UR39, 0x1, -UR38 ;  /* 0x00000001270f7890 */ /* 0x000fe4000fffe826 */
[----:B------:R-:W-:-:S03]  /*72c0*/  PLOP3.LUT P5, PT, PT, PT, UP1, 0x80, 0x0 ;  /* 0x000000000000781c */ /* 0x000fc60003faf018 */
[----:B------:R-:W-:Y:S01]  /*72d0*/  @UP0 ULDC UR10, c[0x0][0x44c] ;  /* 0x00011300000a0ab9 */ /* 0x000fe20000000800 */
[----:B------:R-:W-:Y:S01]  /*72e0*/  @UP0 ULDC UR18, c[0x0][0x450] ;  /* 0x0001140000120ab9 */ /* 0x000fe20000000800 */
[----:B------:R-:W-:-:S04]  /*72f0*/  UIMAD.WIDE.U32 UR10, UR7, UR10, URZ ;  /* 0x0000000a070a72a5 */ /* 0x000fc8000f8e003f */
[----:B------:R-:W-:-:S04]  /*7300*/  @UP0 USHF.R.U32.HI UR7, URZ, UR18, UR11 ;  /* 0x000000123f070299 */ /* 0x000fc8000801160b */
[----:B------:R-:W-:-:S04]  /*7310*/  UIADD3 UR7, UR15, UR7, URZ ;  /* 0x000000070f077290 */ /* 0x000fc8000fffe03f */
[----:B------:R-:W-:Y:S01]  /*7320*/  UIADD3 UR18, UR7, -UR6, URZ ;  /* 0x8000000607127290 */ /* 0x000fe2000fffe03f */
[----:B------:R-:W-:Y:S11]  /*7330*/  @!P5 BRA `(.L_x_1193) ;  /* 0x000000000048d947 */ /* 0x000ff60003800000 */
[----:B------:R-:W-:Y:S02]  /*7340*/  UMOV UR15, UR7 ;  /* 0x00000007000f7c82 */ /* 0x000fe40008000000 */
        /* <DEDUP_REMOVED lines=10> */
.L_x_1194:
[----:B------:R-:W-:-:S11]  /*73f0*/  UISETP.NE.AND UP1, UPT, UR14, 0x1, UPT ;  /* 0x000000010e00788c */ /* 0x000fd6000bf25270 */
[----:B------:R-:W-:Y:S02]  /*7400*/  @UP1 ULDC.64 UR6, c[0x0][0x9e8] ;  /* 0x00027a0000061ab9 */ /* 0x000fe40000000a00 */
[----:B------:R-:W-:-:S04]  /*7410*/  UIMAD.WIDE.U32 UR10, UR15, UR6, URZ ;  /* 0x000000060f0a72a5 */ /* 0x000fc8000f8e003f */
[----:B------:R-:W-:-:S12]  /*7420*/  @UP1 USHF.R.U32.HI UR15, URZ, UR7, UR11 ;  /* 0x000000073f0f1299 */ /* 0x000fd8000801160b */
.L_x_1195:
[----:B------:R-:W-:-:S04]  /*7430*/  UIMAD UR14, UR15, UR14, URZ ;  /* 0x0000000e0f0e72a4 */ /* 0x000fc8000f8e023f */
[----:B------:R-:W-:-:S04]  /*7440*/  UISETP.LT.AND UP1, UPT, UR18, UR14, UPT ;  /* 0x0000000e1200728c */ /* 0x000fc8000bf21270 */
[----:B------:R-:W-:-:S12]  /*7450*/  USEL UR18, UR18, UR14, !UP1 ;  /* 0x0000000e12127287 */ /* 0x000fd8000c800000 */
.L_x_1193:
[----:B------:R-:W-:-:S04]  /*7460*/  UIADD3 UR18, UR18, 0x3f, URZ ;  /* 0x0000003f12127890 */ /* 0x000fc8000fffe03f */
[----:B------:R-:W-:-:S04]  /*7470*/  USHF.R.S32.HI UR6, URZ, 0x1f, UR18 ;  /* 0x0000001f3f067899 */ /* 0x000fc80008011412 */
[----:B------:R-:W-:-:S04]  /*7480*/  ULEA.HI UR6, UR6, UR18, URZ, 0x6 ;  /* 0x0000001206067291 */ /* 0x000fc8000f8f303f */
[----:B------:R-:W-:-:S04]  /*7490*/  USHF.R.S32.HI UR6, URZ, 0x6, UR6 ;  /* 0x000000063f067899 */ /* 0x000fc80008011406 */
[----:B------:R-:W-:-:S04]  /*74a0*/  UISETP.LT.AND UP1, UPT, UR51, UR6, UPT ;  /* 0x000000063300728c */ /* 0x000fc8000bf21270 */
[----:B------:R-:W-:-:S06]  /*74b0*/  USEL UR46, UR51, UR6, !UP1 ;  /* 0x00000006332e7287 */ /* 0x000fcc000c800000 */
[----:B------:R-:W-:-:S13]  /*74c0*/  ISETP.GE.AND P2, PT, R6, UR46, PT ;  /* 0x0000002e06007c0c */ /* 0x000fda000bf46270 */
[----:B------:R-:W-:Y:S05]  /*74d0*/  @!P2 BRA `(.L_x_1196) ;  /* 0x000000180064a947 */ /* 0x000fea0003800000 */
[----:B------:R-:W-:Y:S01]  /*74e0*/  IMAD.MOV.U32 R8, RZ, RZ, R5 ;  /* 0x000000ffff087224 */ /* 0x000fe200078e0005 */
[----:B------:R-:W-:Y:S01]  /*74f0*/  UMOV UR44, UR36 ;  /* 0x00000024002c7c82 */ /* 0x000fe20008000000 */
[----:B------:R-:W-:-:S07]  /*7500*/  IMAD.MOV.U32 R7, RZ, RZ, R4 ;  /* 0x000000ffff077224 */ /* 0x000fce00078e0004 */
.L_x_1206:
[----:B------:R-:W-:Y:S01]  /*7510*/  ISETP.NE.AND P3, PT, RZ, UR47, PT ;  /* 0x0000002fff007c0c */ /* 0x000fe2000bf65270 */
[----:B------:R-:W-:-:S04]  /*7520*/  UISETP.NE.AND UP1, UPT, UR37, 0x1, UPT ;  /* 0x000000012500788c */ /* 0x000fc8000bf25270 */
[----:B------:R-:W-:-:S04]  /*7530*/  USEL UR36, URZ, 0x1, UP1 ;  /* 0x000000013f247887 */ /* 0x000fc80008800000 */
[----:B------:R-:W-:-:S04]  /*7540*/  ULOP3.LUT UR36, UR44, UR36, URZ, 0x3c, !UPT ;  /* 0x000000242c247292 */ /* 0x000fc8000f8e3c3f */
[----:B------:R-:W-:Y:S08]  /*7550*/  @P3 BRA `(.L_x_1197) ;  /* 0x0000000000383947 */ /* 0x000ff00003800000 */
[----:B------:R-:W-:Y:S05]  /*7560*/  @!P0 BRA `(.L_x_1198) ;  /* 0x0000000000048947 */ /* 0x000fea0003800000 */
[----:B------:R-:W-:Y:S01]  /*7570*/  BPT.TRAP 0x1 ;  /* 0x000000040000795c */ /* 0x000fe20000300000 */
.L_x_1198:
        /* <DEDUP_REMOVED lines=9> */
.L_x_1199:
[----:B-1----:R-:W-:Y:S05]  /*7610*/  @P2 BRA `(.L_x_1197) ;  /* 0x0000000000082947 */ /* 0x002fea0003800000 */
[----:B------:R-:W1:Y:S02]  /*7620*/  SYNCS.PHASECHK.TRANS64.TRYWAIT P2, [UR6+0x28430], R4 ;  /* 0x02843004ff0075a7 */ /* 0x000e640008040146 */
[----:B-1----:R-:W-:Y:S05]  /*7630*/  @!P2 BRA `(.L_x_1200) ;  /* 0x00000114000ca947 */ /* 0x002fea0003800000 */
.L_x_1197:
[----:B-1----:R-:W1:Y:S01]  /*7640*/  S2R R5, SR_TID.X ;  /* 0x0000000000057919 */ /* 0x002e620000002100 */
        /* <DEDUP_REMOVED lines=14> */
[----:B------:R-:W-:Y:S01]  /*7730*/  UMOV UR34, UR30 ;  /* 0x0000001e00227c82 */ /* 0x000fe20008000000 */
[----:B------:R-:W-:Y:S02]  /*7740*/  UIADD3 UR14, UR30, 0x6, URZ ;  /* 0x000000061e0e7890 */ /* 0x000fe4000fffe03f */
[----:B------:R-:W-:-:S02]  /*7750*/  UIADD3 UR18, UR30, 0x200, URZ ;  /* 0x000002001e127890 */ /* 0x000fc4000fffe03f */
[----:B------:R-:W-:Y:S02]  /*7760*/  UIADD3 UR22, UR30, 0x202, URZ ;  /* 0x000002021e167890 */ /* 0x000fe4000fffe03f */
[----:B------:R-:W-:Y:S02]  /*7770*/  UIADD3 UR26, UR30, 0x204, URZ ;  /* 0x000002041e1a7890 */ /* 0x000fe4000fffe03f */
[----:B------:R-:W-:Y:S01]  /*7780*/  UIADD3 UR30, UR30, 0x206, URZ ;  /* 0x000002061e1e7890 */ /* 0x000fe2000fffe03f */
        /* <DEDUP_REMOVED lines=30> */
.L_x_1202:
[----:B------:R-:W-:Y:S01]  /*7970*/  ULEA UR6, UR37, UR41, 0x3 ;  /* 0x0000002925067291 */ /* 0x000fe2000f8e183f */
[----:B------:R-:W-:-:S05]  /*7980*/  IMAD.U32 R4, RZ, RZ, UR44 ;  /* 0x0000002cff047e24 */ /* 0x000fca000f8e00ff */
[----:B------:R-:W-:-:S04]  /*7990*/  SHF.L.U32 R4, R4, 0x1f, RZ ;  /* 0x0000001f04047819 */ /* 0x000fc800000006ff */
[----:B------:R0:W1:Y:S01]  /*79a0*/  SYNCS.PHASECHK.TRANS64.TRYWAIT P2, [UR6+0x28450], R4 ;  /* 0x02845004ff0075a7 */ /* 0x0000620008040146 */
[----:B------:R-:W-:Y:S05]  /*79b0*/  @!P0 BRA `(.L_x_1203) ;  /* 0x0000000000048947 */ /* 0x000fea0003800000 */
[----:B------:R-:W-:Y:S01]  /*79c0*/  BPT.TRAP 0x1 ;  /* 0x000000040000795c */ /* 0x000fe20000300000 */
.L_x_1203:
[----:B-1----:R-:W-:Y:S05]  /*79d0*/  @P2 BRA `(.L_x_1201) ;  /* 0x0000000000082947 */ /* 0x002fea0003800000 */
[----:B------:R-:W1:Y:S02]  /*79e0*/  SYNCS.PHASECHK.TRANS64.TRYWAIT P2, [UR6+0x28450], R4 ;  /* 0x02845004ff0075a7 */ /* 0x000e640008040146 */
[----:B-1----:R-:W-:Y:S05]  /*79f0*/  @!P2 BRA `(.L_x_1204) ;  /* 0x000001100034a947 */ /* 0x002fea0003800000 */
.L_x_1201:
[----:B------:R-:W-:Y:S01]  /*7a00*/  UIADD3 UR6, UR41, 0x8000, URZ ;  /* 0x0000800029067890 */ /* 0x000fe2000fffe03f */
[----:B------:R-:W-:Y:S01]  /*7a10*/  WARPGROUP.ARRIVE ;  /* 0x00000000000079c5 */ /* 0x000fe20000000000 */
[----:B------:R-:W-:Y:S01]  /*7a20*/  UMOV UR7, 0x80000020 ;  /* 0x8000002000077882 */ /* 0x000fe20000000000 */
[----:B01----:R-:W-:Y:S01]  /*7a30*/  FMNMX.FTZ R4, R152, R7, !PT ;  /* 0x0000000798047209 */ /* 0x003fe20007810000 */
[----:B------:R-:W-:-:S03]  /*7a40*/  USHF.R.U32.HI UR6, URZ, 0x4, UR6 ;  /* 0x000000043f067899 */ /* 0x000fc60008011606 */
[----:B------:R-:W0:Y:S01]  /*7a50*/  S2R R216, SR_TID.X ;  /* 0x0000000000d87919 */ /* 0x000e220000002100 */
[----:B------:R-:W-:Y:S01]  /*7a60*/  FMNMX.FTZ R5, R153, R4, !PT ;  /* 0x0000000499057209 */ /* 0x000fe20007810000 */
[----:B------:R-:W-:Y:S01]  /*7a70*/  ULOP3.LUT UR6, UR6, 0x3fff, URZ, 0xc0, !UPT ;  /* 0x00003fff06067892 */ /* 0x000fe2000f8ec03f */
[----:B------:R-:W-:-:S03]  /*7a80*/  FMNMX.FTZ R4, R154, R8, !PT ;  /* 0x000000089a047209 */ /* 0x000fc60007810000 */
[----:B------:R-:W-:Y:S01]  /*7a90*/  ULOP3.LUT UR6, UR6, 0x10000, URZ, 0xfc, !UPT ;  /* 0x0001000006067892 */ /* 0x000fe2000f8efc3f */
[----:B------:R-:W-:Y:S02]  /*7aa0*/  FMNMX.FTZ R9, R155, R4, !PT ;  /* 0x000000049b097209 */ /* 0x000fe40007810000 */
[----:B------:R-:W-:Y:S01]  /*7ab0*/  FMNMX.FTZ R4, R156, R5, !PT ;  /* 0x000000059c047209 */ /* 0x000fe20007810000 */
[----:B------:R-:W-:Y:S01]  /*7ac0*/  ULEA UR6, UR37, UR6, 0xa ;  /* 0x0000000625067291 */ /* 0x000fe2000f8e503f */
[----:B------:R-:W-:Y:S02]  /*7ad0*/  FMNMX.FTZ R10, R158, R9, !PT ;  /* 0x000000099e0a7209 */ /* 0x000fe40007810000 */
[----:B------:R-:W-:Y:S02]  /*7ae0*/  FMNMX.FTZ R5, R157, R4, !PT ;  /* 0x000000049d057209 */ /* 0x000fe40007810000 */
[----:B------:R-:W-:Y:S02]  /*7af0*/  FMNMX.FTZ R9, R159, R10, !PT ;  /* 0x0000000a9f097209 */ /* 0x000fe40007810000 */
[----:B------:R-:W-:-:S02]  /*7b00*/  FMNMX.FTZ R4, R160, R5, !PT ;  /* 0x00000005a0047209 */ /* 0x000fc40007810000 */
[----:B------:R-:W-:Y:S01]  /*7b10*/  QGMMA.64x256x32.F32.E4M3.E4M3 R24, R188, gdesc[UR4], R24, gsb0 ;  /* 0x03e00004bc187df3 */ /* 0x000fe20008000818 */
[----:B------:R-:W-:Y:S01]  /*7b20*/  UIADD3 UR6, UR6, 0x2, URZ ;  /* 0x0000000206067890 */ /* 0x000fe2000fffe03f */
[----:B------:R-:W-:Y:S01]  /*7b30*/  FMNMX.FTZ R10, R162, R9, !PT ;  /* 0x00000009a20a7209 */ /* 0x000fe20007810000 */
        /* <DEDUP_REMOVED lines=23> */
[----:B0-----:R-:W-:Y:S01]  /*7cb0*/  SHF.R.U32.HI R216, RZ, 0x7, R216 ;  /* 0x00000007ffd87819 */ /* 0x001fe200000116d8 */
[----:B------:R-:W0:Y:S04]  /*7cc0*/  SHFL.BFLY PT, R4, R9, 0x2, 0x1f ;  /* 0x0c401f0009047f89 */ /* 0x000e2800000e0000 */
[----:B------:R-:W1:Y:S01]  /*7cd0*/  SHFL.BFLY PT, R5, R10, 0x2, 0x1f ;  /* 0x0c401f000a057f89 */ /* 0x000e6200000e0000 */
[----:B0-----:R-:W-:Y:S01]  /*7ce0*/  FMNMX.FTZ R11, R9, R4, !PT ;  /* 0x00000004090b7209 */ /* 0x001fe20007810000 */
[----:B------:R-:W-:Y:S01]  /*7cf0*/  IMAD.U32 R9, RZ, RZ, UR40 ;  /* 0x00000028ff097e24 */ /* 0x000fe2000f8e00ff */
[----:B-1----:R-:W-:-:S03]  /*7d00*/  FMNMX.FTZ R12, R10, R5, !PT ;  /* 0x000000050a0c7209 */ /* 0x002fc60007810000 */
[----:B------:R-:W0:Y:S04]  /*7d10*/  SHFL.BFLY PT, R4, R11, 0x1, 0x1f ;  /* 0x0c201f000b047f89 */ /* 0x000e2800000e0000 */
[----:B------:R-:W1:Y:S01]  /*7d20*/  SHFL.BFLY PT, R5, R12, 0x1, 0x1f ;  /* 0x0c201f000c057f89 */ /* 0x000e6200000e0000 */
[----:B0-----:R-:W-:Y:S02]  /*7d30*/  FMNMX.FTZ R4, R11, R4, !PT ;  /* 0x000000040b047209 */ /* 0x001fe40007810000 */
[----:B-1----:R-:W-:-:S03]  /*7d40*/  FMNMX.FTZ R5, R12, R5, !PT ;  /* 0x000000050c057209 */ /* 0x002fc60007810000 */
[C---:B------:R-:W-:Y:S01]  /*7d50*/  FFMA.FTZ R9, R4.reuse, R9, -8 ;  /* 0xc100000004097423 */ /* 0x040fe20000010009 */
[----:B------:R-:W-:-:S03]  /*7d60*/  FADD.FTZ R7, -R4, R7 ;  /* 0x0000000704077221 */ /* 0x000fc60000010100 */
[--C-:B------:R-:W-:Y:S01]  /*7d70*/  FFMA.FTZ R10, R152, UR40, -R9.reuse ;  /* 0x00000028980a7c23 */ /* 0x100fe20008010809 */
[----:B------:R-:W-:-:S01]  /*7d80*/  FFMA.FTZ R152, R168, UR40, -R9 ;  /* 0x00000028a8987c23 */ /* 0x000fc20008010809 */
[----:B------:R-:W-:Y:S02]  /*7d90*/  IMAD.U32 R168, RZ, RZ, UR40 ;  /* 0x00000028ffa87e24 */ /* 0x000fe4000f8e00ff */
[----:B------:R-:W-:-:S01]  /*7da0*/  FFMA.FTZ R21, R165, UR40, -R9 ;  /* 0x00000028a5157c23 */ /* 0x000fc20008010809 */
[----:B------:R-:W-:Y:S01]  /*7db0*/  FADD.FTZ R8, -R5, R8 ;  /* 0x0000000805087221 */ /* 0x000fe20000010100 */
[----:B------:R-:W-:-:S01]  /*7dc0*/  FFMA.FTZ R11, R153, UR40, -R9 ;  /* 0x00000028990b7c23 */ /* 0x000fc20008010809 */
[----:B------:R-:W-:Y:S01]  /*7dd0*/  FFMA.FTZ R165, R5, R168, -8 ;  /* 0xc100000005a57423 */ /* 0x000fe200000100a8 */
[----:B------:R-:W-:Y:S01]  /*7de0*/  FMUL.FTZ R7, R7, UR40 ;  /* 0x0000002807077c20 */ /* 0x000fe20008410000 */
[----:B------:R-:W-:Y:S01]  /*7df0*/  FFMA.FTZ R153, R169, UR40, -R9 ;  /* 0x00000028a9997c23 */ /* 0x000fe20008010809 */
[----:B------:R-:W-:Y:S01]  /*7e00*/  FMUL.FTZ R8, R8, UR40 ;  /* 0x0000002808087c20 */ /* 0x000fe20008410000 */
[--C-:B------:R-:W-:Y:S01]  /*7e10*/  FFMA.FTZ R169, R154, UR40, -R165.reuse ;  /* 0x000000289aa97c23 */ /* 0x100fe200080108a5 */
[----:B------:R-:W-:-:S01]  /*7e20*/  FFMA.FTZ R154, R155, UR40, -R165 ;  /* 0x000000289b9a7c23 */ /* 0x000fc200080108a5 */
[--C-:B------:R-:W-:Y:S01]  /*7e30*/  FFMA.FTZ R155, R158, UR40, -R165.reuse ;  /* 0x000000289e9b7c23 */ /* 0x100fe200080108a5 */
[----:B------:R-:W-:Y:S01]  /*7e40*/  MUFU.EX2 R7, R7 ;  /* 0x0000000700077308 */ /* 0x000fe20000000800 */
[----:B------:R-:W-:-:S01]  /*7e50*/  FFMA.FTZ R158, R159, UR40, -R165 ;  /* 0x000000289f9e7c23 */ /* 0x000fc200080108a5 */
[----:B------:R-:W-:-:S02]  /*7e60*/  IMAD.U32 R168, RZ, RZ, UR45 ;  /* 0x0000002dffa87e24 */ /* 0x000fc4000f8e00ff */
[----:B------:R-:W-:-:S01]  /*7e70*/  FFMA.FTZ R159, R162, UR40, -R165 ;  /* 0x00000028a29f7c23 */ /* 0x000fc200080108a5 */
[----:B------:R-:W-:Y:S01]  /*7e80*/  FFMA.FTZ R162, R163, UR40, -R165 ;  /* 0x00000028a3a27c23 */ /* 0x000fe200080108a5 */
[----:B------:R-:W-:-:S01]  /*7e90*/  FFMA.FTZ R12, R156, UR40, -R9 ;  /* 0x000000289c0c7c23 */ /* 0x000fc20008010809 */
[--C-:B------:R-:W-:Y:S01]  /*7ea0*/  FFMA.FTZ R163, R166, UR40, -R165.reuse ;  /* 0x00000028a6a37c23 */ /* 0x100fe200080108a5 */
[----:B------:R-:W-:-:S01]  /*7eb0*/  FFMA.FTZ R166, R167, UR40, -R165 ;  /* 0x00000028a7a67c23 */ /* 0x000fc200080108a5 */
[----:B------:R-:W0:Y:S01]  /*7ec0*/  MUFU.EX2 R10, R10 ;  /* 0x0000000a000a7308 */ /* 0x000e220000000800 */
[----:B------:R-:W-:Y:S01]  /*7ed0*/  @!P1 LEA R167, R168, UR41, 0x3 ;  /* 0x00000029a8a79c11 */ /* 0x000fe2000f8e18ff */
[--C-:B------:R-:W-:Y:S01]  /*7ee0*/  FFMA.FTZ R13, R157, UR40, -R9.reuse ;  /* 0x000000289d0d7c23 */ /* 0x100fe20008010809 */
[----:B------:R-:W-:-:S01]  /*7ef0*/  FFMA.FTZ R14, R160, UR40, -R9 ;  /* 0x00000028a00e7c23 */ /* 0x000fc20008010809 */
[----:B------:R-:W-:Y:S01]  /*7f00*/  FFMA.FTZ R156, R172, UR40, -R9 ;  /* 0x00000028ac9c7c23 */ /* 0x000fe20008010809 */
[----:B------:R-:W-:Y:S01]  /*7f10*/  IADD3 R172, -R216, 0xb, RZ ;  /* 0x0000000bd8ac7810 */ /* 0x000fe20007ffe1ff */
[----:B------:R-:W-:-:S02]  /*7f20*/  @!P1 VIADD R167, R167, 0x28440 ;  /* 0x00028440a7a79836 */ /* 0x000fc40000000000 */
[----:B------:R-:W-:-:S01]  /*7f30*/  FFMA.FTZ R15, R161, UR40, -R9 ;  /* 0x00000028a10f7c23 */ /* 0x000fc20008010809 */
[----:B------:R-:W-:Y:S01]  /*7f40*/  MUFU.EX2 R8, R8 ;  /* 0x0000000800087308 */ /* 0x000fe20000000800 */
[----:B------:R-:W-:-:S01]  /*7f50*/  FFMA.FTZ R20, R164, UR40, -R9 ;  /* 0x00000028a4147c23 */ /* 0x000fc20008010809 */
[----:B------:R-:W-:Y:S01]  /*7f60*/  FFMA.FTZ R170, R170, UR40, -R165 ;  /* 0x00000028aaaa7c23 */ /* 0x000fe200080108a5 */
[----:B------:R-:W-:Y:S01]  /*7f70*/  @!P1 PRMT R168, RZ, 0x654, R167 ;  /* 0x00000654ffa89816 */ /* 0x000fe200000000a7 */
[----:B------:R-:W-:Y:S01]  /*7f80*/  FFMA.FTZ R174, R174, UR40, -R165 ;  /* 0x00000028aeae7c23 */ /* 0x000fe200080108a5 */
[----:B------:R-:W-:-:S01]  /*7f90*/  FFMA.FTZ R157, R173, UR40, -R9 ;  /* 0x00000028ad9d7c23 */ /* 0x000fc20008010809 */
[----:B------:R-:W-:Y:S01]  /*7fa0*/  FFMA.FTZ R175, R175, UR40, -R165 ;  /* 0x00000028afaf7c23 */ /* 0x000fe200080108a5 */
[----:B------:R-:W-:-:S01]  /*7fb0*/  FFMA.FTZ R160, R176, UR40, -R9 ;  /* 0x00000028b0a07c23 */ /* 0x000fc20008010809 */
[----:B------:R-:W1:Y:S01]  /*7fc0*/  MUFU.EX2 R169, R169 ;  /* 0x000000a900a97308 */ /* 0x000e620000000800 */
[----:B0-----:R-:W-:-:S01]  /*7fd0*/  FFMA.FTZ R0, R7, R0, R10 ;  /* 0x0000000007007223 */ /* 0x001fc2000001000a */
[----:B------:R-:W-:Y:S01]  /*7fe0*/  FFMA.FTZ R178, R178, UR40, -R165 ;  /* 0x00000028b2b27c23 */ /* 0x000fe200080108a5 */
[----:B------:R-:W-:-:S01]  /*7ff0*/  FFMA.FTZ R161, R177, UR40, -R9 ;  /* 0x00000028b1a17c23 */ /* 0x000fc20008010809 */
[----:B------:R-:W-:Y:S01]  /*8000*/  FFMA.FTZ R179, R179, UR40, -R165 ;  /* 0x00000028b3b37c23 */ /* 0x000fe200080108a5 */
[----:B------:R-:W-:-:S01]  /*8010*/  FFMA.FTZ R164, R180, UR40, -R9 ;  /* 0x00000028b4a47c23 */ /* 0x000fc20008010809 */
[----:B------:R-:W-:Y:S01]  /*8020*/  FFMA.FTZ R182, R182, UR40, -R165 ;  /* 0x00000028b6b67c23 */ /* 0x000fe200080108a5 */
[----:B------:R-:W-:-:S01]  /*8030*/  FFMA.FTZ R9, R181, UR40, -R9 ;  /* 0x00000028b5097c23 */ /* 0x000fc20008010809 */
[----:B------:R-:W0:Y:S08]  /*8040*/  MUFU.EX2 R11, R11 ;  /* 0x0000000b000b7308 */ /* 0x000e300000000800 */
[----:B------:R-:W2:Y:S01]  /*8050*/  MUFU.EX2 R154, R154 ;  /* 0x0000009a009a7308 */ /* 0x000ea20000000800 */
[----:B-1----:R-:W-:-:S07]  /*8060*/  FFMA.FTZ R3, R8, R3, R169 ;  /* 0x0000000308037223 */ /* 0x002fce00000100a9 */
[----:B------:R-:W1:Y:S08]  /*8070*/  MUFU.EX2 R12, R12 ;  /* 0x0000000c000c7308 */ /* 0x000e700000000800 */
[----:B------:R-:W3:Y:S08]  /*8080*/  MUFU.EX2 R155, R155 ;  /* 0x0000009b009b7308 */ /* 0x000ef00000000800 */
[----:B------:R-:W4:Y:S08]  /*8090*/  MUFU.EX2 R13, R13 ;  /* 0x0000000d000d7308 */ /* 0x000f300000000800 */
[----:B------:R-:W5:Y:S08]  /*80a0*/  MUFU.EX2 R158, R158 ;  /* 0x0000009e009e7308 */ /* 0x000f700000000800 */
[----:B------:R-:W5:Y:S08]  /*80b0*/  MUFU.EX2 R14, R14 ;  /* 0x0000000e000e7308 */ /* 0x000f700000000800 */
[----:B------:R-:W5:Y:S08]  /*80c0*/  MUFU.EX2 R159, R159 ;  /* 0x0000009f009f7308 */ /* 0x000f700000000800 */
[----:B------:R-:W5:Y:S08]  /*80d0*/  MUFU.EX2 R15, R15 ;  /* 0x0000000f000f7308 */ /* 0x000f700000000800 */
[----:B------:R-:W5:Y:S08]  /*80e0*/  MUFU.EX2 R162, R162 ;  /* 0x000000a200a27308 */ /* 0x000f700000000800 */
[----:B------:R-:W5:Y:S08]  /*80f0*/  MUFU.EX2 R20, R20 ;  /* 0x0000001400147308 */ /* 0x000f700000000800 */
[----:B------:R-:W5:Y:S08]  /*8100*/  MUFU.EX2 R163, R163 ;  /* 0x000000a300a37308 */ /* 0x000f700000000800 */
[----:B------:R1:W-:Y:S08]  /*8110*/  MUFU.EX2 R167, R170 ;  /* 0x000000aa00a77308 */ /* 0x0003f00000000800 */
[----:B------:R-:W5:Y:S08]  /*8120*/  MUFU.EX2 R21, R21 ;  /* 0x0000001500157308 */ /* 0x000f700000000800 */
[----:B------:R-:W5:Y:S01]  /*8130*/  MUFU.EX2 R166, R166 ;  /* 0x000000a600a67308 */ /* 0x000f620000000800 */
[----:B------:R-:W-:-:S02]  /*8140*/  WARPGROUP.DEPBAR.LE gsb0, 0x0 ;  /* 0x00008000000079c5 */ /* 0x000fc40000010000 */
[----:B------:R-:W-:-:S05]  /*8150*/  WARPGROUP.ARRIVE ;  /* 0x00000000000079c5 */ /* 0x000fca0000000000 */
[----:B------:R-:W5:Y:S01]  /*8160*/  MUFU.EX2 R152, R152 ;  /* 0x0000009800987308 */ /* 0x000f620000000800 */
[----:B------:R-:W-:Y:S07]  /*8170*/  QGMMA.64x256x32.F32.E4M3.E4M3 R24, R184, gdesc[UR4], R24, gsb0 ;  /* 0x03e00004b8187df3 */ /* 0x000fee0008000818 */
[----:B------:R-:W5:Y:S08]  /*8180*/  MUFU.EX2 R153, R153 ;  /* 0x0000009900997308 */ /* 0x000f700000000800 */
[----:B------:R-:W-:Y:S08]  /*8190*/  MUFU.EX2 R156, R156 ;  /* 0x0000009c009c7308 */ /* 0x000ff00000000800 */
        /* <DEDUP_REMOVED lines=9> */
[----:B------:R-:W-:Y:S01]  /*8230*/  MUFU.EX2 R9, R9 ;  /* 0x0000000900097308 */ /* 0x000fe20000000800 */
[----:B------:R-:W-:-:S02]  /*8240*/  WARPGROUP.DEPBAR.LE gsb0, 0x0 ;  /* 0x00008000000079c5 */ /* 0x000fc40000010000 */
[----:B------:R0:W-:Y:S06]  /*8250*/  BAR.ARV R172, 0x100 ;  /* 0x000400ac0000751d */ /* 0x0001ec0000002000 */
[----:B------:R2:W-:Y:S02]  /*8260*/  @!P1 SYNCS.ARRIVE.TRANS64.RED.A1T0 RZ, [R168+URZ], RZ ;  /* 0x000000ffa8ff99a7 */ /* 0x0005e4000810043f */
[----:B--2---:R-:W-:-:S01]  /*8270*/  FFMA.FTZ R168, R171, UR40, -R165 ;  /* 0x00000028aba87c23 */ /* 0x004fc200080108a5 */
[----:B0-----:R-:W-:Y:S01]  /*8280*/  FADD.FTZ R171, R11, R0 ;  /* 0x000000000bab7221 */ /* 0x001fe20000010000 */
[----:B------:R-:W-:-:S01]  /*8290*/  FADD.FTZ R0, R154, R3 ;  /* 0x000000039a007221 */ /* 0x000fc20000010000 */
[----:B------:R-:W-:-:S02]  /*82a0*/  FFMA.FTZ R165, R183, UR40, -R165 ;  /* 0x00000028b7a57c23 */ /* 0x000fc400080108a5 */
[----:B-1----:R-:W-:-:S01]  /*82b0*/  FADD.FTZ R170, R12, R171 ;  /* 0x000000ab0caa7221 */ /* 0x002fc20000010000 */
[----:B---3--:R-:W-:Y:S01]  /*82c0*/  FADD.FTZ R3, R155, R0 ;  /* 0x000000009b037221 */ /* 0x008fe20000010000 */
[----:B------:R-:W0:Y:S02]  /*82d0*/  MUFU.EX2 R168, R168 ;  /* 0x000000a800a87308 */ /* 0x000e240000000800 */
[----:B----4-:R-:W-:-:S01]  /*82e0*/  FADD.FTZ R171, R13, R170 ;  /* 0x000000aa0dab7221 */ /* 0x010fc20000010000 */
[----:B-----5:R-:W-:-:S03]  /*82f0*/  FADD.FTZ R0, R158, R3 ;  /* 0x000000039e007221 */ /* 0x020fc60000010000 */
[----:B------:R-:W-:Y:S01]  /*8300*/  FADD.FTZ R170, R14, R171 ;  /* 0x000000ab0eaa7221 */ /* 0x000fe20000010000 */
[----:B------:R-:W-:-:S01]  /*8310*/  FADD.FTZ R3, R159, R0 ;  /* 0x000000009f037221 */ /* 0x000fc20000010000 */
[----:B------:R-:W1:Y:S02]  /*8320*/  MUFU.EX2 R165, R165 ;  /* 0x000000a500a57308 */ /* 0x000e640000000800 */
[----:B------:R-:W-:-:S01]  /*8330*/  FADD.FTZ R171, R15, R170 ;  /* 0x000000aa0fab7221 */ /* 0x000fc20000010000 */
[----:B------:R-:W-:-:S03]  /*8340*/  FADD.FTZ R0, R162, R3 ;  /* 0x00000003a2007221 */ /* 0x000fc60000010000 */
[----:B------:R-:W-:Y:S01]  /*8350*/  FADD.FTZ R170, R20, R171 ;  /* 0x000000ab14aa7221 */ /* 0x000fe20000010000 */
[----:B------:R-:W-:-:S03]  /*8360*/  FADD.FTZ R3, R163, R0 ;  /* 0x00000000a3037221 */ /* 0x000fc60000010000 */
[----:B------:R-:W-:Y:S01]  /*8370*/  FADD.FTZ R171, R21, R170 ;  /* 0x000000aa15ab7221 */ /* 0x000fe20000010000 */
[----:B------:R-:W-:-:S03]  /*8380*/  FADD.FTZ R0, R166, R3 ;  /* 0x00000003a6007221 */ /* 0x000fc60000010000 */
[----:B------:R-:W-:Y:S01]  /*8390*/  FADD.FTZ R170, R152, R171 ;  /* 0x000000ab98aa7221 */ /* 0x000fe20000010000 */
[----:B------:R-:W-:-:S03]  /*83a0*/  FADD.FTZ R3, R167, R0 ;  /* 0x00000000a7037221 */ /* 0x000fc60000010000 */
[----:B------:R-:W-:Y:S01]  /*83b0*/  FADD.FTZ R171, R153, R170 ;  /* 0x000000aa99ab7221 */ /* 0x000fe20000010000 */
[----:B0-----:R-:W-:-:S03]  /*83c0*/  FADD.FTZ R3, R168, R3 ;  /* 0x00000003a8037221 */ /* 0x001fc60000010000 */
[----:B------:R-:W-:Y:S01]  /*83d0*/  FADD.FTZ R0, R156, R171 ;  /* 0x000000ab9c007221 */ /* 0x000fe20000010000 */
        /* <DEDUP_REMOVED lines=10> */
[----:B-1----:R-:W-:-:S01]  /*8480*/  FADD.FTZ R3, R165, R170 ;  /* 0x000000aaa5037221 */ /* 0x002fc20000010000 */
[----:B------:R-:W-:Y:S06]  /*8490*/  @!P0 BRA `(.L_x_1205) ;  /* 0x0000000000048947 */ /* 0x000fec0003800000 */
[----:B------:R-:W-:Y:S01]  /*84a0*/  BPT.TRAP 0x1 ;  /* 0x000000040000795c */ /* 0x000fe20000300000 */
.L_x_1205:
        /* <DEDUP_REMOVED lines=146> */
[----:B------:R-:W-:Y:S01]  /*8dd0*/  IMAD.MOV.U32 R8, RZ, RZ, R5 ;  /* 0x000000ffff087224 */ /* 0x000fe200078e0005 */
[----:B------:R-:W-:Y:S01]  /*8de0*/  F2FP.SATFINITE.E4M3.F32.PACK_AB_MERGE_C R190, R15, R14, R190 ;  /* 0x0000000e0fbe723e */ /* 0x000fe200048070be */
[----:B------:R-:W-:Y:S01]  /*8df0*/  IMAD.MOV.U32 R7, RZ, RZ, R4 ;  /* 0x000000ffff077224 */ /* 0x000fe200078e0004 */
[----:B------:R-:W-:-:S02]  /*8e00*/  F2FP.SATFINITE.E4M3.F32.PACK_AB_MERGE_C R191, R162, R159, R163 ;  /* 0x0000009fa2bf723e */ /* 0x000fc400048070a3 */
[----:B------:R-:W-:Y:S02]  /*8e10*/  F2FP.SATFINITE.E4M3.F32.PACK_AB_MERGE_C R184, R153, R152, R156 ;  /* 0x0000009899b8723e */ /* 0x000fe4000480709c */
[----:B------:R-:W-:Y:S02]  /*8e20*/  F2FP.SATFINITE.E4M3.F32.PACK_AB_MERGE_C R185, R168, R167, R174 ;  /* 0x000000a7a8b9723e */ /* 0x000fe400048070ae */
[----:B------:R-:W-:Y:S02]  /*8e30*/  F2FP.SATFINITE.E4M3.F32.PACK_AB_MERGE_C R186, R161, R160, R9 ;  /* 0x000000a0a1ba723e */ /* 0x000fe40004807009 */
[----:B------:R-:W-:Y:S01]  /*8e40*/  F2FP.SATFINITE.E4M3.F32.PACK_AB_MERGE_C R187, R179, R178, R165 ;  /* 0x000000b2b3bb723e */ /* 0x000fe200048070a5 */
[----:B------:R-:W-:Y:S06]  /*8e50*/  @P2 BRA `(.L_x_1206) ;  /* 0xffffffe400ac2947 */ /* 0x000fec000383ffff */
[----:B------:R-:W-:-:S05]  /*8e60*/  UMOV UR37, UR45 ;  /* 0x0000002d00257c82 */ /* 0x000fca0008000000 */
.L_x_1196:
[----:B------:R-:W-:-:S13]  /*8e70*/  ISETP.GE.AND P2, PT, R6, UR51, PT ;  /* 0x0000003306007c0c */ /* 0x000fda000bf46270 */
[----:B------:R-:W-:Y:S05]  /*8e80*/  @!P2 BRA `(.L_x_1207) ;  /* 0x00000024001ca947 */ /* 0x000fea0003800000 */
[----:B------:R-:W-:Y:S01]  /*8e90*/  IMAD.MOV.U32 R7, RZ, RZ, R5 ;  /* 0x000000ffff077224 */ /* 0x000fe200078e0005 */
[----:B------:R-:W-:Y:S01]  /*8ea0*/  UMOV UR44, UR36 ;  /* 0x00000024002c7c82 */ /* 0x000fe20008000000 */
[----:B------:R-:W-:Y:S01]  /*8eb0*/  IMAD.MOV.U32 R8, RZ, RZ, R4 ;  /* 0x000000ffff087224 */ /* 0x000fe200078e0004 */
[----:B------:R-:W-:Y:S01]  /*8ec0*/  ULDC UR46, c[0x0][0x9e4] ;  /* 0x00027900002e7ab9 */ /* 0x000fe20000000800 */
[----:B------:R-:W-:Y:S01]  /*8ed0*/  ULDC UR50, c[0x0][0x9dc] ;  /* 0x0002770000327ab9 */ /* 0x000fe20000000800 */
[----:B------:R-:W-:-:S05]  /*8ee0*/  ULDC UR58, c[0x0][0x9e0] ;  /* 0x00027800003a7ab9 */ /* 0x000fca0000000800 */
.L_x_1225:
[----:B------:R-:W-:Y:S01]  /*8ef0*/  ISETP.NE.AND P3, PT, RZ, UR47, PT ;  /* 0x0000002fff007c0c */ /* 0x000fe2000bf65270 */
[----:B------:R-:W-:-:S04]  /*8f00*/  UISETP.NE.AND UP1, UPT, UR37, 0x1, UPT ;  /* 0x000000012500788c */ /* 0x000fc8000bf25270 */
[----:B------:R-:W-:-:S04]  /*8f10*/  USEL UR36, URZ, 0x1, UP1 ;  /* 0x000000013f247887 */ /* 0x000fc80008800000 */
[----:B------:R-:W-:-:S04]  /*8f20*/  ULOP3.LUT UR36, UR44, UR36, URZ, 0x3c, !UPT ;  /* 0x000000242c247292 */ /* 0x000fc8000f8e3c3f */
[----:B------:R-:W-:Y:S08]  /*8f30*/  @P3 BRA `(.L_x_1208) ;  /* 0x0000000000383947 */ /* 0x000ff00003800000 */
[----:B------:R-:W-:Y:S05]  /*8f40*/  @!P0 BRA `(.L_x_1209) ;  /* 0x0000000000048947 */ /* 0x000fea0003800000 */
[----:B------:R-:W-:Y:S01]  /*8f50*/  BPT.TRAP 0x1 ;  /* 0x000000040000795c */ /* 0x000fe20000300000 */
.L_x_1209:
        /* <DEDUP_REMOVED lines=9> */
.L_x_1210:
[----:B-1----:R-:W-:Y:S05]  /*8ff0*/  @P2 BRA `(.L_x_1208) ;  /* 0x0000000000082947 */ /* 0x002fea0003800000 */
[----:B------:R-:W1:Y:S02]  /*9000*/  SYNCS.PHASECHK.TRANS64.TRYWAIT P2, [UR6+0x28430], R4 ;  /* 0x02843004ff0075a7 */ /* 0x000e640008040146 */
[----:B-1----:R-:W-:Y:S05]  /*9010*/  @!P2 BRA `(.L_x_1211) ;  /* 0x000000f800c4a947 */ /* 0x002fea0003800000 */
.L_x_1208:
        /* <DEDUP_REMOVED lines=51> */
.L_x_1213:
[----:B------:R-:W-:Y:S01]  /*9350*/  ULEA UR6, UR37, UR41, 0x3 ;  /* 0x0000002925067291 */ /* 0x000fe2000f8e183f */
[----:B------:R-:W-:-:S05]  /*9360*/  IMAD.U32 R4, RZ, RZ, UR44 ;  /* 0x0000002cff047e24 */ /* 0x000fca000f8e00ff */
[----:B------:R-:W-:-:S04]  /*9370*/  SHF.L.U32 R4, R4, 0x1f, RZ ;  /* 0x0000001f04047819 */ /* 0x000fc800000006ff */
[----:B------:R0:W1:Y:S01]  /*9380*/  SYNCS.PHASECHK.TRANS64.TRYWAIT P2, [UR6+0x28450], R4 ;  /* 0x02845004ff0075a7 */ /* 0x0000620008040146 */
[----:B------:R-:W-:Y:S05]  /*9390*/  @!P0 BRA `(.L_x_1214) ;  /* 0x0000000000048947 */ /* 0x000fea0003800000 */
[----:B------:R-:W-:Y:S01]  /*93a0*/  BPT.TRAP 0x1 ;  /* 0x000000040000795c */ /* 0x000fe20000300000 */
.L_x_1214:
[----:B-1----:R-:W-:Y:S05]  /*93b0*/  @P2 BRA `(.L_x_1212) ;  /* 0x0000000000082947 */ /* 0x002fea0003800000 */
[----:B------:R-:W1:Y:S02]  /*93c0*/  SYNCS.PHASECHK.TRANS64.TRYWAIT P2, [UR6+0x28450], R4 ;  /* 0x02845004ff0075a7 */ /* 0x000e640008040146 */
[----:B-1----:R-:W-:Y:S05]  /*93d0*/  @!P2 BRA `(.L_x_1215) ;  /* 0x000000f400eca947 */ /* 0x002fea0003800000 */
.L_x_1212:
[----:B------:R-:W-:Y:S01]  /*93e0*/  UIADD3 UR6, UR41, 0x8000, URZ ;  /* 0x0000800029067890 */ /* 0x000fe2000fffe03f */
[----:B------:R-:W-:Y:S01]  /*93f0*/  WARPGROUP.ARRIVE ;  /* 0x00000000000079c5 */ /* 0x000fe20000000000 */
[----:B------:R-:W-:-:S05]  /*9400*/  UMOV UR7, 0x80000020 ;  /* 0x8000002000077882 */ /* 0x000fca0000000000 */
[----:B------:R-:W2:Y:S01]  /*9410*/  S2R R9, SR_TID.X ;  /* 0x0000000000097919 */ /* 0x000ea20000002100 */
[----:B------:R-:W-:Y:S01]  /*9420*/  USHF.R.U32.HI UR6, URZ, 0x4, UR6 ;  /* 0x000000043f067899 */ /* 0x000fe20008011606 */
[----:B------:R-:W-:Y:S01]  /*9430*/  PLOP3.LUT P2, PT, PT, PT, UP0, 0x80, 0x0 ;  /* 0x000000000000781c */ /* 0x000fe20003f4f008 */
[----:B------:R-:W-:Y:S02]  /*9440*/  VIADD R10, R16, UR42 ;  /* 0x0000002a100a7c36 */ /* 0x000fe40008000000 */
[----:B------:R-:W-:Y:S01]  /*9450*/  ULOP3.LUT UR6, UR6, 0x3fff, URZ, 0xc0, !UPT ;  /* 0x00003fff06067892 */ /* 0x000fe2000f8ec03f */
[----:B01----:R-:W-:Y:S02]  /*9460*/  IMAD.U32 R4, RZ, RZ, UR45 ;  /* 0x0000002dff047e24 */ /* 0x003fe4000f8e00ff */
[----:B------:R-:W-:Y:S01]  /*9470*/  IMAD.U32 R11, RZ, RZ, UR38 ;  /* 0x00000026ff0b7e24 */ /* 0x000fe2000f8e00ff */
[----:B------:R-:W-:Y:S02]  /*9480*/  ULOP3.LUT UR6, UR6, 0x10000, URZ, 0xfc, !UPT ;  /* 0x0001000006067892 */ /* 0x000fe4000f8efc3f */
[----:B------:R-:W-:-:S02]  /*9490*/  @!P1 LEA R4, R4, UR41, 0x3 ;  /* 0x0000002904049c11 */ /* 0x000fc4000f8e18ff */
[----:B------:R-:W-:-:S03]  /*94a0*/  ULEA UR6, UR37, UR6, 0xa ;  /* 0x0000000625067291 */ /* 0x000fc6000f8e503f */
[----:B------:R-:W-:-:S05]  /*94b0*/  @!P1 VIADD R4, R4, 0x28440 ;  /* 0x0002844004049836 */ /* 0x000fca0000000000 */
[----:B------:R-:W-:Y:S01]  /*94c0*/  @!P1 PRMT R4, RZ, 0x654, R4 ;  /* 0x00000654ff049816 */ /* 0x000fe20000000004 */
        /* <DEDUP_REMOVED lines=10> */
[----:B------:R-:W-:-:S04]  /*9570*/  @UP0 ULDC UR6, c[0x0][0x450] ;  /* 0x0001140000060ab9 */ /* 0x000fc80000000800 */
[----:B------:R-:W-:Y:S01]  /*9580*/  @P2 SHF.R.U32.HI R10, RZ, UR6, R5 ;  /* 0x00000006ff0a2c19 */ /* 0x000fe20008011605 */
[----:B------:R-:W-:Y:S01]  /*9590*/  ULOP3.LUT UR6, URZ, UR50, URZ, 0x33, !UPT ;  /* 0x000000323f067292 */ /* 0x000fe2000f8e333f */
[----:B------:R-:W-:Y:S01]  /*95a0*/  IADD3 R5, -R9, 0xb, RZ ;  /* 0x0000000b09057810 */ /* 0x000fe20007ffe1ff */
[----:B------:R-:W-:Y:S02]  /*95b0*/  IMAD.SHL.U32 R9, R6, 0x40, RZ ;  /* 0x0000004006097824 */ /* 0x000fe400078e00ff */
[----:B------:R-:W0:Y:S01]  /*95c0*/  SHFL.IDX PT, R15, R10, RZ, 0x1c1f ;  /* 0x001c1fff0a0f7589 */ /* 0x000e2200000e0000 */
[----:B------:R-:W-:Y:S02]  /*95d0*/  WARPGROUP.DEPBAR.LE gsb0, 0x0 ;  /* 0x00008000000079c5 */ /* 0x000fe40000010000 */
[----:B------:R1:W-:Y:S06]  /*95e0*/  BAR.ARV R5, 0x100 ;  /* 0x000400050000751d */ /* 0x0003ec0000002000 */
[----:B------:R2:W-:Y:S02]  /*95f0*/  @!P1 SYNCS.ARRIVE.TRANS64.RED.A1T0 RZ, [R4+URZ], RZ ;  /* 0x000000ff04ff99a7 */ /* 0x0005e4000810043f */
[----:B--2---:R-:W-:-:S04]  /*9600*/  IADD3 R4, -R2, 0x1, -R9 ;  /* 0x0000000102047810 */ /* 0x004fc80007ffe909 */
[----:B------:R-:W-:-:S05]  /*9610*/  IADD3 R4, -R11, UR39, R4 ;  /* 0x000000270b047c10 */ /* 0x000fca000fffe104 */
[C---:B------:R-:W-:Y:S02]  /*9620*/  VIADD R11, R4.reuse, UR58 ;  /* 0x0000003a040b7c36 */ /* 0x040fe40008000000 */
[----:B------:R-:W-:Y:S02]  /*9630*/  VIADD R12, R4, UR6 ;  /* 0x00000006040c7c36 */ /* 0x000fe40008000000 */
[--C-:B0-----:R-:W-:Y:S02]  /*9640*/  IMAD.IADD R13, R11, 0x1, R15.reuse ;  /* 0x000000010b0d7824 */ /* 0x101fe400078e020f */
[----:B------:R-:W-:Y:S01]  /*9650*/  IMAD.IADD R14, R12, 0x1, R15 ;  /* 0x000000010c0e7824 */ /* 0x000fe200078e020f */
[----:B-1----:R-:W-:Y:S06]  /*9660*/  @!P5 BRA `(.L_x_1216) ;  /* 0x00000000005cd947 */ /* 0x002fec0003800000 */
        /* <DEDUP_REMOVED lines=13> */
.L_x_1218:
[----:B------:R-:W-:-:S05]  /*9740*/  IMAD.U32 R20, RZ, RZ, UR46 ;  /* 0x0000002eff147e24 */ /* 0x000fca000f8e00ff */
[----:B------:R-:W-:-:S13]  /*9750*/  ISETP.NE.AND P2, PT, R20, 0x1, PT ;  /* 0x000000011400780c */ /* 0x000fda0003f45270 */
[----:B------:R-:W0:Y:S02]  /*9760*/  @P2 LDC.64 R4, c[0x0][0x9e8] ;  /* 0x00027a00ff042b82 */ /* 0x000e240000000a00 */
[----:B0-----:R-:W-:-:S05]  /*9770*/  @P2 IMAD.HI.U32 R4, R15, R4, RZ ;  /* 0x000000040f042227 */ /* 0x001fca00078e00ff */
[----:B------:R-:W-:-:S07]  /*9780*/  @P2 SHF.R.U32.HI R15, RZ, R5, R4 ;  /* 0x00000005ff0f2219 */ /* 0x000fce0000011604 */
.L_x_1219:
[----:B------:R-:W-:Y:S05]  /*9790*/  BSYNC B0 ;  /* 0x0000000000007941 */ /* 0x000fea0003800000 */
.L_x_1217:
[----:B------:R-:W-:-:S04]  /*97a0*/  IMAD R15, R15, R20, -R9 ;  /* 0x000000140f0f7224 */ /* 0x000fc800078e0a09 */
[----:B------:R-:W-:-:S05]  /*97b0*/  IMAD.IADD R15, R15, 0x1, -R2 ;  /* 0x000000010f0f7824 */ /* 0x000fca00078e0a02 */
[----:B------:R-:W-:Y:S02]  /*97c0*/  VIMNMX R14, R14, R15, !PT ;  /* 0x0000000f0e0e7248 */ /* 0x000fe40007fe0100 */
[----:B------:R-:W-:-:S07]  /*97d0*/  VIADDMNMX R13, R15, R20, R13, PT ;  /* 0x000000140f0d7246 */ /* 0x000fce000380010d */
.L_x_1216:
[----:B------:R-:W-:Y:S01]  /*97e0*/  ISETP.GT.AND P2, PT, R6, -0x1, PT ;  /* 0xffffffff0600780c */ /* 0x000fe20003f44270 */
[----:B------:R-:W0:Y:S03]  /*97f0*/  SHFL.IDX PT, R10, R10, 0x1, 0x1c1f ;  /* 0x003c1f000a0a7f89 */ /* 0x000e2600000e0000 */
[C---:B------:R-:W-:Y:S02]  /*9800*/  ISETP.GT.AND P3, PT, R14.reuse, RZ, P2 ;  /* 0x000000ff0e00720c */ /* 0x040fe40001764270 */
[C---:B------:R-:W-:Y:S02]  /*9810*/  ISETP.GT.AND P6, PT, R14.reuse, 0x1, P2 ;  /* 0x000000010e00780c */ /* 0x040fe400017c4270 */
[----:B------:R-:W-:Y:S02]  /*9820*/  ISETP.LT.OR P4, PT, R13, 0x1, P3 ;  /* 0x000000010d00780c */ /* 0x000fe40001f81670 */
[----:B------:R-:W-:-:S02]  /*9830*/  ISETP.GT.AND P3, PT, R14, 0x8, P2 ;  /* 0x000000080e00780c */ /* 0x000fc40001764270 */
[----:B------:R-:W-:Y:S02]  /*9840*/  FSEL R152, R152, -INF , !P4 ;  /* 0xff80000098987808 */ /* 0x000fe40006000000 */
[----:B------:R-:W-:Y:S02]  /*9850*/  ISETP.GT.AND P4, PT, R14, 0x9, P2 ;  /* 0x000000090e00780c */ /* 0x000fe40001784270 */
[C---:B------:R-:W-:Y:S02]  /*9860*/  ISETP.LT.OR P6, PT, R13.reuse, 0x2, P6 ;  /* 0x000000020d00780c */ /* 0x040fe400037c1670 */
[C---:B------:R-:W-:Y:S02]  /*9870*/  ISETP.LT.OR P3, PT, R13.reuse, 0x9, P3 ;  /* 0x000000090d00780c */ /* 0x040fe40001f61670 */
[----:B------:R-:W-:Y:S02]  /*9880*/  ISETP.LT.OR P4, PT, R13, 0xa, P4 ;  /* 0x0000000a0d00780c */ /* 0x000fe40002781670 */
[----:B------:R-:W-:-:S02]  /*9890*/  FSEL R153, R153, -INF , !P6 ;  /* 0xff80000099997808 */ /* 0x000fc40007000000 */
[----:B------:R-:W-:Y:S01]  /*98a0*/  FSEL R156, R156, -INF , !P3 ;  /* 0xff8000009c9c7808 */ /* 0x000fe20005800000 */
[--C-:B0-----:R-:W-:Y:S01]  /*98b0*/  IMAD.IADD R11, R11, 0x1, R10.reuse ;  /* 0x000000010b0b7824 */ /* 0x101fe200078e020a */
[----:B------:R-:W-:Y:S01]  /*98c0*/  FSEL R157, R157, -INF , !P4 ;  /* 0xff8000009d9d7808 */ /* 0x000fe20006000000 */
[----:B------:R-:W-:Y:S01]  /*98d0*/  IMAD.IADD R12, R12, 0x1, R10 ;  /* 0x000000010c0c7824 */ /* 0x000fe200078e020a */
[C---:B------:R-:W-:Y:S02]  /*98e0*/  ISETP.GT.AND P6, PT, R14.reuse, 0x10, P2 ;  /* 0x000000100e00780c */ /* 0x040fe400017c4270 */
[C---:B------:R-:W-:Y:S02]  /*98f0*/  ISETP.GT.AND P3, PT, R14.reuse, 0x11, P2 ;  /* 0x000000110e00780c */ /* 0x040fe40001764270 */
[----:B------:R-:W-:Y:S02]  /*9900*/  ISETP.GT.AND P4, PT, R14, 0x18, P2 ;  /* 0x000000180e00780c */ /* 0x000fe40001784270 */
[----:B------:R-:W-:-:S02]  /*9910*/  ISETP.LT.OR P6, PT, R13, 0x11, P6 ;  /* 0x000000110d00780c */ /* 0x000fc400037c1670 */
[C---:B------:R-:W-:Y:S02]  /*9920*/  ISETP.LT.OR P3, PT, R13.reuse, 0x12, P3 ;  /* 0x000000120d00780c */ /* 0x040fe40001f61670 */
[----:B------:R-:W-:Y:S02]  /*9930*/  ISETP.LT.OR P4, PT, R13, 0x19, P4 ;  /* 0x000000190d00780c */ /* 0x000fe40002781670 */
[----:B------:R-:W-:Y:S02]  /*9940*/  FSEL R160, R160, -INF , !P6 ;  /* 0xff800000a0a07808 */ /* 0x000fe40007000000 */
[----:B------:R-:W-:Y:S02]  /*9950*/  FSEL R161, R161, -INF , !P3 ;  /* 0xff800000a1a17808 */ /* 0x000fe40005800000 */
[----:B------:R-:W-:Y:S02]  /*9960*/  FSEL R164, R164, -INF , !P4 ;  /* 0xff800000a4a47808 */ /* 0x000fe40006000000 */
[----:B------:R-:W-:-:S02]  /*9970*/  ISETP.GT.AND P6, PT, R14, 0x19, P2 ;  /* 0x000000190e00780c */ /* 0x000fc400017c4270 */
[C---:B------:R-:W-:Y:S02]  /*9980*/  ISETP.GT.AND P3, PT, R14.reuse, 0x20, P2 ;  /* 0x000000200e00780c */ /* 0x040fe40001764270 */
[----:B------:R-:W-:Y:S02]  /*9990*/  ISETP.GT.AND P4, PT, R14, 0x21, P2 ;  /* 0x000000210e00780c */ /* 0x000fe40001784270 */
[C---:B------:R-:W-:Y:S02]  /*99a0*/  ISETP.LT.OR P6, PT, R13.reuse, 0x1a, P6 ;  /* 0x0000001a0d00780c */ /* 0x040fe400037c1670 */
[C---:B------:R-:W-:Y:S02]  /*99b0*/  ISETP.LT.OR P3, PT, R13.reuse, 0x21, P3 ;  /* 0x000000210d00780c */ /* 0x040fe40001f61670 */
[----:B------:R-:W-:Y:S02]  /*99c0*/  ISETP.LT.OR P4, PT, R13, 0x22, P4 ;  /* 0x000000220d00780c */ /* 0x000fe40002781670 */
[----:B------:R-:W-:-:S02]  /*99d0*/  FSEL R165, R165, -INF , !P6 ;  /* 0xff800000a5a57808 */ /* 0x000fc40007000000 */
[----:B------:R-:W-:Y:S02]  /*99e0*/  FSEL R168, R168, -INF , !P3 ;  /* 0xff800000a8a87808 */ /* 0x000fe40005800000 */
[----:B------:R-:W-:Y:S02]  /*99f0*/  FSEL R169, R169, -INF , !P4 ;  /* 0xff800000a9a97808 */ /* 0x000fe40006000000 */
        /* <DEDUP_REMOVED lines=17> */
[----:B------:R-:W-:Y:S01]  /*9b10*/  FSEL R181, R181, -INF , !P4 ;  /* 0xff800000b5b57808 */ /* 0x000fe20006000000 */
[----:B------:R-:W-:Y:S06]  /*9b20*/  @!P5 BRA `(.L_x_1220) ;  /* 0x00000000005cd947 */ /* 0x000fec0003800000 */
        /* <DEDUP_REMOVED lines=13> */
.L_x_1222:
[----:B------:R-:W-:-:S05]  /*9c00*/  IMAD.U32 R13, RZ, RZ, UR46 ;  /* 0x0000002eff0d7e24 */ /* 0x000fca000f8e00ff */
[----:B------:R-:W-:-:S13]  /*9c10*/  ISETP.NE.AND P3, PT, R13, 0x1, PT ;  /* 0x000000010d00780c */ /* 0x000fda0003f65270 */
[----:B------:R-:W0:Y:S02]  /*9c20*/  @P3 LDC.64 R4, c[0x0][0x9e8] ;  /* 0x00027a00ff043b82 */ /* 0x000e240000000a00 */
[----:B0-----:R-:W-:-:S05]  /*9c30*/  @P3 IMAD.HI.U32 R4, R10, R4, RZ ;  /* 0x000000040a043227 */ /* 0x001fca00078e00ff */
[----:B------:R-:W-:-:S07]  /*9c40*/  @P3 SHF.R.U32.HI R10, RZ, R5, R4 ;  /* 0x00000005ff0a3219 */ /* 0x000fce0000011604 */
.L_x_1223:
[----:B------:R-:W-:Y:S05]  /*9c50*/  BSYNC B0 ;  /* 0x0000000000007941 */ /* 0x000fea0003800000 */
.L_x_1221:
[----:B------:R-:W-:-:S04]  /*9c60*/  IMAD R9, R10, R13, -R9 ;  /* 0x0000000d0a097224 */ /* 0x000fc800078e0a09 */
[----:B------:R-:W-:-:S05]  /*9c70*/  IMAD.IADD R4, R9, 0x1, -R2 ;  /* 0x0000000109047824 */ /* 0x000fca00078e0a02 */
[----:B------:R-:W-:Y:S02]  /*9c80*/  VIADDMNMX R11, R4, R13, R11, PT ;  /* 0x0000000d040b7246 */ /* 0x000fe4000380010b */
[----:B------:R-:W-:-:S07]  /*9c90*/  VIMNMX R12, R12, R4, !PT ;  /* 0x000000040c0c7248 */ /* 0x000fce0007fe0100 */
.L_x_1220:
        /* <DEDUP_REMOVED lines=32> */
[----:B------:R-:W-:Y:S01]  /*9ea0*/  ISETP.GT.AND P3, PT, R12, 0x28, P2 ;  /* 0x000000280c00780c */ /* 0x000fe20001764270 */
[----:B------:R-:W0:Y:S01]  /*9eb0*/  SHFL.BFLY PT, R4, R5, 0x2, 0x1f ;  /* 0x0c401f0005047f89 */ /* 0x000e2200000e0000 */
[C---:B------:R-:W-:Y:S02]  /*9ec0*/  ISETP.LT.OR P4, PT, R11.reuse, 0xa, P4 ;  /* 0x0000000a0b00780c */ /* 0x040fe40002781670 */
[----:B------:R-:W-:Y:S02]  /*9ed0*/  ISETP.LT.OR P3, PT, R11, 0x29, P3 ;  /* 0x000000290b00780c */ /* 0x000fe40001f61670 */
[----:B------:R-:W-:-:S02]  /*9ee0*/  FSEL R159, R159, -INF , !P4 ;  /* 0xff8000009f9f7808 */ /* 0x000fc40006000000 */
[----:B------:R-:W-:Y:S02]  /*9ef0*/  ISETP.GT.AND P4, PT, R12, 0x11, P2 ;  /* 0x000000110c00780c */ /* 0x000fe40001784270 */
[----:B------:R-:W-:Y:S02]  /*9f00*/  FSEL R174, R174, -INF , !P3 ;  /* 0xff800000aeae7808 */ /* 0x000fe40005800000 */
[----:B------:R-:W-:Y:S02]  /*9f10*/  ISETP.GT.AND P3, PT, R12, RZ, P2 ;  /* 0x000000ff0c00720c */ /* 0x000fe40001764270 */
[C---:B------:R-:W-:Y:S02]  /*9f20*/  ISETP.LT.OR P4, PT, R11.reuse, 0x12, P4 ;  /* 0x000000120b00780c */ /* 0x040fe40002781670 */
[----:B------:R-:W-:Y:S02]  /*9f30*/  ISETP.LT.OR P3, PT, R11, 0x1, P3 ;  /* 0x000000010b00780c */ /* 0x000fe40001f61670 */
[----:B------:R-:W-:-:S02]  /*9f40*/  FSEL R163, R163, -INF , !P4 ;  /* 0xff800000a3a37808 */ /* 0x000fc40006000000 */
[----:B------:R-:W-:Y:S02]  /*9f50*/  ISETP.GT.AND P4, PT, R12, 0x19, P2 ;  /* 0x000000190c00780c */ /* 0x000fe40001784270 */
[----:B------:R-:W-:Y:S02]  /*9f60*/  FSEL R154, R154, -INF , !P3 ;  /* 0xff8000009a9a7808 */ /* 0x000fe40005800000 */
[----:B------:R-:W-:Y:S02]  /*9f70*/  ISETP.LT.OR P4, PT, R11, 0x1a, P4 ;  /* 0x0000001a0b00780c */ /* 0x000fe40002781670 */
[----:B0-----:R-:W-:Y:S01]  /*9f80*/  FMNMX.FTZ R9, R5, R4, !PT ;  /* 0x0000000405097209 */ /* 0x001fe20007810000 */
[----:B------:R-:W-:Y:S01]  /*9f90*/  IMAD.U32 R5, RZ, RZ, UR40 ;  /* 0x00000028ff057e24 */ /* 0x000fe2000f8e00ff */
[----:B------:R-:W-:Y:S02]  /*9fa0*/  FMNMX.FTZ R10, R154, R7, !PT ;  /* 0x000000079a0a7209 */ /* 0x000fe40007810000 */
[----:B------:R-:W-:Y:S01]  /*9fb0*/  FSEL R167, R167, -INF , !P4 ;  /* 0xff800000a7a77808 */ /* 0x000fe20006000000 */
[----:B------:R-:W0:Y:S01]  /*9fc0*/  SHFL.BFLY PT, R4, R9, 0x1, 0x1f ;  /* 0x0c201f0009047f89 */ /* 0x000e2200000e0000 */
[----:B------:R-:W-:-:S02]  /*9fd0*/  ISETP.GT.AND P4, PT, R12, 0x21, P2 ;  /* 0x000000210c00780c */ /* 0x000fc40001784270 */
[C---:B------:R-:W-:Y:S02]  /*9fe0*/  ISETP.GT.AND P3, PT, R12.reuse, 0x31, P2 ;  /* 0x000000310c00780c */ /* 0x040fe40001764270 */
[C---:B------:R-:W-:Y:S02]  /*9ff0*/  ISETP.LT.OR P4, PT, R11.reuse, 0x22, P4 ;  /* 0x000000220b00780c */ /* 0x040fe40002781670 */
[----:B------:R-:W-:Y:S02]  /*a000*/  ISETP.LT.OR P3, PT, R11, 0x32, P3 ;  /* 0x000000320b00780c */ /* 0x000fe40001f61670 */
[----:B------:R-:W-:Y:S02]  /*a010*/  FSEL R171, R171, -INF , !P4 ;  /* 0xff800000abab7808 */ /* 0x000fe40006000000 */
[----:B------:R-:W-:Y:S02]  /*a020*/  ISETP.GT.AND P4, PT, R12, 0x29, P2 ;  /* 0x000000290c00780c */ /* 0x000fe40001784270 */
[----:B------:R-:W-:-:S02]  /*a030*/  FSEL R179, R179, -INF , !P3 ;  /* 0xff800000b3b37808 */ /* 0x000fc40005800000 */
[----:B------:R-:W-:-:S04]  /*a040*/  ISETP.LT.OR P4, PT, R11, 0x2a, P4 ;  /* 0x0000002a0b00780c */ /* 0x000fc80002781670 */
[----:B------:R-:W-:Y:S02]  /*a050*/  FSEL R175, R175, -INF , !P4 ;  /* 0xff800000afaf7808 */ /* 0x000fe40006000000 */
[----:B------:R-:W-:Y:S02]  /*a060*/  ISETP.GT.AND P4, PT, R12, 0x30, P2 ;  /* 0x000000300c00780c */ /* 0x000fe40001784270 */
[----:B0-----:R-:W-:Y:S02]  /*a070*/  FMNMX.FTZ R4, R9, R4, !PT ;  /* 0x0000000409047209 */ /* 0x001fe40007810000 */
[----:B------:R-:W-:Y:S02]  /*a080*/  FMNMX.FTZ R9, R155, R10, !PT ;  /* 0x0000000a9b097209 */ /* 0x000fe40007810000 */
[C---:B------:R-:W-:Y:S01]  /*a090*/  FSETP.NEU.FTZ.AND P6, PT, R4.reuse, -INF , PT ;  /* 0xff8000000400780b */ /* 0x040fe20003fdd000 */
[----:B------:R-:W-:-:S01]  /*a0a0*/  FFMA.FTZ R5, R4, R5, -8 ;  /* 0xc100000004057423 */ /* 0x000fc20000010005 */
[----:B------:R-:W-:-:S02]  /*a0b0*/  FMNMX.FTZ R10, R158, R9, !PT ;  /* 0x000000099e0a7209 */ /* 0x000fc40007810000 */
[----:B------:R-:W-:Y:S02]  /*a0c0*/  FSEL R13, R4, RZ, P6 ;  /* 0x000000ff040d7208 */ /* 0x000fe40003000000 */
[----:B------:R-:W-:Y:S02]  /*a0d0*/  FMNMX.FTZ R9, R159, R10, !PT ;  /* 0x0000000a9f097209 */ /* 0x000fe40007810000 */
[----:B------:R-:W-:Y:S01]  /*a0e0*/  FSEL R5, R5, RZ, P6 ;  /* 0x000000ff05057208 */ /* 0x000fe20003000000 */
[----:B------:R-:W-:Y:S01]  /*a0f0*/  FADD.FTZ R8, -R13, R8 ;  /* 0x000000080d087221 */ /* 0x000fe20000010100 */
[----:B------:R-:W-:Y:S02]  /*a100*/  FMNMX.FTZ R10, R162, R9, !PT ;  /* 0x00000009a20a7209 */ /* 0x000fe40007810000 */
        /* <DEDUP_REMOVED lines=8> */
[C---:B------:R-:W-:Y:S01]  /*a190*/  ISETP.LT.OR P4, PT, R11.reuse, 0x31, P4 ;  /* 0x000000310b00780c */ /* 0x040fe20002781670 */
[----:B------:R-:W-:Y:S01]  /*a1a0*/  MUFU.EX2 R9, R152 ;  /* 0x0000009800097308 */ /* 0x000fe20000000800 */
[----:B------:R-:W-:Y:S01]  /*a1b0*/  ISETP.LT.OR P6, PT, R11, 0x39, P6 ;  /* 0x000000390b00780c */ /* 0x000fe200037c1670 */
[--C-:B------:R-:W-:Y:S01]  /*a1c0*/  FFMA.FTZ R21, R165, UR40, -R5.reuse ;  /* 0x00000028a5157c23 */ /* 0x100fe20008010805 */
[----:B------:R-:W-:Y:S01]  /*a1d0*/  ISETP.LT.OR P2, PT, R11, 0x3a, P2 ;  /* 0x0000003a0b00780c */ /* 0x000fe20001741670 */
[--C-:B------:R-:W-:Y:S01]  /*a1e0*/  FFMA.FTZ R172, R172, UR40, -R5.reuse ;  /* 0x00000028acac7c23 */ /* 0x100fe20008010805 */
        /* <DEDUP_REMOVED lines=11> */
[----:B------:R-:W-:Y:S01]  /*a2a0*/  IMAD.U32 R168, RZ, RZ, UR40 ;  /* 0x00000028ffa87e24 */ /* 0x000fe2000f8e00ff */
[----:B------:R-:W-:Y:S01]  /*a2b0*/  FMNMX.FTZ R12, R174, R11, !PT ;  /* 0x0000000bae0c7209 */ /* 0x000fe20007810000 */
[----:B------:R-:W-:Y:S01]  /*a2c0*/  FMUL.FTZ R8, R8, UR40 ;  /* 0x0000002808087c20 */ /* 0x000fe20008410000 */
[----:B------:R0:W-:Y:S02]  /*a2d0*/  MUFU.EX2 R11, R156 ;  /* 0x0000009c000b7308 */ /* 0x0001e40000000800 */
[----:B------:R-:W-:Y:S01]  /*a2e0*/  FMNMX.FTZ R13, R175, R12, !PT ;  /* 0x0000000caf0d7209 */ /* 0x000fe20007810000 */
[----:B------:R-:W-:-:S03]  /*a2f0*/  FFMA.FTZ R12, R157, UR40, -R5 ;  /* 0x000000289d0c7c23 */ /* 0x000fc60008010805 */
[----:B------:R-:W-:Y:S02]  /*a300*/  FMNMX.FTZ R14, R178, R13, !PT ;  /* 0x0000000db20e7209 */ /* 0x000fe40007810000 */
[----:B------:R-:W1:Y:S01]  /*a310*/  MUFU.EX2 R8, R8 ;  /* 0x0000000800087308 */ /* 0x000e620000000800 */
[----:B0-----:R-:W-:-:S01]  /*a320*/  FFMA.FTZ R156, R169, UR40, -R5 ;  /* 0x00000028a99c7c23 */ /* 0x001fc20008010805 */
[----:B------:R-:W-:-:S04]  /*a330*/  FMNMX.FTZ R13, R179, R14, !PT ;  /* 0x0000000eb30d7209 */ /* 0x000fc80007810000 */
[----:B------:R-:W-:Y:S02]  /*a340*/  FMNMX.FTZ R14, R182, R13, !PT ;  /* 0x0000000db60e7209 */ /* 0x000fe40007810000 */
[----:B------:R0:W-:Y:S02]  /*a350*/  MUFU.EX2 R13, R160 ;  /* 0x000000a0000d7308 */ /* 0x0001e40000000800 */
[----:B------:R-:W-:Y:S01]  /*a360*/  FMNMX.FTZ R15, R183, R14, !PT ;  /* 0x0000000eb70f7209 */ /* 0x000fe20007810000 */
[--C-:B------:R-:W-:Y:S01]  /*a370*/  FFMA.FTZ R14, R161, UR40, -R5.reuse ;  /* 0x00000028a10e7c23 */ /* 0x100fe20008010805 */
[----:B------:R-:W-:-:S03]  /*a380*/  FFMA.FTZ R161, R176, UR40, -R5 ;  /* 0x00000028b0a17c23 */ /* 0x000fc60008010805 */
[----:B------:R-:W2:Y:S01]  /*a390*/  SHFL.BFLY PT, R152, R15, 0x2, 0x1f ;  /* 0x0c401f000f987f89 */ /* 0x000ea200000e0000 */
[----:B------:R-:W3:Y:S01]  /*a3a0*/  MUFU.EX2 R10, R10 ;  /* 0x0000000a000a7308 */ /* 0x000ee20000000800 */
[----:B0-----:R-:W-:-:S07]  /*a3b0*/  FFMA.FTZ R160, R173, UR40, -R5 ;  /* 0x00000028ada07c23 */ /* 0x001fce0008010805 */
[----:B------:R-:W0:Y:S08]  /*a3c0*/  MUFU.EX2 R12, R12 ;  /* 0x0000000c000c7308 */ /* 0x000e300000000800 */
[----:B------:R-:W4:Y:S01]  /*a3d0*/  MUFU.EX2 R14, R14 ;  /* 0x0000000e000e7308 */ /* 0x000f220000000800 */
[----:B--2---:R-:W-:-:S07]  /*a3e0*/  FMNMX.FTZ R152, R15, R152, !PT ;  /* 0x000000980f987209 */ /* 0x004fce0007810000 */
[----:B------:R-:W-:Y:S01]  /*a3f0*/  MUFU.EX2 R20, R20 ;  /* 0x0000001400147308 */ /* 0x000fe20000000800 */
[----:B------:R-:W2:Y:S07]  /*a400*/  SHFL.BFLY PT, R157, R152, 0x1, 0x1f ;  /* 0x0c201f00989d7f89 */ /* 0x000eae00000e0000 */
[----:B------:R-:W-:Y:S08]  /*a410*/  MUFU.EX2 R21, R21 ;  /* 0x0000001500157308 */ /* 0x000ff00000000800 */
[----:B------:R-:W-:Y:S08]  /*a420*/  MUFU.EX2 R153, R153 ;  /* 0x0000009900997308 */ /* 0x000ff00000000800 */
[----:B------:R-:W-:Y:S01]  /*a430*/  MUFU.EX2 R156, R156 ;  /* 0x0000009c009c7308 */ /* 0x000fe20000000800 */
[----:B--2---:R-:W-:-:S04]  /*a440*/  FMNMX.FTZ R5, R152, R157, !PT ;  /* 0x0000009d98057209 */ /* 0x004fc80007810000 */
        /* <DEDUP_REMOVED lines=22> */
[----:B------:R-:W1:Y:S01]  /*a5b0*/  MUFU.EX2 R167, R167 ;  /* 0x000000a700a77308 */ /* 0x000e620000000800 */
[----:B------:R-:W-:-:S01]  /*a5c0*/  FFMA.FTZ R175, R175, UR40, -R157 ;  /* 0x00000028afaf7c23 */ /* 0x000fc2000801089d */
[----:B------:R-:W-:Y:S01]  /*a5d0*/  FFMA.FTZ R178, R178, UR40, -R157 ;  /* 0x00000028b2b27c23 */ /* 0x000fe2000801089d */
[----:B------:R-:W-:-:S01]  /*a5e0*/  FADD.FTZ R171, R11, R170 ;  /* 0x000000aa0bab7221 */ /* 0x000fc20000010000 */
[--C-:B------:R-:W-:Y:S01]  /*a5f0*/  FFMA.FTZ R179, R179, UR40, -R157.reuse ;  /* 0x00000028b3b37c23 */ /* 0x100fe2000801089d */
[----:B------:R-:W-:-:S01]  /*a600*/  FFMA.FTZ R182, R182, UR40, -R157 ;  /* 0x00000028b6b67c23 */ /* 0x000fc2000801089d */
[----:B------:R-:W-:Y:S01]  /*a610*/  FFMA.FTZ R157, R183, UR40, -R157 ;  /* 0x00000028b79d7c23 */ /* 0x000fe2000801089d */
[----:B0-----:R-:W-:-:S01]  /*a620*/  FADD.FTZ R170, R12, R171 ;  /* 0x000000ab0caa7221 */ /* 0x001fc20000010000 */
[----:B------:R-:W0:Y:S03]  /*a630*/  MUFU.EX2 R155, R155 ;  /* 0x0000009b009b7308 */ /* 0x000e260000000800 */
[----:B------:R-:W-:-:S04]  /*a640*/  FADD.FTZ R171, R13, R170 ;  /* 0x000000aa0dab7221 */ /* 0x000fc80000010000 */
[----:B----4-:R-:W-:Y:S01]  /*a650*/  FADD.FTZ R171, R14, R171 ;  /* 0x000000ab0eab7221 */ /* 0x010fe20000010000 */
[----:B------:R-:W2:Y:S01]  /*a660*/  MUFU.EX2 R158, R158 ;  /* 0x0000009e009e7308 */ /* 0x000ea20000000800 */
[----:B-1----:R-:W-:-:S07]  /*a670*/  FFMA.FTZ R0, R167, R3, R154 ;  /* 0x00000003a7007223 */ /* 0x002fce000001009a */
        /* <DEDUP_REMOVED lines=9> */
[----:B--2---:R-:W-:-:S01]  /*a710*/  FADD.FTZ R3, R163, R0 ;  /* 0x00000000a3037221 */ /* 0x004fc20000010000 */
[----:B------:R-:W-:-:S04]  /*a720*/  FADD.FTZ R0, R20, R171 ;  /* 0x000000ab14007221 */ /* 0x000fc80000010000 */
[----:B------:R-:W-:Y:S02]  /*a730*/  FADD.FTZ R0, R21, R0 ;  /* 0x0000000015007221 */ /* 0x000fe40000010000 */
[----:B------:R-:W2:Y:S01]  /*a740*/  MUFU.EX2 R168, R168 ;  /* 0x000000a800a87308 */ /* 0x000ea20000000800 */
[----:B-1----:R-:W-:-:S01]  /*a750*/  FADD.FTZ R170, R166, R3 ;  /* 0x00000003a6aa7221 */ /* 0x002fc20000010000 */
[----:B------:R-:W-:-:S06]  /*a760*/  FADD.FTZ R171, R153, R0 ;  /* 0x0000000099ab7221 */ /* 0x000fcc0000010000 */
[----:B------:R-:W1:Y:S01]  /*a770*/  MUFU.EX2 R169, R169 ;  /* 0x000000a900a97308 */ /* 0x000e620000000800 */
[----:B0-----:R-:W-:-:S01]  /*a780*/  FADD.FTZ R3, R7, R170 ;  /* 0x000000aa07037221 */ /* 0x001fc20000010000 */
[----:B------:R-:W-:-:S04]  /*a790*/  FADD.FTZ R170, R156, R171 ;  /* 0x000000ab9caa7221 */ /* 0x000fc80000010000 */
[----:B------:R-:W-:Y:S02]  /*a7a0*/  FADD.FTZ R171, R15, R170 ;  /* 0x000000aa0fab7221 */ /* 0x000fe40000010000 */
[----:B------:R-:W0:Y:S01]  /*a7b0*/  MUFU.EX2 R174, R174 ;  /* 0x000000ae00ae7308 */ /* 0x000e220000000800 */
[----:B--2---:R-:W-:-:S01]  /*a7c0*/  FADD.FTZ R0, R168, R3 ;  /* 0x00000003a8007221 */ /* 0x004fc20000010000 */
[----:B------:R-:W-:-:S06]  /*a7d0*/  FADD.FTZ R170, R160, R171 ;  /* 0x000000aba0aa7221 */ /* 0x000fcc0000010000 */
        /* <DEDUP_REMOVED lines=18> */
[----:B-1----:R-:W-:-:S03]  /*a900*/  FADD.FTZ R0, R152, R171 ;  /* 0x000000ab98007221 */ /* 0x002fc60000010000 */
[----:B0-----:R-:W-:Y:S01]  /*a910*/  FADD.FTZ R3, R157, R170 ;  /* 0x000000aa9d037221 */ /* 0x001fe20000010000 */
[----:B------:R-:W-:Y:S06]  /*a920*/  @!P0 BRA `(.L_x_1224) ;  /* 0x0000000000048947 */ /* 0x000fec0003800000 */
[----:B------:R-:W-:Y:S01]  /*a930*/  BPT.TRAP 0x1 ;  /* 0x000000040000795c */ /* 0x000fe20000300000 */
.L_x_1224:
        /* <DEDUP_REMOVED lines=156> */
.L_x_1207:
[----:B------:R-:W-:Y:S06]  /*b300*/  BAR.ARV 0x8, 0x180 ;  /* 0x0206000000007b1d */ /* 0x000fec0000002000 */
[----:B------:R-:W-:Y:S05]  /*b310*/  @!P0 BRA `(.L_x_1226) ;  /* 0x0000000000048947 */ /* 0x000fea0003800000 */
[----:B------:R-:W-:Y:S01]  /*b320*/  BPT.TRAP 0x1 ;  /* 0x000000040000795c */ /* 0x000fe20000300000 */
.L_x_1226:
[----:B------:R-:W-:Y:S01]  /*b330*/  ULEA UR14, UR37, UR41, 0x3 ;  /* 0x00000029250e7291 */ /* 0x000fe2000f8e183f */
[----:B------:R-:W-:-:S05]  /*b340*/  IMAD.U32 R6, RZ, RZ, UR36 ;  /* 0x00000024ff067e24 */ /* 0x000fca000f8e00ff */
[----:B------:R-:W-:-:S04]  /*b350*/  SHF.L.U32 R6, R6, 0x1f, RZ ;  /* 0x0000001f06067819 */ /* 0x000fc800000006ff */
[----:B------:R0:W1:Y:S01]  /*b360*/  SYNCS.PHASECHK.TRANS64.TRYWAIT P1, [UR14+0x28450], R6 ;  /* 0x02845006ff0075a7 */ /* 0x000062000802014e */
[----:B------:R-:W-:Y:S05]  /*b370*/  @!P0 BRA `(.L_x_1227) ;  /* 0x0000000000048947 */ /* 0x000fea0003800000 */
[----:B------:R-:W-:Y:S01]  /*b380*/  BPT.TRAP 0x1 ;  /* 0x000000040000795c */ /* 0x000fe20000300000 */
.L_x_1227:
[----:B-1----:R-:W-:Y:S05]  /*b390*/  @P1 BRA `(.L_x_1228) ;  /* 0x0000000000081947 */ /* 0x002fea0003800000 */
[----:B------:R-:W1:Y:S02]  /*b3a0*/  SYNCS.PHASECHK.TRANS64.TRYWAIT P1, [UR14+0x28450], R6 ;  /* 0x02845006ff0075a7 */ /* 0x000e64000802014e */
[----:B-1----:R-:W-:Y:S05]  /*b3b0*/  @!P1 BRA `(.L_x_1229) ;  /* 0x000000d8000c9947 */ /* 0x002fea0003800000 */
.L_x_1228:
[----:B------:R-:W-:Y:S01]  /*b3c0*/  ULDC.64 UR4, c[0x0][0x9a0] ;  /* 0x0002680000047ab9 */ /* 0x000fe20000000a00 */
[----:B------:R-:W-:Y:S01]  /*b3d0*/  UIADD3 UR41, UR41, 0x8000, URZ ;  /* 0x0000800029297890 */ /* 0x000fe2000fffe03f */
[----:B------:R-:W-:Y:S01]  /*b3e0*/  WARPGROUP.ARRIVE ;  /* 0x00000000000079c5 */ /* 0x000fe20000000000 */
[----:B------:R-:W-:Y:S01]  /*b3f0*/  UISETP.NE.U32.AND UP0, UPT, UR4, URZ, UPT ;  /* 0x0000003f0400728c */ /* 0x000fe2000bf05070 */
[----:B------:R-:W-:Y:S01]  /*b400*/  IMAD.MOV.U32 R8, RZ, RZ, 0x3f800000 ;  /* 0x3f800000ff087424 */ /* 0x000fe200078e00ff */
[----:B------:R-:W-:Y:S02]  /*b410*/  USHF.R.U32.HI UR41, URZ, 0x4, UR41 ;  /* 0x000000043f297899 */ /* 0x000fe40008011629 */
[----:B------:R-:W-:Y:S02]  /*b420*/  UISETP.NE.AND.EX UP0, UPT, UR5, URZ, UPT, UP0 ;  /* 0x0000003f0500728c */ /* 0x000fe4000bf05300 */
[----:B------:R-:W-:-:S04]  /*b430*/  ULOP3.LUT UR41, UR41, 0x3fff, URZ, 0xc0, !UPT ;  /* 0x00003fff29297892 */ /* 0x000fc8000f8ec03f */
[----:B------:R-:W-:-:S05]  /*b440*/  PLOP3.LUT P1, PT, PT, PT, UP0, 0x80, 0x0 ;  /* 0x000000000000781c */ /* 0x000fca0003f2f008 */
[----:B------:R-:W-:Y:S01]  /*b450*/  @UP0 USHF.R.S32.HI UR8, URZ, 0x1f, UR52 ;  /* 0x0000001f3f080899 */ /* 0x000fe20008011434 */
[----:B------:R-:W-:Y:S01]  /*b460*/  @UP0 ULDC.64 UR10, c[0x0][0x9c8] ;  /* 0x00027200000a0ab9 */ /* 0x000fe20000000a00 */
[----:B------:R-:W-:Y:S02]  /*b470*/  @UP0 ULDC.64 UR12, c[0x0][0x9d0] ;  /* 0x00027400000c0ab9 */ /* 0x000fe40000000a00 */
[----:B------:R-:W-:Y:S02]  /*b480*/  @UP0 UIMAD UR8, UR8, UR10, URZ ;  /* 0x0000000a080802a4 */ /* 0x000fe4000f8e023f */
[----:B------:R-:W-:Y:S02]  /*b490*/  @UP0 UIMAD.WIDE.U32 UR6, UR52, UR10, URZ ;  /* 0x0000000a340602a5 */ /* 0x000fe4000f8e003f */
[----:B------:R-:W-:Y:S02]  /*b4a0*/  @UP0 UIMAD UR8, UR52, UR11, UR8 ;  /* 0x0000000b340802a4 */ /* 0x000fe4000f8e0208 */
[----:B------:R-:W-:-:S02]  /*b4b0*/  ULOP3.LUT UR10, UR41, 0x10000, URZ, 0xfc, !UPT ;  /* 0x00010000290a7892 */ /* 0x000fc4000f8efc3f */
[----:B------:R-:W-:Y:S02]  /*b4c0*/  @UP0 UIADD3 UR7, UR7, UR8, URZ ;  /* 0x0000000807070290 */ /* 0x000fe4000fffe03f */
[----:B------:R-:W-:Y:S02]  /*b4d0*/  ULEA UR10, UR37, UR10, 0xa ;  /* 0x0000000a250a7291 */ /* 0x000fe4000f8e503f */
[----:B------:R-:W-:-:S03]  /*b4e0*/  @UP0 UIMAD.WIDE.U32 UR8, UR53, UR12, UR6 ;  /* 0x0000000c350802a5 */ /* 0x000fc6000f8e0006 */
[----:B------:R-:W-:Y:S01]  /*b4f0*/  UMOV UR7, 0x80000020 ;  /* 0x8000002000077882 */ /* 0x000fe20000000000 */
[----:B------:R-:W-:Y:S01]  /*b500*/  @UP0 UIMAD UR9, UR53, UR13, UR9 ;  /* 0x0000000d350902a4 */ /* 0x000fe2000f8e0209 */
[----:B------:R-:W-:Y:S01]  /*b510*/  UMOV UR6, UR10 ;  /* 0x0000000a00067c82 */ /* 0x000fe20008000000 */
[----:B------:R-:W-:-:S09]  /*b520*/  @UP0 ULEA UR4, UP1, UR8, UR4, 0x2 ;  /* 0x0000000408040291 */ /* 0x000fd2000f82103f */
[----:B------:R-:W-:Y:S01]  /*b530*/  QGMMA.64x256x32.F32.E4M3.E4M3 R24, R188, gdesc[UR4], R24, gsb0 ;  /* 0x03e00004bc187df3 */ /* 0x000fe20008000818 */
[----:B------:R-:W-:Y:S01]  /*b540*/  @UP0 ULEA.HI.X UR5, UR8, UR5, UR9, 0x2, UP1 ;  /* 0x0000000508050291 */ /* 0x000fe200088f1409 */
[----:B01----:R-:W-:-:S05]  /*b550*/  IMAD.U32 R6, RZ, RZ, UR4 ;  /* 0x00000004ff067e24 */ /* 0x003fca000f8e00ff */
[----:B------:R-:W-:-:S05]  /*b560*/  IMAD.U32 R7, RZ, RZ, UR5 ;  /* 0x00000005ff077e24 */ /* 0x000fca000f8e00ff */
[----:B------:R0:W2:Y:S01]  /*b570*/  @P1 LDG.E R8, desc[UR48][R6.64] ;  /* 0x0000003006081981 */ /* 0x0000a2000c1e1900 */
[----:B------:R-:W-:Y:S01]  /*b580*/  UIADD3 UR10, UR10, 0x2, URZ ;  /* 0x000000020a0a7890 */ /* 0x000fe2000fffe03f */
[----:B------:R-:W-:Y:S02]  /*b590*/  UMOV UR11, 0x80000020 ;  /* 0x80000020000b7882 */ /* 0x000fe40000000000 */
[----:B------:R-:W1:Y:S04]  /*b5a0*/  SHFL.BFLY PT, R9, R0, 0x2, 0x1f ;  /* 0x0c401f0000097f89 */ /* 0x000e6800000e0000 */
[----:B------:R-:W3:Y:S01]  /*b5b0*/  SHFL.BFLY PT, R12, R3, 0x2, 0x1f ;  /* 0x0c401f00030c7f89 */ /* 0x000ee200000e0000 */
[----:B-1----:R-:W-:-:S01]  /*b5c0*/  FADD.FTZ R9, R9, R0 ;  /* 0x0000000009097221 */ /* 0x002fc20000010000 */
        /* <DEDUP_REMOVED lines=17> */
[----:B------:R-:W-:-:S02]  /*b6e0*/  WARPGROUP.DEPBAR.LE gsb0, 0x0 ;  /* 0x00008000000079c5 */ /* 0x000fc40000010000 */
[----:B------:R-:W-:-:S06]  /*b6f0*/  WARPGROUP.ARRIVE ;  /* 0x00000000000079c5 */ /* 0x000fcc0000000000 */
[----:B------:R-:W-:Y:S01]  /*b700*/  QGMMA.64x256x32.F32.E4M3.E4M3 R24, R184, gdesc[UR8], R24, gsb0 ;  /* 0x03e00008b8187df3 */ /* 0x000fe20008000818 */
[----:B------:R-:W-:Y:S02]  /*b710*/  IMAD.U32 R9, RZ, RZ, UR40 ;  /* 0x00000028ff097e24 */ /* 0x000fe4000f8e00ff */
[----:B------:R-:W-:Y:S02]  /*b720*/  IMAD.U32 R12, RZ, RZ, UR40 ;  /* 0x00000028ff0c7e24 */ /* 0x000fe4000f8e00ff */
[----:B0-----:R-:W-:Y:S01]  /*b730*/  @P2 FMUL.FTZ R6, R6, 0.69314718246459960938 ;  /* 0x3f31721806062820 */ /* 0x001fe20000410000 */
[----:B------:R-:W-:Y:S01]  /*b740*/  @P2 FMUL.FTZ R9, R9, 0.69314718246459960938 ;  /* 0x3f31721809092820 */ /* 0x000fe20000410000 */
[----:B-1----:R-:W-:Y:S01]  /*b750*/  @P3 FMUL.FTZ R10, R10, 0.69314718246459960938 ;  /* 0x3f3172180a0a3820 */ /* 0x002fe20000410000 */
[----:B------:R-:W-:Y:S01]  /*b760*/  @P3 FMUL.FTZ R13, R12, 0.69314718246459960938 ;  /* 0x3f3172180c0d3820 */ /* 0x000fe20000410000 */
[----:B------:R-:W-:Y:S02]  /*b770*/  IMAD.MOV.U32 R0, RZ, RZ, -0x800000 ;  /* 0xff800000ff007424 */ /* 0x000fe400078e00ff */
[----:B------:R-:W-:Y:S01]  /*b780*/  @P2 FFMA.FTZ R0, R9, R4, R6 ;  /* 0x0000000409002223 */ /* 0x000fe20000010006 */
[----:B------:R-:W-:-:S02]  /*b790*/  IMAD.MOV.U32 R3, RZ, RZ, -0x800000 ;  /* 0xff800000ff037424 */ /* 0x000fc400078e00ff */
[----:B------:R-:W-:Y:S01]  /*b7a0*/  @P3 FFMA.FTZ R3, R13, R5, R10 ;  /* 0x000000050d033223 */ /* 0x000fe2000001000a */
[-C--:B--2---:R-:W-:Y:S01]  /*b7b0*/  FMUL.FTZ R5, R7, R8.reuse ;  /* 0x0000000807057220 */ /* 0x084fe20000410000 */
[----:B---3--:R-:W-:Y:S01]  /*b7c0*/  FMUL.FTZ R4, R11, R8 ;  /* 0x000000080b047220 */ /* 0x008fe20000410000 */
[----:B------:R-:W-:Y:S02]  /*b7d0*/  WARPGROUP.DEPBAR.LE gsb0, 0x0 ;  /* 0x00008000000079c5 */ /* 0x000fe40000010000 */
[----:B------:R-:W-:Y:S05]  /*b7e0*/  @!P0 BRA `(.L_x_1230) ;  /* 0x0000000000048947 */ /* 0x000fea0003800000 */
[----:B------:R-:W-:Y:S01]  /*b7f0*/  BPT.TRAP 0x1 ;  /* 0x000000040000795c */ /* 0x000fe20000300000 */
.L_x_1230:
[----:B------:R-:W-:Y:S01]  /*b800*/  UIADD3 UR4, UR14, 0x28460, URZ ;  /* 0x000284600e047890 */ /* 0x000fe2000fffe03f */
[-C--:B------:R-:W-:Y:S01]  /*b810*/  FMUL.FTZ R24, R24, R5.reuse ;  /* 0x0000000518187220 */ /* 0x080fe20000410000 */
[----:B------:R-:W-:Y:S01]  /*b820*/  UIADD3 UR37, UR37, 0x1, URZ ;  /* 0x0000000125257890 */ /* 0x000fe2000fffe03f */
[-C--:B------:R-:W-:Y:S01]  /*b830*/  FMUL.FTZ R29, R29, R5.reuse ;  /* 0x000000051d1d7220 */ /* 0x080fe20000410000 */
[----:B------:R-:W-:Y:S01]  /*b840*/  UPRMT UR4, UR57, 0x654, UR4 ;  /* 0x0000065439047896 */ /* 0x000fe20008000004 */
[-C--:B------:R-:W-:Y:S01]  /*b850*/  FMUL.FTZ R32, R32, R5.reuse ;  /* 0x0000000520207220 */ /* 0x080fe20000410000 */
[----:B------:R-:W-:Y:S01]  /*b860*/  UISETP.NE.AND UP0, UPT, UR37, 0x2, UPT ;  /* 0x000000022500788c */ /* 0x000fe2000bf05270 */
[-C--:B------:R-:W-:Y:S01]  /*b870*/  FMUL.FTZ R37, R37, R5.reuse ;  /* 0x0000000525257220 */ /* 0x080fe20000410000 */
[-C--:B------:R-:W-:Y:S01]  /*b880*/  FMUL.FTZ R40, R40, R5.reuse ;  /* 0x0000000528287220 */ /* 0x080fe20000410000 */
[-C--:B------:R-:W-:Y:S01]  /*b890*/  FMUL.FTZ R45, R45, R5.reuse ;  /* 0x000000052d2d7220 */ /* 0x080fe20000410000 */
[-C--:B------:R-:W-:Y:S01]  /*b8a0*/  FMUL.FTZ R48, R48, R5.reuse ;  /* 0x0000000530307220 */ /* 0x080fe20000410000 */
[-C--:B------:R-:W-:Y:S01]  /*b8b0*/  FMUL.FTZ R53, R53, R5.reuse ;  /* 0x0000000535357220 */ /* 0x080fe20000410000 */
[-C--:B------:R-:W-:Y:S01]  /*b8c0*/  FMUL.FTZ R56, R56, R5.reuse ;  /* 0x0000000538387220 */ /* 0x080fe20000410000 */
[----:B------:R-:W-:Y:S01]  /*b8d0*/  SYNCS.ARRIVE.TRANS64.RED.A1T0 RZ, [UR4], RZ ;  /* 0x000000ffffff79a7 */ /* 0x000fe20008100404 */
        /* <DEDUP_REMOVED lines=120> */
[----:B------:R-:W-:Y:S01]  /*c060*/  FMUL.FTZ R147, R147, R4 ;  /* 0x0000000493937220 */ /* 0x000fe20000410000 */
[----:B------:R-:W-:-:S02]  /*c070*/  UIADD3 UR60, UR60, 0x1, URZ ;  /* 0x000000013c3c7890 */ /* 0x000fc4000fffe03f */
[----:B------:R-:W-:Y:S02]  /*c080*/  USEL UR37, UR37, URZ, UP0 ;  /* 0x0000003f25257287 */ /* 0x000fe40008000000 */
[----:B------:R-:W-:-:S12]  /*c090*/  ULOP3.LUT UR36, UR36, UR4, URZ, 0x3c, !UPT ;  /* 0x0000000424247292 */ /* 0x000fd8000f8e3c3f */
.L_x_1156:
[----:B------:R-:W0:Y:S08]  /*c0a0*/  S2UR UR4, SR_CgaCtaId ;  /* 0x00000000000479c3 */ /* 0x000e300000008800 */
[----:B------:R-:W-:Y:S01]  /*c0b0*/  BAR.SYNC.DEFER_BLOCKING 0x5, 0x180 ;  /* 0x0146000000007b1d */ /* 0x000fe20000010000 */
[----:B------:R-:W-:-:S05]  /*c0c0*/  UISETP.NE.AND UP0, UPT, UR54, URZ, UPT ;  /* 0x0000003f3600728c */ /* 0x000fca000bf05270 */
[----:B------:R-:W-:Y:S01]  /*c0d0*/  UMOV UR7, 0x400 ;  /* 0x0000040000077882 */ /* 0x000fe20000000000 */
[----:B------:R-:W-:Y:S05]  /*c0e0*/  BSSY B0, `(.L_x_1231) ;  /* 0x00005ef000007945 */ /* 0x000fea0003800000 */
[----:B------:R-:W-:Y:S01]  /*c0f0*/  @!UP0 ULDC UR54, c[0x0][0xad4] ;  /* 0x0002b50000368ab9 */ /* 0x000fe20000000800 */
[----:B0-----:R-:W-:-:S09]  /*c100*/  ULEA UR7, UR4, UR7, 0x18 ;  /* 0x0000000704077291 */ /* 0x001fd2000f8ec03f */
[----:B------:R-:W0:Y:S02]  /*c110*/  LDS.128 R4, [UR7+0x284d0] ;  /* 0x0284d007ff047984 */ /* 0x000e240008000c00 */
[----:B0-----:R-:W-:Y:S02]  /*c120*/  R2UR UR5, R5 ;  /* 0x00000000050572ca */ /* 0x001fe400000e0000 */
[----:B------:R-:W-:Y:S02]  /*c130*/  R2UR UR6, R6 ;  /* 0x00000000060672ca */ /* 0x000fe400000e0000 */
[----:B------:R-:W-:Y:S01]  /*c140*/  R2UR UR52, R7 ;  /* 0x00000000073472ca */ /* 0x000fe200000e0000 */
[----:B------:R-:W-:Y:S06]  /*c150*/  BAR.ARV 0x4, 0x180 ;  /* 0x0106000000007b1d */ /* 0x000fec0000002000 */
[----:B------:R-:W-:Y:S08]  /*c160*/  @P0 BRA `(.L_x_1232) ;  /* 0x0000004c00d00947 */ /* 0x000ff00003800000 */
[----:B------:R-:W0:Y:S01]  /*c170*/  S2R R9, SR_TID.X ;  /* 0x0000000000097919 */ /* 0x000e220000002100 */
[----:B------:R-:W-:Y:S01]  /*c180*/  ULDC.64 UR8, c[0x4][0x38] ;  /* 0x01000e0000087ab9 */ /* 0x000fe20000000a00 */
[----:B------:R-:W1:Y:S01]  /*c190*/  S2UR UR4, SR_SWINHI ;  /* 0x00000000000479c3 */ /* 0x000e620000002f00 */
[----:B------:R-:W-:Y:S01]  /*c1a0*/  ULDC.64 UR14, c[0x0][0xc00] ;  /* 0x00030000000e7ab9 */ /* 0x000fe20000000a00 */
[----:B------:R-:W-:Y:S01]  /*c1b0*/  ULDC.64 UR10, c[0x0][0xc00] ;  /* 0x00030000000a7ab9 */ /* 0x000fe20000000a00 */
[----:B------:R-:W-:-:S05]  /*c1c0*/  ULDC.64 UR12, c[0x0][0xc08] ;  /* 0x00030200000c7ab9 */ /* 0x000fca0000000a00 */
[----:B------:R-:W-:Y:S01]  /*c1d0*/  BAR.SYNC.DEFER_BLOCKING 0x1, 0x100 ;  /* 0x0044000000007b1d */ /* 0x000fe20000010000 */
[----:B------:R-:W-:-:S05]  /*c1e0*/  UISETP.GT.AND UP1, UPT, UR54, 0x1, UPT ;  /* 0x000000013600788c */ /* 0x000fca000bf24270 */
[----:B------:R-:W-:Y:S01]  /*c1f0*/  ULDC UR20, c[0x0][0xbe8] ;  /* 0x0002fa0000147ab9 */ /* 0x000fe20000000800 */
[----:B0-----:R-:W-:-:S05]  /*c200*/  IMAD.SHL.U32 R4, R9, 0x4, RZ ;  /* 0x0000000409047824 */ /* 0x001fca00078e00ff */
[----:B------:R-:W-:-:S04]  /*c210*/  LOP3.LUT R4, R4, 0xc, RZ, 0xc0, !PT ;  /* 0x0000000c04047812 */ /* 0x000fc800078ec0ff */
[----:B------:R-:W-:-:S05]  /*c220*/  IADD3 R4, P0, R4, UR8, RZ ;  /* 0x0000000804047c10 */ /* 0x000fca000ff1e0ff */
[----:B------:R-:W-:-:S05]  /*c230*/  IMAD.X R5, RZ, RZ, UR9, P0 ;  /* 0x00000009ff057e24 */ /* 0x000fca00080e06ff */
[----:B------:R0:W2:Y:S01]  /*c240*/  LDG.E.CONSTANT R7, desc[UR48][R4.64] ;  /* 0x0000003004077981 */ /* 0x0000a2000c1e9900 */
[----:B------:R-:W-:-:S03]  /*c250*/  LOP3.LUT P0, R6, R9, 0x3, RZ, 0xc0, !PT ;  /* 0x0000000309067812 */ /* 0x000fc6000780c0ff */
[----:B------:R-:W3:Y:S01]  /*c260*/  LDL R4, [R1+0x28] ;  /* 0x0000280001047983 */ /* 0x000ee20000100800 */
[----:B------:R-:W-:Y:S01]  /*c270*/  ISETP.EQ.OR P0, PT, R6, 0x3, !P0 ;  /* 0x000000030600780c */ /* 0x000fe20004702670 */
[----:B------:R-:W-:Y:S01]  /*c280*/  UMOV UR8, UR7 ;  /* 0x0000000700087c82 */ /* 0x000fe20008000000 */
[----:B-1----:R-:W-:Y:S01]  /*c290*/  UMOV UR9, UR4 ;  /* 0x0000000400097c82 */ /* 0x002fe20008000000 */
[----:B------:R-:W-:Y:S01]  /*c2a0*/  UIMAD.WIDE UR10, UR56, 0x4, UR10 ;  /* 0x00000004380a78a5 */ /* 0x000fe2000f8e020a */
        /* <DEDUP_REMOVED lines=16> */
[----:B------:R-:W-:Y:S01]  /*c3b0*/  IMAD.MOV.U32 R30, RZ, RZ, 0x2 ;  /* 0x00000002ff1e7424 */ /* 0x000fe200078e00ff */
        /* <DEDUP_REMOVED lines=11> */
[----:B0-----:R-:W-:Y:S02]  /*c470*/  SEL R5, R147, R8, P0 ;  /* 0x0000000893057207 */ /* 0x001fe40000000000 */
        /* <DEDUP_REMOVED lines=99> */
[----:B------:R-:W-:Y:S01]  /*cab0*/  SEL R130, R131, R130, P0 ;  /* 0x0000008283827207 */ /* 0x000fe20000000000 */
[----:B--2---:R-:W-:Y:S04]  /*cac0*/  SHFL.IDX PT, R152, R109, R7, 0x1c1f ;  /* 0x001c1f076d987589 */ /* 0x004fe800000e0000 */
[----:B------:R-:W-:Y:S04]  /*cad0*/  SHFL.IDX PT, R103, R53, R7, 0x1c1f ;  /* 0x001c1f0735677589 */ /* 0x000fe800000e0000 */
[----:B------:R-:W-:Y:S01]  /*cae0*/  SHFL.IDX PT, R114, R65, R7, 0x1c1f ;  /* 0x001c1f0741727589 */ /* 0x000fe200000e0000 */
[----:B---3--:R-:W-:-:S03]  /*caf0*/  IMAD.WIDE R30, R4, R30, UR8 ;  /* 0x00000008041e7e25 */ /* 0x008fc6000f8e021e */
[----:B------:R-:W-:Y:S01]  /*cb00*/  SHFL.IDX PT, R6, R6, R7, 0x1c1f ;  /* 0x001c1f0706067589 */ /* 0x000fe200000e0000 */
[----:B------:R-:W-:-:S03]  /*cb10*/  IADD3 R83, P2, R30, 0xc020, RZ ;  /* 0x0000c0201e537810 */ /* 0x000fc60007f5e0ff */
[----:B------:R-:W-:Y:S01]  /*cb20*/  SHFL.IDX PT, R119, R49, R7, 0x1c1f ;  /* 0x001c1f0731777589 */ /* 0x000fe200000e0000 */
[----:B------:R-:W-:Y:S02]  /*cb30*/  IADD3 R75, P4, R30, 0xc060, RZ ;  /* 0x0000c0601e4b7810 */ /* 0x000fe40007f9e0ff */
[----:B------:R-:W-:Y:S01]  /*cb40*/  LOP3.LUT R82, R83, 0x380, RZ, 0xc0, !PT ;  /* 0x0000038053527812 */ /* 0x000fe200078ec0ff */
[----:B------:R-:W-:Y:S01]  /*cb50*/  SHFL.IDX PT, R107, R57, R7, 0x1c1f ;  /* 0x001c1f07396b7589 */ /* 0x000fe200000e0000 */
[----:B------:R-:W-:Y:S02]  /*cb60*/  LOP3.LUT R74, R75, 0x380, RZ, 0xc0, !PT ;  /* 0x000003804b4a7812 */ /* 0x000fe400078ec0ff */
[----:B------:R-:W-:Y:S01]  /*cb70*/  SHF.R.U64 R82, R82, 0x3, RZ ;  /* 0x0000000352527819 */ /* 0x000fe200000012ff */
[----:B------:R-:W-:Y:S01]  /*cb80*/  SHFL.IDX PT, R111, R61, R7, 0x1c1f ;  /* 0x001c1f073d6f7589 */ /* 0x000fe200000e0000 */
[----:B------:R-:W-:Y:S02]  /*cb90*/  IADD3 R79, P3, R30, 0xc040, RZ ;  /* 0x0000c0401e4f7810 */ /* 0x000fe40007f7e0ff */
[----:B------:R-:W-:Y:S01]  /*cba0*/  LOP3.LUT R82, R82, R83, RZ, 0x3c, !PT ;  /* 0x0000005352527212 */ /* 0x000fe200078e3cff */
[----:B------:R-:W-:Y:S01]  /*cbb0*/  IMAD.X R83, RZ, RZ, R31, P2 ;  /* 0x000000ffff537224 */ /* 0x000fe200010e061f */
[----:B------:R-:W-:Y:S01]  /*cbc0*/  IADD3 R59, P2, R30, 0x4060, RZ ;  /* 0x000040601e3b7810 */ /* 0x000fe20007f5e0ff */
[----:B------:R-:W-:Y:S01]  /*cbd0*/  SHFL.IDX PT, R90, R69, R7, 0x1c1f ;  /* 0x001c1f07455a7589 */ /* 0x000fe200000e0000 */
[----:B------:R-:W-:-:S02]  /*cbe0*/  SHF.R.U64 R74, R74, 0x3, RZ ;  /* 0x000000034a4a7819 */ /* 0x000fc400000012ff */
[----:B------:R-:W-:Y:S01]  /*cbf0*/  LOP3.LUT R78, R79, 0x380, RZ, 0xc0, !PT ;  /* 0x000003804f4e7812 */ /* 0x000fe200078ec0ff */
[----:B------:R-:W-:Y:S01]  /*cc00*/  SHFL.IDX PT, R89, R89, R7, 0x1c1f ;  /* 0x001c1f0759597589 */ /* 0x000fe200000e0000 */
[----:B------:R-:W-:Y:S02]  /*cc10*/  LOP3.LUT R58, R59, 0x380, RZ, 0xc0, !PT ;  /* 0x000003803b3a7812 */ /* 0x000fe400078ec0ff */
[----:B------:R-:W-:Y:S01]  /*cc20*/  LOP3.LUT R74, R74, R75, RZ, 0x3c, !PT ;  /* 0x0000004b4a4a7212 */ /* 0x000fe200078e3cff */
[--C-:B------:R-:W-:Y:S01]  /*cc30*/  IMAD.X R75, RZ, RZ, R31.reuse, P4 ;  /* 0x000000ffff4b7224 */ /* 0x100fe200020e061f */
[----:B------:R-:W-:Y:S01]  /*cc40*/  SHF.R.U64 R78, R78, 0x3, RZ ;  /* 0x000000034e4e7819 */ /* 0x000fe200000012ff */
[----:B------:R-:W-:Y:S01]  /*cc50*/  SHFL.IDX PT, R160, R160, R7, 0x1c1f ;  /* 0x001c1f07a0a07589 */ /* 0x000fe200000e0000 */
[----:B------:R-:W-:Y:S02]  /*cc60*/  IADD3 R51, P4, R30, 0x8020, RZ ;  /* 0x000080201e337810 */ /* 0x000fe40007f9e0ff */
[----:B------:R-:W-:Y:S01]  /*cc70*/  SHF.R.U64 R58, R58, 0x3, RZ ;  /* 0x000000033a3a7819 */ /* 0x000fe200000012ff */
[----:B------:R-:W-:Y:S01]  /*cc80*/  SHFL.IDX PT, R154, R154, R7, 0x1c1f ;  /* 0x001c1f079a9a7589 */ /* 0x000fe200000e0000 */
[----:B------:R-:W-:Y:S01]  /*cc90*/  LOP3.LUT R78, R78, R79, RZ, 0x3c, !PT ;  /* 0x0000004f4e4e7212 */ /* 0x000fe200078e3cff */
[----:B------:R-:W-:Y:S01]  /*cca0*/  IMAD.X R79, RZ, RZ, R31, P3 ;  /* 0x000000ffff4f7224 */ /* 0x000fe200018e061f */
[C---:B------:R-:W-:Y:S01]  /*ccb0*/  IADD3 R47, P5, R30.reuse, 0x8040, RZ ;  /* 0x000080401e2f7810 */ /* 0x040fe20007fbe0ff */
[----:B------:R-:W-:Y:S01]  /*ccc0*/  SHFL.IDX PT, R158, R158, R7, 0x1c1f ;  /* 0x001c1f079e9e7589 */ /* 0x000fe200000e0000 */
[----:B------:R-:W-:-:S02]  /*ccd0*/  IADD3 R87, P1, R30, 0xc000, RZ ;  /* 0x0000c0001e577810 */ /* 0x000fc40007f3e0ff */
[----:B------:R-:W-:Y:S01]  /*cce0*/  IADD3 R43, P6, R30, 0x8060, RZ ;  /* 0x000080601e2b7810 */ /* 0x000fe20007fde0ff */
[----:B------:R-:W-:Y:S01]  /*ccf0*/  SHFL.IDX PT, R53, R161, R7, 0x1c1f ;  /* 0x001c1f07a1357589 */ /* 0x000fe200000e0000 */
[----:B------:R-:W-:Y:S02]  /*cd00*/  LOP3.LUT R50, R51, 0x380, RZ, 0xc0, !PT ;  /* 0x0000038033327812 */ /* 0x000fe400078ec0ff */
[----:B------:R-:W-:Y:S01]  /*cd10*/  LOP3.LUT R58, R58, R59, RZ, 0x3c, !PT ;  /* 0x0000003b3a3a7212 */ /* 0x000fe200078e3cff */
[----:B------:R-:W-:Y:S01]  /*cd20*/  IMAD.X R59, RZ, RZ, R31, P2 ;  /* 0x000000ffff3b7224 */ /* 0x000fe200010e061f */
[C---:B------:R-:W-:Y:S01]  /*cd30*/  IADD3 R55, P3, R30.reuse, 0x8000, RZ ;  /* 0x000080001e377810 */ /* 0x040fe20007f7e0ff */
[----:B------:R-:W-:Y:S01]  /*cd40*/  SHFL.IDX PT, R164, R164, R7, 0x1c1f ;  /* 0x001c1f07a4a47589 */ /* 0x000fe200000e0000 */
[----:B------:R-:W-:Y:S02]  /*cd50*/  IADD3 R35, P2, R30, 0x60, RZ ;  /* 0x000000601e237810 */ /* 0x000fe40007f5e0ff */
[----:B------:R-:W-:Y:S01]  /*cd60*/  LOP3.LUT R46, R47, 0x380, RZ, 0xc0, !PT ;  /* 0x000003802f2e7812 */ /* 0x000fe200078ec0ff */
[----:B------:R-:W-:Y:S01]  /*cd70*/  SHFL.IDX PT, R166, R166, R7, 0x1c1f ;  /* 0x001c1f07a6a67589 */ /* 0x000fe200000e0000 */
[----:B------:R-:W-:-:S02]  /*cd80*/  LOP3.LUT R86, R87, 0x380, RZ, 0xc0, !PT ;  /* 0x0000038057567812 */ /* 0x000fc400078ec0ff */
[----:B------:R-:W-:Y:S01]  /*cd90*/  LOP3.LUT R42, R43, 0x380, RZ, 0xc0, !PT ;  /* 0x000003802b2a7812 */ /* 0x000fe200078ec0ff */
[----:B------:R-:W-:Y:S01]  /*cda0*/  SHFL.IDX PT, R168, R168, R7, 0x1c1f ;  /* 0x001c1f07a8a87589 */ /* 0x000fe200000e0000 */
[----:B------:R-:W-:Y:S02]  /*cdb0*/  SHF.R.U64 R50, R50, 0x3, RZ ;  /* 0x0000000332327819 */ /* 0x000fe400000012ff */
[----:B------:R-:W-:Y:S01]  /*cdc0*/  LOP3.LUT R54, R55, 0x380, RZ, 0xc0, !PT ;  /* 0x0000038037367812 */ /* 0x000fe200078ec0ff */
[----:B------:R-:W-:Y:S01]  /*cdd0*/  SHFL.IDX PT, R170, R170, R7, 0x1c1f ;  /* 0x001c1f07aaaa7589 */ /* 0x000fe200000e0000 */
[----:B------:R-:W-:Y:S02]  /*cde0*/  LOP3.LUT R34, R35, 0x380, RZ, 0xc0, !PT ;  /* 0x0000038023227812 */ /* 0x000fe400078ec0ff */
[----:B------:R-:W-:Y:S01]  /*cdf0*/  SHF.R.U64 R46, R46, 0x3, RZ ;  /* 0x000000032e2e7819 */ /* 0x000fe200000012ff */
[----:B------:R-:W-:Y:S01]  /*ce00*/  SHFL.IDX PT, R172, R172, R7, 0x1c1f ;  /* 0x001c1f07acac7589 */ /* 0x000fe200000e0000 */
[----:B------:R-:W-:-:S02]  /*ce10*/  SHF.R.U64 R86, R86, 0x3, RZ ;  /* 0x0000000356567819 */ /* 0x000fc400000012ff */
[----:B------:R-:W-:Y:S01]  /*ce20*/  SHF.R.U64 R42, R42, 0x3, RZ ;  /* 0x000000032a2a7819 */ /* 0x000fe200000012ff */
[----:B------:R-:W-:Y:S01]  /*ce30*/  SHFL.IDX PT, R173, R173, R7, 0x1c1f ;  /* 0x001c1f07adad7589 */ /* 0x000fe200000e0000 */
        /* <DEDUP_REMOVED lines=22> */
[----:B------:R-:W-:Y:S01]  /*cfa0*/  SHFL.IDX PT, R131, R178, R7, 0x1c1f ;  /* 0x001c1f07b2837589 */ /* 0x000fe200000e0000 */
[C---:B------:R-:W-:Y:S02]  /*cfb0*/  IADD3 R39, P3, R30.reuse, 0x4000, RZ ;  /* 0x000040001e277810 */ /* 0x040fe40007f7e0ff */
[----:B------:R-:W-:Y:S02]  /*cfc0*/  LOP3.LUT R35, R30, 0x380, RZ, 0xc0, !PT ;  /* 0x000003801e237812 */ /* 0x000fe400078ec0ff */
[----:B------:R-:W-:-:S02]  /*cfd0*/  LOP3.LUT R70, R71, 0x380, RZ, 0xc0, !PT ;  /* 0x0000038047467812 */ /* 0x000fc400078ec0ff */
[----:B------:R-:W-:Y:S02]  /*cfe0*/  LOP3.LUT R62, R63, 0x380, RZ, 0xc0, !PT ;  /* 0x000003803f3e7812 */ /* 0x000fe400078ec0ff */
[----:B------:R-:W-:Y:S02]  /*cff0*/  LOP3.LUT R66, R67, 0x380, RZ, 0xc0, !PT ;  /* 0x0000038043427812 */ /* 0x000fe400078ec0ff */
[----:B------:R-:W-:Y:S02]  /*d000*/  SHF.R.U64 R80, R80, 0x3, RZ ;  /* 0x0000000350507819 */ /* 0x000fe400000012ff */
[----:B------:R-:W-:Y:S02]  /*d010*/  LOP3.LUT R38, R39, 0x380, RZ, 0xc0, !PT ;  /* 0x0000038027267812 */ /* 0x000fe400078ec0ff */
[----:B------:R-:W-:Y:S02]  /*d020*/  SHF.R.U64 R35, R35, 0x3, RZ ;  /* 0x0000000323237819 */ /* 0x000fe400000012ff */
[----:B------:R-:W-:-:S02]  /*d030*/  SHF.R.U64 R70, R70, 0x3, RZ ;  /* 0x0000000346467819 */ /* 0x000fc400000012ff */
[----:B------:R-:W-:Y:S02]  /*d040*/  SHF.R.U64 R62, R62, 0x3, RZ ;  /* 0x000000033e3e7819 */ /* 0x000fe400000012ff */
[----:B------:R-:W-:Y:S02]  /*d050*/  SHF.R.U64 R66, R66, 0x3, RZ ;  /* 0x0000000342427819 */ /* 0x000fe400000012ff */
[----:B------:R-:W-:Y:S01]  /*d060*/  LOP3.LUT R80, R80, R81, RZ, 0x3c, !PT ;  /* 0x0000005150507212 */ /* 0x000fe200078e3cff */
[--C-:B------:R-:W-:Y:S01]  /*d070*/  IMAD.X R81, RZ, RZ, R31.reuse, P4 ;  /* 0x000000ffff517224 */ /* 0x100fe200020e061f */
[----:B------:R-:W-:Y:S02]  /*d080*/  SHF.R.U64 R38, R38, 0x3, RZ ;  /* 0x0000000326267819 */ /* 0x000fe400000012ff */
[----:B------:R-:W-:Y:S01]  /*d090*/  LOP3.LUT R30, R35, R30, RZ, 0x3c, !PT ;  /* 0x0000001e231e7212 */ /* 0x000fe200078e3cff */
[----:B------:R-:W-:Y:S01]  /*d0a0*/  IMAD.X R35, RZ, RZ, R31, P2 ;  /* 0x000000ffff237224 */ /* 0x000fe200010e061f */
[----:B------:R-:W-:-:S02]  /*d0b0*/  MOV R186, R50 ;  /* 0x0000003200ba7202 */ /* 0x000fc40000000f00 */
[----:B------:R-:W-:Y:S01]  /*d0c0*/  LOP3.LUT R70, R70, R71, RZ, 0x3c, !PT ;  /* 0x0000004746467212 */ /* 0x000fe200078e3cff */
[----:B------:R0:W-:Y:S01]  /*d0d0*/  SHFL.IDX PT, R50, R21, R7, 0x1c1f ;  /* 0x001c1f0715327589 */ /* 0x0001e200000e0000 */
[----:B------:R-:W-:Y:S01]  /*d0e0*/  LOP3.LUT R62, R62, R63, RZ, 0x3c, !PT ;  /* 0x0000003f3e3e7212 */ /* 0x000fe200078e3cff */
[--C-:B------:R-:W-:Y:S01]  /*d0f0*/  IMAD.X R71, RZ, RZ, R31.reuse, P5 ;  /* 0x000000ffff477224 */ /* 0x100fe200028e061f */
[----:B------:R-:W-:Y:S01]  /*d100*/  LOP3.LUT R66, R66, R67, RZ, 0x3c, !PT ;  /* 0x0000004342427212 */ /* 0x000fe200078e3cff */
[--C-:B------:R-:W-:Y:S01]  /*d110*/  IMAD.X R63, RZ, RZ, R31.reuse, P1 ;  /* 0x000000ffff3f7224 */ /* 0x100fe200008e061f */
[----:B------:R-:W-:Y:S01]  /*d120*/  LOP3.LUT R38, R38, R39, RZ, 0x3c, !PT ;  /* 0x0000002726267212 */ /* 0x000fe200078e3cff */
[--C-:B------:R-:W-:Y:S01]  /*d130*/  IMAD.X R67, RZ, RZ, R31.reuse, P6 ;  /* 0x000000ffff437224 */ /* 0x100fe200030e061f */
[----:B------:R-:W-:Y:S01]  /*d140*/  MOV R80, R80 ;  /* 0x0000005000507202 */ /* 0x000fe20000000f00 */
[----:B------:R-:W-:Y:S01]  /*d150*/  IMAD.X R39, RZ, RZ, R31, P3 ;  /* 0x000000ffff277224 */ /* 0x000fe200018e061f */
[----:B------:R-:W-:-:S02]  /*d160*/  MOV R81, R34 ;  /* 0x0000002200517202 */ /* 0x000fc40000000f00 */
[----:B0-----:R-:W-:Y:S01]  /*d170*/  LOP3.LUT R21, R7, 0x2, RZ, 0x3c, !PT ;  /* 0x0000000207157812 */ /* 0x001fe200078e3cff */
[----:B------:R-:W-:Y:S01]  /*d180*/  SHFL.IDX PT, R35, R10, R7, 0x1c1f ;  /* 0x001c1f070a237589 */ /* 0x000fe200000e0000 */
[----:B------:R-:W-:Y:S02]  /*d190*/  MOV R191, R78 ;  /* 0x0000004e00bf7202 */ /* 0x000fe40000000f00 */
[----:B------:R-:W-:Y:S01]  /*d1a0*/  MOV R189, R86 ;  /* 0x0000005600bd7202 */ /* 0x000fe20000000f00 */
[----:B------:R-:W-:Y:S01]  /*d1b0*/  SHFL.IDX PT, R10, R24, R21, 0x1c1f ;  /* 0x001c1f15180a7589 */ /* 0x000fe200000e0000 */
[----:B------:R-:W-:Y:S02]  /*d1c0*/  MOV R188, R42 ;  /* 0x0000002a00bc7202 */ /* 0x000fe40000000f00 */
[----:B------:R-:W-:Y:S01]  /*d1d0*/  MOV R84, R70 ;  /* 0x0000004600547202 */ /* 0x000fe20000000f00 */
[----:B------:R-:W-:Y:S01]  /*d1e0*/  SHFL.IDX PT, R42, R15, R7, 0x1c1f ;  /* 0x001c1f070f2a7589 */ /* 0x000fe200000e0000 */
[----:B------:R-:W-:-:S02]  /*d1f0*/  MOV R184, R58 ;  /* 0x0000003a00b87202 */ /* 0x000fc40000000f00 */
[----:B------:R-:W-:Y:S01]  /*d200*/  MOV R183, R62 ;  /* 0x0000003e00b77202 */ /* 0x000fe20000000f00 */
        /* <DEDUP_REMOVED lines=9> */
[----:B------:R-:W0:Y:S01]  /*d2a0*/  SHFL.IDX PT, R24, R32, R21, 0x1c1f ;  /* 0x001c1f1520187589 */ /* 0x000e2200000e0000 */
[----:B------:R-:W-:-:S03]  /*d2b0*/  MOV R185, R54 ;  /* 0x0000003600b97202 */ /* 0x000fc60000000f00 */
        /* <DEDUP_REMOVED lines=28> */
[----:B0-----:R-:W-:-:S03]  /*d480*/  SEL R20, R35, R24, P0 ;  /* 0x0000001823147207 */ /* 0x001fc60000000000 */
[----:B------:R-:W-:Y:S01]  /*d490*/  SHFL.IDX PT, R73, R113, R7, 0x1c1f ;  /* 0x001c1f0771497589 */ /* 0x000fe200000e0000 */
[----:B------:R-:W-:-:S03]  /*d4a0*/  SEL R24, R24, R35, P0 ;  /* 0x0000002318187207 */ /* 0x000fc60000000000 */
        /* <DEDUP_REMOVED lines=15> */
[----:B------:R-:W0:Y:S04]  /*d5a0*/  SHFL.IDX PT, R56, R64, R21, 0x1c1f ;  /* 0x001c1f1540387589 */ /* 0x000e2800000e0000 */
[----:B------:R-:W-:Y:S04]  /*d5b0*/  SHFL.IDX PT, R127, R112, R21, 0x1c1f ;  /* 0x001c1f15707f7589 */ /* 0x000fe800000e0000 */
[----:B------:R-:W-:Y:S04]  /*d5c0*/  SHFL.IDX PT, R139, R124, R21, 0x1c1f ;  /* 0x001c1f157c8b7589 */ /* 0x000fe800000e0000 */
[----:B------:R-:W-:Y:S04]  /*d5d0*/  SHFL.IDX PT, R76, R136, R21, 0x1c1f ;  /* 0x001c1f15884c7589 */ /* 0x000fe800000e0000 */
[----:B------:R-:W1:Y:S04]  /*d5e0*/  SHFL.IDX PT, R27, R27, R21, 0x1c1f ;  /* 0x001c1f151b1b7589 */ /* 0x000e6800000e0000 */
[----:B------:R-:W-:Y:S04]  /*d5f0*/  SHFL.IDX PT, R7, R150, R21, 0x1c1f ;  /* 0x001c1f1596077589 */ /* 0x000fe800000e0000 */
[----:B------:R2:W3:Y:S01]  /*d600*/  SHFL.IDX PT, R120, R102, R21, 0x1c1f ;  /* 0x001c1f1566787589 */ /* 0x0004e200000e0000 */
[----:B0-----:R-:W-:-:S02]  /*d610*/  SEL R54, R55, R56, P0 ;  /* 0x0000003837367207 */ /* 0x001fc40000000000 */
[----:B------:R-:W-:Y:S01]  /*d620*/  SEL R56, R56, R55, P0 ;  /* 0x0000003738387207 */ /* 0x000fe20000000000 */
[----:B------:R-:W0:Y:S04]  /*d630*/  SHFL.IDX PT, R28, R28, R21, 0x1c1f ;  /* 0x001c1f151c1c7589 */ /* 0x000e2800000e0000 */
[----:B------:R-:W4:Y:S01]  /*d640*/  SHFL.IDX PT, R36, R36, R21, 0x1c1f ;  /* 0x001c1f1524247589 */ /* 0x000f2200000e0000 */
[----:B--2---:R-:W-:-:S03]  /*d650*/  SEL R102, R103, R109, P0 ;  /* 0x0000006d67667207 */ /* 0x004fc60000000000 */
[----:B------:R-:W2:Y:S04]  /*d660*/  SHFL.IDX PT, R64, R72, R21, 0x1c1f ;  /* 0x001c1f1548407589 */ /* 0x000ea800000e0000 */
[----:B------:R-:W5:Y:S01]  /*d670*/  SHFL.IDX PT, R26, R26, R21, 0x1c1f ;  /* 0x001c1f151a1a7589 */ /* 0x000f6200000e0000 */
[----:B-1----:R-:W-:Y:S02]  /*d680*/  SEL R13, R15, R27, P0 ;  /* 0x0000001b0f0d7207 */ /* 0x002fe40000000000 */
[----:B------:R-:W-:Y:S01]  /*d690*/  SEL R15, R27, R15, P0 ;  /* 0x0000000f1b0f7207 */ /* 0x000fe20000000000 */
[----:B------:R-:W1:Y:S04]  /*d6a0*/  SHFL.IDX PT, R112, R94, R21, 0x1c1f ;  /* 0x001c1f155e707589 */ /* 0x000e6800000e0000 */
[----:B------:R-:W-:Y:S01]  /*d6b0*/  SHFL.IDX PT, R124, R106, R21, 0x1c1f ;  /* 0x001c1f156a7c7589 */ /* 0x000fe200000e0000 */
[----:B---3--:R-:W-:-:S02]  /*d6c0*/  SEL R115, R117, R120, P0 ;  /* 0x0000007875737207 */ /* 0x008fc40000000000 */
[----:B------:R-:W-:Y:S01]  /*d6d0*/  SEL R117, R120, R117, P0 ;  /* 0x0000007578757207 */ /* 0x000fe20000000000 */
[----:B------:R-:W-:Y:S01]  /*d6e0*/  SHFL.IDX PT, R136, R118, R21, 0x1c1f ;  /* 0x001c1f1576887589 */ /* 0x000fe200000e0000 */
[----:B0-----:R-:W-:Y:S02]  /*d6f0*/  SEL R9, R38, R28, P0 ;  /* 0x0000001c26097207 */ /* 0x001fe40000000000 */
[----:B------:R-:W-:Y:S01]  /*d700*/  SEL R11, R28, R38, P0 ;  /* 0x000000261c0b7207 */ /* 0x000fe20000000000 */
[----:B------:R-:W0:Y:S01]  /*d710*/  SHFL.IDX PT, R146, R96, R21, 0x1c1f ;  /* 0x001c1f1560927589 */ /* 0x000e2200000e0000 */
[----:B----4-:R-:W-:Y:S02]  /*d720*/  SEL R25, R36, R30, P0 ;  /* 0x0000001e24197207 */ /* 0x010fe40000000000 */
[----:B------:R-:W-:Y:S01]  /*d730*/  SEL R38, R39, R40, P0 ;  /* 0x0000002827267207 */ /* 0x000fe20000000000 */
[----:B------:R3:W4:Y:S01]  /*d740*/  SHFL.IDX PT, R123, R104, R21, 0x1c1f ;  /* 0x001c1f15687b7589 */ /* 0x00072200000e0000 */
[----:B------:R-:W-:-:S02]  /*d750*/  SEL R40, R40, R39, P0 ;  /* 0x0000002728287207 */ /* 0x000fc40000000000 */
[----:B--2---:R-:W-:Y:S01]  /*d760*/  SEL R62, R63, R64, P0 ;  /* 0x000000403f3e7207 */ /* 0x004fe20000000000 */
[----:B------:R-:W-:Y:S01]  /*d770*/  SHFL.IDX PT, R88, R128, R21, 0x1c1f ;  /* 0x001c1f1580587589 */ /* 0x000fe200000e0000 */
[----:B-----5:R-:W-:Y:S02]  /*d780*/  SEL R12, R14, R26, P0 ;  /* 0x0000001a0e0c7207 */ /* 0x020fe40000000000 */
[----:B------:R-:W-:Y:S01]  /*d790*/  SEL R14, R26, R14, P0 ;  /* 0x0000000e1a0e7207 */ /* 0x000fe20000000000 */
[----:B------:R-:W2:Y:S01]  /*d7a0*/  SHFL.IDX PT, R72, R140, R21, 0x1c1f ;  /* 0x001c1f158c487589 */ /* 0x000ea200000e0000 */
[----:B------:R-:W-:Y:S02]  /*d7b0*/  SEL R64, R64, R63, P0 ;  /* 0x0000003f40407207 */ /* 0x000fe40000000000 */
[----:B---3--:R-:W-:Y:S01]  /*d7c0*/  SEL R104, R109, R103, P0 ;  /* 0x000000676d687207 */ /* 0x008fe20000000000 */
[----:B------:R-:W-:Y:S01]  /*d7d0*/  SHFL.IDX PT, R98, R148, R21, 0x1c1f ;  /* 0x001c1f1594627589 */ /* 0x000fe200000e0000 */
[----:B------:R-:W-:-:S02]  /*d7e0*/  SEL R103, R107, R105, P0 ;  /* 0x000000696b677207 */ /* 0x000fc40000000000 */
[----:B------:R-:W-:Y:S01]  /*d7f0*/  SEL R105, R105, R107, P0 ;  /* 0x0000006b69697207 */ /* 0x000fe20000000000 */
[----:B------:R-:W3:Y:S01]  /*d800*/  SHFL.IDX PT, R137, R137, R21, 0x1c1f ;  /* 0x001c1f1589897589 */ /* 0x000ee200000e0000 */
[----:B-1----:R-:W-:Y:S02]  /*d810*/  SEL R107, R175, R112, P0 ;  /* 0x00000070af6b7207 */ /* 0x002fe40000000000 */
[----:B------:R-:W-:Y:S01]  /*d820*/  SEL R109, R112, R175, P0 ;  /* 0x000000af706d7207 */ /* 0x000fe20000000000 */
[----:B------:R-:W1:Y:S01]  /*d830*/  SHFL.IDX PT, R129, R129, R21, 0x1c1f ;  /* 0x001c1f1581817589 */ /* 0x000e6200000e0000 */
[----:B0-----:R-:W-:Y:S02]  /*d840*/  SEL R112, R146, R111, P0 ;  /* 0x0000006f92707207 */ /* 0x001fe40000000000 */
[----:B------:R-:W-:Y:S01]  /*d850*/  SEL R63, R66, R65, P0 ;  /* 0x00000041423f7207 */ /* 0x000fe20000000000 */
[----:B------:R-:W0:Y:S01]  /*d860*/  SHFL.IDX PT, R147, R147, R21, 0x1c1f ;  /* 0x001c1f1593937589 */ /* 0x000e2200000e0000 */
[----:B----4-:R-:W-:-:S02]  /*d870*/  SEL R118, R90, R123, P0 ;  /* 0x0000007b5a767207 */ /* 0x010fc40000000000 */
[----:B------:R-:W-:Y:S01]  /*d880*/  SEL R120, R123, R90, P0 ;  /* 0x0000005a7b787207 */ /* 0x000fe20000000000 */
[----:B------:R4:W5:Y:S01]  /*d890*/  SHFL.IDX PT, R128, R110, R21, 0x1c1f ;  /* 0x001c1f156e807589 */ /* 0x00096200000e0000 */
[----:B------:R-:W-:-:S03]  /*d8a0*/  SEL R65, R65, R66, P0 ;  /* 0x0000004241417207 */ /* 0x000fc60000000000 */
[----:B------:R1:W-:Y:S01]  /*d8b0*/  SHFL.IDX PT, R140, R122, R21, 0x1c1f ;  /* 0x001c1f157a8c7589 */ /* 0x0003e200000e0000 */
[----:B--2---:R-:W-:-:S03]  /*d8c0*/  SEL R151, R73, R72, P0 ;  /* 0x0000004849977207 */ /* 0x004fc60000000000 */
[----:B------:R2:W5:Y:S01]  /*d8d0*/  SHFL.IDX PT, R148, R130, R21, 0x1c1f ;  /* 0x001c1f1582947589 */ /* 0x00056200000e0000 */
[----:B----4-:R-:W-:-:S03]  /*d8e0*/  SEL R110, R111, R146, P0 ;  /* 0x000000926f6e7207 */ /* 0x010fc60000000000 */
[----:B------:R-:W4:Y:S01]  /*d8f0*/  SHFL.IDX PT, R44, R44, R21, 0x1c1f ;  /* 0x001c1f152c2c7589 */ /* 0x000f2200000e0000 */
[----:B---3--:R-:W-:Y:S02]  /*d900*/  SEL R27, R29, R137, P0 ;  /* 0x000000891d1b7207 */ /* 0x008fe40000000000 */
[----:B-1----:R-:W-:Y:S01]  /*d910*/  SEL R122, R125, R124, P0 ;  /* 0x0000007c7d7a7207 */ /* 0x002fe20000000000 */
[----:B------:R-:W1:Y:S01]  /*d920*/  SHFL.IDX PT, R52, R52, R21, 0x1c1f ;  /* 0x001c1f1534347589 */ /* 0x000e6200000e0000 */
[----:B------:R-:W-:Y:S02]  /*d930*/  SEL R124, R124, R125, P0 ;  /* 0x0000007d7c7c7207 */ /* 0x000fe40000000000 */
[----:B--2---:R-:W-:Y:S01]  /*d940*/  SEL R130, R131, R132, P0 ;  /* 0x0000008483827207 */ /* 0x004fe20000000000 */
        /* <DEDUP_REMOVED lines=10> */
[----:B0-----:R-:W-:Y:S02]  /*d9f0*/  SEL R35, R37, R147, P0 ;  /* 0x0000009325237207 */ /* 0x001fe40000000000 */
[----:B-----5:R-:W-:Y:S01]  /*da00*/  SEL R123, R177, R128, P0 ;  /* 0x00000080b17b7207 */ /* 0x020fe20000000000 */
[----:B------:R0:W3:Y:S01]  /*da10*/  SHFL.IDX PT, R144, R126, R21, 0x1c1f ;  /* 0x001c1f157e907589 */ /* 0x0000e200000e0000 */
[----:B------:R-:W-:-:S02]  /*da20*/  SEL R125, R128, R177, P0 ;  /* 0x000000b1807d7207 */ /* 0x000fc40000000000 */
[----:B------:R-:W-:Y:S01]  /*da30*/  SEL R136, R135, R78, P0 ;  /* 0x0000004e87887207 */ /* 0x000fe20000000000 */
[----:B------:R5:W3:Y:S01]  /*da40*/  SHFL.IDX PT, R150, R134, R21, 0x1c1f ;  /* 0x001c1f1586967589 */ /* 0x000ae200000e0000 */
[----:B------:R-:W-:Y:S02]  /*da50*/  SEL R146, R149, R148, P0 ;  /* 0x0000009495927207 */ /* 0x000fe40000000000 */
[----:B----4-:R-:W-:Y:S01]  /*da60*/  SEL R33, R44, R34, P0 ;  /* 0x000000222c217207 */ /* 0x010fe20000000000 */
[----:B------:R4:W3:Y:S01]  /*da70*/  SHFL.IDX PT, R101, R41, R21, 0x1c1f ;  /* 0x001c1f1529657589 */ /* 0x0008e200000e0000 */
[----:B------:R-:W-:Y:S02]  /*da80*/  SEL R37, R147, R37, P0 ;  /* 0x0000002593257207 */ /* 0x000fe40000000000 */
[----:B-1----:R-:W-:Y:S01]  /*da90*/  SEL R39, R42, R52, P0 ;  /* 0x000000342a277207 */ /* 0x002fe20000000000 */
[----:B------:R-:W-:Y:S01]  /*daa0*/  SHFL.IDX PT, R155, R155, R21, 0x1c1f ;  /* 0x001c1f159b9b7589 */ /* 0x000fe200000e0000 */
[----:B0-----:R-:W-:-:S02]  /*dab0*/  SEL R126, R86, R127, P0 ;  /* 0x0000007f567e7207 */ /* 0x001fc40000000000 */
[----:B-----5:R-:W-:Y:S01]  /*dac0*/  SEL R134, R78, R135, P0 ;  /* 0x000000874e867207 */ /* 0x020fe20000000000 */
[----:B------:R-:W-:Y:S01]  /*dad0*/  SHFL.IDX PT, R121, R108, R21, 0x1c1f ;  /* 0x001c1f156c797589 */ /* 0x000fe200000e0000 */
[----:B------:R-:W-:Y:S02]  /*dae0*/  SEL R128, R127, R86, P0 ;  /* 0x000000567f807207 */ /* 0x000fe40000000000 */
[----:B----4-:R-:W-:Y:S01]  /*daf0*/  SEL R41, R52, R42, P0 ;  /* 0x0000002a34297207 */ /* 0x010fe20000000000 */
[----:B------:R-:W0:Y:S01]  /*db00*/  SHFL.IDX PT, R60, R60, R21, 0x1c1f ;  /* 0x001c1f153c3c7589 */ /* 0x000e2200000e0000 */
[----:B------:R-:W-:Y:S02]  /*db10*/  SEL R135, R77, R139, P0 ;  /* 0x0000008b4d877207 */ /* 0x000fe40000000000 */
[----:B------:R-:W-:Y:S01]  /*db20*/  SEL R137, R139, R77, P0 ;  /* 0x0000004d8b897207 */ /* 0x000fe20000000000 */
[----:B------:R-:W-:Y:S01]  /*db30*/  SHFL.IDX PT, R108, R91, R21, 0x1c1f ;  /* 0x001c1f155b6c7589 */ /* 0x000fe200000e0000 */
[----:B------:R-:W-:-:S02]  /*db40*/  SEL R148, R148, R149, P0 ;  /* 0x0000009594947207 */ /* 0x000fc40000000000 */
[----:B--2---:R-:W-:Y:S01]  /*db50*/  SEL R42, R154, R153, P0 ;  /* 0x000000999a2a7207 */ /* 0x004fe20000000000 */
[----:B------:R-:W1:Y:S01]  /*db60*/  SHFL.IDX PT, R51, R157, R21, 0x1c1f ;  /* 0x001c1f159d337589 */ /* 0x000e6200000e0000 */
[----:B------:R-:W-:Y:S02]  /*db70*/  SEL R127, R89, R143, P0 ;  /* 0x0000008f597f7207 */ /* 0x000fe40000000000 */
[----:B------:R-:W-:Y:S01]  /*db80*/  SEL R129, R143, R89, P0 ;  /* 0x000000598f817207 */ /* 0x000fe20000000000 */
[----:B------:R2:W-:Y:S01]  /*db90*/  SHFL.IDX PT, R91, R138, R21, 0x1c1f ;  /* 0x001c1f158a5b7589 */ /* 0x0005e200000e0000 */
[----:B---3--:R-:W-:Y:S02]  /*dba0*/  SEL R139, R99, R144, P0 ;  /* 0x00000090638b7207 */ /* 0x008fe40000000000 */
[----:B------:R-:W-:Y:S01]  /*dbb0*/  SEL R147, R79, R150, P0 ;  /* 0x000000964f937207 */ /* 0x000fe20000000000 */
[----:B------:R-:W-:Y:S01]  /*dbc0*/  SHFL.IDX PT, R159, R159, R21, 0x1c1f ;  /* 0x001c1f159f9f7589 */ /* 0x000fe200000e0000 */
[----:B------:R-:W-:-:S02]  /*dbd0*/  SEL R149, R150, R79, P0 ;  /* 0x0000004f96957207 */ /* 0x000fc40000000000 */
[----:B------:R-:W-:Y:S01]  /*dbe0*/  SEL R143, R74, R85, P0 ;  /* 0x000000554a8f7207 */ /* 0x000fe20000000000 */
[----:B------:R-:W3:Y:S01]  /*dbf0*/  SHFL.IDX PT, R68, R68, R21, 0x1c1f ;  /* 0x001c1f1544447589 */ /* 0x000ee200000e0000 */
[----:B------:R-:W-:Y:S02]  /*dc00*/  SEL R150, R152, R76, P0 ;  /* 0x0000004c98967207 */ /* 0x000fe40000000000 */
[----:B--2---:R-:W-:Y:S01]  /*dc10*/  SEL R138, R141, R140, P0 ;  /* 0x0000008c8d8a7207 */ /* 0x004fe20000000000 */
[----:B------:R-:W-:Y:S01]  /*dc20*/  SHFL.IDX PT, R163, R163, R21, 0x1c1f ;  /* 0x001c1f15a3a37589 */ /* 0x000fe200000e0000 */
[----:B------:R-:W-:Y:S02]  /*dc30*/  SEL R140, R140, R141, P0 ;  /* 0x0000008d8c8c7207 */ /* 0x000fe40000000000 */
[----:B------:R-:W-:Y:S01]  /*dc40*/  SEL R141, R144, R99, P0 ;  /* 0x00000063908d7207 */ /* 0x000fe20000000000 */
[----:B------:R-:W2:Y:S01]  /*dc50*/  SHFL.IDX PT, R162, R162, R21, 0x1c1f ;  /* 0x001c1f15a2a27589 */ /* 0x000ea200000e0000 */
[----:B------:R-:W-:-:S02]  /*dc60*/  SEL R144, R88, R75, P0 ;  /* 0x0000004b58907207 */ /* 0x000fc40000000000 */
[----:B------:R-:W-:Y:S01]  /*dc70*/  SEL R152, R76, R152, P0 ;  /* 0x000000984c987207 */ /* 0x000fe20000000000 */
[----:B------:R-:W-:Y:S01]  /*dc80*/  SHFL.IDX PT, R167, R167, R21, 0x1c1f ;  /* 0x001c1f15a7a77589 */ /* 0x000fe200000e0000 */
[----:B------:R-:W-:Y:S02]  /*dc90*/  F2FP.BF16.F32.PACK_AB R77, R27, R26 ;  /* 0x0000001a1b4d723e */ /* 0x000fe400000010ff */
[----:B------:R-:W-:Y:S01]  /*dca0*/  F2FP.BF16.F32.PACK_AB R78, R25, R24 ;  /* 0x00000018194e723e */ /* 0x000fe200000010ff */
[----:B------:R-:W4:Y:S01]  /*dcb0*/  SHFL.IDX PT, R165, R165, R21, 0x1c1f ;  /* 0x001c1f15a5a57589 */ /* 0x000f2200000e0000 */
[----:B------:R-:W-:Y:S02]  /*dcc0*/  F2FP.BF16.F32.PACK_AB R79, R29, R28 ;  /* 0x0000001c1d4f723e */ /* 0x000fe400000010ff */
[----:B------:R-:W-:Y:S01]  /*dcd0*/  SEL R70, R71, R101, P0 ;  /* 0x0000006547467207 */ /* 0x000fe20000000000 */
[----:B------:R-:W5:Y:S01]  /*dce0*/  SHFL.IDX PT, R113, R100, R21, 0x1c1f ;  /* 0x001c1f1564717589 */ /* 0x000f6200000e0000 */
[----:B------:R-:W-:-:S02]  /*dcf0*/  SEL R92, R101, R71, P0 ;  /* 0x00000047655c7207 */ /* 0x000fc40000000000 */
[----:B------:R-:W-:Y:S01]  /*dd00*/  SEL R71, R119, R93, P0 ;  /* 0x0000005d77477207 */ /* 0x000fe20000000000 */
[----:B------:R-:W-:Y:S01]  /*dd10*/  SHFL.IDX PT, R171, R171, R21, 0x1c1f ;  /* 0x001c1f15abab7589 */ /* 0x000fe200000e0000 */
[----:B------:R-:W-:Y:S02]  /*dd20*/  SEL R93, R93, R119, P0 ;  /* 0x000000775d5d7207 */ /* 0x000fe40000000000 */
[----:B0-----:R-:W-:Y:S01]  /*dd30*/  SEL R49, R60, R50, P0 ;  /* 0x000000323c317207 */ /* 0x001fe20000000000 */
[----:B------:R-:W0:Y:S01]  /*dd40*/  SHFL.IDX PT, R169, R169, R21, 0x1c1f ;  /* 0x001c1f15a9a97589 */ /* 0x000e2200000e0000 */
[----:B------:R-:W-:Y:S02]  /*dd50*/  SEL R119, R87, R121, P0 ;  /* 0x0000007957777207 */ /* 0x000fe40000000000 */
[----:B-1----:R-:W-:Y:S01]  /*dd60*/  SEL R52, R51, R158, P0 ;  /* 0x0000009e33347207 */ /* 0x002fe20000000000 */
[----:B------:R1:W0:Y:S01]  /*dd70*/  SHFL.IDX PT, R157, R142, R21, 0x1c1f ;  /* 0x001c1f158e9d7589 */ /* 0x00022200000e0000 */
[----:B------:R-:W-:-:S02]  /*dd80*/  SEL R121, R121, R87, P0 ;  /* 0x0000005779797207 */ /* 0x000fc40000000000 */
[----:B---3--:R-:W-:Y:S01]  /*dd90*/  SEL R55, R58, R68, P0 ;  /* 0x000000443a377207 */ /* 0x008fe20000000000 */
[----:B------:R-:W3:Y:S01]  /*dda0*/  SHFL.IDX PT, R116, R95, R21, 0x1c1f ;  /* 0x001c1f155f747589 */ /* 0x000ee200000e0000 */
[----:B------:R-:W-:Y:S02]  /*ddb0*/  SEL R57, R68, R58, P0 ;  /* 0x0000003a44397207 */ /* 0x000fe40000000000 */
[----:B------:R-:W-:Y:S01]  /*ddc0*/  F2FP.BF16.F32.PACK_AB R90, R41, R40 ;  /* 0x00000028295a723e */ /* 0x000fe200000010ff */
[----:B------:R4:W3:Y:S01]  /*ddd0*/  SHFL.IDX PT, R96, R5, R21, 0x1c1f ;  /* 0x001c1f1505607589 */ /* 0x0008e200000e0000 */
[----:B--2---:R-:W-:Y:S02]  /*dde0*/  SEL R58, R164, R162, P0 ;  /* 0x000000a2a43a7207 */ /* 0x004fe40000000000 */
[----:B-1----:R-:W-:Y:S02]  /*ddf0*/  SEL R142, R75, R88, P0 ;  /* 0x000000584b8e7207 */ /* 0x002fe40000000000 */
[----:B------:R-:W-:-:S02]  /*de00*/  F2FP.BF16.F32.PACK_AB R75, R15, R14 ;  /* 0x0000000e0f4b723e */ /* 0x000fc400000010ff */
[----:B------:R-:W-:Y:S02]  /*de10*/  F2FP.BF16.F32.PACK_AB R88, R39, R38 ;  /* 0x000000262758723e */ /* 0x000fe400000010ff */
[----:B------:R-:W-:Y:S02]  /*de20*/  SEL R59, R166, R163, P0 ;  /* 0x000000a3a63b7207 */ /* 0x000fe40000000000 */
[----:B----4-:R-:W-:Y:S02]  /*de30*/  SEL R5, R8, R7, P0 ;  /* 0x0000000708057207 */ /* 0x010fe40000000000 */
        /* <DEDUP_REMOVED lines=16> */
[----:B------:R-:W-:Y:S01]  /*df40*/  SEL R43, R45, R155, P0 ;  /* 0x0000009b2d2b7207 */ /* 0x000fe20000000000 */
[----:B------:R-:W-:Y:S01]  /*df50*/  STSM.16.M88.4 [R83], R72 ;  /* 0x0000004853007844 */ /* 0x000fe20000000200 */
[----:B------:R-:W-:Y:S02]  /*df60*/  SEL R46, R47, R48, P0 ;  /* 0x000000302f2e7207 */ /* 0x000fe40000000000 */
[----:B------:R-:W-:Y:S01]  /*df70*/  SEL R45, R155, R45, P0 ;  /* 0x0000002d9b2d7207 */ /* 0x000fe20000000000 */
[----:B------:R1:W-:Y:S01]  /*df80*/  STSM.16.M88.4 [R84], R76 ;  /* 0x0000004c54007844 */ /* 0x0003e20000000200 */
[----:B------:R-:W-:Y:S02]  /*df90*/  SEL R48, R48, R47, P0 ;  /* 0x0000002f30307207 */ /* 0x000fe40000000000 */
[----:B------:R-:W-:-:S02]  /*dfa0*/  SEL R47, R50, R60, P0 ;  /* 0x0000003c322f7207 */ /* 0x000fc40000000000 */
[----:B------:R-:W-:Y:S02]  /*dfb0*/  SEL R50, R158, R51, P0 ;  /* 0x000000339e327207 */ /* 0x000fe40000000000 */
[----:B------:R-:W-:Y:S02]  /*dfc0*/  SEL R154, R156, R91, P0 ;  /* 0x0000005b9c9a7207 */ /* 0x000fe40000000000 */
[----:B------:R-:W-:Y:S02]  /*dfd0*/  SEL R51, R53, R159, P0 ;  /* 0x0000009f35337207 */ /* 0x000fe40000000000 */
[----:B------:R-:W-:Y:S02]  /*dfe0*/  SEL R156, R91, R156, P0 ;  /* 0x0000009c5b9c7207 */ /* 0x000fe40000000000 */
[----:B------:R-:W-:Y:S02]  /*dff0*/  F2FP.BF16.F32.PACK_AB R85, R35, R34 ;  /* 0x000000222355723e */ /* 0x000fe400000010ff */
[----:B------:R-:W-:-:S02]  /*e000*/  F2FP.BF16.F32.PACK_AB R86, R33, R32 ;  /* 0x000000202156723e */ /* 0x000fc400000010ff */
[----:B-1----:R-:W-:Y:S02]  /*e010*/  F2FP.BF16.F32.PACK_AB R84, R31, R30 ;  /* 0x0000001e1f54723e */ /* 0x002fe400000010ff */
[----:B------:R-:W-:Y:S02]  /*e020*/  F2FP.BF16.F32.PACK_AB R87, R37, R36 ;  /* 0x000000242557723e */ /* 0x000fe400000010ff */
[----:B------:R-:W-:Y:S02]  /*e030*/  SEL R53, R159, R53, P0 ;  /* 0x000000359f357207 */ /* 0x000fe40000000000 */
[----:B------:R-:W-:Y:S01]  /*e040*/  F2FP.BF16.F32.PACK_AB R91, R45, R44 ;  /* 0x0000002c2d5b723e */ /* 0x000fe200000010ff */
[----:B------:R1:W-:Y:S01]  /*e050*/  STSM.16.M88.4 [R80], R84 ;  /* 0x0000005450007844 */ /* 0x0003e20000000200 */
[----:B------:R-:W-:Y:S02]  /*e060*/  F2FP.BF16.F32.PACK_AB R89, R43, R42 ;  /* 0x0000002a2b59723e */ /* 0x000fe400000010ff */
[----:B------:R-:W-:-:S02]  /*e070*/  SEL R60, R162, R164, P0 ;  /* 0x000000a4a23c7207 */ /* 0x000fc40000000000 */
[----:B------:R-:W-:Y:S01]  /*e080*/  SEL R61, R163, R166, P0 ;  /* 0x000000a6a33d7207 */ /* 0x000fe20000000000 */
[----:B------:R2:W-:Y:S01]  /*e090*/  STSM.16.M88.4 [R81], R88 ;  /* 0x0000005851007844 */ /* 0x0005e20000000200 */
[----:B------:R-:W-:Y:S02]  /*e0a0*/  SEL R66, R168, R165, P0 ;  /* 0x000000a5a8427207 */ /* 0x000fe40000000000 */
[----:B------:R-:W-:Y:S02]  /*e0b0*/  SEL R68, R165, R168, P0 ;  /* 0x000000a8a5447207 */ /* 0x000fe40000000000 */
[----:B------:R-:W-:Y:S02]  /*e0c0*/  SEL R67, R170, R167, P0 ;  /* 0x000000a7aa437207 */ /* 0x000fe40000000000 */
[----:B------:R-:W-:Y:S02]  /*e0d0*/  SEL R69, R167, R170, P0 ;  /* 0x000000aaa7457207 */ /* 0x000fe40000000000 */
        /* <DEDUP_REMOVED lines=13> */
[----:B---3--:R-:W-:Y:S01]  /*e1b0*/  SEL R114, R176, R116, P0 ;  /* 0x00000074b0727207 */ /* 0x008fe20000000000 */
[----:B------:R0:W-:Y:S01]  /*e1c0*/  STSM.16.M88.4 [R4], R72 ;  /* 0x0000004804007844 */ /* 0x0001e20000000200 */
[----:B------:R-:W-:Y:S02]  /*e1d0*/  SEL R157, R157, R82, P0 ;  /* 0x000000529d9d7207 */ /* 0x000fe40000000000 */
[----:B------:R-:W-:Y:S02]  /*e1e0*/  F2FP.BF16.F32.PACK_AB R76, R55, R54 ;  /* 0x00000036374c723e */ /* 0x000fe400000010ff */
[----:B------:R-:W-:Y:S02]  /*e1f0*/  F2FP.BF16.F32.PACK_AB R78, R57, R56 ;  /* 0x00000038394e723e */ /* 0x000fe400000010ff */
[----:B------:R-:W-:Y:S02]  /*e200*/  F2FP.BF16.F32.PACK_AB R79, R61, R60 ;  /* 0x0000003c3d4f723e */ /* 0x000fe400000010ff */
[----:B------:R-:W-:-:S02]  /*e210*/  F2FP.BF16.F32.PACK_AB R77, R59, R58 ;  /* 0x0000003a3b4d723e */ /* 0x000fc400000010ff */
[----:B------:R-:W-:Y:S02]  /*e220*/  SEL R116, R116, R176, P0 ;  /* 0x000000b074747207 */ /* 0x000fe40000000000 */
[----:B-1----:R-:W-:Y:S01]  /*e230*/  F2FP.BF16.F32.PACK_AB R80, R63, R62 ;  /* 0x0000003e3f50723e */ /* 0x002fe200000010ff */
[----:B------:R-:W-:Y:S01]  /*e240*/  STSM.16.M88.4 [R182], R76 ;  /* 0x0000004cb6007844 */ /* 0x000fe20000000200 */
[----:B------:R-:W-:Y:S02]  /*e250*/  F2FP.BF16.F32.PACK_AB R82, R65, R64 ;  /* 0x000000404152723e */ /* 0x000fe400000010ff */
[----:B------:R-:W-:Y:S02]  /*e260*/  F2FP.BF16.F32.PACK_AB R83, R69, R68 ;  /* 0x000000444553723e */ /* 0x000fe400000010ff */
[----:B--2---:R-:W-:Y:S02]  /*e270*/  F2FP.BF16.F32.PACK_AB R81, R67, R66 ;  /* 0x000000424351723e */ /* 0x004fe400000010ff */
[----:B------:R-:W-:-:S02]  /*e280*/  F2FP.BF16.F32.PACK_AB R84, R71, R70 ;  /* 0x000000464754723e */ /* 0x000fc400000010ff */
[----:B------:R-:W-:Y:S01]  /*e290*/  F2FP.BF16.F32.PACK_AB R86, R93, R92 ;  /* 0x0000005c5d56723e */ /* 0x000fe200000010ff */
[----:B------:R1:W-:Y:S01]  /*e2a0*/  STSM.16.M88.4 [R183], R80 ;  /* 0x00000050b7007844 */ /* 0x0003e20000000200 */
[----:B------:R-:W-:Y:S02]  /*e2b0*/  F2FP.BF16.F32.PACK_AB R87, R101, R100 ;  /* 0x000000646557723e */ /* 0x000fe400000010ff */
[----:B------:R-:W-:Y:S02]  /*e2c0*/  F2FP.BF16.F32.PACK_AB R85, R95, R94 ;  /* 0x0000005e5f55723e */ /* 0x000fe400000010ff */
[----:B------:R-:W-:Y:S02]  /*e2d0*/  F2FP.BF16.F32.PACK_AB R88, R103, R102 ;  /* 0x000000666758723e */ /* 0x000fe400000010ff */
[----:B------:R-:W-:Y:S01]  /*e2e0*/  F2FP.BF16.F32.PACK_AB R90, R105, R104 ;  /* 0x00000068695a723e */ /* 0x000fe200000010ff */
[----:B------:R-:W-:Y:S01]  /*e2f0*/  STSM.16.M88.4 [R184], R84 ;  /* 0x00000054b8007844 */ /* 0x000fe20000000200 */
[----:B------:R-:W-:-:S02]  /*e300*/  F2FP.BF16.F32.PACK_AB R91, R109, R108 ;  /* 0x0000006c6d5b723e */ /* 0x000fc400000010ff */
[----:B------:R-:W-:Y:S02]  /*e310*/  F2FP.BF16.F32.PACK_AB R89, R107, R106 ;  /* 0x0000006a6b59723e */ /* 0x000fe400000010ff */
[----:B0-----:R-:W-:Y:S02]  /*e320*/  F2FP.BF16.F32.PACK_AB R72, R111, R110 ;  /* 0x0000006e6f48723e */ /* 0x001fe400000010ff */
[----:B------:R-:W-:Y:S01]  /*e330*/  F2FP.BF16.F32.PACK_AB R74, R113, R112 ;  /* 0x00000070714a723e */ /* 0x000fe200000010ff */
[----:B------:R-:W-:Y:S01]  /*e340*/  STSM.16.M88.4 [R185], R88 ;  /* 0x00000058b9007844 */ /* 0x000fe20000000200 */
[----:B------:R-:W-:Y:S02]  /*e350*/  F2FP.BF16.F32.PACK_AB R75, R117, R116 ;  /* 0x00000074754b723e */ /* 0x000fe400000010ff */
[----:B------:R-:W-:Y:S02]  /*e360*/  F2FP.BF16.F32.PACK_AB R73, R115, R114 ;  /* 0x000000727349723e */ /* 0x000fe400000010ff */
[----:B------:R-:W-:-:S02]  /*e370*/  SEL R158, R160, R161, P0 ;  /* 0x000000a1a09e7207 */ /* 0x000fc40000000000 */
[----:B-1----:R-:W-:Y:S01]  /*e380*/  F2FP.BF16.F32.PACK_AB R80, R119, R118 ;  /* 0x000000767750723e */ /* 0x002fe200000010ff */
[----:B------:R0:W-:Y:S01]  /*e390*/  STSM.16.M88.4 [R186], R72 ;  /* 0x00000048ba007844 */ /* 0x0001e20000000200 */
[----:B------:R-:W-:Y:S02]  /*e3a0*/  F2FP.BF16.F32.PACK_AB R82, R121, R120 ;  /* 0x000000787952723e */ /* 0x000fe400000010ff */
[----:B------:R-:W-:Y:S02]  /*e3b0*/  F2FP.BF16.F32.PACK_AB R83, R125, R124 ;  /* 0x0000007c7d53723e */ /* 0x000fe400000010ff */
[----:B------:R-:W-:Y:S02]  /*e3c0*/  F2FP.BF16.F32.PACK_AB R81, R123, R122 ;  /* 0x0000007a7b51723e */ /* 0x000fe400000010ff */
[----:B------:R-:W-:Y:S02]  /*e3d0*/  SEL R160, R161, R160, P0 ;  /* 0x000000a0a1a07207 */ /* 0x000fe40000000000 */
[----:B------:R-:W-:Y:S01]  /*e3e0*/  SEL R4, R6, R96, P0 ;  /* 0x0000006006047207 */ /* 0x000fe20000000000 */
[----:B------:R1:W-:Y:S01]  /*e3f0*/  STSM.16.M88.4 [R187], R80 ;  /* 0x00000050bb007844 */ /* 0x0003e20000000200 */
[----:B------:R-:W-:-:S02]  /*e400*/  SEL R159, R97, R98, P0 ;  /* 0x00000062619f7207 */ /* 0x000fc40000000000 */
[----:B------:R-:W-:Y:S02]  /*e410*/  SEL R161, R98, R97, P0 ;  /* 0x0000006162a17207 */ /* 0x000fe40000000000 */
[----:B------:R-:W-:Y:S02]  /*e420*/  SEL R6, R96, R6, P0 ;  /* 0x0000000660067207 */ /* 0x000fe40000000000 */
[----:B------:R-:W-:Y:S02]  /*e430*/  F2FP.BF16.F32.PACK_AB R96, R127, R126 ;  /* 0x0000007e7f60723e */ /* 0x000fe400000010ff */
[----:B------:R-:W-:Y:S02]  /*e440*/  F2FP.BF16.F32.PACK_AB R98, R129, R128 ;  /* 0x000000808162723e */ /* 0x000fe400000010ff */
[----:B------:R-:W-:Y:S02]  /*e450*/  F2FP.BF16.F32.PACK_AB R99, R133, R132 ;  /* 0x000000848563723e */ /* 0x000fe400000010ff */
[----:B------:R-:W-:-:S02]  /*e460*/  F2FP.BF16.F32.PACK_AB R97, R131, R130 ;  /* 0x000000828361723e */ /* 0x000fc400000010ff */
[----:B0-----:R-:W-:Y:S02]  /*e470*/  F2FP.BF16.F32.PACK_AB R72, R135, R134 ;  /* 0x000000868748723e */ /* 0x001fe400000010ff */
[----:B------:R-:W-:Y:S01]  /*e480*/  F2FP.BF16.F32.PACK_AB R74, R137, R136 ;  /* 0x00000088894a723e */ /* 0x000fe200000010ff */
[----:B------:R-:W-:Y:S01]  /*e490*/  STSM.16.M88.4 [R188], R96 ;  /* 0x00000060bc007844 */ /* 0x000fe20000000200 */
[----:B------:R-:W-:Y:S02]  /*e4a0*/  F2FP.BF16.F32.PACK_AB R75, R141, R140 ;  /* 0x0000008c8d4b723e */ /* 0x000fe400000010ff */
[----:B------:R-:W-:Y:S02]  /*e4b0*/  F2FP.BF16.F32.PACK_AB R73, R139, R138 ;  /* 0x0000008a8b49723e */ /* 0x000fe400000010ff */
[----:B------:R-:W-:Y:S02]  /*e4c0*/  F2FP.BF16.F32.PACK_AB R76, R143, R142 ;  /* 0x0000008e8f4c723e */ /* 0x000fe400000010ff */
[----:B------:R-:W-:Y:S01]  /*e4d0*/  F2FP.BF16.F32.PACK_AB R78, R145, R144 ;  /* 0x00000090914e723e */ /* 0x000fe200000010ff */
[----:B------:R0:W-:Y:S01]  /*e4e0*/  STSM.16.M88.4 [R189], R72 ;  /* 0x00000048bd007844 */ /* 0x0001e20000000200 */
[----:B------:R-:W-:-:S02]  /*e4f0*/  F2FP.BF16.F32.PACK_AB R79, R149, R148 ;  /* 0x00000094954f723e */ /* 0x000fc400000010ff */
[----:B------:R-:W-:Y:S02]  /*e500*/  F2FP.BF16.F32.PACK_AB R77, R147, R146 ;  /* 0x00000092934d723e */ /* 0x000fe400000010ff */
[----:B-1----:R-:W-:Y:S02]  /*e510*/  F2FP.BF16.F32.PACK_AB R80, R151, R150 ;  /* 0x000000969750723e */ /* 0x002fe400000010ff */
[----:B------:R-:W-:Y:S01]  /*e520*/  F2FP.BF16.F32.PACK_AB R82, R153, R152 ;  /* 0x000000989952723e */ /* 0x000fe200000010ff */
[----:B------:R-:W-:Y:S01]  /*e530*/  STSM.16.M88.4 [R190], R76 ;  /* 0x0000004cbe007844 */ /* 0x000fe20000000200 */
[----:B------:R-:W-:Y:S02]  /*e540*/  F2FP.BF16.F32.PACK_AB R83, R157, R156 ;  /* 0x0000009c9d53723e */ /* 0x000fe400000010ff */
[----:B------:R-:W-:Y:S02]  /*e550*/  F2FP.BF16.F32.PACK_AB R81, R155, R154 ;  /* 0x0000009a9b51723e */ /* 0x000fe400000010ff */
[----:B------:R-:W-:-:S02]  /*e560*/  F2FP.BF16.F32.PACK_AB R85, R5, R4 ;  /* 0x000000040555723e */ /* 0x000fc400000010ff */
[----:B------:R-:W-:Y:S01]  /*e570*/  F2FP.BF16.F32.PACK_AB R86, R161, R160 ;  /* 0x000000a0a156723e */ /* 0x000fe200000010ff */
[----:B------:R1:W-:Y:S01]  /*e580*/  STSM.16.M88.4 [R191], R80 ;  /* 0x00000050bf007844 */ /* 0x0003e20000000200 */
[----:B------:R-:W-:Y:S01]  /*e590*/  F2FP.BF16.F32.PACK_AB R87, R7, R6 ;  /* 0x000000060757723e */ /* 0x000fe200000010ff */
[----:B0-----:R-:W-:Y:S01]  /*e5a0*/  IMAD.U32 R72, RZ, RZ, UR10 ;  /* 0x0000000aff487e24 */ /* 0x001fe2000f8e00ff */
[----:B------:R-:W-:Y:S01]  /*e5b0*/  F2FP.BF16.F32.PACK_AB R84, R159, R158 ;  /* 0x0000009e9f54723e */ /* 0x000fe200000010ff */
[----:B------:R-:W-:Y:S01]  /*e5c0*/  IMAD.U32 R73, RZ, RZ, UR11 ;  /* 0x0000000bff497e24 */ /* 0x000fe2000f8e00ff */
[----:B------:R-:W-:-:S03]  /*e5d0*/  ISETP.NE.U32.AND P0, PT, RZ, UR14, PT ;  /* 0x0000000eff007c0c */ /* 0x000fc6000bf05070 */
[----:B------:R0:W-:Y:S01]  /*e5e0*/  STSM.16.M88.4 [R216], R84 ;  /* 0x00000054d8007844 */ /* 0x0001e20000000200 */
[----:B------:R-:W-:Y:S01]  /*e5f0*/  ISETP.NE.AND.EX P0, PT, RZ, UR15, PT, P0 ;  /* 0x0000000fff007c0c */ /* 0x000fe2000bf05300 */
[----:B------:R-:W-:Y:S01]  /*e600*/  BAR.SYNC.DEFER_BLOCKING 0x1, 0x100 ;  /* 0x0044000000007b1d */ /* 0x000fe20000010000 */
[----:B------:R-:W-:-:S04]  /*e610*/  UISETP.NE.U32.AND UP0, UPT, UR12, URZ, UPT ;  /* 0x0000003f0c00728c */ /* 0x000fc8000bf05070 */
[----:B------:R-:W-:-:S07]  /*e620*/  UISETP.NE.AND.EX UP0, UPT, UR13, URZ, UPT, UP0 ;  /* 0x0000003f0d00728c */ /* 0x000fce000bf05300 */
[----:B------:R2:W3:Y:S04]  /*e630*/  @P0 LDG.E R88, desc[UR48][R72.64] ;  /* 0x0000003048580981 */ /* 0x0004e8000c1e1900 */
[----:B------:R-:W-:Y:S01]  /*e640*/  @UP0 ULDC.64 UR12, c[0x0][0xc08] ;  /* 0x00030200000c0ab9 */ /* 0x000fe20000000a00 */
[----:B------:R-:W-:Y:S01]  /*e650*/  PLOP3.LUT P4, PT, PT, PT, UP0, 0x80, 0x0 ;  /* 0x000000000000781c */ /* 0x000fe20003f8f008 */
[----:B------:R-:W-:-:S06]  /*e660*/  @UP0 UIMAD.WIDE UR12, UR56, 0x4, UR12 ;  /* 0x00000004380c08a5 */ /* 0x000fcc000f8e020c */
[----:B--2---:R-:W-:Y:S02]  /*e670*/  IMAD.U32 R72, RZ, RZ, UR12 ;  /* 0x0000000cff487e24 */ /* 0x004fe4000f8e00ff */
[----:B------:R-:W-:-:S05]  /*e680*/  IMAD.U32 R73, RZ, RZ, UR13 ;  /* 0x0000000dff497e24 */ /* 0x000fca000f8e00ff */
[----:B------:R2:W4:Y:S01]  /*e690*/  @P4 LDG.E R74, desc[UR48][R72.64] ;  /* 0x00000030484a4981 */ /* 0x000522000c1e1900 */
[----:B------:R-:W-:Y:S01]  /*e6a0*/  UMOV UR22, 0x9b8 ;  /* 0x000009b800167882 */ /* 0x000fe20000000000 */
[----:B------:R-:W-:Y:S01]  /*e6b0*/  UISETP.NE.AND UP2, UPT, UR20, 0x1, UPT ;  /* 0x000000011400788c */ /* 0x000fe2000bf45270 */
[----:B-1----:R-:W-:Y:S01]  /*e6c0*/  VIADD R80, R16, UR42 ;  /* 0x0000002a10507c36 */ /* 0x002fe20008000000 */
[----:B------:R-:W-:Y:S02]  /*e6d0*/  USEL UR22, UR22, 0x978, UP1 ;  /* 0x0000097816167887 */ /* 0x000fe40008800000 */
[----:B------:R-:W-:Y:S02]  /*e6e0*/  UISETP.NE.U32.AND UP0, UPT, UR14, URZ, UPT ;  /* 0x0000003f0e00728c */ /* 0x000fe4000bf05070 */
[----:B------:R-:W-:Y:S01]  /*e6f0*/  PLOP3.LUT P1, PT, PT, PT, UP2, 0x80, 0x0 ;  /* 0x000000000000781c */ /* 0x000fe20003f2f028 */
[----:B------:R-:W-:Y:S01]  /*e700*/  UMOV UR4, URZ ;  /* 0x0000003f00047c82 */ /* 0x000fe20008000000 */
[----:B------:R-:W-:Y:S01]  /*e710*/  UISETP.NE.AND.EX UP0, UPT, UR15, URZ, UPT, UP0 ;  /* 0x0000003f0f00728c */ /* 0x000fe2000bf05300 */
[----:B--2---:R-:W-:Y:S01]  /*e720*/  IMAD.MOV.U32 R73, RZ, RZ, R80 ;  /* 0x000000ffff497224 */ /* 0x004fe200078e0050 */
[----:B------:R-:W-:-:S02]  /*e730*/  USHF.R.S32.HI UR24, URZ, 0x1f, UR56 ;  /* 0x0000001f3f187899 */ /* 0x000fc40008011438 */
[----:B------:R-:W-:Y:S02]  /*e740*/  USEL UR21, UR55, URZ, UP1 ;  /* 0x0000003f37157287 */ /* 0x000fe40008800000 */
[----:B------:R-:W-:Y:S01]  /*e750*/  ULDC.64 UR12, c[0x0][UR22+0x218] ;  /* 0x00008600160c7abb */ /* 0x000fe20008000a00 */
[----:B------:R-:W-:Y:S01]  /*e760*/  @UP2 ULDC UR26, c[0x0][0xbec] ;  /* 0x0002fb00001a2ab9 */ /* 0x000fe20000000800 */
[----:B------:R-:W-:Y:S02]  /*e770*/  UIMAD.WIDE.U32 UR14, UR12, UR53, URZ ;  /* 0x000000350c0e72a5 */ /* 0x000fe4000f8e003f */
[----:B------:R-:W-:Y:S01]  /*e780*/  USEL UR12, UR56, URZ, !UP0 ;  /* 0x0000003f380c7287 */ /* 0x000fe2000c000000 */
[----:B------:R-:W-:Y:S01]  /*e790*/  @P1 IMAD.HI.U32 R72, R80, UR26, RZ ;  /* 0x0000001a50481c27 */ /* 0x000fe2000f8e00ff */
[----:B------:R-:W-:Y:S01]  /*e7a0*/  ULDC.64 UR16, c[0x0][UR22+0x220] ;  /* 0x0000880016107abb */ /* 0x000fe20008000a00 */
[----:B------:R-:W-:Y:S01]  /*e7b0*/  ULDC.64 UR18, c[0x0][UR22+0x228] ;  /* 0x00008a0016127abb */ /* 0x000fe20008000a00 */
[----:B------:R-:W-:-:S02]  /*e7c0*/  UIMAD UR23, UR13, UR53, URZ ;  /* 0x000000350d1772a4 */ /* 0x000fc4000f8e023f */
[----:B------:R-:W-:Y:S02]  /*e7d0*/  USEL UR13, UR24, URZ, !UP0 ;  /* 0x0000003f180d7287 */ /* 0x000fe4000c000000 */
[----:B------:R-:W-:Y:S02]  /*e7e0*/  UIMAD UR17, UR17, UR12, URZ ;  /* 0x0000000c111172a4 */ /* 0x000fe4000f8e023f */
[----:B------:R-:W-:Y:S01]  /*e7f0*/  UIMAD.WIDE.U32 UR24, UR18, UR21, URZ ;  /* 0x00000015121872a5 */ /* 0x000fe2000f8e003f */
[----:B------:R-:W-:Y:S01]  /*e800*/  @UP2 ULDC UR27, c[0x0][0xbf0] ;  /* 0x0002fc00001b2ab9 */ /* 0x000fe20000000800 */
[----:B------:R-:W-:Y:S01]  /*e810*/  UIMAD UR21, UR19, UR21, URZ ;  /* 0x00000015131572a4 */ /* 0x000fe2000f8e023f */
[----:B------:R-:W-:Y:S01]  /*e820*/  @P1 SHF.R.U32.HI R73, RZ, UR27, R72 ;  /* 0x0000001bff491c19 */ /* 0x000fe20008011648 */
[----:B------:R-:W-:Y:S02]  /*e830*/  UIMAD.WIDE.U32 UR18, UR16, UR12, URZ ;  /* 0x0000000c101272a5 */ /* 0x000fe4000f8e003f */
[----:B------:R-:W-:Y:S01]  /*e840*/  IMAD.U32 R72, RZ, RZ, UR24 ;  /* 0x00000018ff487e24 */ /* 0x000fe2000f8e00ff */
[----:B------:R-:W-:-:S02]  /*e850*/  UIMAD UR17, UR16, UR13, UR17 ;  /* 0x0000000d101172a4 */ /* 0x000fc4000f8e0211 */
[----:B------:R-:W-:Y:S01]  /*e860*/  UIADD3 UR21, UR25, UR21, URZ ;  /* 0x0000001519157290 */ /* 0x000fe2000fffe03f */
[----:B------:R-:W-:Y:S01]  /*e870*/  IMAD.MOV R75, RZ, RZ, -R73 ;  /* 0x000000ffff4b7224 */ /* 0x000fe200078e0a49 */
[----:B------:R-:W-:Y:S02]  /*e880*/  UIADD3 UR13, UR15, UR23, URZ ;  /* 0x000000170f0d7290 */ /* 0x000fe4000fffe03f */
[----:B------:R-:W-:Y:S01]  /*e890*/  UIADD3 UR17, UR19, UR17, URZ ;  /* 0x0000001113117290 */ /* 0x000fe2000fffe03f */
[----:B------:R-:W-:Y:S02]  /*e8a0*/  IMAD R75, R75, UR20, R80 ;  /* 0x000000144b4b7c24 */ /* 0x000fe4000f8e0250 */
[----:B------:R-:W-:-:S03]  /*e8b0*/  IMAD.U32 R78, RZ, RZ, UR21 ;  /* 0x00000015ff4e7e24 */ /* 0x000fc6000f8e00ff */
[----:B------:R-:W-:Y:S02]  /*e8c0*/  SHF.R.S32.HI R76, RZ, 0x1f, R75 ;  /* 0x0000001fff4c7819 */ /* 0x000fe4000001144b */
[----:B---3--:R-:W-:-:S13]  /*e8d0*/  @P0 R2UR UR4, R88 ;  /* 0x00000000580402ca */ /* 0x008fda00000e0000 */
[----:B------:R-:W-:Y:S02]  /*e8e0*/  UIADD3 UR14, UP0, UP3, UR18, UR14, UR4 ;  /* 0x0000000e120e7290 */ /* 0x000fe4000fb1e004 */
[----:B------:R-:W-:Y:S01]  /*e8f0*/  USHF.R.S32.HI UR16, URZ, 0x1f, UR4 ;  /* 0x0000001f3f107899 */ /* 0x000fe20008011404 */
[----:B------:R-:W-:Y:S01]  /*e900*/  ULDC.64 UR18, c[0x0][0xba8] ;  /* 0x0002ea0000127ab9 */ /* 0x000fe20000000a00 */
[----:B------:R-:W-:Y:S02]  /*e910*/  @!UP1 ULDC UR18, c[0x0][0xb50] ;  /* 0x0002d40000129ab9 */ /* 0x000fe40000000800 */
[----:B------:R-:W-:Y:S01]  /*e920*/  UIADD3.X UR13, UR17, UR13, UR16, UP0, UP3 ;  /* 0x0000000d110d7290 */ /* 0x000fe200087e6410 */
[----:B------:R-:W-:Y:S01]  /*e930*/  IADD3 R72, P2, P3, R73, UR14, R72 ;  /* 0x0000000e49487c10 */ /* 0x000fe2000fb5e048 */
[----:B------:R-:W-:Y:S01]  /*e940*/  ULDC.64 UR14, c[0x0][UR22+0x210] ;  /* 0x00008400160e7abb */ /* 0x000fe20008000a00 */
[----:B------:R-:W-:Y:S01]  /*e950*/  SHF.R.S32.HI R73, RZ, 0x1f, R73 ;  /* 0x0000001fff497819 */ /* 0x000fe20000011449 */
[----:B------:R-:W-:Y:S01]  /*e960*/  IMAD R77, R75, UR15, RZ ;  /* 0x0000000f4b4d7c24 */ /* 0x000fe2000f8e02ff */
[----:B------:R-:W-:-:S02]  /*e970*/  @!UP1 ULDC UR19, c[0x0][0xb54] ;  /* 0x0002d50000139ab9 */ /* 0x000fc40000000800 */
[----:B------:R-:W-:Y:S01]  /*e980*/  IADD3.X R73, R73, UR13, R78, P2, P3 ;  /* 0x0000000d49497c10 */ /* 0x000fe200097e644e */
[----:B------:R-:W-:Y:S01]  /*e990*/  IMAD R77, R76, UR14, R77 ;  /* 0x0000000e4c4d7c24 */ /* 0x000fe2000f8e024d */
[----:B------:R-:W-:Y:S01]  /*e9a0*/  ULDC UR13, c[0x0][0xa88] ;  /* 0x0002a200000d7ab9 */ /* 0x000fe20000000800 */
[----:B----4-:R-:W-:Y:S01]  /*e9b0*/  @P4 R2UR UR13, R74 ;  /* 0x000000004a0d42ca */ /* 0x010fe200000e0000 */
[----:B------:R-:W-:-:S04]  /*e9c0*/  IMAD.WIDE.U32 R72, R75, UR14, R72 ;  /* 0x0000000e4b487c25 */ /* 0x000fc8000f8e0048 */
[----:B------:R-:W-:Y:S01]  /*e9d0*/  IMAD.IADD R73, R73, 0x1, R77 ;  /* 0x0000000149497824 */ /* 0x000fe200078e024d */
[----:B------:R-:W-:-:S04]  /*e9e0*/  LEA R77, P2, R72, UR18, 0x2 ;  /* 0x00000012484d7c11 */ /* 0x000fc8000f8410ff */
[----:B------:R-:W-:Y:S01]  /*e9f0*/  LEA.HI.X R78, R72, UR19, R73, 0x2, P2 ;  /* 0x00000013484e7c11 */ /* 0x000fe200090f1449 */
[----:B0-----:R-:W-:Y:S08]  /*ea00*/  @P4 BRA `(.L_x_1233) ;  /* 0x0000000000284947 */ /* 0x001ff00003800000 */
[----:B------:R-:W-:Y:S05]  /*ea10*/  @!P0 BRA `(.L_x_1233) ;  /* 0x0000000000248947 */ /* 0x000fea0003800000 */
[----:B------:R-:W-:Y:S02]  /*ea20*/  IMAD.U32 R72, RZ, RZ, UR10 ;  /* 0x0000000aff487e24 */ /* 0x000fe4000f8e00ff */
[----:B------:R-:W-:Y:S02]  /*ea30*/  IMAD.U32 R74, RZ, RZ, UR10 ;  /* 0x0000000aff4a7e24 */ /* 0x000fe4000f8e00ff */
[----:B------:R-:W-:Y:S02]  /*ea40*/  IMAD.U32 R73, RZ, RZ, UR11 ;  /* 0x0000000bff497e24 */ /* 0x000fe4000f8e00ff */
[----:B------:R-:W-:-:S03]  /*ea50*/  IMAD.U32 R75, RZ, RZ, UR11 ;  /* 0x0000000bff4b7e24 */ /* 0x000fc6000f8e00ff */
[----:B------:R-:W2:Y:S04]  /*ea60*/  LDG.E R72, desc[UR48][R72.64] ;  /* 0x0000003048487981 */ /* 0x000ea8000c1e1900 */
[----:B------:R-:W3:Y:S01]  /*ea70*/  LDG.E R74, desc[UR48][R74.64+0x4] ;  /* 0x000004304a4a7981 */ /* 0x000ee2000c1e1900 */
[----:B--2---:R-:W-:Y:S02]  /*ea80*/  R2UR UR10, R72 ;  /* 0x00000000480a72ca */ /* 0x004fe400000e0000 */
[----:B---3--:R-:W-:-:S13]  /*ea90*/  R2UR UR13, R74 ;  /* 0x000000004a0d72ca */ /* 0x008fda00000e0000 */
[----:B------:R-:W-:-:S12]  /*eaa0*/  UIADD3 UR13, -UR10, UR13, URZ ;  /* 0x0000000d0a0d7290 */ /* 0x000fd8000fffe13f */
.L_x_1233:
[----:B------:R-:W2:Y:S01]  /*eab0*/  LDL R76, [R1+0x24] ;  /* 0x00002400014c7983 */ /* 0x000ea20000100800 */
[----:B------:R-:W-:Y:S01]  /*eac0*/  UIMAD UR10, UR13, UR20, URZ ;  /* 0x000000140d0a72a4 */ /* 0x000fe2000f8e023f */
[----:B------:R-:W-:Y:S02]  /*ead0*/  LOP3.LUT P0, RZ, R217, 0x3, RZ, 0xc0, !PT ;  /* 0x00000003d9ff7812 */ /* 0x000fe4000780c0ff */
[----:B------:R-:W-:Y:S04]  /*eae0*/  SHFL.IDX PT, R72, R77, RZ, 0x1c1f ;  /* 0x001c1fff4d487589 */ /* 0x000fe800000e0000 */
[----:B------:R-:W0:Y:S04]  /*eaf0*/  SHFL.IDX PT, R73, R78, RZ, 0x1c1f ;  /* 0x001c1fff4e497589 */ /* 0x000e2800000e0000 */
[----:B------:R-:W-:Y:S04]  /*eb00*/  SHFL.IDX PT, R74, R77, 0x1, 0x1c1f ;  /* 0x003c1f004d4a7f89 */ /* 0x000fe800000e0000 */
[----:B------:R-:W1:Y:S01]  /*eb10*/  SHFL.IDX PT, R75, R78, 0x1, 0x1c1f ;  /* 0x003c1f004e4b7f89 */ /* 0x000e6200000e0000 */
[----:B--2---:R-:W-:-:S04]  /*eb20*/  VIADD R79, R76, UR42 ;  /* 0x0000002a4c4f7c36 */ /* 0x004fc80008000000 */
[C---:B------:R-:W-:Y:S01]  /*eb30*/  VIADD R76, R79.reuse, 0x8 ;  /* 0x000000084f4c7836 */ /* 0x040fe20000000000 */
[----:B------:R-:W-:-:S04]  /*eb40*/  ISETP.GE.OR P2, PT, R79, UR10, P0 ;  /* 0x0000000a4f007c0c */ /* 0x000fc80008746670 */
[----:B------:R-:W-:-:S09]  /*eb50*/  ISETP.GE.OR P0, PT, R76, UR10, P0 ;  /* 0x0000000a4c007c0c */ /* 0x000fd20008706670 */
[----:B0-----:R0:W-:Y:S04]  /*eb60*/  @!P2 ST.E desc[UR48][R72.64], R0 ;  /* 0x000000004800a985 */ /* 0x0011e8000c101930 */
[----:B-1----:R0:W-:Y:S01]  /*eb70*/  @!P0 ST.E desc[UR48][R74.64], R3 ;  /* 0x000000034a008985 */ /* 0x0021e2000c101930 */
[----:B------:R-:W-:-:S13]  /*eb80*/  PLOP3.LUT P0, PT, PT, PT, UP1, 0x80, 0x0 ;  /* 0x000000000000781c */ /* 0x000fda0003f0f018 */
[----:B0-----:R-:W-:Y:S05]  /*eb90*/  @P0 BRA `(.L_x_1234) ;  /* 0x0000001000080947 */ /* 0x001fea0003800000 */
[----:B------:R-:W0:Y:S01]  /*eba0*/  S2R R81, SR_TID.X ;  /* 0x0000000000517919 */ /* 0x000e220000002100 */
[----:B------:R-:W-:Y:S01]  /*ebb0*/  ULDC.64 UR14, c[0x0][0xaa0] ;  /* 0x0002a800000e7ab9 */ /* 0x000fe20000000a00 */
[----:B0-----:R-:W-:-:S05]  /*ebc0*/  VIADD R0, R81, 0xffffff80 ;  /* 0xffffff8051007836 */ /* 0x001fca0000000000 */
[----:B------:R-:W-:-:S04]  /*ebd0*/  SHF.R.S32.HI R3, RZ, 0x1f, R0 ;  /* 0x0000001fff037819 */ /* 0x000fc80000011400 */
[----:B------:R-:W-:-:S04]  /*ebe0*/  LEA.HI R3, R3, R0, RZ, 0x3 ;  /* 0x0000000003037211 */ /* 0x000fc800078f18ff */
[----:B------:R-:W-:Y:S02]  /*ebf0*/  LOP3.LUT R5, R3, 0xfffffff8, RZ, 0xc0, !PT ;  /* 0xfffffff803057812 */ /* 0x000fe400078ec0ff */
[----:B------:R-:W-:-:S03]  /*ec00*/  SHF.R.S32.HI R81, RZ, 0x3, R3 ;  /* 0x00000003ff517819 */ /* 0x000fc60000011403 */
[----:B------:R-:W-:Y:S02]  /*ec10*/  IMAD.IADD R20, R0, 0x1, -R5 ;  /* 0x0000000100147824 */ /* 0x000fe400078e0a05 */
[----:B------:R-:W-:Y:S02]  /*ec20*/  IMAD.MOV.U32 R5, RZ, RZ, 0x2 ;  /* 0x00000002ff057424 */ /* 0x000fe400078e00ff */
[----:B------:R-:W-:-:S04]  /*ec30*/  IMAD.SHL.U32 R0, R20, 0x8, RZ ;  /* 0x0000000814007824 */ /* 0x000fc800078e00ff */
[----:B------:R-:W-:-:S04]  /*ec40*/  IMAD R4, R81, 0x40, R0 ;  /* 0x0000004051047824 */ /* 0x000fc800078e0200 */
[----:B------:R-:W-:-:S03]  /*ec50*/  IMAD.WIDE R4, R4, R5, UR8 ;  /* 0x0000000804047e25 */ /* 0x000fc6000f8e0205 */
[C---:B------:R-:W-:Y:S01]  /*ec60*/  IADD3 R25, P2, R4.reuse, 0x3000, RZ ;  /* 0x0000300004197810 */ /* 0x040fe20007f5e0ff */
[----:B------:R-:W-:Y:S01]  /*ec70*/  UIMAD UR11, UR16, UR14, URZ ;  /* 0x0000000e100b72a4 */ /* 0x000fe2000f8e023f */
[C---:B------:R-:W-:Y:S02]  /*ec80*/  IADD3 R9, P4, R4.reuse, 0x1000, RZ ;  /* 0x0000100004097810 */ /* 0x040fe40007f9e0ff */
[----:B------:R-:W-:Y:S02]  /*ec90*/  LOP3.LUT R24, R25, 0x380, RZ, 0xc0, !PT ;  /* 0x0000038019187812 */ /* 0x000fe400078ec0ff */
[----:B------:R-:W-:Y:S02]  /*eca0*/  IADD3 R13, P3, R4, 0x2000, RZ ;  /* 0x00002000040d7810 */ /* 0x000fe40007f7e0ff */
[----:B------:R-:W-:Y:S01]  /*ecb0*/  SHF.R.U64 R24, R24, 0x3, RZ ;  /* 0x0000000318187819 */ /* 0x000fe200000012ff */
[----:B------:R-:W-:Y:S01]  /*ecc0*/  UIMAD.WIDE.U32 UR8, UR4, UR14, URZ ;  /* 0x0000000e040872a5 */ /* 0x000fe2000f8e003f */
[----:B------:R-:W-:-:S02]  /*ecd0*/  LOP3.LUT R8, R9, 0x380, RZ, 0xc0, !PT ;  /* 0x0000038009087812 */ /* 0x000fc400078ec0ff */
[----:B------:R-:W-:Y:S01]  /*ece0*/  LOP3.LUT R24, R24, R25, RZ, 0x3c, !PT ;  /* 0x0000001918187212 */ /* 0x000fe200078e3cff */
[--C-:B------:R-:W-:Y:S01]  /*ecf0*/  IMAD.X R25, RZ, RZ, R5.reuse, P2 ;  /* 0x000000ffff197224 */ /* 0x100fe200010e0605 */
[----:B------:R-:W-:Y:S01]  /*ed00*/  IADD3 R49, P2, R4, 0x9000, RZ ;  /* 0x0000900004317810 */ /* 0x000fe20007f5e0ff */
[----:B------:R-:W-:Y:S01]  /*ed10*/  UIMAD UR11, UR4, UR15, UR11 ;  /* 0x0000000f040b72a4 */ /* 0x000fe2000f8e020b */
[----:B------:R-:W-:Y:S02]  /*ed20*/  LOP3.LUT R12, R13, 0x380, RZ, 0xc0, !PT ;  /* 0x000003800d0c7812 */ /* 0x000fe400078ec0ff */
[----:B------:R-:W-:Y:S01]  /*ed30*/  LOP3.LUT R48, R49, 0x380, RZ, 0xc0, !PT ;  /* 0x0000038031307812 */ /* 0x000fe200078ec0ff */
[----:B------:R-:W-:Y:S01]  /*ed40*/  UIADD3 UR9, UR9, UR11, URZ ;  /* 0x0000000b09097290 */ /* 0x000fe2000fffe03f */
[----:B------:R-:W-:Y:S01]  /*ed50*/  SHF.R.U64 R8, R8, 0x3, RZ ;  /* 0x0000000308087819 */ /* 0x000fe200000012ff */
[----:B------:R-:W-:Y:S01]  /*ed60*/  ULDC.64 UR14, c[0x0][0xae8] ;  /* 0x0002ba00000e7ab9 */ /* 0x000fe20000000a00 */
[----:B------:R-:W-:Y:S01]  /*ed70*/  SHF.R.U64 R48, R48, 0x3, RZ ;  /* 0x0000000330307819 */ /* 0x000fe200000012ff */
[----:B------:R-:W-:Y:S01]  /*ed80*/  USHF.R.S32.HI UR4, URZ, 0x1f, UR12 ;  /* 0x0000001f3f047899 */ /* 0x000fe2000801140c */
[----:B------:R-:W-:Y:S01]  /*ed90*/  SHF.R.U64 R12, R12, 0x3, RZ ;  /* 0x000000030c0c7819 */ /* 0x000fe200000012ff */
[----:B------:R-:W-:Y:S01]  /*eda0*/  @UP2 ULDC UR11, c[0x0][0xbec] ;  /* 0x0002fb00000b2ab9 */ /* 0x000fe20000000800 */
[----:B------:R-:W-:Y:S01]  /*edb0*/  LOP3.LUT R48, R48, R49, RZ, 0x3c, !PT ;  /* 0x0000003130307212 */ /* 0x000fe200078e3cff */
[--C-:B------:R-:W-:Y:S01]  /*edc0*/  IMAD.X R49, RZ, RZ, R5.reuse, P2 ;  /* 0x000000ffff317224 */ /* 0x100fe200010e0605 */
[----:B------:R-:W-:Y:S01]  /*edd0*/  IADD3 R6, P2, R4, 0xf000, RZ ;  /* 0x0000f00004067810 */ /* 0x000fe20007f5e0ff */
[----:B------:R-:W-:Y:S01]  /*ede0*/  UIMAD.WIDE.U32 UR8, UR53, UR14, UR8 ;  /* 0x0000000e350872a5 */ /* 0x000fe2000f8e0008 */
[----:B------:R-:W-:Y:S01]  /*edf0*/  LOP3.LUT R8, R8, R9, RZ, 0x3c, !PT ;  /* 0x0000000908087212 */ /* 0x000fe200078e3cff */
[--C-:B------:R-:W-:Y:S01]  /*ee00*/  IMAD.X R9, RZ, RZ, R5.reuse, P4 ;  /* 0x000000ffff097224 */ /* 0x100fe200020e0605 */
[----:B------:R-:W-:Y:S01]  /*ee10*/  LOP3.LUT R3, R6, 0x380, RZ, 0xc0, !PT ;  /* 0x0000038006037812 */ /* 0x000fe200078ec0ff */
[--C-:B------:R-:W-:Y:S01]  /*ee20*/  IMAD.X R73, RZ, RZ, R5.reuse, P2 ;  /* 0x000000ffff497224 */ /* 0x100fe200010e0605 */
[----:B------:R-:W-:Y:S01]  /*ee30*/  LOP3.LUT R12, R12, R13, RZ, 0x3c, !PT ;  /* 0x0000000d0c0c7212 */ /* 0x000fe200078e3cff */
[----:B------:R-:W-:Y:S01]  /*ee40*/  IMAD.X R13, RZ, RZ, R5, P3 ;  /* 0x000000ffff0d7224 */ /* 0x000fe200018e0605 */
[----:B------:R-:W-:-:S02]  /*ee50*/  SHF.R.U64 R3, R3, 0x3, RZ ;  /* 0x0000000303037819 */ /* 0x000fc400000012ff */
[C---:B------:R-:W-:Y:S02]  /*ee60*/  IADD3 R29, P0, R4.reuse, 0x4000, RZ ;  /* 0x00004000041d7810 */ /* 0x040fe40007f1e0ff */
[C---:B------:R-:W-:Y:S02]  /*ee70*/  IADD3 R33, P6, R4.reuse, 0x5000, RZ ;  /* 0x0000500004217810 */ /* 0x040fe40007fde0ff */
[----:B------:R-:W-:Y:S01]  /*ee80*/  IADD3 R37, P5, R4, 0x6000, RZ ;  /* 0x0000600004257810 */ /* 0x000fe20007fbe0ff */
[----:B------:R-:W-:Y:S01]  /*ee90*/  UIMAD UR9, UR53, UR15, UR9 ;  /* 0x0000000f350972a4 */ /* 0x000fe2000f8e0209 */
[----:B------:R-:W-:Y:S01]  /*eea0*/  LOP3.LUT R72, R3, R6, RZ, 0x3c, !PT ;  /* 0x0000000603487212 */ /* 0x000fe200078e3cff */
[----:B------:R-:W-:Y:S01]  /*eeb0*/  IMAD R3, R20, 0x20, R81 ;  /* 0x0000002014037824 */ /* 0x000fe200078e0251 */
[C---:B------:R-:W-:Y:S01]  /*eec0*/  IADD3 R41, P4, R4.reuse, 0x7000, RZ ;  /* 0x0000700004297810 */ /* 0x040fe20007f9e0ff */
[----:B------:R-:W-:Y:S01]  /*eed0*/  ULDC.64 UR14, c[0x0][0xaf0] ;  /* 0x0002bc00000e7ab9 */ /* 0x000fe20000000a00 */
[----:B------:R-:W-:Y:S01]  /*eee0*/  IADD3 R45, P3, R4, 0x8000, RZ ;  /* 0x00008000042d7810 */ /* 0x000fe20007f7e0ff */
[----:B------:R-:W-:Y:S01]  /*eef0*/  VIADD R78, R3, UR42 ;  /* 0x0000002a034e7c36 */ /* 0x000fe20008000000 */
[----:B------:R-:W-:Y:S01]  /*ef00*/  LOP3.LUT R28, R29, 0x380, RZ, 0xc0, !PT ;  /* 0x000003801d1c7812 */ /* 0x000fe200078ec0ff */
[----:B------:R-:W-:Y:S01]  /*ef10*/  UIMAD UR4, UR4, UR14, URZ ;  /* 0x0000000e040472a4 */ /* 0x000fe2000f8e023f */
[----:B------:R-:W-:Y:S01]  /*ef20*/  LOP3.LUT R32, R33, 0x380, RZ, 0xc0, !PT ;  /* 0x0000038021207812 */ /* 0x000fe200078ec0ff */
[----:B------:R-:W5:Y:S01]  /*ef30*/  LD.E.128 R8, desc[UR48][R8.64] ;  /* 0x0000003008087980 */ /* 0x000f62000c101d00 */
[----:B------:R-:W-:-:S02]  /*ef40*/  LOP3.LUT R36, R37, 0x380, RZ, 0xc0, !PT ;  /* 0x0000038025247812 */ /* 0x000fc400078ec0ff */
[----:B------:R-:W-:Y:S01]  /*ef50*/  LOP3.LUT R40, R41, 0x380, RZ, 0xc0, !PT ;  /* 0x0000038029287812 */ /* 0x000fe200078ec0ff */
[----:B------:R-:W5:Y:S01]  /*ef60*/  LD.E.128 R12, desc[UR48][R12.64] ;  /* 0x000000300c0c7980 */ /* 0x000f62000c101d00 */
[----:B------:R-:W-:Y:S01]  /*ef70*/  LOP3.LUT R44, R45, 0x380, RZ, 0xc0, !PT ;  /* 0x000003802d2c7812 */ /* 0x000fe200078ec0ff */
[----:B------:R-:W-:Y:S01]  /*ef80*/  @P1 IMAD.HI.U32 R20, R78, UR11, RZ ;  /* 0x0000000b4e141c27 */ /* 0x000fe2000f8e00ff */
[----:B------:R-:W-:Y:S01]  /*ef90*/  SHF.R.U64 R28, R28, 0x3, RZ ;  /* 0x000000031c1c7819 */ /* 0x000fe200000012ff */
[----:B------:R-:W-:Y:S01]  /*efa0*/  UIMAD UR4, UR12, UR15, UR4 ;  /* 0x0000000f0c0472a4 */ /* 0x000fe2000f8e0204 */
[----:B------:R-:W-:Y:S01]  /*efb0*/  SHF.R.U64 R32, R32, 0x3, RZ ;  /* 0x0000000320207819 */ /* 0x000fe200000012ff */
[----:B------:R-:W5:Y:S01]  /*efc0*/  LD.E.128 R24, desc[UR48][R24.64] ;  /* 0x0000003018187980 */ /* 0x000f62000c101d00 */
[----:B------:R-:W-:Y:S02]  /*efd0*/  SHF.R.U64 R36, R36, 0x3, RZ ;  /* 0x0000000324247819 */ /* 0x000fe400000012ff */
[----:B------:R-:W-:Y:S01]  /*efe0*/  SHF.R.U64 R40, R40, 0x3, RZ ;  /* 0x0000000328287819 */ /* 0x000fe200000012ff */
[----:B------:R-:W5:Y:S01]  /*eff0*/  LD.E.128 R48, desc[UR48][R48.64] ;  /* 0x0000003030307980 */ /* 0x000f62000c101d00 */
[----:B------:R-:W-:Y:S01]  /*f000*/  SHF.R.U64 R44, R44, 0x3, RZ ;  /* 0x000000032c2c7819 */ /* 0x000fe200000012ff */
[----:B------:R-:W-:Y:S01]  /*f010*/  UIMAD.WIDE.U32 UR12, UR12, UR14, UR8 ;  /* 0x0000000e0c0c72a5 */ /* 0x000fe2000f8e0008 */
[----:B------:R-:W-:Y:S01]  /*f020*/  LOP3.LUT R28, R28, R29, RZ, 0x3c, !PT ;  /* 0x0000001d1c1c7212 */ /* 0x000fe200078e3cff */
[----:B------:R-:W-:Y:S01]  /*f030*/  IMAD.MOV.U32 R3, RZ, RZ, R78 ;  /* 0x000000ffff037224 */ /* 0x000fe200078e004e */
[----:B------:R-:W-:Y:S01]  /*f040*/  @UP2 ULDC UR8, c[0x0][0xbf0] ;  /* 0x0002fc0000082ab9 */ /* 0x000fe20000000800 */
        /* <DEDUP_REMOVED lines=8> */
[----:B------:R-:W-:Y:S01]  /*f0d0*/  @P1 SHF.R.U32.HI R3, RZ, UR8, R20 ;  /* 0x00000008ff031c19 */ /* 0x000fe20008011614 */
[----:B------:R-:W-:Y:S01]  /*f0e0*/  IMAD.X R45, RZ, RZ, R5, P3 ;  /* 0x000000ffff2d7224 */ /* 0x000fe200018e0605 */
[C---:B------:R-:W-:Y:S01]  /*f0f0*/  IADD3 R53, P0, R4.reuse, 0xa000, RZ ;  /* 0x0000a00004357810 */ /* 0x040fe20007f1e0ff */
[----:B------:R-:W-:Y:S01]  /*f100*/  UIADD3 UR4, UR13, UR4, URZ ;  /* 0x000000040d047290 */ /* 0x000fe2000fffe03f */
[C---:B------:R-:W-:Y:S01]  /*f110*/  IADD3 R57, P6, R4.reuse, 0xb000, RZ ;  /* 0x0000b00004397810 */ /* 0x040fe20007fde0ff */
[----:B------:R-:W-:Y:S01]  /*f120*/  ULDC.64 UR8, c[0x0][0xae0] ;  /* 0x0002b80000087ab9 */ /* 0x000fe20000000a00 */
[----:B------:R-:W-:-:S02]  /*f130*/  IADD3 R61, P5, R4, 0xc000, RZ ;  /* 0x0000c000043d7810 */ /* 0x000fc40007fbe0ff */
[C---:B------:R-:W-:Y:S01]  /*f140*/  LOP3.LUT R7, R4.reuse, 0x380, RZ, 0xc0, !PT ;  /* 0x0000038004077812 */ /* 0x040fe200078ec0ff */
[----:B------:R-:W-:Y:S01]  /*f150*/  IMAD.U32 R21, RZ, RZ, UR13 ;  /* 0x0000000dff157e24 */ /* 0x000fe2000f8e00ff */
[C---:B------:R-:W-:Y:S01]  /*f160*/  IADD3 R65, P4, R4.reuse, 0xd000, RZ ;  /* 0x0000d00004417810 */ /* 0x040fe20007f9e0ff */
[--C-:B------:R-:W-:Y:S01]  /*f170*/  IMAD.MOV R77, RZ, RZ, -R3.reuse ;  /* 0x000000ffff4d7224 */ /* 0x100fe200078e0a03 */
[----:B------:R-:W-:Y:S01]  /*f180*/  IADD3 R69, P3, R4, 0xe000, RZ ;  /* 0x0000e00004457810 */ /* 0x000fe20007f7e0ff */
[----:B------:R-:W-:Y:S01]  /*f190*/  IMAD.U32 R20, RZ, RZ, UR12 ;  /* 0x0000000cff147e24 */ /* 0x000fe2000f8e00ff */
[----:B------:R-:W-:Y:S01]  /*f1a0*/  SHF.R.S32.HI R76, RZ, 0x1f, R3 ;  /* 0x0000001fff4c7819 */ /* 0x000fe20000011403 */
[----:B------:R-:W5:Y:S01]  /*f1b0*/  LD.E.128 R28, desc[UR48][R28.64] ;  /* 0x000000301c1c7980 */ /* 0x000f62000c101d00 */
[----:B------:R-:W-:Y:S02]  /*f1c0*/  LOP3.LUT R52, R53, 0x380, RZ, 0xc0, !PT ;  /* 0x0000038035347812 */ /* 0x000fe400078ec0ff */
[----:B------:R-:W-:Y:S01]  /*f1d0*/  LOP3.LUT R56, R57, 0x380, RZ, 0xc0, !PT ;  /* 0x0000038039387812 */ /* 0x000fe200078ec0ff */
[----:B------:R-:W5:Y:S01]  /*f1e0*/  LD.E.128 R32, desc[UR48][R32.64] ;  /* 0x0000003020207980 */ /* 0x000f62000c101d00 */
[----:B------:R-:W-:-:S02]  /*f1f0*/  LOP3.LUT R60, R61, 0x380, RZ, 0xc0, !PT ;  /* 0x000003803d3c7812 */ /* 0x000fc400078ec0ff */
[----:B------:R-:W-:Y:S01]  /*f200*/  LOP3.LUT R64, R65, 0x380, RZ, 0xc0, !PT ;  /* 0x0000038041407812 */ /* 0x000fe200078ec0ff */
[----:B------:R-:W5:Y:S01]  /*f210*/  LD.E.128 R36, desc[UR48][R36.64] ;  /* 0x0000003024247980 */ /* 0x000f62000c101d00 */
[----:B------:R-:W-:Y:S01]  /*f220*/  LOP3.LUT R68, R69, 0x380, RZ, 0xc0, !PT ;  /* 0x0000038045447812 */ /* 0x000fe200078ec0ff */
[----:B------:R-:W-:Y:S01]  /*f230*/  IMAD.U32 R21, RZ, RZ, UR4 ;  /* 0x00000004ff157e24 */ /* 0x000fe2000f8e00ff */
[----:B------:R-:W-:Y:S01]  /*f240*/  SHF.R.U64 R52, R52, 0x3, RZ ;  /* 0x0000000334347819 */ /* 0x000fe200000012ff */
[----:B------:R-:W-:Y:S01]  /*f250*/  IMAD R76, R76, UR8, RZ ;  /* 0x000000084c4c7c24 */ /* 0x000fe2000f8e02ff */
[----:B------:R-:W-:Y:S01]  /*f260*/  SHF.R.U64 R56, R56, 0x3, RZ ;  /* 0x0000000338387819 */ /* 0x000fe200000012ff */
[----:B------:R-:W-:Y:S01]  /*f270*/  IMAD R77, R77, UR20, R78 ;  /* 0x000000144d4d7c24 */ /* 0x000fe2000f8e024e */
[----:B------:R-:W-:Y:S01]  /*f280*/  SHF.R.U64 R60, R60, 0x3, RZ ;  /* 0x000000033c3c7819 */ /* 0x000fe200000012ff */
[----:B------:R-:W5:Y:S01]  /*f290*/  LD.E.128 R40, desc[UR48][R40.64] ;  /* 0x0000003028287980 */ /* 0x000f62000c101d00 */
[----:B------:R-:W-:-:S02]  /*f2a0*/  SHF.R.U64 R64, R64, 0x3, RZ ;  /* 0x0000000340407819 */ /* 0x000fc400000012ff */
[----:B------:R-:W-:Y:S01]  /*f2b0*/  SHF.R.U64 R68, R68, 0x3, RZ ;  /* 0x0000000344447819 */ /* 0x000fe200000012ff */
[----:B------:R-:W5:Y:S01]  /*f2c0*/  LD.E.128 R44, desc[UR48][R44.64] ;  /* 0x000000302c2c7980 */ /* 0x000f62000c101d00 */
[----:B------:R-:W-:Y:S01]  /*f2d0*/  SHF.R.U64 R7, R7, 0x3, RZ ;  /* 0x0000000307077819 */ /* 0x000fe200000012ff */
[C---:B------:R-:W-:Y:S01]  /*f2e0*/  IMAD R79, R3.reuse, UR9, R76 ;  /* 0x00000009034f7c24 */ /* 0x040fe2000f8e024c */
[----:B------:R-:W-:Y:S01]  /*f2f0*/  LOP3.LUT R52, R52, R53, RZ, 0x3c, !PT ;  /* 0x0000003534347212 */ /* 0x000fe200078e3cff */
[----:B------:R-:W-:Y:S01]  /*f300*/  IMAD.WIDE.U32 R20, R3, UR8, R20 ;  /* 0x0000000803147c25 */ /* 0x000fe2000f8e0014 */
[----:B------:R-:W-:Y:S01]  /*f310*/  LOP3.LUT R56, R56, R57, RZ, 0x3c, !PT ;  /* 0x0000003938387212 */ /* 0x000fe200078e3cff */
[----:B------:R-:W-:Y:S01]  /*f320*/  ULDC.64 UR8, c[0x0][0xad8] ;  /* 0x0002b60000087ab9 */ /* 0x000fe20000000a00 */
        /* <DEDUP_REMOVED lines=8> */
[----:B------:R-:W-:Y:S01]  /*f3b0*/  SHF.R.S32.HI R3, RZ, 0x1f, R77 ;  /* 0x0000001fff037819 */ /* 0x000fe2000001144d */
[----:B------:R-:W-:Y:S01]  /*f3c0*/  IMAD.X R69, RZ, RZ, R5, P3 ;  /* 0x000000ffff457224 */ /* 0x000fe200018e0605 */
[----:B------:R-:W5:Y:S01]  /*f3d0*/  LD.E.128 R52, desc[UR48][R52.64] ;  /* 0x0000003034347980 */ /* 0x000f62000c101d00 */
[----:B------:R-:W-:-:S02]  /*f3e0*/  IMAD.IADD R21, R21, 0x1, R79 ;  /* 0x0000000115157824 */ /* 0x000fc400078e024f */
[----:B------:R-:W-:Y:S01]  /*f3f0*/  IMAD R76, R3, UR8, RZ ;  /* 0x00000008034c7c24 */ /* 0x000fe2000f8e02ff */
[----:B------:R-:W5:Y:S01]  /*f400*/  LD.E.128 R4, desc[UR48][R4.64] ;  /* 0x0000003004047980 */ /* 0x000f62000c101d00 */
[----:B------:R-:W-:-:S03]  /*f410*/  IMAD.WIDE.U32 R20, R77, UR8, R20 ;  /* 0x000000084d147c25 */ /* 0x000fc6000f8e0014 */
[----:B------:R-:W5:Y:S01]  /*f420*/  LD.E.128 R56, desc[UR48][R56.64] ;  /* 0x0000003038387980 */ /* 0x000f62000c101d00 */
[----:B------:R-:W-:Y:S01]  /*f430*/  IMAD R3, R77, UR9, R76 ;  /* 0x000000094d037c24 */ /* 0x000fe2000f8e024c */
[----:B------:R-:W-:Y:S02]  /*f440*/  ULDC.64 UR8, c[0x0][0xa80] ;  /* 0x0002a00000087ab9 */ /* 0x000fe40000000a00 */
[----:B------:R-:W5:Y:S04]  /*f450*/  LD.E.128 R60, desc[UR48][R60.64] ;  /* 0x000000303c3c7980 */ /* 0x000f68000c101d00 */
[----:B------:R-:W5:Y:S04]  /*f460*/  LD.E.128 R64, desc[UR48][R64.64] ;  /* 0x0000003040407980 */ /* 0x000f68000c101d00 */
[----:B------:R-:W5:Y:S04]  /*f470*/  LD.E.128 R68, desc[UR48][R68.64] ;  /* 0x0000003044447980 */ /* 0x000f68000c101d00 */
[----:B------:R-:W5:Y:S01]  /*f480*/  LD.E.128 R72, desc[UR48][R72.64] ;  /* 0x0000003048487980 */ /* 0x000f62000c101d00 */
[----:B------:R-:W-:Y:S01]  /*f490*/  @!PT LDS RZ, [RZ] ;  /* 0x00000000fffff984 */ /* 0x000fe20000000800 */
[----:B------:R-:W-:Y:S01]  /*f4a0*/  @!PT LDS RZ, [RZ] ;  /* 0x00000000fffff984 */ /* 0x000fe20000000800 */
[----:B------:R-:W-:Y:S01]  /*f4b0*/  @!PT LDS RZ, [RZ] ;  /* 0x00000000fffff984 */ /* 0x000fe20000000800 */
[----:B------:R-:W-:Y:S01]  /*f4c0*/  @!PT LDS RZ, [RZ] ;  /* 0x00000000fffff984 */ /* 0x000fe20000000800 */
[----:B------:R0:W-:Y:S06]  /*f4d0*/  MEMBAR.ALL.CTA ;  /* 0x0000000000007992 */ /* 0x0001ec0000008000 */
[----:B0-----:R-:W0:Y:S01]  /*f4e0*/  FENCE.VIEW.ASYNC.S ;  /* 0x00000000000073c6 */ /* 0x001e220000000000 */
[----:B------:R-:W-:Y:S01]  /*f4f0*/  IMAD.IADD R3, R21, 0x1, R3 ;  /* 0x0000000115037824 */ /* 0x000fe200078e0203 */
[----:B------:R-:W-:Y:S01]  /*f500*/  LEA R82, P2, R20, UR8, 0x1 ;  /* 0x0000000814527c11 */ /* 0x000fe2000f8408ff */
[----:B------:R-:W-:Y:S01]  /*f510*/  VIADD R84, R81, UR42 ;  /* 0x0000002a51547c36 */ /* 0x000fe20008000000 */
[----:B------:R-:W-:-:S02]  /*f520*/  UIADD3 UR7, UR7, 0x28420, URZ ;  /* 0x0002842007077890 */ /* 0x000fc4000fffe03f */
[----:B------:R-:W-:Y:S02]  /*f530*/  LEA.HI.X R83, R20, UR9, R3, 0x1, P2 ;  /* 0x0000000914537c11 */ /* 0x000fe400090f0c03 */
[C---:B------:R-:W-:Y:S01]  /*f540*/  ISETP.GE.AND P2, PT, R84.reuse, UR10, PT ;  /* 0x0000000a54007c0c */ /* 0x040fe2000bf46270 */
[----:B------:R-:W-:Y:S01]  /*f550*/  UPRMT UR7, URZ, 0x654, UR7 ;  /* 0x000006543f077896 */ /* 0x000fe20008000007 */
[C---:B------:R-:W-:Y:S02]  /*f560*/  VIADD R76, R84.reuse, 0x20 ;  /* 0x00000020544c7836 */ /* 0x040fe40000000000 */
[----:B------:R-:W-:Y:S02]  /*f570*/  VIADD R77, R84, 0x40 ;  /* 0x00000040544d7836 */ /* 0x000fe40000000000 */
[C---:B------:R-:W-:Y:S02]  /*f580*/  VIADD R88, R0.reuse, 0x80 ;  /* 0x0000008000587836 */ /* 0x040fe40000000000 */
[----:B------:R-:W-:-:S02]  /*f590*/  VIADD R90, R0, 0xc0 ;  /* 0x000000c0005a7836 */ /* 0x000fc40000000000 */
[----:B------:R-:W-:Y:S01]  /*f5a0*/  VIADD R86, R0, 0x40 ;  /* 0x0000004000567836 */ /* 0x000fe20000000000 */
[----:B0-----:R0:W1:Y:S01]  /*f5b0*/  SHFL.IDX PT, R81, R82, RZ, 0x181f ;  /* 0x00181fff52517589 */ /* 0x00106200000e0000 */
[----:B------:R-:W-:Y:S03]  /*f5c0*/  BSSY B1, `(.L_x_1235) ;  /* 0x000001b000017945 */ /* 0x000fe60003800000 */
[----:B------:R0:W2:Y:S01]  /*f5d0*/  SHFL.IDX PT, R3, R83, RZ, 0x181f ;  /* 0x00181fff53037589 */ /* 0x0000a200000e0000 */
[----:B------:R-:W-:Y:S01]  /*f5e0*/  SYNCS.ARRIVE.TRANS64.RED.A1T0 RZ, [UR7], RZ ;  /* 0x000000ffffff79a7 */ /* 0x000fe20008100407 */
[----:B------:R-:W-:Y:S02]  /*f5f0*/  ISETP.GE.AND P1, PT, R76, UR10, PT ;  /* 0x0000000a4c007c0c */ /* 0x000fe4000bf26270 */
[----:B------:R-:W-:Y:S02]  /*f600*/  ISETP.GE.AND P0, PT, R77, UR10, PT ;  /* 0x0000000a4d007c0c */ /* 0x000fe4000bf06270 */
[----:B------:R-:W-:-:S02]  /*f610*/  SHF.R.S32.HI R91, RZ, 0x1f, R0 ;  /* 0x0000001fff5b7819 */ /* 0x000fc40000011400 */
        /* <DEDUP_REMOVED lines=21> */
.L_x_1236:
[----:B------:R-:W-:Y:S05]  /*f770*/  BSYNC B1 ;  /* 0x0000000000017941 */ /* 0x000fea0003800000 */
.L_x_1235:
[----:B--2---:R2:W3:Y:S01]  /*f780*/  SHFL.IDX PT, R3, R83, 0x1, 0x181f ;  /* 0x00381f0053037f89 */ /* 0x0044e200000e0000 */
[----:B------:R-:W-:Y:S03]  /*f790*/  BSSY B1, `(.L_x_1237) ;  /* 0x0000014000017945 */ /* 0x000fe60003800000 */
[----:B0----5:R2:W0:Y:S01]  /*f7a0*/  SHFL.IDX PT, R29, R82, 0x1, 0x181f ;  /* 0x00381f00521d7f89 */ /* 0x02142200000e0000 */
[----:B------:R-:W-:Y:S05]  /*f7b0*/  @P1 BRA `(.L_x_1238) ;  /* 0x0000000000441947 */ /* 0x000fea0003800000 */
[----:B------:R-:W-:Y:S02]  /*f7c0*/  ULDC UR4, c[0x0][0xac8] ;  /* 0x0002b20000047ab9 */ /* 0x000fe40000000800 */
[----:B------:R-:W-:Y:S02]  /*f7d0*/  ISETP.GE.AND P4, PT, R0, UR4, PT ;  /* 0x0000000400007c0c */ /* 0x000fe4000bf86270 */
[----:B------:R-:W-:Y:S02]  /*f7e0*/  ISETP.GE.AND P3, PT, R86, UR4, PT ;  /* 0x0000000456007c0c */ /* 0x000fe4000bf66270 */
[----:B------:R-:W-:Y:S02]  /*f7f0*/  ISETP.GE.AND P2, PT, R88, UR4, PT ;  /* 0x0000000458007c0c */ /* 0x000fe4000bf46270 */
[----:B------:R-:W-:-:S07]  /*f800*/  ISETP.GE.AND P1, PT, R90, UR4, PT ;  /* 0x000000045a007c0c */ /* 0x000fce000bf26270 */
[-C--:B0-----:R-:W-:Y:S02]  /*f810*/  @!P4 LEA R4, P6, R0, R29.reuse, 0x1 ;  /* 0x0000001d0004c211 */ /* 0x081fe400078c08ff */
        /* <DEDUP_REMOVED lines=11> */
.L_x_1238:
[----:B------:R-:W-:Y:S05]  /*f8d0*/  BSYNC B1 ;  /* 0x0000000000017941 */ /* 0x000fea0003800000 */
.L_x_1237:
[----:B---3--:R3:W0:Y:S01]  /*f8e0*/  SHFL.IDX PT, R3, R83, 0x2, 0x181f ;  /* 0x00581f0053037f89 */ /* 0x00862200000e0000 */
[----:B------:R-:W-:Y:S03]  /*f8f0*/  BSSY B1, `(.L_x_1239) ;  /* 0x0000014000017945 */ /* 0x000fe60003800000 */
[----:B----4-:R3:W4:Y:S01]  /*f900*/  SHFL.IDX PT, R11, R82, 0x2, 0x181f ;  /* 0x00581f00520b7f89 */ /* 0x01072200000e0000 */
        /* <DEDUP_REMOVED lines=12> */
[----:B------:R0:W-:Y:S01]  /*f9d0*/  @!P3 ST.E.128 desc[UR48][R4.64], R12 ;  /* 0x0000000c0400b985 */ /* 0x0001e2000c101d30 */
[----:B------:R-:W-:-:S02]  /*f9e0*/  @!P1 LEA.HI.X R9, R88, R3, R85, 0x1, P4 ;  /* 0x0000000358099211 */ /* 0x000fc400020f0c55 */
[----:B------:R-:W-:Y:S01]  /*f9f0*/  @!P0 LEA.HI.X R11, R90, R3, R87, 0x1, P6 ;  /* 0x000000035a0b8211 */ /* 0x000fe200030f0c57 */
[----:B------:R0:W-:Y:S04]  /*fa00*/  @!P2 ST.E.128 desc[UR48][R6.64], R36 ;  /* 0x000000240600a985 */ /* 0x0001e8000c101d30 */
[----:B------:R0:W-:Y:S04]  /*fa10*/  @!P1 ST.E.128 desc[UR48][R8.64], R52 ;  /* 0x0000003408009985 */ /* 0x0001e8000c101d30 */
[----:B------:R0:W-:Y:S02]  /*fa20*/  @!P0 ST.E.128 desc[UR48][R10.64], R68 ;  /* 0x000000440a008985 */ /* 0x0001e4000c101d30 */
.L_x_1240:
[----:B------:R-:W-:Y:S05]  /*fa30*/  BSYNC B1 ;  /* 0x0000000000017941 */ /* 0x000fea0003800000 */
.L_x_1239:
[----:B0-----:R-:W-:Y:S01]  /*fa40*/  VIADD R3, R84, 0x60 ;  /* 0x0000006054037836 */ /* 0x001fe20000000000 */
[----:B--23--:R-:W0:Y:S04]  /*fa50*/  SHFL.IDX PT, R83, R83, 0x3, 0x181f ;  /* 0x00781f0053537f89 */ /* 0x00ce2800000e0000 */
[----:B------:R-:W-:Y:S01]  /*fa60*/  ISETP.GE.AND P0, PT, R3, UR10, PT ;  /* 0x0000000a03007c0c */ /* 0x000fe2000bf06270 */
[----:B----4-:R4:W2:-:S12]  /*fa70*/  SHFL.IDX PT, R11, R82, 0x3, 0x181f ;  /* 0x00781f00520b7f89 */ /* 0x01089800000e0000 */
[----:B----4-:R-:W-:Y:S05]  /*fa80*/  @P0 BRA `(.L_x_1241) ;  /* 0x0000002400500947 */ /* 0x010fea0003800000 */
[----:B------:R-:W-:Y:S02]  /*fa90*/  ULDC UR4, c[0x0][0xac8] ;  /* 0x0002b20000047ab9 */ /* 0x000fe40000000800 */
[----:B------:R-:W-:Y:S02]  /*faa0*/  ISETP.GE.AND P3, PT, R0, UR4, PT ;  /* 0x0000000400007c0c */ /* 0x000fe4000bf66270 */
[----:B------:R-:W-:Y:S02]  /*fab0*/  ISETP.GE.AND P4, PT, R86, UR4, PT ;  /* 0x0000000456007c0c */ /* 0x000fe4000bf86270 */
[----:B------:R-:W-:-:S09]  /*fac0*/  ISETP.GE.AND P5, PT, R88, UR4, PT ;  /* 0x0000000458007c0c */ /* 0x000fd2000bfa6270 */
[-C--:B--2---:R-:W-:Y:S02]  /*fad0*/  @!P3 LEA R4, P0, R0, R11.reuse, 0x1 ;  /* 0x0000000b0004b211 */ /* 0x084fe400078008ff */
[-C--:B------:R-:W-:Y:S02]  /*fae0*/  @!P4 LEA R6, P1, R86, R11.reuse, 0x1 ;  /* 0x0000000b5606c211 */ /* 0x080fe400078208ff */
[----:B------:R-:W-:Y:S02]  /*faf0*/  @!P5 LEA R8, P2, R88, R11, 0x1 ;  /* 0x0000000b5808d211 */ /* 0x000fe400078408ff */
[-C--:B0-----:R-:W-:Y:S02]  /*fb00*/  @!P3 LEA.HI.X R5, R0, R83.reuse, R91, 0x1, P0 ;  /* 0x000000530005b211 */ /* 0x081fe400000f0c5b */
[-C--:B------:R-:W-:Y:S02]  /*fb10*/  @!P4 LEA.HI.X R7, R86, R83.reuse, R89, 0x1, P1 ;  /* 0x000000535607c211 */ /* 0x080fe400008f0c59 */
[----:B------:R-:W-:Y:S01]  /*fb20*/  @!P5 LEA.HI.X R9, R88, R83, R85, 0x1, P2 ;  /* 0x000000535809d211 */ /* 0x000fe200010f0c55 */
[----:B------:R4:W-:Y:S01]  /*fb30*/  @!P3 ST.E.128 desc[UR48][R4.64], R24 ;  /* 0x000000180400b985 */ /* 0x0009e2000c101d30 */
[----:B------:R-:W-:-:S03]  /*fb40*/  ISETP.GE.AND P0, PT, R90, UR4, PT ;  /* 0x000000045a007c0c */ /* 0x000fc6000bf06270 */
[----:B------:R4:W-:Y:S04]  /*fb50*/  @!P4 ST.E.128 desc[UR48][R6.64], R40 ;  /* 0x000000280600c985 */ /* 0x0009e8000c101d30 */
[----:B------:R4:W-:Y:S06]  /*fb60*/  @!P5 ST.E.128 desc[UR48][R8.64], R56 ;  /* 0x000000380800d985 */ /* 0x0009ec000c101d30 */
[----:B------:R-:W-:Y:S05]  /*fb70*/  @P0 BRA `(.L_x_1241) ;  /* 0x0000002400140947 */ /* 0x000fea0003800000 */
[----:B----4-:R-:W-:-:S04]  /*fb80*/  LEA R4, P0, R90, R11, 0x1 ;  /* 0x0000000b5a047211 */ /* 0x010fc800078008ff */
[----:B------:R-:W-:-:S05]  /*fb90*/  LEA.HI.X R5, R90, R83, R87, 0x1, P0 ;  /* 0x000000535a057211 */ /* 0x000fca00000f0c57 */
[----:B------:R0:W-:Y:S01]  /*fba0*/  ST.E.128 desc[UR48][R4.64], R72 ;  /* 0x0000004804007985 */ /* 0x0001e2000c101d30 */
[----:B------:R-:W-:Y:S05]  /*fbb0*/  BRA `(.L_x_1241) ;  /* 0x0000002400047947 */ /* 0x000fea0003800000 */
.L_x_1234:
[----:B------:R-:W-:Y:S01]  /*fbc0*/  ULDC.64 UR14, c[0x0][0xb08] ;  /* 0x0002c200000e7ab9 */ /* 0x000fe20000000a00 */
[----:B------:R-:W-:Y:S01]  /*fbd0*/  IMAD.MOV.U32 R3, RZ, RZ, R80 ;  /* 0x000000ffff037224 */ /* 0x000fe200078e0050 */
[----:B------:R-:W-:Y:S01]  /*fbe0*/  UIMAD UR11, UR16, UR14, URZ ;  /* 0x0000000e100b72a4 */ /* 0x000fe2000f8e023f */
[----:B------:R-:W-:Y:S01]  /*fbf0*/  ISETP.GE.AND P0, PT, R79, UR10, PT ;  /* 0x0000000a4f007c0c */ /* 0x000fe2000bf06270 */
[----:B------:R-:W-:Y:S01]  /*fc00*/  UIMAD.WIDE.U32 UR8, UR4, UR14, URZ ;  /* 0x0000000e040872a5 */ /* 0x000fe2000f8e003f */
[----:B------:R-:W-:Y:S01]  /*fc10*/  BSSY B1, `(.L_x_1242) ;  /* 0x00000bd000017945 */ /* 0x000fe20003800000 */
[----:B------:R-:W-:Y:S01]  /*fc20*/  UIMAD UR11, UR4, UR15, UR11 ;  /* 0x0000000f040b72a4 */ /* 0x000fe2000f8e020b */
[----:B------:R-:W-:Y:S01]  /*fc30*/  SHF.R.S32.HI R81, RZ, 0x1f, R208 ;  /* 0x0000001fff517819 */ /* 0x000fe200000114d0 */
[----:B------:R-:W-:Y:S01]  /*fc40*/  USHF.R.S32.HI UR4, URZ, 0x1f, UR12 ;  /* 0x0000001f3f047899 */ /* 0x000fe2000801140c */
[----:B------:R-:W-:Y:S01]  /*fc50*/  SHF.R.S32.HI R82, RZ, 0x1f, R209 ;  /* 0x0000001fff527819 */ /* 0x000fe200000114d1 */
[----:B------:R-:W-:Y:S01]  /*fc60*/  UIADD3 UR9, UR9, UR11, URZ ;  /* 0x0000000b09097290 */ /* 0x000fe2000fffe03f */
[----:B------:R-:W-:Y:S01]  /*fc70*/  SHF.R.S32.HI R83, RZ, 0x1f, R210 ;  /* 0x0000001fff537819 */ /* 0x000fe200000114d2 */
[----:B------:R-:W-:Y:S01]  /*fc80*/  ULDC.64 UR14, c[0x0][0xb38] ;  /* 0x0002ce00000e7ab9 */ /* 0x000fe20000000a00 */
[----:B------:R-:W-:Y:S01]  /*fc90*/  ULDC.64 UR16, c[0x0][0xb40] ;  /* 0x0002d00000107ab9 */ /* 0x000fe20000000a00 */
[----:B------:R-:W-:Y:S01]  /*fca0*/  UIMAD.WIDE.U32 UR8, UR53, UR14, UR8 ;  /* 0x0000000e350872a5 */ /* 0x000fe2000f8e0008 */
[----:B------:R-:W-:Y:S01]  /*fcb0*/  SHF.R.S32.HI R84, RZ, 0x1f, R211 ;  /* 0x0000001fff547819 */ /* 0x000fe200000114d3 */
[----:B------:R-:W-:Y:S01]  /*fcc0*/  UIMAD UR4, UR4, UR16, URZ ;  /* 0x00000010040472a4 */ /* 0x000fe2000f8e023f */
[----:B------:R-:W-:Y:S01]  /*fcd0*/  SHF.R.S32.HI R85, RZ, 0x1f, R212 ;  /* 0x0000001fff557819 */ /* 0x000fe200000114d4 */
[----:B------:R-:W-:Y:S01]  /*fce0*/  UIMAD UR9, UR53, UR15, UR9 ;  /* 0x0000000f350972a4 */ /* 0x000fe2000f8e0209 */
[----:B------:R-:W-:Y:S01]  /*fcf0*/  SHF.R.S32.HI R86, RZ, 0x1f, R213 ;  /* 0x0000001fff567819 */ /* 0x000fe200000114d5 */
[----:B------:R-:W-:Y:S01]  /*fd00*/  UIMAD UR4, UR12, UR17, UR4 ;  /* 0x000000110c0472a4 */ /* 0x000fe2000f8e0204 */
[----:B------:R-:W-:Y:S01]  /*fd10*/  SHF.R.S32.HI R87, RZ, 0x1f, R214 ;  /* 0x0000001fff577819 */ /* 0x000fe200000114d6 */
[----:B------:R-:W-:Y:S01]  /*fd20*/  UIMAD.WIDE.U32 UR12, UR12, UR16, UR8 ;  /* 0x000000100c0c72a5 */ /* 0x000fe2000f8e0008 */
[----:B------:R-:W-:Y:S01]  /*fd30*/  SHF.R.S32.HI R88, RZ, 0x1f, R215 ;  /* 0x0000001fff587819 */ /* 0x000fe200000114d7 */
[----:B------:R-:W-:Y:S01]  /*fd40*/  ULDC.64 UR14, c[0x0][0xb48] ;  /* 0x0002d200000e7ab9 */ /* 0x000fe20000000a00 */
[----:B------:R-:W-:Y:S01]  /*fd50*/  @UP2 ULDC UR8, c[0x0][0xbec] ;  /* 0x0002fb0000082ab9 */ /* 0x000fe20000000800 */
[----:B------:R-:W-:Y:S01]  /*fd60*/  UIADD3 UR9, UR13, UR4, URZ ;  /* 0x000000040d097290 */ /* 0x000fe2000fffe03f */
[----:B------:R-:W-:Y:S01]  /*fd70*/  @P1 IMAD.HI.U32 R0, R80, UR8, RZ ;  /* 0x0000000850001c27 */ /* 0x000fe2000f8e00ff */
[----:B------:R-:W-:Y:S01]  /*fd80*/  UIADD3 UR7, UR7, 0x28420, URZ ;  /* 0x0002842007077890 */ /* 0x000fe2000fffe03f */
[----:B------:R-:W-:Y:S01]  /*fd90*/  SHF.R.S32.HI R89, RZ, 0x1f, R2 ;  /* 0x0000001fff597819 */ /* 0x000fe20000011402 */
[----:B------:R-:W-:Y:S01]  /*fda0*/  @UP2 ULDC UR4, c[0x0][0xbf0] ;  /* 0x0002fc0000042ab9 */ /* 0x000fe20000000800 */
[----:B------:R-:W-:Y:S01]  /*fdb0*/  UMOV UR8, UR12 ;  /* 0x0000000c00087c82 */ /* 0x000fe20008000000 */
[----:B------:R-:W-:Y:S01]  /*fdc0*/  @P1 SHF.R.U32.HI R3, RZ, UR4, R0 ;  /* 0x00000004ff031c19 */ /* 0x000fe20008011600 */
[----:B------:R-:W-:Y:S01]  /*fdd0*/  UIMAD.WIDE.U32 UR8, UR55, UR14, UR8 ;  /* 0x0000000e370872a5 */ /* 0x000fe2000f8e0008 */
[----:B------:R-:W-:-:S02]  /*fde0*/  ULDC.64 UR12, c[0x0][0xb30] ;  /* 0x0002cc00000c7ab9 */ /* 0x000fc40000000a00 */
[--C-:B------:R-:W-:Y:S01]  /*fdf0*/  SHF.R.S32.HI R0, RZ, 0x1f, R3.reuse ;  /* 0x0000001fff007819 */ /* 0x100fe20000011403 */
[----:B------:R-:W-:Y:S01]  /*fe00*/  IMAD.MOV R75, RZ, RZ, -R3 ;  /* 0x000000ffff4b7224 */ /* 0x000fe200078e0a03 */
[----:B------:R-:W-:Y:S02]  /*fe10*/  UIMAD UR55, UR55, UR15, UR9 ;  /* 0x0000000f373772a4 */ /* 0x000fe4000f8e0209 */
[----:B------:R-:W-:Y:S01]  /*fe20*/  IMAD.U32 R73, RZ, RZ, UR9 ;  /* 0x00000009ff497e24 */ /* 0x000fe2000f8e00ff */
[----:B------:R-:W-:Y:S01]  /*fe30*/  UPRMT UR7, URZ, 0x654, UR7 ;  /* 0x000006543f077896 */ /* 0x000fe20008000007 */
[----:B------:R-:W-:Y:S02]  /*fe40*/  IMAD R75, R75, UR20, R80 ;  /* 0x000000144b4b7c24 */ /* 0x000fe4000f8e0250 */
[----:B------:R-:W-:Y:S02]  /*fe50*/  IMAD R0, R0, UR12, RZ ;  /* 0x0000000c00007c24 */ /* 0x000fe4000f8e02ff */
[----:B------:R-:W-:Y:S01]  /*fe60*/  IMAD.U32 R72, RZ, RZ, UR8 ;  /* 0x00000008ff487e24 */ /* 0x000fe2000f8e00ff */
[----:B------:R-:W-:Y:S01]  /*fe70*/  ULDC.64 UR8, c[0x0][0xb28] ;  /* 0x0002ca0000087ab9 */ /* 0x000fe20000000a00 */
[----:B------:R-:W-:-:S02]  /*fe80*/  IMAD.U32 R73, RZ, RZ, UR55 ;  /* 0x00000037ff497e24 */ /* 0x000fc4000f8e00ff */
[C---:B------:R-:W-:Y:S01]  /*fe90*/  IMAD R77, R3.reuse, UR13, R0 ;  /* 0x0000000d034d7c24 */ /* 0x040fe2000f8e0200 */
[----:B------:R-:W-:Y:S01]  /*fea0*/  SHF.R.S32.HI R0, RZ, 0x1f, R75 ;  /* 0x0000001fff007819 */ /* 0x000fe2000001144b */
[----:B------:R-:W-:Y:S01]  /*feb0*/  IMAD.WIDE.U32 R72, R3, UR12, R72 ;  /* 0x0000000c03487c25 */ /* 0x000fe2000f8e0048 */
[----:B------:R-:W-:Y:S03]  /*fec0*/  SYNCS.ARRIVE.TRANS64.RED.A1T0 RZ, [UR7], RZ ;  /* 0x000000ffffff79a7 */ /* 0x000fe60008100407 */
[----:B------:R-:W-:Y:S02]  /*fed0*/  IMAD R0, R0, UR8, RZ ;  /* 0x0000000800007c24 */ /* 0x000fe4000f8e02ff */
[----:B------:R-:W-:Y:S02]  /*fee0*/  IMAD.IADD R73, R73, 0x1, R77 ;  /* 0x0000000149497824 */ /* 0x000fe400078e024d */
[----:B------:R-:W-:-:S02]  /*fef0*/  IMAD R3, R75, UR9, R0 ;  /* 0x000000094b037c24 */ /* 0x000fc4000f8e0200 */
[----:B------:R-:W-:Y:S01]  /*ff00*/  IMAD.WIDE.U32 R72, R75, UR8, R72 ;  /* 0x000000084b487c25 */ /* 0x000fe2000f8e0048 */
[----:B------:R-:W-:-:S03]  /*ff10*/  ULDC.64 UR8, c[0x0][0xb00] ;  /* 0x0002c00000087ab9 */ /* 0x000fc60000000a00 */
[----:B------:R-:W-:Y:S01]  /*ff20*/  IMAD.IADD R3, R73, 0x1, R3 ;  /* 0x0000000149037824 */ /* 0x000fe200078e0203 */
[----:B------:R-:W-:-:S04]  /*ff30*/  LEA R0, P1, R72, UR8, 0x2 ;  /* 0x0000000848007c11 */ /* 0x000fc8000f8210ff */
[----:B------:R-:W-:Y:S01]  /*ff40*/  LEA.HI.X R3, R72, UR9, R3, 0x2, P1 ;  /* 0x0000000948037c11 */ /* 0x000fe200088f1403 */
[----:B------:R0:W1:Y:S04]  /*ff50*/  SHFL.IDX PT, R77, R0, RZ, 0x1c1f ;  /* 0x001c1fff004d7589 */ /* 0x00006800000e0000 */
[----:B------:R0:W2:Y:S01]  /*ff60*/  SHFL.IDX PT, R78, R3, RZ, 0x1c1f ;  /* 0x001c1fff034e7589 */ /* 0x0000a200000e0000 */
[----:B------:R-:W-:Y:S05]  /*ff70*/  @P0 BRA `(.L_x_1243) ;  /* 0x0000000800180947 */ /* 0x000fea0003800000 */
[----:B------:R-:W-:Y:S02]  /*ff80*/  ULDC UR4, c[0x0][0xac8] ;  /* 0x0002b20000047ab9 */ /* 0x000fe40000000800 */
[----:B------:R-:W-:Y:S02]  /*ff90*/  ISETP.GE.AND P2, PT, R2, UR4, PT ;  /* 0x0000000402007c0c */ /* 0x000fe4000bf46270 */
[----:B------:R-:W-:Y:S02]  /*ffa0*/  ISETP.GE.AND P1, PT, R215, UR4, PT ;  /* 0x00000004d7007c0c */ /* 0x000fe4000bf26270 */
[----:B------:R-:W-:Y:S02]  /*ffb0*/  ISETP.GE.AND P3, PT, R214, UR4, PT ;  /* 0x00000004d6007c0c */ /* 0x000fe4000bf66270 */
[----:B------:R-:W-:-:S07]  /*ffc0*/  ISETP.GE.AND P0, PT, R213, UR4, PT ;  /* 0x00000004d5007c0c */ /* 0x000fce000bf06270 */
[CC--:B-1----:R-:W-:Y:S02]  /*ffd0*/  @!P2 LEA R72, P4, R2.reuse, R77.reuse, 0x2 ;  /* 0x0000004d0248a211 */ /* 0x0c2fe400078810ff */
[C---:B------:R-:W-:Y:S02]  /*ffe0*/  @!P1 LEA R74, P5, R215.reuse, R77, 0x2 ;  /* 0x0000004dd74a9211 */ /* 0x040fe400078a10ff */
[-C--:B--2---:R-:W-:Y:S02]  /*fff0*/  @!P2 LEA.HI.X R73, R2, R78.reuse, R89, 0x2, P4 ;  /* 0x0000004e0249a211 */ /* 0x084fe400020f1459 */
[----:B------:R-:W-:Y:S02]  /*10000*/  @!P1 LEA.HI.X R75, R215, R78, R88, 0x2, P5 ;  /* 0x0000004ed74b9211 */ /* 0x000fe400028f1458 */
[----:B------:R-:W-:Y:S01]  /*10010*/  ISETP.GE.AND P4, PT, R212, UR4, PT ;  /* 0x00000004d4007c0c */ /* 0x000fe2000bf86270 */
[----:B------:R1:W-:Y:S04]  /*10020*/  @!P2 ST.E.64 desc[UR48][R72.64], R8 ;  /* 0x000000084800a985 */ /* 0x0003e8000c101b30 */
[----:B------:R2:W-:Y:S01]  /*10030*/  @!P1 ST.E.64 desc[UR48][R74.64], R10 ;  /* 0x0000000a4a009985 */ /* 0x0005e2000c101b30 */
[----:B------:R-:W-:-:S02]  /*10040*/  ISETP.GE.AND P1, PT, R211, UR4, PT ;  /* 0x00000004d3007c0c */ /* 0x000fc4000bf26270 */
[----:B-1----:R-:W-:-:S05]  /*10050*/  @!P3 LEA R8, P2, R214, R77, 0x2 ;  /* 0x0000004dd608b211 */ /* 0x002fca00078410ff */
[-C--:B------:R-:W-:Y:S02]  /*10060*/  @!P4 LEA R72, P5, R212, R77.reuse, 0x2 ;  /* 0x0000004dd448c211 */ /* 0x080fe400078a10ff */
[C---:B--2---:R-:W-:Y:S02]  /*10070*/  @!P0 LEA R10, P6, R213.reuse, R77, 0x2 ;  /* 0x0000004dd50a8211 */ /* 0x044fe400078c10ff */
[-C--:B------:R-:W-:Y:S02]  /*10080*/  @!P3 LEA.HI.X R9, R214, R78.reuse, R87, 0x2, P2 ;  /* 0x0000004ed609b211 */ /* 0x080fe400010f1457 */
[-C--:B------:R-:W-:Y:S02]  /*10090*/  @!P0 LEA.HI.X R11, R213, R78.reuse, R86, 0x2, P6 ;  /* 0x0000004ed50b8211 */ /* 0x080fe400030f1456 */
[----:B------:R-:W-:Y:S01]  /*100a0*/  ISETP.GE.AND P2, PT, R210, UR4, PT ;  /* 0x00000004d2007c0c */ /* 0x000fe2000bf46270 */
[----:B------:R1:W-:Y:S01]  /*100b0*/  @!P3 ST.E.64 desc[UR48][R8.64], R20 ;  /* 0x000000140800b985 */ /* 0x0003e2000c101b30 */
[----:B------:R-:W-:-:S02]  /*100c0*/  @!P4 LEA.HI.X R73, R212, R78, R85, 0x2, P5 ;  /* 0x0000004ed449c211 */ /* 0x000fc400028f1455 */
[----:B------:R-:W-:Y:S01]  /*100d0*/  ISETP.GE.AND P3, PT, R209, UR4, PT ;  /* 0x00000004d1007c0c */ /* 0x000fe2000bf66270 */
[----:B------:R2:W-:Y:S04]  /*100e0*/  @!P0 ST.E.64 desc[UR48][R10.64], R24 ;  /* 0x000000180a008985 */ /* 0x0005e8000c101b30 */
[----:B------:R-:W-:Y:S01]  /*100f0*/  @!P4 ST.E.64 desc[UR48][R72.64], R30 ;  /* 0x0000001e4800c985 */ /* 0x000fe2000c101b30 */
[----:B------:R-:W-:Y:S02]  /*10100*/  ISETP.GE.AND P4, PT, R208, UR4, PT ;  /* 0x00000004d0007c0c */ /* 0x000fe4000bf86270 */
[----:B-1----:R-:W-:-:S05]  /*10110*/  @!P1 LEA R8, P0, R211, R77, 0x2 ;  /* 0x0000004dd3089211 */ /* 0x002fca00078010ff */
[-C--:B------:R-:W-:Y:S02]  /*10120*/  @!P3 LEA R20, P5, R209, R77.reuse, 0x2 ;  /* 0x0000004dd114b211 */ /* 0x080fe400078a10ff */
[-C--:B------:R-:W-:Y:S02]  /*10130*/  @!P1 LEA.HI.X R9, R211, R78.reuse, R84, 0x2, P0 ;  /* 0x0000004ed3099211 */ /* 0x080fe400000f1454 */
[----:B--2---:R-:W-:Y:S02]  /*10140*/  @!P2 LEA R10, P6, R210, R77, 0x2 ;  /* 0x0000004dd20aa211 */ /* 0x004fe400078c10ff */
[----:B------:R-:W-:Y:S01]  /*10150*/  ISETP.GE.AND P0, PT, R207, UR4, PT ;  /* 0x00000004cf007c0c */ /* 0x000fe2000bf06270 */
[----:B------:R1:W-:Y:S01]  /*10160*/  @!P1 ST.E.64 desc[UR48][R8.64], R32 ;  /* 0x0000002008009985 */ /* 0x0003e2000c101b30 */
[----:B------:R-:W-:Y:S02]  /*10170*/  ISETP.GE.AND P1, PT, R206, UR4, PT ;  /* 0x00000004ce007c0c */ /* 0x000fe4000bf26270 */
[----:B------:R-:W-:-:S02]  /*10180*/  @!P2 LEA.HI.X R11, R210, R78, R83, 0x2, P6 ;  /* 0x0000004ed20ba211 */ /* 0x000fc400030f1453 */
[----:B------:R-:W-:-:S03]  /*10190*/  @!P3 LEA.HI.X R21, R209, R78, R82, 0x2, P5 ;  /* 0x0000004ed115b211 */ /* 0x000fc600028f1452 */
[----:B------:R2:W-:Y:S01]  /*101a0*/  @!P2 ST.E.64 desc[UR48][R10.64], R38 ;  /* 0x000000260a00a985 */ /* 0x0005e2000c101b30 */
[----:B------:R-:W-:-:S03]  /*101b0*/  ISETP.GE.AND P2, PT, R205, UR4, PT ;  /* 0x00000004cd007c0c */ /* 0x000fc6000bf46270 */
[----:B------:R3:W-:Y:S01]  /*101c0*/  @!P3 ST.E.64 desc[UR48][R20.64], R40 ;  /* 0x000000281400b985 */ /* 0x0007e2000c101b30 */
[----:B------:R-:W-:Y:S02]  /*101d0*/  ISETP.GE.AND P3, PT, R204, UR4, PT ;  /* 0x00000004cc007c0c */ /* 0x000fe4000bf66270 */
[----:B-1----:R-:W-:-:S04]  /*101e0*/  @!P4 LEA R8, P5, R208, R77, 0x2 ;  /* 0x0000004dd008c211 */ /* 0x002fc800078a10ff */
[----:B------:R-:W-:Y:S02]  /*101f0*/  @!P4 LEA.HI.X R9, R208, R78, R81, 0x2, P5 ;  /* 0x0000004ed009c211 */ /* 0x000fe400028f1451 */
[----:B--2---:R-:W-:-:S03]  /*10200*/  @!P0 LEA R10, P6, R207, R77, 0x2 ;  /* 0x0000004dcf0a8211 */ /* 0x004fc600078c10ff */
[----:B------:R1:W-:Y:S01]  /*10210*/  @!P4 ST.E.64 desc[UR48][R8.64], R46 ;  /* 0x0000002e0800c985 */ /* 0x0003e2000c101b30 */
[----:B------:R-:W-:Y:S02]  /*10220*/  ISETP.GE.AND P4, PT, R203, UR4, PT ;  /* 0x00000004cb007c0c */ /* 0x000fe4000bf86270 */
[C---:B---3--:R-:W-:Y:S02]  /*10230*/  @!P1 LEA R20, P5, R206.reuse, R77, 0x2 ;  /* 0x0000004dce149211 */ /* 0x048fe400078a10ff */
[-C--:B------:R-:W-:Y:S02]  /*10240*/  @!P0 LEA.HI.X R11, R207, R78.reuse, R237, 0x2, P6 ;  /* 0x0000004ecf0b8211 */ /* 0x080fe400030f14ed */
[----:B------:R-:W-:-:S03]  /*10250*/  @!P1 LEA.HI.X R21, R206, R78, R236, 0x2, P5 ;  /* 0x0000004ece159211 */ /* 0x000fc600028f14ec */
[----:B------:R2:W-:Y:S01]  /*10260*/  @!P0 ST.E.64 desc[UR48][R10.64], R48 ;  /* 0x000000300a008985 */ /* 0x0005e2000c101b30 */
[----:B-1----:R-:W-:-:S03]  /*10270*/  @!P2 LEA R8, P0, R205, R77, 0x2 ;  /* 0x0000004dcd08a211 */ /* 0x002fc600078010ff */
[----:B------:R1:W-:Y:S01]  /*10280*/  @!P1 ST.E.64 desc[UR48][R20.64], R54 ;  /* 0x0000003614009985 */ /* 0x0003e2000c101b30 */
[----:B------:R-:W-:Y:S02]  /*10290*/  ISETP.GE.AND P1, PT, R202, UR4, PT ;  /* 0x00000004ca007c0c */ /* 0x000fe4000bf26270 */
[----:B------:R-:W-:Y:S02]  /*102a0*/  @!P2 LEA.HI.X R9, R205, R78, R235, 0x2, P0 ;  /* 0x0000004ecd09a211 */ /* 0x000fe400000f14eb */
[----:B------:R-:W-:-:S03]  /*102b0*/  ISETP.GE.AND P0, PT, R201, UR4, PT ;  /* 0x00000004c9007c0c */ /* 0x000fc6000bf06270 */
[----:B------:R3:W-:Y:S01]  /*102c0*/  @!P2 ST.E.64 desc[UR48][R8.64], R56 ;  /* 0x000000380800a985 */ /* 0x0007e2000c101b30 */
[-C--:B--2---:R-:W-:Y:S02]  /*102d0*/  @!P3 LEA R10, P6, R204, R77.reuse, 0x2 ;  /* 0x0000004dcc0ab211 */ /* 0x084fe400078c10ff */
[----:B------:R-:W-:Y:S02]  /*102e0*/  ISETP.GE.AND P2, PT, R200, UR4, PT ;  /* 0x00000004c8007c0c */ /* 0x000fe4000bf46270 */
[----:B------:R-:W-:Y:S02]  /*102f0*/  @!P3 LEA.HI.X R11, R204, R78, R234, 0x2, P6 ;  /* 0x0000004ecc0bb211 */ /* 0x000fe400030f14ea */
[----:B-1----:R-:W-:-:S03]  /*10300*/  @!P4 LEA R20, P5, R203, R77, 0x2 ;  /* 0x0000004dcb14c211 */ /* 0x002fc600078a10ff */
[----:B------:R1:W-:Y:S01]  /*10310*/  @!P3 ST.E.64 desc[UR48][R10.64], R62 ;  /* 0x0000003e0a00b985 */ /* 0x0003e2000c101b30 */
[-C--:B------:R-:W-:Y:S02]  /*10320*/  @!P4 LEA.HI.X R21, R203, R78.reuse, R233, 0x2, P5 ;  /* 0x0000004ecb15c211 */ /* 0x080fe400028f14e9 */
[----:B------:R-:W-:Y:S02]  /*10330*/  ISETP.GE.AND P3, PT, R199, UR4, PT ;  /* 0x00000004c7007c0c */ /* 0x000fe4000bf66270 */
[-C--:B---3--:R-:W-:Y:S01]  /*10340*/  @!P1 LEA R8, P5, R202, R77.reuse, 0x2 ;  /* 0x0000004dca089211 */ /* 0x088fe200078a10ff */
[----:B------:R2:W-:Y:S01]  /*10350*/  @!P4 ST.E.64 desc[UR48][R20.64], R64 ;  /* 0x000000401400c985 */ /* 0x0005e2000c101b30 */
[----:B------:R-:W-:Y:S02]  /*10360*/  ISETP.GE.AND P4, PT, R198, UR4, PT ;  /* 0x00000004c6007c0c */ /* 0x000fe4000bf86270 */
[----:B------:R-:W-:Y:S02]  /*10370*/  @!P1 LEA.HI.X R9, R202, R78, R232, 0x2, P5 ;  /* 0x0000004eca099211 */ /* 0x000fe400028f14e8 */
[----:B-1----:R-:W-:-:S03]  /*10380*/  @!P0 LEA R10, P6, R201, R77, 0x2 ;  /* 0x0000004dc90a8211 */ /* 0x002fc600078c10ff */
[----:B------:R1:W-:Y:S01]  /*10390*/  @!P1 ST.E.64 desc[UR48][R8.64], R70 ;  /* 0x0000004608009985 */ /* 0x0003e2000c101b30 */
[----:B------:R-:W-:Y:S02]  /*103a0*/  ISETP.GE.AND P1, PT, R197, UR4, PT ;  /* 0x00000004c5007c0c */ /* 0x000fe4000bf26270 */
[----:B------:R-:W-:Y:S02]  /*103b0*/  @!P0 LEA.HI.X R11, R201, R78, R231, 0x2, P6 ;  /* 0x0000004ec90b8211 */ /* 0x000fe400030f14e7 */
[----:B--2---:R-:W-:-:S03]  /*103c0*/  @!P2 LEA R20, P5, R200, R77, 0x2 ;  /* 0x0000004dc814a211 */ /* 0x004fc600078a10ff */
[----:B------:R2:W-:Y:S01]  /*103d0*/  @!P0 ST.E.64 desc[UR48][R10.64], R92 ;  /* 0x0000005c0a008985 */ /* 0x0005e2000c101b30 */
[----:B------:R-:W-:-:S05]  /*103e0*/  @!P2 LEA.HI.X R21, R200, R78, R230, 0x2, P5 ;  /* 0x0000004ec815a211 */ /* 0x000fca00028f14e6 */
[----:B------:R3:W-:Y:S01]  /*103f0*/  @!P2 ST.E.64 desc[UR48][R20.64], R102 ;  /* 0x000000661400a985 */ /* 0x0007e2000c101b30 */
[CC--:B-1----:R-:W-:Y:S02]  /*10400*/  @!P3 LEA R8, P0, R199.reuse, R77.reuse, 0x2 ;  /* 0x0000004dc708b211 */ /* 0x0c2fe400078010ff */
[----:B------:R-:W-:Y:S02]  /*10410*/  ISETP.GE.AND P2, PT, R196, UR4, PT ;  /* 0x00000004c4007c0c */ /* 0x000fe4000bf46270 */
[----:B------:R-:W-:Y:S02]  /*10420*/  @!P3 LEA.HI.X R9, R199, R78, R229, 0x2, P0 ;  /* 0x0000004ec709b211 */ /* 0x000fe400000f14e5 */
[----:B------:R-:W-:Y:S02]  /*10430*/  ISETP.GE.AND P0, PT, R195, UR4, PT ;  /* 0x00000004c3007c0c */ /* 0x000fe4000bf06270 */
[----:B--2---:R-:W-:Y:S01]  /*10440*/  @!P4 LEA R10, P6, R198, R77, 0x2 ;  /* 0x0000004dc60ac211 */ /* 0x004fe200078c10ff */
[----:B------:R1:W-:Y:S01]  /*10450*/  @!P3 ST.E.64 desc[UR48][R8.64], R104 ;  /* 0x000000680800b985 */ /* 0x0003e2000c101b30 */
[----:B------:R-:W-:-:S02]  /*10460*/  ISETP.GE.AND P3, PT, R194, UR4, PT ;  /* 0x00000004c2007c0c */ /* 0x000fc4000bf66270 */
[----:B------:R-:W-:Y:S02]  /*10470*/  @!P4 LEA.HI.X R11, R198, R78, R228, 0x2, P6 ;  /* 0x0000004ec60bc211 */ /* 0x000fe400030f14e4 */
[----:B---3--:R-:W-:-:S03]  /*10480*/  @!P1 LEA R20, P5, R197, R77, 0x2 ;  /* 0x0000004dc5149211 */ /* 0x008fc600078a10ff */
[----:B------:R2:W-:Y:S01]  /*10490*/  @!P4 ST.E.64 desc[UR48][R10.64], R110 ;  /* 0x0000006e0a00c985 */ /* 0x0005e2000c101b30 */
[-C--:B------:R-:W-:Y:S02]  /*104a0*/  @!P1 LEA.HI.X R21, R197, R78.reuse, R227, 0x2, P5 ;  /* 0x0000004ec5159211 */ /* 0x080fe400028f14e3 */
[CC--:B------:R-:W-:Y:S02]  /*104b0*/  @!P2 LEA R24, P4, R196.reuse, R77.reuse, 0x2 ;  /* 0x0000004dc418a211 */ /* 0x0c0fe400078810ff */
[----:B------:R-:W-:Y:S01]  /*104c0*/  @!P0 LEA R32, P6, R195, R77, 0x2 ;  /* 0x0000004dc3208211 */ /* 0x000fe200078c10ff */
[----:B------:R3:W-:Y:S01]  /*104d0*/  @!P1 ST.E.64 desc[UR48][R20.64], R112 ;  /* 0x0000007014009985 */ /* 0x0007e2000c101b30 */
[----:B------:R-:W-:Y:S02]  /*104e0*/  ISETP.GE.AND P1, PT, R193, UR4, PT ;  /* 0x00000004c1007c0c */ /* 0x000fe4000bf26270 */
[----:B------:R-:W-:Y:S02]  /*104f0*/  @!P2 LEA.HI.X R25, R196, R78, R226, 0x2, P4 ;  /* 0x0000004ec419a211 */ /* 0x000fe400020f14e2 */
[----:B------:R-:W-:-:S02]  /*10500*/  ISETP.GE.AND P4, PT, R192, UR4, PT ;  /* 0x00000004c0007c0c */ /* 0x000fc4000bf86270 */
[-C--:B------:R-:W-:Y:S01]  /*10510*/  @!P0 LEA.HI.X R33, R195, R78.reuse, R225, 0x2, P6 ;  /* 0x0000004ec3218211 */ /* 0x080fe200030f14e1 */
[----:B------:R-:W-:Y:S01]  /*10520*/  @!P2 ST.E.64 desc[UR48][R24.64], R118 ;  /* 0x000000761800a985 */ /* 0x000fe2000c101b30 */
[----:B------:R-:W-:Y:S02]  /*10530*/  ISETP.GE.AND P2, PT, R23, UR4, PT ;  /* 0x0000000417007c0c */ /* 0x000fe4000bf46270 */
[CC--:B------:R-:W-:Y:S01]  /*10540*/  @!P3 LEA R30, P5, R194.reuse, R77.reuse, 0x2 ;  /* 0x0000004dc21eb211 */ /* 0x0c0fe200078a10ff */
[----:B------:R4:W-:Y:S02]  /*10550*/  @!P0 ST.E.64 desc[UR48][R32.64], R120 ;  /* 0x0000007820008985 */ /* 0x0009e4000c101b30 */
[C---:B-1----:R-:W-:Y:S02]  /*10560*/  @!P1 LEA R8, P0, R193.reuse, R77, 0x2 ;  /* 0x0000004dc1089211 */ /* 0x042fe400078010ff */
[-C--:B------:R-:W-:Y:S02]  /*10570*/  @!P3 LEA.HI.X R31, R194, R78.reuse, R224, 0x2, P5 ;  /* 0x0000004ec21fb211 */ /* 0x080fe400028f14e0 */
[----:B------:R-:W-:-:S02]  /*10580*/  @!P1 LEA.HI.X R9, R193, R78, R223, 0x2, P0 ;  /* 0x0000004ec1099211 */ /* 0x000fc400000f14df */
[----:B------:R-:W-:Y:S01]  /*10590*/  ISETP.GE.AND P0, PT, R22, UR4, PT ;  /* 0x0000000416007c0c */ /* 0x000fe2000bf06270 */
[----:B------:R1:W-:Y:S01]  /*105a0*/  @!P3 ST.E.64 desc[UR48][R30.64], R126 ;  /* 0x0000007e1e00b985 */ /* 0x0003e2000c101b30 */
[CC--:B--2---:R-:W-:Y:S02]  /*105b0*/  @!P4 LEA R10, P3, R192.reuse, R77.reuse, 0x2 ;  /* 0x0000004dc00ac211 */ /* 0x0c4fe400078610ff */
[C---:B---3--:R-:W-:Y:S01]  /*105c0*/  @!P2 LEA R20, P5, R23.reuse, R77, 0x2 ;  /* 0x0000004d1714a211 */ /* 0x048fe200078a10ff */
[----:B------:R2:W-:Y:S01]  /*105d0*/  @!P1 ST.E.64 desc[UR48][R8.64], R128 ;  /* 0x0000008008009985 */ /* 0x0005e2000c101b30 */
[-C--:B------:R-:W-:Y:S01]  /*105e0*/  @!P4 LEA.HI.X R11, R192, R78.reuse, R222, 0x2, P3 ;  /* 0x0000004ec00bc211 */ /* 0x080fe200018f14de */
[C---:B----4-:R-:W-:Y:S01]  /*105f0*/  VIADD R32, R2.reuse, 0xf0 ;  /* 0x000000f002207836 */ /* 0x050fe20000000000 */
[----:B------:R-:W-:Y:S01]  /*10600*/  @!P2 LEA.HI.X R21, R23, R78, R221, 0x2, P5 ;  /* 0x0000004e1715a211 */ /* 0x000fe200028f14dd */
[----:B------:R-:W-:Y:S01]  /*10610*/  VIADD R33, R2, 0xf8 ;  /* 0x000000f802217836 */ /* 0x000fe20000000000 */
[----:B------:R-:W-:Y:S01]  /*10620*/  ISETP.GE.AND P1, PT, R17, UR4, PT ;  /* 0x0000000411007c0c */ /* 0x000fe2000bf26270 */
[----:B------:R3:W-:Y:S01]  /*10630*/  @!P4 ST.E.64 desc[UR48][R10.64], R134 ;  /* 0x000000860a00c985 */ /* 0x0007e2000c101b30 */
[----:B------:R-:W-:-:S02]  /*10640*/  ISETP.GE.AND P3, PT, R32, UR4, PT ;  /* 0x0000000420007c0c */ /* 0x000fc4000bf66270 */
[----:B------:R-:W-:Y:S01]  /*10650*/  ISETP.GE.AND P5, PT, R19, UR4, PT ;  /* 0x0000000413007c0c */ /* 0x000fe2000bfa6270 */
[----:B------:R4:W-:Y:S01]  /*10660*/  @!P2 ST.E.64 desc[UR48][R20.64], R136 ;  /* 0x000000881400a985 */ /* 0x0009e2000c101b30 */
[-C--:B------:R-:W-:Y:S02]  /*10670*/  @!P0 LEA R24, P2, R22, R77.reuse, 0x2 ;  /* 0x0000004d16188211 */ /* 0x080fe400078410ff */
[----:B------:R-:W-:Y:S02]  /*10680*/  ISETP.GE.AND P4, PT, R18, UR4, PT ;  /* 0x0000000412007c0c */ /* 0x000fe4000bf86270 */
[----:B------:R-:W-:Y:S02]  /*10690*/  @!P0 LEA.HI.X R25, R22, R78, R220, 0x2, P2 ;  /* 0x0000004e16198211 */ /* 0x000fe400010f14dc */
[----:B------:R-:W-:Y:S02]  /*106a0*/  ISETP.GE.AND P2, PT, R33, UR4, PT ;  /* 0x0000000421007c0c */ /* 0x000fe4000bf46270 */
[----:B-1----:R-:W-:Y:S01]  /*106b0*/  SHF.R.S32.HI R31, RZ, 0x1f, R17 ;  /* 0x0000001fff1f7819 */ /* 0x002fe20000011411 */
[----:B------:R1:W-:Y:S01]  /*106c0*/  @!P0 ST.E.64 desc[UR48][R24.64], R142 ;  /* 0x0000008e18008985 */ /* 0x0003e2000c101b30 */
[----:B--2---:R-:W-:-:S02]  /*106d0*/  @!P1 LEA R8, P6, R17, R77, 0x2 ;  /* 0x0000004d11089211 */ /* 0x004fc400078c10ff */
[----:B---3--:R-:W-:Y:S02]  /*106e0*/  SHF.R.S32.HI R11, RZ, 0x1f, R32 ;  /* 0x0000001fff0b7819 */ /* 0x008fe40000011420 */
[CC--:B------:R-:W-:Y:S02]  /*106f0*/  @!P3 LEA R30, P0, R32.reuse, R77.reuse, 0x2 ;  /* 0x0000004d201eb211 */ /* 0x0c0fe400078010ff */
[-C--:B------:R-:W-:Y:S02]  /*10700*/  @!P1 LEA.HI.X R9, R17, R78.reuse, R31, 0x2, P6 ;  /* 0x0000004e11099211 */ /* 0x080fe400030f141f */
[C---:B------:R-:W-:Y:S02]  /*10710*/  @!P5 LEA R10, P6, R19.reuse, R77, 0x2 ;  /* 0x0000004d130ad211 */ /* 0x040fe400078c10ff */
[-C--:B------:R-:W-:Y:S02]  /*10720*/  @!P3 LEA.HI.X R31, R32, R78.reuse, R11, 0x2, P0 ;  /* 0x0000004e201fb211 */ /* 0x080fe400000f140b */
[----:B------:R-:W-:-:S02]  /*10730*/  @!P5 LEA.HI.X R11, R19, R78, R219, 0x2, P6 ;  /* 0x0000004e130bd211 */ /* 0x000fc400030f14db */
[----:B----4-:R-:W-:Y:S02]  /*10740*/  SHF.R.S32.HI R21, RZ, 0x1f, R33 ;  /* 0x0000001fff157819 */ /* 0x010fe40000011421 */
[CC--:B------:R-:W-:Y:S01]  /*10750*/  @!P2 LEA R32, P6, R33.reuse, R77.reuse, 0x2 ;  /* 0x0000004d2120a211 */ /* 0x0c0fe200078c10ff */
[----:B------:R1:W-:Y:S01]  /*10760*/  @!P5 ST.E.64 desc[UR48][R10.64], R144 ;  /* 0x000000900a00d985 */ /* 0x0003e2000c101b30 */
[C---:B------:R-:W-:Y:S02]  /*10770*/  @!P4 LEA R20, P0, R18.reuse, R77, 0x2 ;  /* 0x0000004d1214c211 */ /* 0x040fe400078010ff */
[-C--:B------:R-:W-:Y:S02]  /*10780*/  @!P2 LEA.HI.X R33, R33, R78.reuse, R21, 0x2, P6 ;  /* 0x0000004e2121a211 */ /* 0x080fe400030f1415 */
[----:B------:R-:W-:-:S05]  /*10790*/  @!P4 LEA.HI.X R21, R18, R78, R218, 0x2, P0 ;  /* 0x0000004e1215c211 */ /* 0x000fca00000f14da */
[----:B------:R1:W-:Y:S04]  /*107a0*/  @!P4 ST.E.64 desc[UR48][R20.64], R150 ;  /* 0x000000961400c985 */ /* 0x0003e8000c101b30 */
[----:B------:R1:W-:Y:S04]  /*107b0*/  @!P1 ST.E.64 desc[UR48][R8.64], R152 ;  /* 0x0000009808009985 */ /* 0x0003e8000c101b30 */
[----:B------:R1:W-:Y:S04]  /*107c0*/  @!P3 ST.E.64 desc[UR48][R30.64], R158 ;  /* 0x0000009e1e00b985 */ /* 0x0003e8000c101b30 */
[----:B------:R1:W-:Y:S02]  /*107d0*/  @!P2 ST.E.64 desc[UR48][R32.64], R160 ;  /* 0x000000a02000a985 */ /* 0x0003e4000c101b30 */
.L_x_1243:
[----:B------:R-:W-:Y:S05]  /*107e0*/  BSYNC B1 ;  /* 0x0000000000017941 */ /* 0x000fea0003800000 */
.L_x_1242:
[----:B------:R-:W-:Y:S01]  /*107f0*/  ISETP.GE.AND P0, PT, R76, UR10, PT ;  /* 0x0000000a4c007c0c */ /* 0x000fe2000bf06270 */
[----:B0-----:R-:W0:Y:S04]  /*10800*/  SHFL.IDX PT, R3, R3, 0x1, 0x1c1f ;  /* 0x003c1f0003037f89 */ /* 0x001e2800000e0000 */
[----:B------:R-:W3:Y:S08]  /*10810*/  SHFL.IDX PT, R0, R0, 0x1, 0x1c1f ;  /* 0x003c1f0000007f89 */ /* 0x000ef000000e0000 */
[----:B------:R-:W-:Y:S05]  /*10820*/  @P0 BRA `(.L_x_1241) ;  /* 0x0000001400e80947 */ /* 0x000fea0003800000 */
[----:B------:R-:W-:Y:S02]  /*10830*/  ULDC UR4, c[0x0][0xac8] ;  /* 0x0002b20000047ab9 */ /* 0x000fe40000000800 */
[----:B------:R-:W-:Y:S02]  /*10840*/  ISETP.GE.AND P5, PT, R2, UR4, PT ;  /* 0x0000000402007c0c */ /* 0x000fe4000bfa6270 */
[----:B------:R-:W-:Y:S02]  /*10850*/  ISETP.GE.AND P1, PT, R215, UR4, PT ;  /* 0x00000004d7007c0c */ /* 0x000fe4000bf26270 */
[----:B------:R-:W-:Y:S02]  /*10860*/  ISETP.GE.AND P4, PT, R214, UR4, PT ;  /* 0x00000004d6007c0c */ /* 0x000fe4000bf86270 */
[----:B------:R-:W-:-:S07]  /*10870*/  ISETP.GE.AND P3, PT, R213, UR4, PT ;  /* 0x00000004d5007c0c */ /* 0x000fce000bf66270 */
[CC--:B-1-3--:R-:W-:Y:S02]  /*10880*/  @!P5 LEA R8, P0, R2.reuse, R0.reuse, 0x2 ;  /* 0x000000000208d211 */ /* 0x0cafe400078010ff */
[CC--:B------:R-:W-:Y:S02]  /*10890*/  @!P1 LEA R10, P2, R215.reuse, R0.reuse, 0x2 ;  /* 0x00000000d70a9211 */ /* 0x0c0fe400078410ff */
[-C--:B0-----:R-:W-:Y:S02]  /*108a0*/  @!P5 LEA.HI.X R9, R2, R3.reuse, R89, 0x2, P0 ;  /* 0x000000030209d211 */ /* 0x081fe400000f1459 */
[----:B------:R-:W-:Y:S02]  /*108b0*/  @!P1 LEA.HI.X R11, R215, R3, R88, 0x2, P2 ;  /* 0x00000003d70b9211 */ /* 0x000fe400010f1458 */
[----:B------:R-:W-:Y:S01]  /*108c0*/  ISETP.GE.AND P0, PT, R212, UR4, PT ;  /* 0x00000004d4007c0c */ /* 0x000fe2000bf06270 */
[----:B------:R0:W-:Y:S01]  /*108d0*/  @!P5 ST.E.64 desc[UR48][R8.64], R12 ;  /* 0x0000000c0800d985 */ /* 0x0001e2000c101b30 */
[----:B------:R-:W-:-:S02]  /*108e0*/  @!P4 LEA R20, P2, R214, R0, 0x2 ;  /* 0x00000000d614c211 */ /* 0x000fc400078410ff */
[----:B------:R-:W-:Y:S01]  /*108f0*/  @!P3 LEA R24, P6, R213, R0, 0x2 ;  /* 0x00000000d518b211 */ /* 0x000fe200078c10ff */
[----:B------:R1:W-:Y:S01]  /*10900*/  @!P1 ST.E.64 desc[UR48][R10.64], R14 ;  /* 0x0000000e0a009985 */ /* 0x0003e2000c101b30 */
[----:B------:R-:W-:Y:S02]  /*10910*/  ISETP.GE.AND P1, PT, R211, UR4, PT ;  /* 0x00000004d3007c0c */ /* 0x000fe4000bf26270 */
[-C--:B------:R-:W-:Y:S02]  /*10920*/  @!P4 LEA.HI.X R21, R214, R3.reuse, R87, 0x2, P2 ;  /* 0x00000003d615c211 */ /* 0x080fe400010f1457 */
[----:B------:R-:W-:Y:S02]  /*10930*/  ISETP.GE.AND P2, PT, R210, UR4, PT ;  /* 0x00000004d2007c0c */ /* 0x000fe4000bf46270 */
[----:B------:R-:W-:Y:S01]  /*10940*/  @!P3 LEA.HI.X R25, R213, R3, R86, 0x2, P6 ;  /* 0x00000003d519b211 */ /* 0x000fe200030f1456 */
[----:B------:R3:W-:Y:S01]  /*10950*/  @!P4 ST.E.64 desc[UR48][R20.64], R26 ;  /* 0x0000001a1400c985 */ /* 0x0007e2000c101b30 */
[----:B------:R-:W-:-:S02]  /*10960*/  ISETP.GE.AND P4, PT, R209, UR4, PT ;  /* 0x00000004d1007c0c */ /* 0x000fc4000bf86270 */
[-C--:B------:R-:W-:Y:S01]  /*10970*/  @!P0 LEA R30, P5, R212, R0.reuse, 0x2 ;  /* 0x00000000d41e8211 */ /* 0x080fe200078a10ff */
[----:B------:R4:W-:Y:S01]  /*10980*/  @!P3 ST.E.64 desc[UR48][R24.64], R28 ;  /* 0x0000001c1800b985 */ /* 0x0009e2000c101b30 */
[----:B------:R-:W-:Y:S02]  /*10990*/  ISETP.GE.AND P3, PT, R208, UR4, PT ;  /* 0x00000004d0007c0c */ /* 0x000fe4000bf66270 */
[-C--:B------:R-:W-:Y:S02]  /*109a0*/  @!P0 LEA.HI.X R31, R212, R3.reuse, R85, 0x2, P5 ;  /* 0x00000003d41f8211 */ /* 0x080fe400028f1455 */
[CC--:B0-----:R-:W-:Y:S02]  /*109b0*/  @!P1 LEA R8, P5, R211.reuse, R0.reuse, 0x2 ;  /* 0x00000000d3089211 */ /* 0x0c1fe400078a10ff */
[----:B-1----:R-:W-:Y:S01]  /*109c0*/  @!P2 LEA R10, P6, R210, R0, 0x2 ;  /* 0x00000000d20aa211 */ /* 0x002fe200078c10ff */
[----:B------:R-:W-:Y:S01]  /*109d0*/  @!P0 ST.E.64 desc[UR48][R30.64], R34 ;  /* 0x000000221e008985 */ /* 0x000fe2000c101b30 */
[-C--:B------:R-:W-:Y:S01]  /*109e0*/  @!P1 LEA.HI.X R9, R211, R3.reuse, R84, 0x2, P5 ;  /* 0x00000003d3099211 */ /* 0x080fe200028f1454 */
[----:B---3--:R-:W-:Y:S01]  /*109f0*/  VIADD R26, R2, 0xf0 ;  /* 0x000000f0021a7836 */ /* 0x008fe20000000000 */
[----:B------:R-:W-:-:S02]  /*10a00*/  @!P2 LEA.HI.X R11, R210, R3, R83, 0x2, P6 ;  /* 0x00000003d20ba211 */ /* 0x000fc400030f1453 */
[-C--:B------:R-:W-:Y:S01]  /*10a10*/  @!P4 LEA R12, P5, R209, R0.reuse, 0x2 ;  /* 0x00000000d10cc211 */ /* 0x080fe200078a10ff */
[----:B------:R0:W-:Y:S01]  /*10a20*/  @!P1 ST.E.64 desc[UR48][R8.64], R36 ;  /* 0x0000002408009985 */ /* 0x0001e2000c101b30 */
[----:B------:R-:W-:Y:S02]  /*10a30*/  ISETP.GE.AND P0, PT, R207, UR4, PT ;  /* 0x00000004cf007c0c */ /* 0x000fe4000bf06270 */
        /* <DEDUP_REMOVED lines=11> */
[----:B----4-:R-:W-:Y:S02]  /*10af0*/  @!P1 LEA R24, P5, R206, R0, 0x2 ;  /* 0x00000000ce189211 */ /* 0x010fe400078a10ff */
[----:B------:R-:W-:-:S02]  /*10b00*/  @!P0 LEA.HI.X R21, R207, R3, R237, 0x2, P6 ;  /* 0x00000003cf158211 */ /* 0x000fc400030f14ed */
[-C--:B------:R-:W-:Y:S02]  /*10b10*/  @!P1 LEA.HI.X R25, R206, R3.reuse, R236, 0x2, P5 ;  /* 0x00000003ce199211 */ /* 0x080fe400028f14ec */
[CC--:B0-----:R-:W-:Y:S01]  /*10b20*/  @!P4 LEA R8, P5, R205.reuse, R0.reuse, 0x2 ;  /* 0x00000000cd08c211 */ /* 0x0c1fe200078a10ff */
[----:B------:R0:W-:Y:S01]  /*10b30*/  @!P0 ST.E.64 desc[UR48][R20.64], R52 ;  /* 0x0000003414008985 */ /* 0x0001e2000c101b30 */
[----:B------:R-:W-:Y:S02]  /*10b40*/  ISETP.GE.AND P0, PT, R202, UR4, PT ;  /* 0x00000004ca007c0c */ /* 0x000fe4000bf06270 */
[-C--:B-1----:R-:W-:Y:S01]  /*10b50*/  @!P2 LEA R10, P6, R204, R0.reuse, 0x2 ;  /* 0x00000000cc0aa211 */ /* 0x082fe200078c10ff */
[----:B------:R1:W-:Y:S01]  /*10b60*/  @!P1 ST.E.64 desc[UR48][R24.64], R58 ;  /* 0x0000003a18009985 */ /* 0x0003e2000c101b30 */
[----:B------:R-:W-:Y:S02]  /*10b70*/  @!P4 LEA.HI.X R9, R205, R3, R235, 0x2, P5 ;  /* 0x00000003cd09c211 */ /* 0x000fe400028f14eb */
[----:B---3--:R-:W-:-:S02]  /*10b80*/  @!P3 LEA R12, P5, R203, R0, 0x2 ;  /* 0x00000000cb0cb211 */ /* 0x008fc400078a10ff */
[-C--:B------:R-:W-:Y:S01]  /*10b90*/  @!P2 LEA.HI.X R11, R204, R3.reuse, R234, 0x2, P6 ;  /* 0x00000003cc0ba211 */ /* 0x080fe200030f14ea */
[----:B------:R3:W-:Y:S01]  /*10ba0*/  @!P4 ST.E.64 desc[UR48][R8.64], R60 ;  /* 0x0000003c0800c985 */ /* 0x0007e2000c101b30 */
[----:B------:R-:W-:Y:S02]  /*10bb0*/  @!P3 LEA.HI.X R13, R203, R3, R233, 0x2, P5 ;  /* 0x00000003cb0db211 */ /* 0x000fe400028f14e9 */
[----:B------:R-:W-:Y:S01]  /*10bc0*/  ISETP.GE.AND P1, PT, R201, UR4, PT ;  /* 0x00000004c9007c0c */ /* 0x000fe2000bf26270 */
[----:B------:R4:W-:Y:S01]  /*10bd0*/  @!P2 ST.E.64 desc[UR48][R10.64], R66 ;  /* 0x000000420a00a985 */ /* 0x0009e2000c101b30 */
[----:B------:R-:W-:Y:S02]  /*10be0*/  ISETP.GE.AND P4, PT, R200, UR4, PT ;  /* 0x00000004c8007c0c */ /* 0x000fe4000bf86270 */
[----:B-----5:R-:W-:Y:S01]  /*10bf0*/  @!P0 LEA R14, P2, R202, R0, 0x2 ;  /* 0x00000000ca0e8211 */ /* 0x020fe200078410ff */
[----:B------:R5:W-:Y:S01]  /*10c00*/  @!P3 ST.E.64 desc[UR48][R12.64], R68 ;  /* 0x000000440c00b985 */ /* 0x000be2000c101b30 */
[----:B------:R-:W-:-:S02]  /*10c10*/  ISETP.GE.AND P3, PT, R199, UR4, PT ;  /* 0x00000004c7007c0c */ /* 0x000fc4000bf66270 */
[----:B------:R-:W-:Y:S02]  /*10c20*/  @!P0 LEA.HI.X R15, R202, R3, R232, 0x2, P2 ;  /* 0x00000003ca0f8211 */ /* 0x000fe400010f14e8 */
[----:B------:R-:W-:-:S03]  /*10c30*/  ISETP.GE.AND P2, PT, R198, UR4, PT ;  /* 0x00000004c6007c0c */ /* 0x000fc6000bf46270 */
[CC--:B0-----:R-:W-:Y:S01]  /*10c40*/  @!P1 LEA R20, P6, R201.reuse, R0.reuse, 0x2 ;  /* 0x00000000c9149211 */ /* 0x0c1fe200078c10ff */
[----:B------:R0:W-:Y:S01]  /*10c50*/  @!P0 ST.E.64 desc[UR48][R14.64], R94 ;  /* 0x0000005e0e008985 */ /* 0x0001e2000c101b30 */
[CC--:B-1----:R-:W-:Y:S02]  /*10c60*/  @!P4 LEA R24, P5, R200.reuse, R0.reuse, 0x2 ;  /* 0x00000000c818c211 */ /* 0x0c2fe400078a10ff */
[-C--:B------:R-:W-:Y:S02]  /*10c70*/  @!P1 LEA.HI.X R21, R201, R3.reuse, R231, 0x2, P6 ;  /* 0x00000003c9159211 */ /* 0x080fe400030f14e7 */
[----:B------:R-:W-:Y:S02]  /*10c80*/  ISETP.GE.AND P0, PT, R197, UR4, PT ;  /* 0x00000004c5007c0c */ /* 0x000fe4000bf06270 */
[----:B------:R-:W-:Y:S01]  /*10c90*/  @!P4 LEA.HI.X R25, R200, R3, R230, 0x2, P5 ;  /* 0x00000003c819c211 */ /* 0x000fe200028f14e6 */
[----:B------:R1:W-:Y:S01]  /*10ca0*/  @!P1 ST.E.64 desc[UR48][R20.64], R100 ;  /* 0x0000006414009985 */ /* 0x0003e2000c101b30 */
[----:B---3--:R-:W-:-:S02]  /*10cb0*/  @!P3 LEA R8, P5, R199, R0, 0x2 ;  /* 0x00000000c708b211 */ /* 0x008fc400078a10ff */
[----:B------:R-:W-:Y:S01]  /*10cc0*/  ISETP.GE.AND P1, PT, R196, UR4, PT ;  /* 0x00000004c4007c0c */ /* 0x000fe2000bf26270 */
[----:B------:R3:W-:Y:S01]  /*10cd0*/  @!P4 ST.E.64 desc[UR48][R24.64], R106 ;  /* 0x0000006a1800c985 */ /* 0x0007e2000c101b30 */
[----:B------:R-:W-:Y:S02]  /*10ce0*/  @!P3 LEA.HI.X R9, R199, R3, R229, 0x2, P5 ;  /* 0x00000003c709b211 */ /* 0x000fe400028f14e5 */
[-C--:B----4-:R-:W-:Y:S02]  /*10cf0*/  @!P2 LEA R10, P6, R198, R0.reuse, 0x2 ;  /* 0x00000000c60aa211 */ /* 0x090fe400078c10ff */
[----:B------:R-:W-:Y:S01]  /*10d00*/  ISETP.GE.AND P4, PT, R195, UR4, PT ;  /* 0x00000004c3007c0c */ /* 0x000fe2000bf86270 */
[----:B------:R4:W-:Y:S01]  /*10d10*/  @!P3 ST.E.64 desc[UR48][R8.64], R108 ;  /* 0x0000006c0800b985 */ /* 0x0009e2000c101b30 */
[----:B------:R-:W-:Y:S02]  /*10d20*/  ISETP.GE.AND P3, PT, R194, UR4, PT ;  /* 0x00000004c2007c0c */ /* 0x000fe4000bf66270 */
[----:B-----5:R-:W-:-:S02]  /*10d30*/  @!P0 LEA R12, P5, R197, R0, 0x2 ;  /* 0x00000000c50c8211 */ /* 0x020fc400078a10ff */
[-C--:B------:R-:W-:Y:S02]  /*10d40*/  @!P2 LEA.HI.X R11, R198, R3.reuse, R228, 0x2, P6 ;  /* 0x00000003c60ba211 */ /* 0x080fe400030f14e4 */
[----:B------:R-:W-:-:S03]  /*10d50*/  @!P0 LEA.HI.X R13, R197, R3, R227, 0x2, P5 ;  /* 0x00000003c50d8211 */ /* 0x000fc600028f14e3 */
[----:B------:R5:W-:Y:S01]  /*10d60*/  @!P2 ST.E.64 desc[UR48][R10.64], R114 ;  /* 0x000000720a00a985 */ /* 0x000be2000c101b30 */
[CC--:B0-----:R-:W-:Y:S02]  /*10d70*/  @!P1 LEA R14, P2, R196.reuse, R0.reuse, 0x2 ;  /* 0x00000000c40e9211 */ /* 0x0c1fe400078410ff */
[-C--:B-1----:R-:W-:Y:S01]  /*10d80*/  @!P4 LEA R20, P5, R195, R0.reuse, 0x2 ;  /* 0x00000000c314c211 */ /* 0x082fe200078a10ff */
[----:B------:R0:W-:Y:S01]  /*10d90*/  @!P0 ST.E.64 desc[UR48][R12.64], R116 ;  /* 0x000000740c008985 */ /* 0x0001e2000c101b30 */
[----:B------:R-:W-:Y:S02]  /*10da0*/  ISETP.GE.AND P0, PT, R193, UR4, PT ;  /* 0x00000004c1007c0c */ /* 0x000fe4000bf06270 */
[-C--:B------:R-:W-:Y:S02]  /*10db0*/  @!P1 LEA.HI.X R15, R196, R3.reuse, R226, 0x2, P2 ;  /* 0x00000003c40f9211 */ /* 0x080fe400010f14e2 */
[----:B------:R-:W-:Y:S02]  /*10dc0*/  ISETP.GE.AND P2, PT, R192, UR4, PT ;  /* 0x00000004c0007c0c */ /* 0x000fe4000bf46270 */
[----:B---3--:R-:W-:Y:S01]  /*10dd0*/  @!P3 LEA R24, P6, R194, R0, 0x2 ;  /* 0x00000000c218b211 */ /* 0x008fe200078c10ff */
[----:B------:R1:W-:Y:S01]  /*10de0*/  @!P1 ST.E.64 desc[UR48][R14.64], R122 ;  /* 0x0000007a0e009985 */ /* 0x0003e2000c101b30 */
[----:B------:R-:W-:-:S02]  /*10df0*/  @!P4 LEA.HI.X R21, R195, R3, R225, 0x2, P5 ;  /* 0x00000003c315c211 */ /* 0x000fc400028f14e1 */
[----:B------:R-:W-:-:S03]  /*10e00*/  @!P3 LEA.HI.X R25, R194, R3, R224, 0x2, P6 ;  /* 0x00000003c219b211 */ /* 0x000fc600030f14e0 */
[----:B------:R3:W-:Y:S01]  /*10e10*/  @!P4 ST.E.64 desc[UR48][R20.64], R124 ;  /* 0x0000007c1400c985 */ /* 0x0007e2000c101b30 */
[-C--:B----4-:R-:W-:Y:S02]  /*10e20*/  @!P0 LEA R8, P1, R193, R0.reuse, 0x2 ;  /* 0x00000000c1088211 */ /* 0x090fe400078210ff */
[----:B------:R-:W-:Y:S01]  /*10e30*/  ISETP.GE.AND P4, PT, R23, UR4, PT ;  /* 0x0000000417007c0c */ /* 0x000fe2000bf86270 */
[----:B------:R4:W-:Y:S01]  /*10e40*/  @!P3 ST.E.64 desc[UR48][R24.64], R130 ;  /* 0x000000821800b985 */ /* 0x0009e2000c101b30 */
[----:B------:R-:W-:Y:S02]  /*10e50*/  ISETP.GE.AND P3, PT, R22, UR4, PT ;  /* 0x0000000416007c0c */ /* 0x000fe4000bf66270 */
[C---:B-----5:R-:W-:Y:S02]  /*10e60*/  @!P2 LEA R10, P5, R192.reuse, R0, 0x2 ;  /* 0x00000000c00aa211 */ /* 0x060fe400078a10ff */
        /* <DEDUP_REMOVED lines=10> */
[-C--:B------:R-:W-:Y:S02]  /*10f10*/  @!P3 LEA.HI.X R15, R22, R3.reuse, R220, 0x2, P6 ;  /* 0x00000003160fb211 */ /* 0x080fe400030f14dc */
[----:B------:R-:W-:Y:S01]  /*10f20*/  ISETP.GE.AND P6, PT, R17, UR4, PT ;  /* 0x0000000411007c0c */ /* 0x000fe2000bfc6270 */
[----:B------:R1:W-:Y:S01]  /*10f30*/  @!P4 ST.E.64 desc[UR48][R12.64], R140 ;  /* 0x0000008c0c00c985 */ /* 0x0003e2000c101b30 */
[----:B---3--:R-:W-:Y:S02]  /*10f40*/  SHF.R.S32.HI R20, RZ, 0x1f, R26 ;  /* 0x0000001fff147819 */ /* 0x008fe4000001141a */
[CC--:B----4-:R-:W-:Y:S01]  /*10f50*/  @!P1 LEA R24, P5, R26.reuse, R0.reuse, 0x2 ;  /* 0x000000001a189211 */ /* 0x0d0fe200078a10ff */
[----:B------:R3:W-:Y:S01]  /*10f60*/  @!P3 ST.E.64 desc[UR48][R14.64], R146 ;  /* 0x000000920e00b985 */ /* 0x0007e2000c101b30 */
[----:B-----5:R-:W-:Y:S02]  /*10f70*/  @!P2 LEA R8, P4, R19, R0, 0x2 ;  /* 0x000000001308a211 */ /* 0x020fe400078810ff */
[----:B------:R-:W-:-:S02]  /*10f80*/  @!P1 LEA.HI.X R25, R26, R3, R20, 0x2, P5 ;  /* 0x000000031a199211 */ /* 0x000fc400028f1414 */
[-C--:B0-----:R-:W-:Y:S02]  /*10f90*/  @!P0 LEA R10, P3, R18, R0.reuse, 0x2 ;  /* 0x00000000120a8211 */ /* 0x081fe400078610ff */
[-C--:B------:R-:W-:Y:S02]  /*10fa0*/  @!P2 LEA.HI.X R9, R19, R3.reuse, R219, 0x2, P4 ;  /* 0x000000031309a211 */ /* 0x080fe400020f14db */
[----:B------:R-:W-:Y:S01]  /*10fb0*/  SHF.R.S32.HI R26, RZ, 0x1f, R17 ;  /* 0x0000001fff1a7819 */ /* 0x000fe20000011411 */
[----:B-1----:R-:W-:Y:S01]  /*10fc0*/  VIADD R12, R2, 0xf8 ;  /* 0x000000f8020c7836 */ /* 0x002fe20000000000 */
[C---:B------:R-:W-:Y:S01]  /*10fd0*/  @!P6 LEA R20, P4, R17.reuse, R0, 0x2 ;  /* 0x000000001114e211 */ /* 0x040fe200078810ff */
[----:B------:R3:W-:Y:S01]  /*10fe0*/  @!P2 ST.E.64 desc[UR48][R8.64], R148 ;  /* 0x000000940800a985 */ /* 0x0007e2000c101b30 */
[-C--:B------:R-:W-:Y:S02]  /*10ff0*/  @!P0 LEA.HI.X R11, R18, R3.reuse, R218, 0x2, P3 ;  /* 0x00000003120b8211 */ /* 0x080fe400018f14da */
[----:B------:R-:W-:-:S03]  /*11000*/  @!P6 LEA.HI.X R21, R17, R3, R26, 0x2, P4 ;  /* 0x000000031115e211 */ /* 0x000fc600020f141a */
[----:B------:R3:W-:Y:S01]  /*11010*/  @!P0 ST.E.64 desc[UR48][R10.64], R154 ;  /* 0x0000009a0a008985 */ /* 0x0007e2000c101b30 */
[----:B------:R-:W-:-:S03]  /*11020*/  ISETP.GE.AND P0, PT, R12, UR4, PT ;  /* 0x000000040c007c0c */ /* 0x000fc6000bf06270 */
[----:B------:R3:W-:Y:S04]  /*11030*/  @!P6 ST.E.64 desc[UR48][R20.64], R156 ;  /* 0x0000009c1400e985 */ /* 0x0007e8000c101b30 */
[----:B------:R3:W-:Y:S06]  /*11040*/  @!P1 ST.E.64 desc[UR48][R24.64], R4 ;  /* 0x0000000418009985 */ /* 0x0007ec000c101b30 */
[----:B------:R-:W-:Y:S05]  /*11050*/  @P0 BRA `(.L_x_1241) ;  /* 0x0000000c00dc0947 */ /* 0x000fea0003800000 */
[----:B---3--:R-:W-:Y:S02]  /*11060*/  LEA R4, P0, R12, R0, 0x2 ;  /* 0x000000000c047211 */ /* 0x008fe400078010ff */
[----:B------:R-:W-:-:S04]  /*11070*/  SHF.R.S32.HI R0, RZ, 0x1f, R12 ;  /* 0x0000001fff007819 */ /* 0x000fc8000001140c */
[----:B------:R-:W-:-:S05]  /*11080*/  LEA.HI.X R5, R12, R3, R0, 0x2, P0 ;  /* 0x000000030c057211 */ /* 0x000fca00000f1400 */
[----:B------:R0:W-:Y:S01]  /*11090*/  ST.E.64 desc[UR48][R4.64], R6 ;  /* 0x0000000604007985 */ /* 0x0001e2000c101b30 */
[----:B------:R-:W-:Y:S05]  /*110a0*/  BRA `(.L_x_1241) ;  /* 0x0000000c00c87947 */ /* 0x000fea0003800000 */
.L_x_1232:
        /* <DEDUP_REMOVED lines=9> */
[----:B------:R-:W-:Y:S01]  /*11140*/  UISETP.NE.U32.AND UP1, UPT, UR8, URZ, UPT ;  /* 0x0000003f0800728c */ /* 0x000fe2000bf25070 */
[----:B------:R-:W-:Y:S02]  /*11150*/  ULDC UR4, c[0x0][0xa88] ;  /* 0x0002a20000047ab9 */ /* 0x000fe40000000800 */
[----:B------:R-:W2:Y:S01]  /*11160*/  @P1 LDG.E R3, desc[UR48][R4.64] ;  /* 0x0000003004031981 */ /* 0x000ea2000c1e1900 */
[----:B------:R-:W-:Y:S01]  /*11170*/  UISETP.NE.AND.EX UP1, UPT, UR9, URZ, UPT, UP1 ;  /* 0x0000003f0900728c */ /* 0x000fe2000bf25310 */
[----:B------:R-:W-:Y:S01]  /*11180*/  IMAD.U32 R0, RZ, RZ, UR4 ;  /* 0x00000004ff007e24 */ /* 0x000fe2000f8e00ff */
[----:B------:R-:W0:Y:S04]  /*11190*/  S2R R10, SR_TID.X ;  /* 0x00000000000a7919 */ /* 0x000e280000002100 */
[----:B------:R-:W-:-:S05]  /*111a0*/  PLOP3.LUT P2, PT, PT, PT, UP1, 0x80, 0x0 ;  /* 0x000000000000781c */ /* 0x000fca0003f4f018 */
[----:B------:R-:W-:Y:S02]  /*111b0*/  @UP1 ULDC.64 UR8, c[0x0][0xc08] ;  /* 0x0003020000081ab9 */ /* 0x000fe40000000a00 */
[----:B------:R-:W-:-:S06]  /*111c0*/  @UP1 UIMAD.WIDE UR8, UR56, 0x4, UR8 ;  /* 0x00000004380818a5 */ /* 0x000fcc000f8e0208 */
[----:B------:R-:W-:Y:S02]  /*111d0*/  IMAD.U32 R6, RZ, RZ, UR8 ;  /* 0x00000008ff067e24 */ /* 0x000fe4000f8e00ff */
[----:B------:R-:W-:-:S05]  /*111e0*/  IMAD.U32 R7, RZ, RZ, UR9 ;  /* 0x00000009ff077e24 */ /* 0x000fca000f8e00ff */
[----:B------:R1:W5:Y:S01]  /*111f0*/  @P2 LDG.E R0, desc[UR48][R6.64] ;  /* 0x0000003006002981 */ /* 0x000362000c1e1900 */
[----:B------:R-:W-:Y:S01]  /*11200*/  UMOV UR4, URZ ;  /* 0x0000003f00047c82 */ /* 0x000fe20008000000 */
[----:B0-----:R-:W-:-:S05]  /*11210*/  VIADD R8, R10, 0xffffff80 ;  /* 0xffffff800a087836 */ /* 0x001fca0000000000 */
[----:B------:R-:W-:Y:S02]  /*11220*/  ISETP.GT.AND P0, PT, R8, 0x7f, PT ;  /* 0x0000007f0800780c */ /* 0x000fe40003f04270 */
[----:B--2---:R-:W-:Y:S01]  /*11230*/  @P1 R2UR UR4, R3 ;  /* 0x00000000030412ca */ /* 0x004fe200000e0000 */
[----:B-1----:R-:W-:-:S14]  /*11240*/  @P2 BRA `(.L_x_1244) ;  /* 0x0000000000102947 */ /* 0x002fdc0003800000 */
[----:B------:R-:W-:Y:S05]  /*11250*/  @!P1 BRA `(.L_x_1244) ;  /* 0x00000000000c9947 */ /* 0x000fea0003800000 */
[----:B------:R-:W2:Y:S04]  /*11260*/  LDG.E R3, desc[UR48][R4.64] ;  /* 0x0000003004037981 */ /* 0x000ea8000c1e1900 */
[----:B-----5:R-:W2:Y:S02]  /*11270*/  LDG.E R0, desc[UR48][R4.64+0x4] ;  /* 0x0000043004007981 */ /* 0x020ea4000c1e1900 */
[----:B--2---:R-:W-:-:S07]  /*11280*/  IMAD.IADD R0, R0, 0x1, -R3 ;  /* 0x0000000100007824 */ /* 0x004fce00078e0a03 */
.L_x_1244:
[----:B------:R-:W-:Y:S01]  /*11290*/  USHF.R.S32.HI UR12, URZ, 0x1f, UR56 ;  /* 0x0000001f3f0c7899 */ /* 0x000fe20008011438 */
[----:B------:R-:W-:Y:S01]  /*112a0*/  BSSY B1, `(.L_x_1245) ;  /* 0x0000039000017945 */ /* 0x000fe20003800000 */
[----:B------:R-:W-:Y:S02]  /*112b0*/  USHF.R.S32.HI UR18, URZ, 0x1f, UR4 ;  /* 0x0000001f3f127899 */ /* 0x000fe40008011404 */
[----:B------:R-:W-:Y:S02]  /*112c0*/  USEL UR7, UR56, URZ, !UP0 ;  /* 0x0000003f38077287 */ /* 0x000fe4000c000000 */
[----:B------:R-:W-:Y:S01]  /*112d0*/  USEL UR12, UR12, URZ, !UP0 ;  /* 0x0000003f0c0c7287 */ /* 0x000fe2000c000000 */
[----:B------:R-:W-:Y:S11]  /*112e0*/  @P0 BRA `(.L_x_1246) ;  /* 0x0000000000d00947 */ /* 0x000ff60003800000 */
[----:B------:R-:W0:Y:S01]  /*112f0*/  LDC R9, c[0x0][0xbe8] ;  /* 0x0002fa00ff097b82 */ /* 0x000e220000000800 */
[----:B------:R-:W-:-:S05]  /*11300*/  IMAD.U32 R6, RZ, RZ, UR42 ;  /* 0x0000002aff067e24 */ /* 0x000fca000f8e00ff */
[----:B------:R-:W-:Y:S01]  /*11310*/  IADD3 R6, R6, -0x80, R10 ;  /* 0xffffff8006067810 */ /* 0x000fe20007ffe00a */
[----:B0----5:R-:W-:-:S05]  /*11320*/  IMAD R3, R0, R9, RZ ;  /* 0x0000000900037224 */ /* 0x021fca00078e02ff */
[----:B------:R-:W-:-:S13]  /*11330*/  ISETP.GE.AND P0, PT, R6, R3, PT ;  /* 0x000000030600720c */ /* 0x000fda0003f06270 */
[----:B------:R-:W-:Y:S05]  /*11340*/  @P0 BRA `(.L_x_1246) ;  /* 0x0000000000b80947 */ /* 0x000fea0003800000 */
[----:B------:R-:W-:Y:S01]  /*11350*/  ISETP.NE.AND P0, PT, R9, 0x1, PT ;  /* 0x000000010900780c */ /* 0x000fe20003f05270 */
[----:B------:R-:W-:Y:S01]  /*11360*/  UISETP.GT.AND UP2, UPT, UR54, 0x1, UPT ;  /* 0x000000013600788c */ /* 0x000fe2000bf44270 */
[----:B------:R-:W-:-:S03]  /*11370*/  UMOV UR8, 0x9b8 ;  /* 0x000009b800087882 */ /* 0x000fc60000000000 */
[----:B------:R-:W-:Y:S02]  /*11380*/  USEL UR19, UR8, 0x978, UP2 ;  /* 0x0000097808137887 */ /* 0x000fe40009000000 */
[----:B------:R-:W-:-:S06]  /*11390*/  USEL UR21, UR55, URZ, UP2 ;  /* 0x0000003f37157287 */ /* 0x000fcc0009000000 */
[----:B------:R-:W0:Y:S04]  /*113a0*/  @P0 LDC R3, c[0x0][0xbec] ;  /* 0x0002fb00ff030b82 */ /* 0x000e280000000800 */
[----:B------:R-:W-:Y:S01]  /*113b0*/  ULDC.64 UR8, c[0x0][UR19+0x218] ;  /* 0x0000860013087abb */ /* 0x000fe20008000a00 */
[----:B------:R-:W-:Y:S01]  /*113c0*/  ULDC.64 UR14, c[0x0][UR19+0x220] ;  /* 0x00008800130e7abb */ /* 0x000fe20008000a00 */
[----:B------:R-:W-:Y:S01]  /*113d0*/  ULDC.64 UR16, c[0x0][UR19+0x228] ;  /* 0x00008a0013107abb */ /* 0x000fe20008000a00 */
[----:B------:R-:W-:Y:S01]  /*113e0*/  UIMAD.WIDE.U32 UR10, UR8, UR53, URZ ;  /* 0x00000035080a72a5 */ /* 0x000fe2000f8e003f */
[----:B------:R-:W1:Y:S01]  /*113f0*/  @P0 LDC R5, c[0x0][0xbf0] ;  /* 0x0002fc00ff050b82 */ /* 0x000e620000000800 */
        /* <DEDUP_REMOVED lines=8> */
[----:B0-----:R-:W-:Y:S01]  /*11480*/  @P0 IMAD.HI.U32 R4, R6, R3, RZ ;  /* 0x0000000306040227 */ /* 0x001fe200078e00ff */
[----:B------:R-:W-:-:S02]  /*11490*/  UIADD3 UR11, UR20, UR11, URZ ;  /* 0x0000000b140b7290 */ /* 0x000fc4000fffe03f */
[----:B------:R-:W-:Y:S01]  /*114a0*/  UIADD3 UR13, UR9, UR13, URZ ;  /* 0x0000000d090d7290 */ /* 0x000fe2000fffe03f */
[----:B------:R-:W-:Y:S02]  /*114b0*/  IMAD.MOV.U32 R3, RZ, RZ, R6 ;  /* 0x000000ffff037224 */ /* 0x000fe400078e0006 */
[----:B------:R-:W-:Y:S01]  /*114c0*/  IMAD.U32 R10, RZ, RZ, UR8 ;  /* 0x00000008ff0a7e24 */ /* 0x000fe2000f8e00ff */
[----:B------:R-:W-:Y:S01]  /*114d0*/  ULDC.64 UR8, c[0x0][UR19+0x210] ;  /* 0x0000840013087abb */ /* 0x000fe20008000a00 */
[----:B-1----:R-:W-:Y:S01]  /*114e0*/  @P0 SHF.R.U32.HI R3, RZ, R5, R4 ;  /* 0x00000005ff030219 */ /* 0x002fe20000011604 */
[----:B------:R-:W-:Y:S02]  /*114f0*/  IMAD.U32 R4, RZ, RZ, UR22 ;  /* 0x00000016ff047e24 */ /* 0x000fe4000f8e00ff */
[----:B------:R-:W-:Y:S01]  /*11500*/  IMAD.U32 R5, RZ, RZ, UR23 ;  /* 0x00000017ff057e24 */ /* 0x000fe2000f8e00ff */
[--C-:B------:R-:W-:Y:S01]  /*11510*/  SHF.R.S32.HI R5, RZ, 0x1f, R3.reuse ;  /* 0x0000001fff057819 */ /* 0x100fe20000011403 */
[----:B------:R-:W-:Y:S01]  /*11520*/  IMAD.MOV R7, RZ, RZ, -R3 ;  /* 0x000000ffff077224 */ /* 0x000fe200078e0a03 */
[----:B------:R-:W-:Y:S01]  /*11530*/  IADD3 R4, P0, P1, R3, UR10, R4 ;  /* 0x0000000a03047c10 */ /* 0x000fe2000f91e004 */
[----:B------:R-:W-:-:S02]  /*11540*/  UIADD3.X UR10, UR13, UR11, UR18, UP0, UP1 ;  /* 0x0000000b0d0a7290 */ /* 0x000fc400087e2412 */
        /* <DEDUP_REMOVED lines=14> */
.L_x_1246:
[----:B------:R-:W-:Y:S05]  /*11630*/  BSYNC B1 ;  /* 0x0000000000017941 */ /* 0x000fea0003800000 */
.L_x_1245:
[----:B------:R-:W-:-:S06]  /*11640*/  UISETP.GT.AND UP0, UPT, UR54, 0x1, UPT ;  /* 0x000000013600788c */ /* 0x000fcc000bf04270 */
[----:B------:R-:W-:-:S13]  /*11650*/  PLOP3.LUT P0, PT, PT, PT, UP0, 0x80, 0x0 ;  /* 0x000000000000781c */ /* 0x000fda0003f0f008 */
[----:B------:R-:W-:Y:S05]  /*11660*/  @P0 BRA `(.L_x_1241) ;  /* 0x0000000800580947 */ /* 0x000fea0003800000 */
[----:B------:R-:W1:Y:S01]  /*11670*/  LDC R11, c[0x0][0xbe8] ;  /* 0x0002fa00ff0b7b82 */ /* 0x000e620000000800 */
[----:B0-----:R-:W-:Y:S01]  /*11680*/  SHF.R.S32.HI R3, RZ, 0x1f, R8 ;  /* 0x0000001fff037819 */ /* 0x001fe20000011408 */
        /* <DEDUP_REMOVED lines=9> */
[----:B------:R-:W-:-:S03]  /*11720*/  UIADD3 UR9, UR9, UR10, URZ ;  /* 0x0000000a09097290 */ /* 0x000fc6000fffe03f */
[----:B------:R-:W-:Y:S01]  /*11730*/  IMAD R3, R10, 0x20, R13 ;  /* 0x000000200a037824 */ /* 0x000fe200078e020d */
[----:B------:R-:W-:Y:S02]  /*11740*/  ULDC.64 UR10, c[0x0][0xae8] ;  /* 0x0002ba00000a7ab9 */ /* 0x000fe40000000a00 */
[----:B------:R-:W-:Y:S01]  /*11750*/  UIMAD.WIDE.U32 UR8, UR53, UR10, UR8 ;  /* 0x0000000a350872a5 */ /* 0x000fe2000f8e0008 */
[----:B------:R-:W-:Y:S01]  /*11760*/  VIADD R8, R3, UR42 ;  /* 0x0000002a03087c36 */ /* 0x000fe20008000000 */
[----:B-1----:R-:W-:Y:S02]  /*11770*/  ISETP.NE.AND P0, PT, R11, 0x1, PT ;  /* 0x000000010b00780c */ /* 0x002fe40003f05270 */
[----:B------:R-:W-:Y:S01]  /*11780*/  UIMAD UR9, UR53, UR11, UR9 ;  /* 0x0000000b350972a4 */ /* 0x000fe2000f8e0209 */
[----:B------:R-:W-:Y:S02]  /*11790*/  IMAD.MOV.U32 R3, RZ, RZ, R8 ;  /* 0x000000ffff037224 */ /* 0x000fe400078e0008 */
[----:B------:R-:W-:-:S02]  /*117a0*/  ULDC.64 UR10, c[0x0][0xaf0] ;  /* 0x0002bc00000a7ab9 */ /* 0x000fc40000000a00 */
[----:B------:R-:W-:Y:S02]  /*117b0*/  UIMAD UR12, UR12, UR10, URZ ;  /* 0x0000000a0c0c72a4 */ /* 0x000fe4000f8e023f */
[----:B------:R-:W-:Y:S02]  /*117c0*/  UIMAD.WIDE.U32 UR8, UR7, UR10, UR8 ;  /* 0x0000000a070872a5 */ /* 0x000fe4000f8e0008 */
[----:B------:R-:W-:Y:S02]  /*117d0*/  UIMAD UR4, UR7, UR11, UR12 ;  /* 0x0000000b070472a4 */ /* 0x000fe4000f8e020c */
[----:B------:R-:W0:Y:S02]  /*117e0*/  @P0 LDC R5, c[0x0][0xbec] ;  /* 0x0002fb00ff050b82 */ /* 0x000e240000000800 */
[----:B------:R-:W-:Y:S01]  /*117f0*/  UIADD3 UR4, UR9, UR4, URZ ;  /* 0x0000000409047290 */ /* 0x000fe2000fffe03f */
[----:B------:R-:W-:-:S05]  /*11800*/  ULDC.64 UR10, c[0x0][0xae0] ;  /* 0x0002b800000a7ab9 */ /* 0x000fca0000000a00 */
[----:B------:R-:W1:Y:S01]  /*11810*/  @P0 LDC R7, c[0x0][0xbf0] ;  /* 0x0002fc00ff070b82 */ /* 0x000e620000000800 */
[----:B0-----:R-:W-:-:S04]  /*11820*/  @P0 IMAD.HI.U32 R4, R8, R5, RZ ;  /* 0x0000000508040227 */ /* 0x001fc800078e00ff */
[----:B------:R-:W-:Y:S02]  /*11830*/  IMAD.U32 R5, RZ, RZ, UR9 ;  /* 0x00000009ff057e24 */ /* 0x000fe4000f8e00ff */
[----:B------:R-:W-:Y:S01]  /*11840*/  IMAD.U32 R5, RZ, RZ, UR4 ;  /* 0x00000004ff057e24 */ /* 0x000fe2000f8e00ff */
[----:B-1----:R-:W-:Y:S01]  /*11850*/  @P0 SHF.R.U32.HI R3, RZ, R7, R4 ;  /* 0x00000007ff030219 */ /* 0x002fe20000011604 */
[----:B------:R-:W-:Y:S01]  /*11860*/  IMAD.U32 R4, RZ, RZ, UR8 ;  /* 0x00000008ff047e24 */ /* 0x000fe2000f8e00ff */
[----:B------:R-:W-:Y:S02]  /*11870*/  ULDC.64 UR8, c[0x0][0xad8] ;  /* 0x0002b60000087ab9 */ /* 0x000fe40000000a00 */
[--C-:B------:R-:W-:Y:S01]  /*11880*/  SHF.R.S32.HI R6, RZ, 0x1f, R3.reuse ;  /* 0x0000001fff067819 */ /* 0x100fe20000011403 */
[----:B------:R-:W-:Y:S02]  /*11890*/  IMAD.MOV R7, RZ, RZ, -R3 ;  /* 0x000000ffff077224 */ /* 0x000fe400078e0a03 */
[----:B------:R-:W-:-:S04]  /*118a0*/  IMAD.WIDE.U32 R4, R3, UR10, R4 ;  /* 0x0000000a03047c25 */ /* 0x000fc8000f8e0004 */
[----:B------:R-:W-:Y:S02]  /*118b0*/  IMAD R7, R11, R7, R8 ;  /* 0x000000070b077224 */ /* 0x000fe400078e0208 */
[----:B------:R-:W-:Y:S02]  /*118c0*/  IMAD R6, R6, UR10, RZ ;  /* 0x0000000a06067c24 */ /* 0x000fe4000f8e02ff */
[----:B------:R-:W-:Y:S02]  /*118d0*/  VIADD R8, R13, UR42 ;  /* 0x0000002a0d087c36 */ /* 0x000fe40008000000 */
[----:B------:R-:W-:Y:S01]  /*118e0*/  IMAD R9, R3, UR11, R6 ;  /* 0x0000000b03097c24 */ /* 0x000fe2000f8e0206 */
[----:B------:R-:W-:Y:S01]  /*118f0*/  SHF.R.S32.HI R6, RZ, 0x1f, R7 ;  /* 0x0000001fff067819 */ /* 0x000fe20000011407 */
[----:B-----5:R-:W-:Y:S02]  /*11900*/  IMAD R11, R0, R11, RZ ;  /* 0x0000000b000b7224 */ /* 0x020fe400078e02ff */
[----:B------:R-:W-:-:S02]  /*11910*/  IMAD.IADD R5, R5, 0x1, R9 ;  /* 0x0000000105057824 */ /* 0x000fc400078e0209 */
[----:B------:R-:W-:Y:S02]  /*11920*/  IMAD R6, R6, UR8, RZ ;  /* 0x0000000806067c24 */ /* 0x000fe4000f8e02ff */
[----:B------:R-:W-:-:S04]  /*11930*/  IMAD.WIDE.U32 R4, R7, UR8, R4 ;  /* 0x0000000807047c25 */ /* 0x000fc8000f8e0004 */
[----:B------:R-:W-:Y:S01]  /*11940*/  IMAD R9, R7, UR9, R6 ;  /* 0x0000000907097c24 */ /* 0x000fe2000f8e0206 */
[----:B------:R-:W-:Y:S01]  /*11950*/  ULDC.64 UR8, c[0x0][0xa80] ;  /* 0x0002a00000087ab9 */ /* 0x000fe20000000a00 */
[----:B------:R-:W-:Y:S01]  /*11960*/  VIADD R3, R8, 0x40 ;  /* 0x0000004008037836 */ /* 0x000fe20000000000 */
[----:B------:R-:W-:Y:S01]  /*11970*/  LEA R6, P2, R4, UR8, 0x1 ;  /* 0x0000000804067c11 */ /* 0x000fe2000f8408ff */
[----:B------:R-:W-:Y:S02]  /*11980*/  IMAD.IADD R5, R5, 0x1, R9 ;  /* 0x0000000105057824 */ /* 0x000fe400078e0209 */
[----:B------:R-:W-:Y:S01]  /*11990*/  VIADD R0, R8, 0x20 ;  /* 0x0000002008007836 */ /* 0x000fe20000000000 */
[-C--:B------:R-:W-:Y:S01]  /*119a0*/  ISETP.GE.AND P0, PT, R3, R11.reuse, PT ;  /* 0x0000000b0300720c */ /* 0x080fe20003f06270 */
[----:B------:R-:W-:Y:S01]  /*119b0*/  IMAD.SHL.U32 R7, R10, 0x8, RZ ;  /* 0x000000080a077824 */ /* 0x000fe200078e00ff */
[----:B------:R-:W-:Y:S02]  /*119c0*/  LEA.HI.X R3, R4, UR9, R5, 0x1, P2 ;  /* 0x0000000904037c11 */ /* 0x000fe400090f0c05 */
[-C--:B------:R-:W-:Y:S01]  /*119d0*/  ISETP.GE.AND P2, PT, R8, R11.reuse, PT ;  /* 0x0000000b0800720c */ /* 0x080fe20003f46270 */
[C---:B------:R-:W-:Y:S01]  /*119e0*/  VIADD R9, R7.reuse, 0x80 ;  /* 0x0000008007097836 */ /* 0x040fe20000000000 */
[----:B------:R-:W-:Y:S01]  /*119f0*/  ISETP.GE.AND P1, PT, R0, R11, PT ;  /* 0x0000000b0000720c */ /* 0x000fe20003f26270 */
[C---:B------:R-:W-:Y:S01]  /*11a00*/  VIADD R15, R7.reuse, 0xc0 ;  /* 0x000000c0070f7836 */ /* 0x040fe20000000000 */
[----:B------:R0:W1:Y:S01]  /*11a10*/  SHFL.IDX PT, R4, R6, RZ, 0x181f ;  /* 0x00181fff06047589 */ /* 0x00006200000e0000 */
[----:B------:R-:W-:Y:S01]  /*11a20*/  VIADD R13, R7, 0x40 ;  /* 0x00000040070d7836 */ /* 0x000fe20000000000 */
[----:B------:R-:W-:-:S02]  /*11a30*/  SHF.R.S32.HI R12, RZ, 0x1f, R7 ;  /* 0x0000001fff0c7819 */ /* 0x000fc40000011407 */
[----:B------:R0:W2:Y:S01]  /*11a40*/  SHFL.IDX PT, R0, R3, RZ, 0x181f ;  /* 0x00181fff03007589 */ /* 0x0000a200000e0000 */
[----:B------:R-:W-:Y:S02]  /*11a50*/  SHF.R.S32.HI R10, RZ, 0x1f, R9 ;  /* 0x0000001fff0a7819 */ /* 0x000fe40000011409 */
[----:B------:R-:W-:Y:S02]  /*11a60*/  SHF.R.S32.HI R14, RZ, 0x1f, R15 ;  /* 0x0000001fff0e7819 */ /* 0x000fe4000001140f */
[----:B------:R-:W-:Y:S01]  /*11a70*/  SHF.R.S32.HI R20, RZ, 0x1f, R13 ;  /* 0x0000001fff147819 */ /* 0x000fe2000001140d */
[----:B------:R-:W-:Y:S06]  /*11a80*/  @P2 BRA `(.L_x_1248) ;  /* 0x0000000000442947 */ /* 0x000fec0003800000 */
        /* <DEDUP_REMOVED lines=17> */
.L_x_1248:
[----:B------:R-:W-:Y:S05]  /*11ba0*/  BSYNC B1 ;  /* 0x0000000000017941 */ /* 0x000fea0003800000 */
.L_x_1247:
[----:B--2---:R2:W4:Y:S01]  /*11bb0*/  SHFL.IDX PT, R0, R3, 0x1, 0x181f ;  /* 0x00381f0003007f89 */ /* 0x00452200000e0000 */
[----:B------:R-:W-:Y:S03]  /*11bc0*/  BSSY B1, `(.L_x_1249) ;  /* 0x0000014000017945 */ /* 0x000fe60003800000 */
[----:B-1-3--:R2:W1:Y:S01]  /*11bd0*/  SHFL.IDX PT, R4, R6, 0x1, 0x181f ;  /* 0x00381f0006047f89 */ /* 0x00a46200000e0000 */
[----:B------:R-:W-:Y:S05]  /*11be0*/  @P1 BRA `(.L_x_1250) ;  /* 0x0000000000441947 */ /* 0x000fea0003800000 */
[----:B------:R-:W-:Y:S02]  /*11bf0*/  ULDC UR4, c[0x0][0xac8] ;  /* 0x0002b20000047ab9 */ /* 0x000fe40000000800 */
[----:B------:R-:W-:Y:S02]  /*11c00*/  ISETP.GE.AND P4, PT, R7, UR4, PT ;  /* 0x0000000407007c0c */ /* 0x000fe4000bf86270 */
[----:B------:R-:W-:Y:S02]  /*11c10*/  ISETP.GE.AND P3, PT, R13, UR4, PT ;  /* 0x000000040d007c0c */ /* 0x000fe4000bf66270 */
[----:B------:R-:W-:Y:S02]  /*11c20*/  ISETP.GE.AND P2, PT, R9, UR4, PT ;  /* 0x0000000409007c0c */ /* 0x000fe4000bf46270 */
[----:B------:R-:W-:-:S07]  /*11c30*/  ISETP.GE.AND P1, PT, R15, UR4, PT ;  /* 0x000000040f007c0c */ /* 0x000fce000bf26270 */
[-C--:B-1----:R-:W-:Y:S02]  /*11c40*/  @!P4 LEA R24, P6, R7, R4.reuse, 0x1 ;  /* 0x000000040718c211 */ /* 0x082fe400078c08ff */
[----:B------:R-:W-:Y:S02]  /*11c50*/  @!P3 LEA R26, P5, R13, R4, 0x1 ;  /* 0x000000040d1ab211 */ /* 0x000fe400078a08ff */
[----:B----4-:R-:W-:Y:S02]  /*11c60*/  @!P4 LEA.HI.X R25, R7, R0, R12, 0x1, P6 ;  /* 0x000000000719c211 */ /* 0x010fe400030f0c0c */
        /* <DEDUP_REMOVED lines=9> */
.L_x_1250:
[----:B------:R-:W-:Y:S05]  /*11d00*/  BSYNC B1 ;  /* 0x0000000000017941 */ /* 0x000fea0003800000 */
.L_x_1249:
[----:B----4-:R4:W0:Y:S01]  /*11d10*/  SHFL.IDX PT, R0, R3, 0x2, 0x181f ;  /* 0x00581f0003007f89 */ /* 0x01082200000e0000 */
        /* <DEDUP_REMOVED lines=20> */
.L_x_1252:
[----:B------:R-:W-:Y:S05]  /*11e60*/  BSYNC B1 ;  /* 0x0000000000017941 */ /* 0x000fea0003800000 */
.L_x_1251:
[----:B0-----:R-:W-:Y:S01]  /*11e70*/  VIADD R0, R8, 0x60 ;  /* 0x0000006008007836 */ /* 0x001fe20000000000 */
[----:B--2-4-:R-:W2:Y:S04]  /*11e80*/  SHFL.IDX PT, R3, R3, 0x3, 0x181f ;  /* 0x00781f0003037f89 */ /* 0x014ea800000e0000 */
[----:B------:R-:W-:Y:S01]  /*11e90*/  ISETP.GE.AND P0, PT, R0, R11, PT ;  /* 0x0000000b0000720c */ /* 0x000fe20003f06270 */
[----:B-1-3--:R1:W3:-:S12]  /*11ea0*/  SHFL.IDX PT, R4, R6, 0x3, 0x181f ;  /* 0x00781f0006047f89 */ /* 0x00a2d800000e0000 */
[----:B-1----:R-:W-:Y:S05]  /*11eb0*/  @P0 BRA `(.L_x_1241) ;  /* 0x0000000000440947 */ /* 0x002fea0003800000 */
[----:B------:R-:W-:Y:S02]  /*11ec0*/  ULDC UR4, c[0x0][0xac8] ;  /* 0x0002b20000047ab9 */ /* 0x000fe40000000800 */
[----:B------:R-:W-:Y:S02]  /*11ed0*/  ISETP.GE.AND P3, PT, R7, UR4, PT ;  /* 0x0000000407007c0c */ /* 0x000fe4000bf66270 */
[----:B------:R-:W-:Y:S02]  /*11ee0*/  ISETP.GE.AND P2, PT, R13, UR4, PT ;  /* 0x000000040d007c0c */ /* 0x000fe4000bf46270 */
[----:B------:R-:W-:Y:S02]  /*11ef0*/  ISETP.GE.AND P1, PT, R9, UR4, PT ;  /* 0x0000000409007c0c */ /* 0x000fe4000bf26270 */
[----:B------:R-:W-:-:S07]  /*11f00*/  ISETP.GE.AND P0, PT, R15, UR4, PT ;  /* 0x000000040f007c0c */ /* 0x000fce000bf06270 */
[----:B---3--:R-:W-:-:S04]  /*11f10*/  @!P3 LEA R6, P4, R7, R4, 0x1 ;  /* 0x000000040706b211 */ /* 0x008fc800078808ff */
[-C--:B--2---:R-:W-:Y:S02]  /*11f20*/  @!P3 LEA.HI.X R7, R7, R3.reuse, R12, 0x1, P4 ;  /* 0x000000030707b211 */ /* 0x084fe400020f0c0c */
        /* <DEDUP_REMOVED lines=10> */
.L_x_1241:
[----:B------:R-:W-:Y:S05]  /*11fd0*/  BSYNC B0 ;  /* 0x0000000000007941 */ /* 0x000fea0003800000 */
.L_x_1231:
[----:B------:R-:W-:Y:S02]  /*11fe0*/  ULDC UR4, c[0x0][0xc3c] ;  /* 0x00030f0000047ab9 */ /* 0x000fe40000000800 */
[----:B------:R-:W-:-:S06]  /*11ff0*/  UISETP.GE.AND UP0, UPT, UR52, UR4, UPT ;  /* 0x000000043400728c */ /* 0x000fcc000bf06270 */
[----:B------:R-:W-:-:S13]  /*12000*/  PLOP3.LUT P0, PT, PT, PT, UP0, 0x80, 0x0 ;  /* 0x000000000000781c */ /* 0x000fda0003f0f008 */
[----:B------:R-:W-:Y:S05]  /*12010*/  @!P0 BRA `(.L_x_1253) ;  /* 0xfffffef000608947 */ /* 0x000fea000383ffff */
[----:B------:R-:W-:Y:S05]  /*12020*/  EXIT ;  /* 0x000000000000794d */ /* 0x000fea0003800000 */
.L_x_1144:
[----:B------:R-:W-:-:S08]  /*12030*/  NOP ;  /* 0x0000000000007918 */ /* 0x000fd00000000000 */
[----:B0-----:R-:W0:-:S00]  /*12040*/  USETMAXREG.DEALLOC.CTAPOOL 0x18 ;  /* 0x00000018000079c8 */ /* 0x001e0000080e0500 */
        /* <DEDUP_REMOVED lines=20> */
.L_x_1254:
        /* <DEDUP_REMOVED lines=21> */
[----:B------:R-:W-:Y:S02]  /*122e0*/  IMAD.IADD R7, R4, 0x1, R7 ;  /* 0x0000000104077824 */ /* 0x000fe400078e0207 */
[----:B------:R-:W0:Y:S03]  /*122f0*/  LDC R4, c[0x0][0xc38] ;  /* 0x00030e00ff047b82 */ /* 0x000e260000000800 */
[----:B------:R-:W1:Y:S02]  /*12300*/  SHFL.UP PT, R8, R7, 0x2, RZ ;  /* 0x0440000007087989 */ /* 0x000e6400000e00ff */
[----:B-1----:R-:W-:-:S05]  /*12310*/  SEL R8, R8, RZ, P2 ;  /* 0x000000ff08087207 */ /* 0x002fca0001000000 */
[----:B------:R-:W-:Y:S02]  /*12320*/  IMAD.IADD R8, R7, 0x1, R8 ;  /* 0x0000000107087824 */ /* 0x000fe400078e0208 */
[----:B------:R-:W1:Y:S03]  /*12330*/  S2R R7, SR_CTAID.X ;  /* 0x0000000000077919 */ /* 0x000e660000002500 */
        /* <DEDUP_REMOVED lines=9> */
[----:B------:R-:W0:Y:S02]  /*123d0*/  SHFL.IDX PT, R11, R3, 0x1f, 0x1f ;  /* 0x03e01f00030b7f89 */ /* 0x000e2400000e0000 */
[----:B0-----:R-:W-:-:S04]  /*123e0*/  IMAD R8, R11, R4, RZ ;  /* 0x000000040b087224 */ /* 0x001fc800078e02ff */
[----:B------:R-:W-:Y:S01]  /*123f0*/  IMAD.MOV.U32 R9, RZ, RZ, R8 ;  /* 0x000000ffff097224 */ /* 0x000fe200078e0008 */
[----:B-1----:R-:W-:-:S13]  /*12400*/  ISETP.GT.AND P6, PT, R8, R7, PT ;  /* 0x000000070800720c */ /* 0x002fda0003fc4270 */
[----:B------:R-:W-:Y:S05]  /*12410*/  @P6 BRA `(.L_x_1256) ;  /* 0x0000000000a86947 */ /* 0x000fea0003800000 */
[----:B------:R-:W-:Y:S01]  /*12420*/  IMAD.MOV.U32 R8, RZ, RZ, R9 ;  /* 0x000000ffff087224 */ /* 0x000fe200078e0009 */
[----:B------:R-:W-:Y:S01]  /*12430*/  UMOV UR38, URZ ;  /* 0x0000003f00267c82 */ /* 0x000fe20008000000 */
[----:B------:R-:W-:-:S05]  /*12440*/  ULDC UR5, c[0x0][0xc3c] ;  /* 0x00030f0000057ab9 */ /* 0x000fca0000000800 */
.L_x_1258:
        /* <DEDUP_REMOVED lines=22> */
[----:B------:R-:W-:Y:S02]  /*125b0*/  IMAD.IADD R9, R4, 0x1, R9 ;  /* 0x0000000104097824 */ /* 0x000fe400078e0209 */
[----:B------:R-:W0:Y:S03]  /*125c0*/  LDC R4, c[0x0][0xc38] ;  /* 0x00030e00ff047b82 */ /* 0x000e260000000800 */
[----:B------:R-:W1:Y:S02]  /*125d0*/  SHFL.UP PT, R10, R9, 0x4, RZ ;  /* 0x04800000090a7989 */ /* 0x000e6400000e00ff */
[----:B-1----:R-:W-:-:S05]  /*125e0*/  SEL R10, R10, RZ, P3 ;  /* 0x000000ff0a0a7207 */ /* 0x002fca0001800000 */
[----:B------:R-:W-:-:S05]  /*125f0*/  IMAD.IADD R10, R9, 0x1, R10 ;  /* 0x00000001090a7824 */ /* 0x000fca00078e020a */
[----:B------:R-:W1:Y:S02]  /*12600*/  SHFL.UP PT, R2, R10, 0x8, RZ ;  /* 0x050000000a027989 */ /* 0x000e6400000e00ff */
[----:B-1----:R-:W-:-:S05]  /*12610*/  SEL R3, R2, RZ, P4 ;  /* 0x000000ff02037207 */ /* 0x002fca0002000000 */
[----:B------:R-:W-:-:S05]  /*12620*/  IMAD.IADD R3, R10, 0x1, R3 ;  /* 0x000000010a037824 */ /* 0x000fca00078e0203 */
[----:B------:R-:W1:Y:S02]  /*12630*/  SHFL.UP PT, R2, R3, 0x10, RZ ;  /* 0x0600000003027989 */ /* 0x000e6400000e00ff */
[----:B-1----:R-:W-:-:S05]  /*12640*/  SEL R2, R2, RZ, P5 ;  /* 0x000000ff02027207 */ /* 0x002fca0002800000 */
[----:B------:R-:W-:-:S05]  /*12650*/  IMAD.IADD R2, R3, 0x1, R2 ;  /* 0x0000000103027824 */ /* 0x000fca00078e0202 */
[----:B------:R-:W0:Y:S02]  /*12660*/  SHFL.IDX PT, R11, R2, 0x1f, 0x1f ;  /* 0x03e01f00020b7f89 */ /* 0x000e2400000e0000 */
[----:B0-----:R-:W-:-:S04]  /*12670*/  IMAD R9, R11, R4, RZ ;  /* 0x000000040b097224 */ /* 0x001fc800078e02ff */
[----:B------:R-:W-:-:S05]  /*12680*/  IMAD.IADD R8, R9, 0x1, R8 ;  /* 0x0000000109087824 */ /* 0x000fca00078e0208 */
[----:B------:R-:W-:-:S13]  /*12690*/  ISETP.GT.AND P6, PT, R8, R7, PT ;  /* 0x000000070800720c */ /* 0x000fda0003fc4270 */
[----:B------:R-:W-:Y:S05]  /*126a0*/  @!P6 BRA `(.L_x_1258) ;  /* 0xfffffffc0068e947 */ /* 0x000fea000383ffff */
[----:B------:R-:W-:-:S07]  /*126b0*/  IMAD.MOV.U32 R3, RZ, RZ, R2 ;  /* 0x000000ffff037224 */ /* 0x000fce00078e0002 */
.L_x_1256:
        /* <DEDUP_REMOVED lines=8> */
[----:B------:R-:W-:-:S04]  /*12740*/  IMAD.U32 R11, RZ, RZ, UR4 ;  /* 0x00000004ff0b7e24 */ /* 0x000fc8000f8e00ff */
[----:B------:R0:W1:Y:S04]  /*12750*/  SHFL.IDX PT, R8, R5, R8, 0x1f ;  /* 0x00001f0805087589 */ /* 0x00006800000e0000 */
[----:B------:R0:W2:Y:S01]  /*12760*/  SHFL.IDX PT, R6, R6, R11, 0x1f ;  /* 0x00001f0b06067589 */ /* 0x0000a200000e0000 */
[----:B------:R-:W-:Y:S05]  /*12770*/  @!P0 BRA `(.L_x_1259) ;  /* 0x00000000000c8947 */ /* 0x000fea0003800000 */
[----:B------:R-:W-:-:S06]  /*12780*/  UIADD3 UR5, UR4, -0x1, URZ ;  /* 0xffffffff04057890 */ /* 0x000fcc000fffe03f */
[----:B------:R-:W-:-:S05]  /*12790*/  IMAD.U32 R2, RZ, RZ, UR5 ;  /* 0x00000005ff027e24 */ /* 0x000fca000f8e00ff */
[----:B------:R3:W4:Y:S02]  /*127a0*/  SHFL.IDX PT, R9, R3, R2, 0x1f ;  /* 0x00001f0203097589 */ /* 0x00072400000e0000 */
.L_x_1259:
[----:B---34-:R-:W-:Y:S01]  /*127b0*/  IMAD R2, R9, R4, R10 ;  /* 0x0000000409027224 */ /* 0x018fe200078e020a */
[----:B-1----:R-:W-:Y:S01]  /*127c0*/  ISETP.NE.AND P0, PT, R8, 0x1, PT ;  /* 0x000000010800780c */ /* 0x002fe20003f05270 */
[----:B------:R-:W-:Y:S02]  /*127d0*/  UIADD3 UR38, UR4, UR38, URZ ;  /* 0x0000002604267290 */ /* 0x000fe4000fffe03f */
[----:B0-----:R-:W-:Y:S01]  /*127e0*/  IMAD.IADD R5, R7, 0x1, -R2 ;  /* 0x0000000107057824 */ /* 0x001fe200078e0a02 */
[----:B------:R0:W-:Y:S09]  /*127f0*/  STL [R1+0x10], R2 ;  /* 0x0000100201007387 */ /* 0x0001f20000100800 */
[----:B------:R-:W-:Y:S05]  /*12800*/  @!P0 BRA `(.L_x_1260) ;  /* 0x0000000000e08947 */ /* 0x000fea0003800000 */
[----:B--2---:R-:W-:Y:S02]  /*12810*/  IABS R4, R6 ;  /* 0x0000000600047213 */ /* 0x004fe40000000000 */
[----:B------:R-:W-:Y:S02]  /*12820*/  IABS R7, R8 ;  /* 0x0000000800077213 */ /* 0x000fe40000000000 */
[----:B------:R-:W1:Y:S08]  /*12830*/  I2F.RP R9, R4 ;  /* 0x0000000400097306 */ /* 0x000e700000209400 */
[----:B------:R-:W2:Y:S08]  /*12840*/  I2F.RP R10, R7 ;  /* 0x00000007000a7306 */ /* 0x000eb00000209400 */
[----:B-1----:R-:W0:Y:S08]  /*12850*/  MUFU.RCP R9, R9 ;  /* 0x0000000900097308 */ /* 0x002e300000001000 */
[----:B--2---:R-:W-:Y:S01]  /*12860*/  MUFU.RCP R10, R10 ;  /* 0x0000000a000a7308 */ /* 0x004fe20000001000 */
[----:B0-----:R-:W-:Y:S01]  /*12870*/  VIADD R2, R9, 0xffffffe ;  /* 0x0ffffffe09027836 */ /* 0x001fe20000000000 */
[----:B------:R-:W-:-:S06]  /*12880*/  IABS R9, R6 ;  /* 0x0000000600097213 */ /* 0x000fcc0000000000 */
[----:B------:R0:W1:Y:S02]  /*12890*/  F2I.FTZ.U32.TRUNC.NTZ R3, R2 ;  /* 0x0000000200037305 */ /* 0x000064000021f000 */
[----:B0-----:R-:W-:Y:S02]  /*128a0*/  IMAD.MOV.U32 R2, RZ, RZ, RZ ;  /* 0x000000ffff027224 */ /* 0x001fe400078e00ff */
[----:B-1----:R-:W-:-:S04]  /*128b0*/  IMAD.MOV R11, RZ, RZ, -R3 ;  /* 0x000000ffff0b7224 */ /* 0x002fc800078e0a03 */
[----:B------:R-:W-:-:S04]  /*128c0*/  IMAD R11, R11, R4, RZ ;  /* 0x000000040b0b7224 */ /* 0x000fc800078e02ff */
[----:B------:R-:W-:Y:S01]  /*128d0*/  IMAD.HI.U32 R3, R3, R11, R2 ;  /* 0x0000000b03037227 */ /* 0x000fe200078e0002 */
[----:B------:R-:W-:-:S03]  /*128e0*/  IABS R2, R5 ;  /* 0x0000000500027213 */ /* 0x000fc60000000000 */
[----:B------:R-:W-:Y:S02]  /*128f0*/  IMAD.MOV R11, RZ, RZ, -R9 ;  /* 0x000000ffff0b7224 */ /* 0x000fe400078e0a09 */
[----:B------:R-:W-:-:S04]  /*12900*/  IMAD.HI.U32 R9, R3, R2, RZ ;  /* 0x0000000203097227 */ /* 0x000fc800078e00ff */
[----:B------:R-:W-:Y:S02]  /*12910*/  VIADD R3, R10, 0xffffffe ;  /* 0x0ffffffe0a037836 */ /* 0x000fe40000000000 */
[----:B------:R-:W-:-:S04]  /*12920*/  IMAD R11, R9, R11, R2 ;  /* 0x0000000b090b7224 */ /* 0x000fc800078e0202 */
[----:B------:R-:W0:Y:S01]  /*12930*/  F2I.FTZ.U32.TRUNC.NTZ R3, R3 ;  /* 0x0000000300037305 */ /* 0x000e22000021f000 */
[----:B------:R-:W-:-:S13]  /*12940*/  ISETP.GT.U32.AND P1, PT, R4, R11, PT ;  /* 0x0000000b0400720c */ /* 0x000fda0003f24070 */
[----:B------:R-:W-:Y:S02]  /*12950*/  @!P1 IMAD.IADD R11, R11, 0x1, -R4 ;  /* 0x000000010b0b9824 */ /* 0x000fe400078e0a04 */
[----:B0-----:R-:W-:Y:S02]  /*12960*/  IMAD.MOV R2, RZ, RZ, -R3 ;  /* 0x000000ffff027224 */ /* 0x001fe400078e0a03 */
[----:B------:R-:W-:Y:S01]  /*12970*/  @!P1 VIADD R9, R9, 0x1 ;  /* 0x0000000109099836 */ /* 0x000fe20000000000 */
[----:B------:R-:W-:Y:S01]  /*12980*/  ISETP.GE.U32.AND P0, PT, R11, R4, PT ;  /* 0x000000040b00720c */ /* 0x000fe20003f06070 */
[----:B------:R-:W-:Y:S01]  /*12990*/  IMAD R11, R2, R7, RZ ;  /* 0x00000007020b7224 */ /* 0x000fe200078e02ff */
[----:B------:R-:W-:Y:S01]  /*129a0*/  ISETP.NE.AND P1, PT, R6, RZ, PT ;  /* 0x000000ff0600720c */ /* 0x000fe20003f25270 */
[----:B------:R-:W-:-:S04]  /*129b0*/  IMAD.MOV.U32 R2, RZ, RZ, RZ ;  /* 0x000000ffff027224 */ /* 0x000fc800078e00ff */
[----:B------:R-:W-:Y:S01]  /*129c0*/  IMAD.HI.U32 R4, R3, R11, R2 ;  /* 0x0000000b03047227 */ /* 0x000fe200078e0002 */
[----:B------:R-:W-:-:S04]  /*129d0*/  LOP3.LUT R2, R5, R6, RZ, 0x3c, !PT ;  /* 0x0000000605027212 */ /* 0x000fc800078e3cff */
[----:B------:R-:W-:Y:S01]  /*129e0*/  ISETP.GE.AND P2, PT, R2, RZ, PT ;  /* 0x000000ff0200720c */ /* 0x000fe20003f46270 */
[----:B------:R-:W-:Y:S01]  /*129f0*/  @P0 VIADD R9, R9, 0x1 ;  /* 0x0000000109090836 */ /* 0x000fe20000000000 */
[----:B------:R-:W-:-:S05]  /*12a00*/  IABS R2, R8 ;  /* 0x0000000800027213 */ /* 0x000fca0000000000 */
[----:B------:R-:W-:-:S06]  /*12a10*/  IMAD.MOV R2, RZ, RZ, -R2 ;  /* 0x000000ffff027224 */ /* 0x000fcc00078e0a02 */
[----:B------:R-:W-:Y:S01]  /*12a20*/  @!P2 IMAD.MOV R9, RZ, RZ, -R9 ;  /* 0x000000ffff09a224 */ /* 0x000fe200078e0a09 */
[----:B------:R-:W-:-:S04]  /*12a30*/  @!P1 LOP3.LUT R9, RZ, R6, RZ, 0x33, !PT ;  /* 0x00000006ff099212 */ /* 0x000fc800078e33ff */
        /* <DEDUP_REMOVED lines=15> */
[--C-:B------:R-:W-:Y:S02]  /*12b30*/  IMAD R8, R8, R2, R9.reuse ;  /* 0x0000000208087224 */ /* 0x100fe400078e0209 */
[----:B------:R-:W-:Y:S02]  /*12b40*/  IMAD.MOV R2, RZ, RZ, -R9 ;  /* 0x000000ffff027224 */ /* 0x000fe400078e0a09 */
[----:B------:R-:W-:Y:S02]  /*12b50*/  IMAD R3, R8, 0x10000, R3 ;  /* 0x0001000008037824 */ /* 0x000fe400078e0203 */
[----:B------:R-:W-:-:S03]  /*12b60*/  IMAD R2, R6, R2, R5 ;  /* 0x0000000206027224 */ /* 0x000fc600078e0205 */
[----:B------:R0:W-:Y:S01]  /*12b70*/  STL [R1+0x18], R3 ;  /* 0x0000180301007387 */ /* 0x0001e20000100800 */
[----:B------:R-:W-:Y:S05]  /*12b80*/  BRA `(.L_x_1261) ;  /* 0x0000000000fc7947 */ /* 0x000fea0003800000 */
.L_x_1260:
[----:B------:R-:W-:Y:S02]  /*12b90*/  ULDC.64 UR4, c[0x0][0xc90] ;  /* 0x0003240000047ab9 */ /* 0x000fe40000000a00 */
[----:B------:R-:W-:-:S06]  /*12ba0*/  UIMAD.WIDE UR4, UR38, 0x4, UR4 ;  /* 0x00000004260478a5 */ /* 0x000fcc000f8e0204 */
[----:B0-----:R-:W-:Y:S02]  /*12bb0*/  IMAD.U32 R2, RZ, RZ, UR4 ;  /* 0x00000004ff027e24 */ /* 0x001fe4000f8e00ff */
[----:B------:R-:W-:-:S05]  /*12bc0*/  IMAD.U32 R3, RZ, RZ, UR5 ;  /* 0x00000005ff037e24 */ /* 0x000fca000f8e00ff */
[----:B------:R0:W2:Y:S02]  /*12bd0*/  LDG.E R7, desc[UR48][R2.64] ;  /* 0x0000003002077981 */ /* 0x0000a4000c1e1900 */
[----:B0-----:R-:W-:Y:S02]  /*12be0*/  IMAD.MOV.U32 R2, RZ, RZ, RZ ;  /* 0x000000ffff027224 */ /* 0x001fe400078e00ff */
[----:B--2---:R-:W-:-:S05]  /*12bf0*/  IMAD R8, R6, R7, RZ ;  /* 0x0000000706087224 */ /* 0x004fca00078e02ff */
[----:B------:R-:W-:-:S04]  /*12c00*/  IABS R9, R8 ;  /* 0x0000000800097213 */ /* 0x000fc80000000000 */
[----:B------:R-:W0:Y:S08]  /*12c10*/  I2F.RP R10, R9 ;  /* 0x00000009000a7306 */ /* 0x000e300000209400 */
[----:B0-----:R-:W0:Y:S02]  /*12c20*/  MUFU.RCP R10, R10 ;  /* 0x0000000a000a7308 */ /* 0x001e240000001000 */
[----:B0-----:R-:W-:-:S06]  /*12c30*/  VIADD R11, R10, 0xffffffe ;  /* 0x0ffffffe0a0b7836 */ /* 0x001fcc0000000000 */
[----:B------:R-:W0:Y:S02]  /*12c40*/  F2I.FTZ.U32.TRUNC.NTZ R3, R11 ;  /* 0x0000000b00037305 */ /* 0x000e24000021f000 */
[----:B0-----:R-:W-:-:S04]  /*12c50*/  IMAD.MOV R12, RZ, RZ, -R3 ;  /* 0x000000ffff0c7224 */ /* 0x001fc800078e0a03 */
[----:B------:R-:W-:-:S04]  /*12c60*/  IMAD R13, R12, R9, RZ ;  /* 0x000000090c0d7224 */ /* 0x000fc800078e02ff */
[----:B------:R-:W-:Y:S01]  /*12c70*/  IMAD.HI.U32 R2, R3, R13, R2 ;  /* 0x0000000d03027227 */ /* 0x000fe200078e0002 */
[----:B------:R-:W-:Y:S02]  /*12c80*/  IABS R13, R5 ;  /* 0x00000005000d7213 */ /* 0x000fe40000000000 */
[----:B------:R-:W-:-:S03]  /*12c90*/  IABS R3, R8 ;  /* 0x0000000800037213 */ /* 0x000fc60000000000 */
[----:B------:R-:W-:-:S04]  /*12ca0*/  IMAD.HI.U32 R2, R2, R13, RZ ;  /* 0x0000000d02027227 */ /* 0x000fc800078e00ff */
[----:B------:R-:W-:-:S04]  /*12cb0*/  IMAD.MOV R3, RZ, RZ, -R3 ;  /* 0x000000ffff037224 */ /* 0x000fc800078e0a03 */
[----:B------:R-:W-:Y:S01]  /*12cc0*/  IMAD R10, R2, R3, R13 ;  /* 0x00000003020a7224 */ /* 0x000fe200078e020d */
[----:B------:R-:W-:-:S04]  /*12cd0*/  LOP3.LUT R3, R5, R8, RZ, 0x3c, !PT ;  /* 0x0000000805037212 */ /* 0x000fc800078e3cff */
[----:B------:R-:W-:Y:S02]  /*12ce0*/  ISETP.GT.U32.AND P1, PT, R9, R10, PT ;  /* 0x0000000a0900720c */ /* 0x000fe40003f24070 */
[----:B------:R-:W-:-:S11]  /*12cf0*/  ISETP.GE.AND P2, PT, R3, RZ, PT ;  /* 0x000000ff0300720c */ /* 0x000fd60003f46270 */
[----:B------:R-:W-:Y:S02]  /*12d00*/  @!P1 IMAD.IADD R10, R10, 0x1, -R9 ;  /* 0x000000010a0a9824 */ /* 0x000fe400078e0a09 */
[----:B------:R-:W-:Y:S01]  /*12d10*/  @!P1 VIADD R2, R2, 0x1 ;  /* 0x0000000102029836 */ /* 0x000fe20000000000 */
[----:B------:R-:W-:Y:S02]  /*12d20*/  ISETP.NE.AND P1, PT, R8, RZ, PT ;  /* 0x000000ff0800720c */ /* 0x000fe40003f25270 */
[----:B------:R-:W-:-:S13]  /*12d30*/  ISETP.GE.U32.AND P0, PT, R10, R9, PT ;  /* 0x000000090a00720c */ /* 0x000fda0003f06070 */
[----:B------:R-:W-:-:S04]  /*12d40*/  @P0 VIADD R2, R2, 0x1 ;  /* 0x0000000102020836 */ /* 0x000fc80000000000 */
[----:B------:R-:W-:Y:S01]  /*12d50*/  @!P2 IMAD.MOV R2, RZ, RZ, -R2 ;  /* 0x000000ffff02a224 */ /* 0x000fe200078e0a02 */
[----:B------:R-:W-:-:S05]  /*12d60*/  @!P1 LOP3.LUT R2, RZ, R8, RZ, 0x33, !PT ;  /* 0x00000008ff029212 */ /* 0x000fca00078e33ff */
[----:B------:R-:W-:Y:S02]  /*12d70*/  IMAD R9, R7, R2, RZ ;  /* 0x0000000207097224 */ /* 0x000fe400078e02ff */
[----:B------:R-:W-:Y:S02]  /*12d80*/  IMAD.MOV R2, RZ, RZ, -R2 ;  /* 0x000000ffff027224 */ /* 0x000fe400078e0a02 */
[----:B------:R-:W-:Y:S02]  /*12d90*/  IMAD.MOV R3, RZ, RZ, -R9 ;  /* 0x000000ffff037224 */ /* 0x000fe400078e0a09 */
[----:B------:R-:W-:-:S03]  /*12da0*/  IMAD R5, R8, R2, R5 ;  /* 0x0000000208057224 */ /* 0x000fc600078e0205 */
[----:B------:R-:W-:-:S04]  /*12db0*/  VIADDMNMX R4, R3, R4, R7, PT ;  /* 0x0000000403047246 */ /* 0x000fc80003800107 */
[-C--:B------:R-:W-:Y:S02]  /*12dc0*/  IABS R7, R4.reuse ;  /* 0x0000000400077213 */ /* 0x080fe40000000000 */
[----:B------:R-:W-:Y:S02]  /*12dd0*/  IABS R8, R4 ;  /* 0x0000000400087213 */ /* 0x000fe40000000000 */
[----:B------:R-:W0:Y:S03]  /*12de0*/  I2F.RP R10, R7 ;  /* 0x00000007000a7306 */ /* 0x000e260000209400 */
[----:B------:R-:W-:-:S05]  /*12df0*/  IMAD.MOV R8, RZ, RZ, -R8 ;  /* 0x000000ffff087224 */ /* 0x000fca00078e0a08 */
[----:B0-----:R-:W0:Y:S02]  /*12e00*/  MUFU.RCP R10, R10 ;  /* 0x0000000a000a7308 */ /* 0x001e240000001000 */
[----:B0-----:R-:W-:-:S06]  /*12e10*/  VIADD R3, R10, 0xffffffe ;  /* 0x0ffffffe0a037836 */ /* 0x001fcc0000000000 */
[----:B------:R-:W0:Y:S02]  /*12e20*/  F2I.FTZ.U32.TRUNC.NTZ R3, R3 ;  /* 0x0000000300037305 */ /* 0x000e24000021f000 */
[----:B0-----:R-:W-:-:S04]  /*12e30*/  IMAD.MOV R2, RZ, RZ, -R3 ;  /* 0x000000ffff027224 */ /* 0x001fc800078e0a03 */
[----:B------:R-:W-:Y:S02]  /*12e40*/  IMAD R11, R2, R7, RZ ;  /* 0x00000007020b7224 */ /* 0x000fe400078e02ff */
[----:B------:R-:W-:-:S04]  /*12e50*/  IMAD.MOV.U32 R2, RZ, RZ, RZ ;  /* 0x000000ffff027224 */ /* 0x000fc800078e00ff */
[----:B------:R-:W-:Y:S01]  /*12e60*/  IMAD.HI.U32 R2, R3, R11, R2 ;  /* 0x0000000b03027227 */ /* 0x000fe200078e0002 */
[----:B------:R-:W-:Y:S02]  /*12e70*/  IABS R11, R5 ;  /* 0x00000005000b7213 */ /* 0x000fe40000000000 */
[----:B------:R-:W-:Y:S02]  /*12e80*/  LOP3.LUT R3, R5, R4, RZ, 0x3c, !PT ;  /* 0x0000000405037212 */ /* 0x000fe400078e3cff */
[----:B------:R-:W-:Y:S01]  /*12e90*/  IADD3 R5, R9, 0x1000000, R5 ;  /* 0x0100000009057810 */ /* 0x000fe20007ffe005 */
        /* <DEDUP_REMOVED lines=10> */
[----:B------:R-:W-:Y:S01]  /*12f40*/  @!P1 LOP3.LUT R2, RZ, R4, RZ, 0x33, !PT ;  /* 0x00000004ff029212 */ /* 0x000fe200078e33ff */
[----:B------:R-:W-:-:S04]  /*12f50*/  IMAD.MOV R4, RZ, RZ, -R4 ;  /* 0x000000ffff047224 */ /* 0x000fc800078e0a04 */
[----:B------:R-:W-:-:S05]  /*12f60*/  IMAD R3, R2, R4, R5 ;  /* 0x0000000402037224 */ /* 0x000fca00078e0205 */
[----:B------:R1:W-:Y:S02]  /*12f70*/  STL [R1+0x18], R3 ;  /* 0x0000180301007387 */ /* 0x0003e40000100800 */
.L_x_1261:
[----:B01----:R-:W-:-:S05]  /*12f80*/  LOP3.LUT R3, RZ, R2, RZ, 0x33, !PT ;  /* 0x00000002ff037212 */ /* 0x003fca00078e33ff */
[----:B------:R-:W-:-:S05]  /*12f90*/  IMAD.IADD R2, R6, 0x1, R3 ;  /* 0x0000000106027824 */ /* 0x000fca00078e0203 */
[----:B------:R1:W-:Y:S01]  /*12fa0*/  STL [R1+0x14], R2 ;  /* 0x0000140201007387 */ /* 0x0003e20000100800 */
[----:B------:R-:W-:Y:S05]  /*12fb0*/  BRA `(.L_x_1262) ;  /* 0x00000000000c7947 */ /* 0x000fea0003800000 */
.L_x_1257:
[----:B------:R0:W-:Y:S04]  /*12fc0*/  STL [R1+0x10], R7 ;  /* 0x0000100701007387 */ /* 0x0001e80000100800 */
[----:B------:R0:W-:Y:S04]  /*12fd0*/  STL [R1+0x14], RZ ;  /* 0x000014ff01007387 */ /* 0x0001e80000100800 */
[----:B------:R0:W-:Y:S02]  /*12fe0*/  STL [R1+0x18], RZ ;  /* 0x000018ff01007387 */ /* 0x0001e40000100800 */
.L_x_1262:
[----:B------:R-:W2:Y:S04]  /*12ff0*/  LDL R4, [R1+0x10] ;  /* 0x0000100001047983 */ /* 0x000ea80000100800 */
[----:B------:R-:W2:Y:S04]  /*13000*/  LDL R5, [R1+0x14] ;  /* 0x0000140001057983 */ /* 0x000ea80000100800 */
[----:B------:R-:W2:Y:S01]  /*13010*/  LDL R6, [R1+0x18] ;  /* 0x0000180001067983 */ /* 0x000ea20000100800 */
[----:B------:R-:W-:Y:S01]  /*13020*/  ISETP.NE.AND P0, PT, R0, RZ, PT ;  /* 0x000000ff0000720c */ /* 0x000fe20003f05270 */
[----:B-1----:R-:W-:-:S12]  /*13030*/  IMAD.U32 R2, RZ, RZ, UR38 ;  /* 0x00000026ff027e24 */ /* 0x002fd8000f8e00ff */
[----:B------:R-:W1:Y:S01]  /*13040*/  @!P0 S2R R3, SR_CgaCtaId ;  /* 0x0000000000038919 */ /* 0x000e620000008800 */
[----:B------:R-:W-:Y:S01]  /*13050*/  @!P0 MOV R0, 0x400 ;  /* 0x0000040000008802 */ /* 0x000fe20000000f00 */
[----:B0-----:R-:W-:-:S03]  /*13060*/  @!P0 IMAD.MOV.U32 R7, RZ, RZ, R2 ;  /* 0x000000ffff078224 */ /* 0x001fc600078e0002 */
[----:B-1----:R-:W-:-:S05]  /*13070*/  @!P0 LEA R0, R3, R0, 0x18 ;  /* 0x0000000003008211 */ /* 0x002fca00078ec0ff */
[----:B--2---:R0:W-:Y:S01]  /*13080*/  @!P0 STS.128 [R0+0x284d0], R4 ;  /* 0x0284d00400008388 */ /* 0x0041e20000000c00 */
[----:B------:R-:W-:Y:S06]  /*13090*/  BAR.ARV 0x5, 0x180 ;  /* 0x0146000000007b1d */ /* 0x000fec0000002000 */
.L_x_1255:
[----:B0-----:R-:W-:Y:S01]  /*130a0*/  IMAD.MOV.U32 R0, RZ, RZ, 0x1 ;  /* 0x00000001ff007424 */ /* 0x001fe200078e00ff */
[----:B------:R-:W-:Y:S01]  /*130b0*/  ULDC UR4, c[0x0][0xc3c] ;  /* 0x00030f0000047ab9 */ /* 0x000fe20000000800 */
[----:B------:R0:W-:Y:S01]  /*130c0*/  STL [R1], RZ ;  /* 0x000000ff01007387 */ /* 0x0001e20000100800 */
[----:B------:R-:W-:-:S03]  /*130d0*/  UISETP.GE.AND UP0, UPT, UR38, UR4, UPT ;  /* 0x000000042600728c */ /* 0x000fc6000bf06270 */
[----:B------:R0:W-:Y:S03]  /*130e0*/  STL [R1+0x4], R0 ;  /* 0x0000040001007387 */ /* 0x0001e60000100800 */
[----:B------:R-:W-:Y:S01]  /*130f0*/  PLOP3.LUT P0, PT, PT, PT, UP0, 0x80, 0x0 ;  /* 0x000000000000781c */ /* 0x000fe20003f0f008 */
[----:B------:R0:W-:-:S12]  /*13100*/  STL [R1+0x34], RZ ;  /* 0x000034ff01007387 */ /* 0x0001d80000100800 */
[----:B0-----:R-:W-:Y:S05]  /*13110*/  @P0 BRA `(.L_x_1263) ;  /* 0x0000005000e00947 */ /* 0x001fea0003800000 */
[----:B------:R-:W2:Y:S01]  /*13120*/  LDL R0, [R1+0x38] ;  /* 0x0000380001007983 */ /* 0x000ea20000100800 */
[----:B------:R-:W0:Y:S01]  /*13130*/  S2UR UR5, SR_CgaCtaId ;  /* 0x00000000000579c3 */ /* 0x000e220000008800 */
[----:B------:R-:W-:Y:S01]  /*13140*/  ULDC UR46, c[0x0][0xc] ;  /* 0x00000300002e7ab9 */ /* 0x000fe20000000800 */
[----:B------:R-:W-:Y:S01]  /*13150*/  ULDC.64 UR44, c[0x0][0x198] ;  /* 0x00006600002c7ab9 */ /* 0x000fe20000000a00 */
[----:B-1----:R-:W1:Y:S02]  /*13160*/  S2R R4, SR_TID.X ;  /* 0x0000000000047919 */ /* 0x002e640000002100 */
[C---:B-1----:R-:W-:Y:S01]  /*13170*/  IMAD.SHL.U32 R3, R4.reuse, 0x8, RZ ;  /* 0x0000000804037824 */ /* 0x042fe200078e00ff */
[C---:B------:R-:W-:Y:S02]  /*13180*/  LOP3.LUT R6, R4.reuse, 0x7f, RZ, 0xc0, !PT ;  /* 0x0000007f04067812 */ /* 0x040fe400078ec0ff */
[----:B------:R-:W-:Y:S02]  /*13190*/  LOP3.LUT P0, RZ, R4, 0x4, RZ, 0xc0, !PT ;  /* 0x0000000404ff7812 */ /* 0x000fe4000780c0ff */
[----:B--2---:R-:W-:Y:S01]  /*131a0*/  R2UR UR4, R0 ;  /* 0x00000000000472ca */ /* 0x004fe200000e0000 */
[----:B------:R-:W-:-:S05]  /*131b0*/  IMAD.SHL.U32 R0, R4, 0x40, RZ ;  /* 0x0000004004007824 */ /* 0x000fca00078e00ff */
[----:B------:R-:W-:-:S04]  /*131c0*/  LOP3.LUT R2, R0, 0x180, RZ, 0xc0, !PT ;  /* 0x0000018000027812 */ /* 0x000fc800078ec0ff */
[----:B------:R-:W-:-:S03]  /*131d0*/  LOP3.LUT R2, R2, 0x10, R4, 0xf8, !PT ;  /* 0x0000001002027812 */ /* 0x000fc600078ef804 */
[----:B------:R-:W-:Y:S01]  /*131e0*/  ULOP3.LUT UR39, UR4, 0x1, URZ, 0xfc, !UPT ;  /* 0x0000000104277892 */ /* 0x000fe2000f8efc3f */
[----:B------:R-:W-:Y:S01]  /*131f0*/  LOP3.LUT R5, R2, 0x30, R3, 0x78, !PT ;  /* 0x0000003002057812 */ /* 0x000fe200078e7803 */
[----:B------:R-:W-:Y:S01]  /*13200*/  ULOP3.LUT UR42, UR4, 0x2, URZ, 0xfc, !UPT ;  /* 0x00000002042a7892 */ /* 0x000fe2000f8efc3f */
[----:B------:R-:W-:Y:S02]  /*13210*/  SHF.R.U32.HI R3, RZ, 0x5, R6 ;  /* 0x00000005ff037819 */ /* 0x000fe40000011606 */
[C---:B------:R-:W-:Y:S01]  /*13220*/  LOP3.LUT R2, R0.reuse, 0x40, RZ, 0xc0, !PT ;  /* 0x0000004000027812 */ /* 0x040fe200078ec0ff */
[----:B------:R-:W-:Y:S01]  /*13230*/  UMOV UR4, 0x400 ;  /* 0x0000040000047882 */ /* 0x000fe20000000000 */
[----:B------:R-:W-:Y:S01]  /*13240*/  LOP3.LUT R0, R0, 0x200, RZ, 0xc0, !PT ;  /* 0x0000020000007812 */ /* 0x000fe200078ec0ff */
[----:B0-----:R-:W-:Y:S02]  /*13250*/  ULEA UR4, UR5, UR4, 0x18 ;  /* 0x0000000405047291 */ /* 0x001fe4000f8ec03f */
[----:B------:R-:W-:-:S04]  /*13260*/  IMAD R2, R3, 0x400, R2 ;  /* 0x0000040003027824 */ /* 0x000fc800078e0202 */
[----:B------:R-:W-:Y:S01]  /*13270*/  IMAD.U32 R17, RZ, RZ, UR4 ;  /* 0x00000004ff117e24 */ /* 0x000fe2000f8e00ff */
[----:B------:R-:W-:Y:S01]  /*13280*/  IADD3 R5, R5, R2, R0 ;  /* 0x0000000205057210 */ /* 0x000fe20007ffe000 */
[----:B------:R-:W-:-:S04]  /*13290*/  IMAD.SHL.U32 R2, R4, 0x80, RZ ;  /* 0x0000008004027824 */ /* 0x000fc800078e00ff */
[----:B------:R0:W-:Y:S01]  /*132a0*/  STL [R1+0x20], R5 ;  /* 0x0000200501007387 */ /* 0x0001e20000100800 */
[----:B------:R-:W-:-:S05]  /*132b0*/  LOP3.LUT R0, R2, 0x380, RZ, 0xc0, !PT ;  /* 0x0000038002007812 */ /* 0x000fca00078ec0ff */
[----:B------:R-:W-:Y:S02]  /*132c0*/  IMAD R3, R3, 0x10, R0 ;  /* 0x0000001003037824 */ /* 0x000fe400078e0200 */
[----:B------:R-:W-:-:S05]  /*132d0*/  IMAD.SHL.U32 R0, R4, 0x10, RZ ;  /* 0x0000001004007824 */ /* 0x000fca00078e00ff */
[----:B------:R-:W-:-:S04]  /*132e0*/  LOP3.LUT R3, R3, 0x70, R0, 0x78, !PT ;  /* 0x0000007003037812 */ /* 0x000fc800078e7800 */
[----:B0-----:R-:W-:Y:S01]  /*132f0*/  LOP3.LUT R5, R3, 0xc00, R2, 0xf8, !PT ;  /* 0x00000c0003057812 */ /* 0x001fe200078ef802 */
[----:B------:R-:W-:Y:S01]  /*13300*/  IMAD.SHL.U32 R3, R4, 0x2, RZ ;  /* 0x0000000204037824 */ /* 0x000fe200078e00ff */
[----:B------:R-:W-:Y:S01]  /*13310*/  LOP3.LUT R2, R0, 0x3f0, RZ, 0xc0, !PT ;  /* 0x000003f000027812 */ /* 0x000fe200078ec0ff */
[----:B------:R-:W-:Y:S02]  /*13320*/  IMAD.MOV.U32 R4, RZ, RZ, 0x20 ;  /* 0x00000020ff047424 */ /* 0x000fe400078e00ff */
[----:B------:R0:W-:Y:S01]  /*13330*/  STL [R1+0x24], R5 ;  /* 0x0000240501007387 */ /* 0x0001e20000100800 */
[----:B------:R-:W-:Y:S01]  /*13340*/  LOP3.LUT R3, R2, 0x70, R3, 0x78, !PT ;  /* 0x0000007002037812 */ /* 0x000fe200078e7803 */
[----:B------:R-:W-:-:S05]  /*13350*/  IMAD.SHL.U32 R2, R6, 0x10, RZ ;  /* 0x0000001006027824 */ /* 0x000fca00078e00ff */
[----:B------:R-:W-:Y:S01]  /*13360*/  LOP3.LUT R2, R3, 0x400, R2, 0xf8, !PT ;  /* 0x0000040003027812 */ /* 0x000fe200078ef802 */
[----:B------:R-:W-:Y:S01]  /*13370*/  IMAD.MOV.U32 R3, RZ, RZ, 0x40 ;  /* 0x00000040ff037424 */ /* 0x000fe200078e00ff */
[----:B0-----:R-:W-:-:S03]  /*13380*/  SHF.R.U32.HI R5, RZ, 0x3, R6 ;  /* 0x00000003ff057819 */ /* 0x001fc60000011606 */
[----:B------:R-:W-:Y:S01]  /*13390*/  IMAD.IADD R2, R17, 0x1, R2 ;  /* 0x0000000111027824 */ /* 0x000fe200078e0202 */
[----:B------:R-:W-:Y:S02]  /*133a0*/  SEL R7, R3, 0xffffffc0, !P0 ;  /* 0xffffffc003077807 */ /* 0x000fe40004000000 */
[----:B------:R-:W-:Y:S02]  /*133b0*/  SEL R3, R4, 0xffffffe0, !P0 ;  /* 0xffffffe004037807 */ /* 0x000fe40004000000 */
[----:B------:R-:W-:Y:S01]  /*133c0*/  LOP3.LUT R3, R0, 0x70, RZ, 0xc0, !PT ;  /* 0x0000007000037812 */ /* 0x000fe200078ec0ff */
[----:B------:R-:W-:Y:S01]  /*133d0*/  STL [R1+0x2c], R2 ;  /* 0x00002c0201007387 */ /* 0x000fe20000100800 */
[----:B------:R-:W-:Y:S01]  /*133e0*/  LOP3.LUT R4, R5, 0x70, R0, 0xf8, !PT ;  /* 0x0000007005047812 */ /* 0x000fe200078ef800 */
[----:B------:R-:W-:Y:S02]  /*133f0*/  IMAD.MOV.U32 R0, RZ, RZ, 0x1 ;  /* 0x00000001ff007424 */ /* 0x000fe400078e00ff */
[----:B------:R-:W-:Y:S04]  /*13400*/  STL [R1+0x34], RZ ;  /* 0x000034ff01007387 */ /* 0x000fe80000100800 */
[----:B------:R0:W-:Y:S04]  /*13410*/  STL [R1+0x4], R0 ;  /* 0x0000040001007387 */ /* 0x0001e80000100800 */
[----:B------:R1:W-:Y:S01]  /*13420*/  STL [R1], RZ ;  /* 0x000000ff01007387 */ /* 0x0003e20000100800 */
[----:B0-----:R-:W-:-:S07]  /*13430*/  LOP3.LUT R0, R3, 0x80, RZ, 0xfc, !PT ;  /* 0x0000008003007812 */ /* 0x001fce00078efcff */
.L_x_1341:
[----:B------:R-:W-:Y:S01]  /*13440*/  ULDC.64 UR8, c[0x0][0xa00] ;  /* 0x0002800000087ab9 */ /* 0x000fe20000000a00 */
[----:B------:R-:W-:Y:S01]  /*13450*/  ULDC.64 UR6, c[0x0][0xa00] ;  /* 0x0002800000067ab9 */ /* 0x000fe20000000a00 */
[----:B------:R-:W-:Y:S01]  /*13460*/  ISETP.NE.U32.AND P0, PT, RZ, UR8, PT ;  /* 0x00000008ff007c0c */ /* 0x000fe2000bf05070 */
[----:B------:R-:W-:Y:S01]  /*13470*/  UIMAD.WIDE UR6, UR38, 0x4, UR6 ;  /* 0x00000004260678a5 */ /* 0x000fe2000f8e0206 */
[----:B-1----:R-:W2:Y:S01]  /*13480*/  LDL.LU R7, [R1+0x18] ;  /* 0x0000180001077983 */ /* 0x002ea20000300800 */
[----:B------:R-:W-:Y:S01]  /*13490*/  ULDC.64 UR4, c[0x0][0xa28] ;  /* 0x00028a0000047ab9 */ /* 0x000fe20000000a00 */
[----:B------:R-:W-:Y:S01]  /*134a0*/  ISETP.NE.AND.EX P0, PT, RZ, UR9, PT, P0 ;  /* 0x00000009ff007c0c */ /* 0x000fe2000bf05300 */
[----:B------:R-:W-:Y:S01]  /*134b0*/  UISETP.NE.U32.AND UP0, UPT, UR4, URZ, UPT ;  /* 0x0000003f0400728c */ /* 0x000fe2000bf05070 */
[----:B------:R-:W-:Y:S01]  /*134c0*/  IMAD.MOV.U32 R0, RZ, RZ, RZ ;  /* 0x000000ffff007224 */ /* 0x000fe200078e00ff */
[----:B------:R-:W-:Y:S01]  /*134d0*/  ULDC.64 UR10, c[0x0][0xa18] ;  /* 0x00028600000a7ab9 */ /* 0x000fe20000000a00 */
[----:B------:R-:W-:Y:S01]  /*134e0*/  IMAD.U32 R2, RZ, RZ, UR6 ;  /* 0x00000006ff027e24 */ /* 0x000fe2000f8e00ff */
[----:B------:R-:W-:Y:S01]  /*134f0*/  UISETP.NE.AND.EX UP0, UPT, UR5, URZ, UPT, UP0 ;  /* 0x0000003f0500728c */ /* 0x000fe2000bf05300 */
[----:B------:R-:W-:Y:S01]  /*13500*/  IMAD.U32 R3, RZ, RZ, UR7 ;  /* 0x00000007ff037e24 */ /* 0x000fe2000f8e00ff */
[----:B0-----:R-:W0:Y:S01]  /*13510*/  LDC R19, c[0x0][0x288] ;  /* 0x0000a200ff137b82 */ /* 0x001e220000000800 */
[----:B------:R-:W-:-:S03]  /*13520*/  ULDC.64 UR8, c[0x0][0xa08] ;  /* 0x0002820000087ab9 */ /* 0x000fc60000000a00 */
[----:B------:R-:W-:Y:S02]  /*13530*/  PLOP3.LUT P1, PT, PT, PT, UP0, 0x80, 0x0 ;  /* 0x000000000000781c */ /* 0x000fe40003f2f008 */
[----:B------:R3:W4:Y:S01]  /*13540*/  @P0 LDG.E R5, desc[UR48][R2.64] ;  /* 0x0000003002050981 */ /* 0x000722000c1e1900 */
[----:B------:R-:W-:Y:S01]  /*13550*/  IMAD.MOV.U32 R4, RZ, RZ, RZ ;  /* 0x000000ffff047224 */ /* 0x000fe200078e00ff */
[----:B------:R-:W-:Y:S01]  /*13560*/  UMOV UR43, URZ ;  /* 0x0000003f002b7c82 */ /* 0x000fe20008000000 */
[----:B------:R-:W-:Y:S01]  /*13570*/  @UP0 ULDC.64 UR4, c[0x0][0xa28] ;  /* 0x00028a0000040ab9 */ /* 0x000fe20000000a00 */
[----:B------:R-:W1:Y:S01]  /*13580*/  LDC R6, c[0x0][0x2f0] ;  /* 0x0000bc00ff067b82 */ /* 0x000e620000000800 */
[----:B------:R-:W-:Y:S02]  /*13590*/  @UP0 UIMAD.WIDE UR4, UR38, 0x4, UR4 ;  /* 0x00000004260408a5 */ /* 0x000fe4000f8e0204 */
[----:B------:R-:W-:-:S04]  /*135a0*/  UISETP.NE.U32.AND UP0, UPT, UR10, URZ, UPT ;  /* 0x0000003f0a00728c */ /* 0x000fc8000bf05070 */
[----:B---3--:R-:W-:Y:S02]  /*135b0*/  IMAD.U32 R2, RZ, RZ, UR4 ;  /* 0x00000004ff027e24 */ /* 0x008fe4000f8e00ff */
[----:B------:R-:W-:Y:S01]  /*135c0*/  IMAD.U32 R3, RZ, RZ, UR5 ;  /* 0x00000005ff037e24 */ /* 0x000fe2000f8e00ff */
[----:B------:R-:W-:Y:S01]  /*135d0*/  ULDC.64 UR4, c[0x0][0xa08] ;  /* 0x0002820000047ab9 */ /* 0x000fe20000000a00 */
[----:B------:R-:W-:-:S03]  /*135e0*/  UISETP.NE.AND.EX UP0, UPT, UR11, URZ, UPT, UP0 ;  /* 0x0000003f0b00728c */ /* 0x000fc6000bf05300 */
[----:B------:R3:W5:Y:S01]  /*135f0*/  @P1 LDG.E R0, desc[UR48][R2.64] ;  /* 0x0000003002001981 */ /* 0x000762000c1e1900 */
[----:B------:R-:W-:Y:S01]  /*13600*/  ISETP.NE.U32.AND P1, PT, RZ, UR4, PT ;  /* 0x00000004ff007c0c */ /* 0x000fe2000bf25070 */
[----:B------:R-:W-:-:S03]  /*13610*/  UIMAD.WIDE UR8, UR38, 0x4, UR8 ;  /* 0x00000004260878a5 */ /* 0x000fc6000f8e0208 */
[----:B------:R-:W-:Y:S02]  /*13620*/  ISETP.NE.AND.EX P1, PT, RZ, UR5, PT, P1 ;  /* 0x00000005ff007c0c */ /* 0x000fe4000bf25310 */
[----:B------:R-:W-:Y:S01]  /*13630*/  PLOP3.LUT P4, PT, PT, PT, UP0, 0x80, 0x0 ;  /* 0x000000000000781c */ /* 0x000fe20003f8f008 */
[----:B------:R-:W-:Y:S01]  /*13640*/  @UP0 ULDC.64 UR4, c[0x0][0xa18] ;  /* 0x0002860000040ab9 */ /* 0x000fe20000000a00 */
[----:B---3--:R-:W-:Y:S01]  /*13650*/  IMAD.U32 R2, RZ, RZ, UR8 ;  /* 0x00000008ff027e24 */ /* 0x008fe2000f8e00ff */
[----:B------:R-:W-:Y:S01]  /*13660*/  @UP0 UIMAD.WIDE UR4, UR38, 0x4, UR4 ;  /* 0x00000004260408a5 */ /* 0x000fe2000f8e0204 */
[----:B------:R-:W-:-:S07]  /*13670*/  IMAD.U32 R3, RZ, RZ, UR9 ;  /* 0x00000009ff037e24 */ /* 0x000fce000f8e00ff */
[----:B------:R3:W5:Y:S02]  /*13680*/  @P1 LDG.E R4, desc[UR48][R2.64] ;  /* 0x0000003002041981 */ /* 0x000764000c1e1900 */
[----:B---3--:R-:W-:Y:S02]  /*13690*/  IMAD.U32 R2, RZ, RZ, UR4 ;  /* 0x00000004ff027e24 */ /* 0x008fe4000f8e00ff */
[----:B------:R-:W-:Y:S01]  /*136a0*/  IMAD.U32 R3, RZ, RZ, UR5 ;  /* 0x00000005ff037e24 */ /* 0x000fe2000f8e00ff */
[----:B------:R-:W-:-:S04]  /*136b0*/  ULDC.64 UR4, c[0x0][0xa20] ;  /* 0x0002880000047ab9 */ /* 0x000fc80000000a00 */
[----:B0-----:R0:W5:Y:S02]  /*136c0*/  @P4 LDG.E R19, desc[UR48][R2.64] ;  /* 0x0000003002134981 */ /* 0x001164000c1e1900 */
[----:B0-----:R-:W0:Y:S01]  /*136d0*/  LDC.64 R2, c[0x0][0x418] ;  /* 0x00010600ff027b82 */ /* 0x001e220000000a00 */
[----:B------:R-:W-:-:S04]  /*136e0*/  ISETP.NE.U32.AND P3, PT, RZ, UR4, PT ;  /* 0x00000004ff007c0c */ /* 0x000fc8000bf65070 */
[----:B------:R-:W-:Y:S02]  /*136f0*/  ISETP.NE.AND.EX P3, PT, RZ, UR5, PT, P3 ;  /* 0x00000005ff007c0c */ /* 0x000fe4000bf65330 */
[----:B0-----:R-:W-:-:S04]  /*13700*/  ISETP.NE.U32.AND P2, PT, R2, RZ, PT ;  /* 0x000000ff0200720c */ /* 0x001fc80003f45070 */
[----:B------:R-:W-:Y:S02]  /*13710*/  ISETP.NE.AND.EX P2, PT, R3, RZ, PT, P2 ;  /* 0x000000ff0300720c */ /* 0x000fe40003f45320 */
[----:B--2---:R-:W-:Y:S02]  /*13720*/  R2UR UR36, R7 ;  /* 0x00000000072472ca */ /* 0x004fe400000e0000 */
[----:B----4-:R-:W-:Y:S02]  /*13730*/  @P0 R2UR UR43, R5 ;  /* 0x00000000052b02ca */ /* 0x010fe400000e0000 */
[----:B------:R-:W0:Y:S01]  /*13740*/  LDC R5, c[0x0][0x424] ;  /* 0x00010900ff057b82 */ /* 0x000e220000000800 */
[----:B------:R-:W-:-:S08]  /*13750*/  LOP3.LUT R2, R7, 0xff000000, RZ, 0xc0, !PT ;  /* 0xff00000007027812 */ /* 0x000fd000078ec0ff */
[----:B------:R-:W-:Y:S01]  /*13760*/  ULOP3.LUT UR36, UR36, 0xffff, URZ, 0xc0, !UPT ;  /* 0x0000ffff24247892 */ /* 0x000fe2000f8ec03f */
[----:B------:R-:W-:Y:S02]  /*13770*/  LOP3.LUT R7, R7, 0xff0000, RZ, 0xc0, !PT ;  /* 0x00ff000007077812 */ /* 0x000fe400078ec0ff */
[----:B------:R-:W-:-:S04]  /*13780*/  SHF.R.U32.HI R2, RZ, 0x8, R2 ;  /* 0x00000008ff027819 */ /* 0x000fc80000011602 */
[----:B------:R-:W-:Y:S02]  /*13790*/  LEA.HI R7, R7, R2, RZ, 0x10 ;  /* 0x0000000207077211 */ /* 0x000fe400078f80ff */
[----:B0-----:R-:W-:-:S05]  /*137a0*/  SEL R5, R5, 0x1, P2 ;  /* 0x0000000105057807 */ /* 0x001fca0001000000 */
[----:B-1----:R-:W-:Y:S01]  /*137b0*/  IMAD R5, R5, R6, RZ ;  /* 0x0000000605057224 */ /* 0x002fe200078e02ff */
[----:B------:R-:W-:Y:S06]  /*137c0*/  @P4 BRA `(.L_x_1264) ;  /* 0x0000000000184947 */ /* 0x000fec0003800000 */
[----:B------:R-:W-:Y:S05]  /*137d0*/  @!P0 BRA `(.L_x_1264) ;  /* 0x0000000000148947 */ /* 0x000fea0003800000 */
[----:B------:R-:W-:Y:S02]  /*137e0*/  IMAD.U32 R2, RZ, RZ, UR6 ;  /* 0x00000006ff027e24 */ /* 0x000fe4000f8e00ff */
[----:B------:R-:W-:-:S05]  /*137f0*/  IMAD.U32 R3, RZ, RZ, UR7 ;  /* 0x00000007ff037e24 */ /* 0x000fca000f8e00ff */
[----:B-----5:R-:W2:Y:S04]  /*13800*/  LDG.E R19, desc[UR48][R2.64] ;  /* 0x0000003002137981 */ /* 0x020ea8000c1e1900 */
[----:B------:R-:W2:Y:S02]  /*13810*/  LDG.E R2, desc[UR48][R2.64+0x4] ;  /* 0x0000043002027981 */ /* 0x000ea4000c1e1900 */
[----:B--2---:R-:W-:-:S07]  /*13820*/  IMAD.IADD R19, R2, 0x1, -R19 ;  /* 0x0000000102137824 */ /* 0x004fce00078e0a13 */
.L_x_1264:
[----:B-----5:R-:W-:-:S05]  /*13830*/  IMAD.IADD R2, R4, 0x1, R0 ;  /* 0x0000000104027824 */ /* 0x020fca00078e0200 */
[----:B------:R0:W-:Y:S01]  /*13840*/  STL [R1+0x1c], R2 ;  /* 0x00001c0201007387 */ /* 0x0001e20000100800 */
[----:B------:R-:W-:Y:S05]  /*13850*/  @!P3 BRA `(.L_x_1265) ;  /* 0x000000000018b947 */ /* 0x000fea0003800000 */
[----:B------:R-:W-:Y:S02]  /*13860*/  ULDC.64 UR4, c[0x0][0xa20] ;  /* 0x0002880000047ab9 */ /* 0x000fe40000000a00 */
[----:B------:R-:W-:-:S06]  /*13870*/  UIMAD.WIDE UR4, UR38, 0x4, UR4 ;  /* 0x00000004260478a5 */ /* 0x000fcc000f8e0204 */
[----:B0-----:R-:W-:Y:S02]  /*13880*/  IMAD.U32 R2, RZ, RZ, UR4 ;  /* 0x00000004ff027e24 */ /* 0x001fe4000f8e00ff */
[----:B------:R-:W-:-:S05]  /*13890*/  IMAD.U32 R3, RZ, RZ, UR5 ;  /* 0x00000005ff037e24 */ /* 0x000fca000f8e00ff */
[----:B------:R1:W5:Y:S01]  /*138a0*/  LDG.E R5, desc[UR48][R2.64] ;  /* 0x0000003002057981 */ /* 0x000362000c1e1900 */
[----:B------:R-:W-:Y:S05]  /*138b0*/  BRA `(.L_x_1266) ;  /* 0x0000000000187947 */ /* 0x000fea0003800000 */
.L_x_1265:
[----:B------:R-:W-:Y:S05]  /*138c0*/  @!P1 BRA `(.L_x_1266) ;  /* 0x0000000000149947 */ /* 0x000fea0003800000 */
[----:B0-----:R-:W-:Y:S02]  /*138d0*/  IMAD.U32 R2, RZ, RZ, UR8 ;  /* 0x00000008ff027e24 */ /* 0x001fe4000f8e00ff */
[----:B------:R-:W-:-:S05]  /*138e0*/  IMAD.U32 R3, RZ, RZ, UR9 ;  /* 0x00000009ff037e24 */ /* 0x000fca000f8e00ff */
[----:B------:R-:W2:Y:S04]  /*138f0*/  LDG.E R5, desc[UR48][R2.64] ;  /* 0x0000003002057981 */ /* 0x000ea8000c1e1900 */
[----:B------:R-:W2:Y:S02]  /*13900*/  LDG.E R2, desc[UR48][R2.64+0x4] ;  /* 0x0000043002027981 */ /* 0x000ea4000c1e1900 */
[----:B--2---:R-:W-:-:S07]  /*13910*/  IMAD.IADD R5, R2, 0x1, -R5 ;  /* 0x0000000102057824 */ /* 0x004fce00078e0a05 */
.L_x_1266:
[----:B------:R-:W2:Y:S01]  /*13920*/  LDL.LU R4, [R1+0x14] ;  /* 0x0000140001047983 */ /* 0x000ea20000300800 */
[----:B01----:R-:W0:Y:S01]  /*13930*/  LDC R2, c[0x0][0x448] ;  /* 0x00011200ff027b82 */ /* 0x003e220000000800 */
[----:B-----5:R-:W-:Y:S01]  /*13940*/  IMAD.IADD R0, R5, 0x1, -R0 ;  /* 0x0000000105007824 */ /* 0x020fe200078e0a00 */
[----:B0-----:R-:W-:-:S13]  /*13950*/  ISETP.NE.AND P1, PT, R2, 0x1, PT ;  /* 0x000000010200780c */ /* 0x001fda0003f25270 */
[----:B------:R-:W0:Y:S08]  /*13960*/  @P1 LDC R3, c[0x0][0x44c] ;  /* 0x00011300ff031b82 */ /* 0x000e300000000800 */
[----:B------:R-:W1:Y:S01]  /*13970*/  @P1 LDC R2, c[0x0][0x450] ;  /* 0x00011400ff021b82 */ /* 0x000e620000000800 */
[----:B--2---:R-:W-:-:S04]  /*13980*/  IMAD.SHL.U32 R18, R4, 0x80, RZ ;  /* 0x0000008004127824 */ /* 0x004fc800078e00ff */
[----:B------:R-:W-:-:S04]  /*13990*/  VIADD R4, R18, 0x7f ;  /* 0x0000007f12047836 */ /* 0x000fc80000000000 */
[----:B0-----:R-:W-:-:S04]  /*139a0*/  @P1 IMAD.HI.U32 R3, R4, R3, RZ ;  /* 0x0000000304031227 */ /* 0x001fc800078e00ff */
[----:B------:R-:W-:Y:S01]  /*139b0*/  IMAD.MOV.U32 R6, RZ, RZ, R4 ;  /* 0x000000ffff067224 */ /* 0x000fe200078e0004 */
[----:B-1----:R-:W-:Y:S02]  /*139c0*/  @P1 SHF.R.U32.HI R6, RZ, R2, R3 ;  /* 0x00000002ff061219 */ /* 0x002fe40000011603 */
[----:B------:R-:W-:-:S05]  /*139d0*/  IADD3 R2, R0, 0x1, -R19 ;  /* 0x0000000100027810 */ /* 0x000fca0007ffe813 */
[----:B------:R-:W-:Y:S02]  /*139e0*/  IMAD.IADD R6, R2, 0x1, R6 ;  /* 0x0000000102067824 */ /* 0x000fe400078e0206 */
[----:B------:R-:W0:Y:S02]  /*139f0*/  LDC.64 R2, c[0x0][0x9e0] ;  /* 0x00027800ff027b82 */ /* 0x000e240000000a00 */
[----:B0-----:R-:W-:Y:S01]  /*13a00*/  ISETP.GE.AND P2, PT, R3, 0x1, PT ;  /* 0x000000010300780c */ /* 0x001fe20003f46270 */
[----:B------:R-:W-:-:S12]  /*13a10*/  IMAD.IADD R2, R6, 0x1, R2 ;  /* 0x0000000106027824 */ /* 0x000fd800078e0202 */
[----:B------:R-:W-:Y:S05]  /*13a20*/  @!P2 BRA `(.L_x_1267) ;  /* 0x000000000040a947 */ /* 0x000fea0003800000 */
[C---:B------:R-:W-:Y:S01]  /*13a30*/  ISETP.GT.AND P0, PT, R6.reuse, RZ, PT ;  /* 0x000000ff0600720c */ /* 0x040fe20003f04270 */
[----:B------:R-:W-:-:S12]  /*13a40*/  VIADD R8, R6, 0xffffffff ;  /* 0xffffffff06087836 */ /* 0x000fd80000000000 */
[----:B------:R-:W-:Y:S05]  /*13a50*/  @P0 BRA `(.L_x_1268) ;  /* 0x00000000001c0947 */ /* 0x000fea0003800000 */
[----:B------:R-:W-:Y:S01]  /*13a60*/  ISETP.NE.AND P0, PT, R3, 0x1, PT ;  /* 0x000000010300780c */ /* 0x000fe20003f05270 */
[----:B------:R-:W-:-:S12]  /*13a70*/  IMAD.MOV R6, RZ, RZ, -R6 ;  /* 0x000000ffff067224 */ /* 0x000fd800078e0a06 */
[----:B------:R-:W0:Y:S02]  /*13a80*/  @P0 LDC.64 R4, c[0x0][0x9e8] ;  /* 0x00027a00ff040b82 */ /* 0x000e240000000a00 */
[----:B0-----:R-:W-:-:S05]  /*13a90*/  @P0 IMAD.HI.U32 R4, R6, R4, RZ ;  /* 0x0000000406040227 */ /* 0x001fca00078e00ff */
[----:B------:R-:W-:-:S04]  /*13aa0*/  @P0 SHF.R.U32.HI R6, RZ, R5, R4 ;  /* 0x00000005ff060219 */ /* 0x000fc80000011604 */
[----:B------:R-:W-:Y:S01]  /*13ab0*/  LOP3.LUT R8, RZ, R6, RZ, 0x33, !PT ;  /* 0x00000006ff087212 */ /* 0x000fe200078e33ff */
[----:B------:R-:W-:Y:S06]  /*13ac0*/  BRA `(.L_x_1269) ;  /* 0x0000000000107947 */ /* 0x000fec0003800000 */
.L_x_1268:
[----:B------:R-:W-:-:S13]  /*13ad0*/  ISETP.NE.AND P0, PT, R3, 0x1, PT ;  /* 0x000000010300780c */ /* 0x000fda0003f05270 */
[----:B------:R-:W0:Y:S02]  /*13ae0*/  @P0 LDC.64 R4, c[0x0][0x9e8] ;  /* 0x00027a00ff040b82 */ /* 0x000e240000000a00 */
[----:B0-----:R-:W-:-:S05]  /*13af0*/  @P0 IMAD.HI.U32 R4, R8, R4, RZ ;  /* 0x0000000408040227 */ /* 0x001fca00078e00ff */
[----:B------:R-:W-:-:S07]  /*13b00*/  @P0 SHF.R.U32.HI R8, RZ, R5, R4 ;  /* 0x00000005ff080219 */ /* 0x000fce0000011604 */
.L_x_1269:
[----:B------:R-:W-:-:S05]  /*13b10*/  IMAD R8, R8, R3, R3 ;  /* 0x0000000308087224 */ /* 0x000fca00078e0203 */
[----:B------:R-:W-:-:S07]  /*13b20*/  VIMNMX R2, R2, R8, PT ;  /* 0x0000000802027248 */ /* 0x000fce0003fe0100 */
.L_x_1267:
[----:B------:R-:W0:Y:S01]  /*13b30*/  @P1 LDC R4, c[0x0][0x44c] ;  /* 0x00011300ff041b82 */ /* 0x000e220000000800 */
[----:B------:R-:W-:Y:S01]  /*13b40*/  IMAD.MOV.U32 R5, RZ, RZ, R18 ;  /* 0x000000ffff057224 */ /* 0x000fe200078e0012 */
[----:B------:R-:W-:Y:S01]  /*13b50*/  ULDC UR4, c[0x0][0x9dc] ;  /* 0x0002770000047ab9 */ /* 0x000fe20000000800 */
[----:B------:R-:W-:-:S05]  /*13b60*/  VIADD R2, R2, 0x3f ;  /* 0x0000003f02027836 */ /* 0x000fca0000000000 */
[----:B------:R-:W1:Y:S01]  /*13b70*/  @P1 LDC R6, c[0x0][0x450] ;  /* 0x00011400ff061b82 */ /* 0x000e620000000800 */
[----:B0-----:R-:W-:-:S05]  /*13b80*/  @P1 IMAD.HI.U32 R4, R18, R4, RZ ;  /* 0x0000000412041227 */ /* 0x001fca00078e00ff */
[----:B-1----:R-:W-:Y:S02]  /*13b90*/  @P1 SHF.R.U32.HI R5, RZ, R6, R4 ;  /* 0x00000006ff051219 */ /* 0x002fe40000011604 */
[----:B------:R-:W-:Y:S02]  /*13ba0*/  SHF.R.S32.HI R4, RZ, 0x1f, R2 ;  /* 0x0000001fff047819 */ /* 0x000fe40000011402 */
[----:B------:R-:W-:Y:S01]  /*13bb0*/  IADD3 R6, R5, R0, -R19 ;  /* 0x0000000005067210 */ /* 0x000fe20007ffe813 */
[----:B------:R-:W-:Y:S01]  /*13bc0*/  VIADD R0, R0, 0x3f ;  /* 0x0000003f00007836 */ /* 0x000fe20000000000 */
[----:B------:R-:W-:-:S04]  /*13bd0*/  LEA.HI R4, R4, R2, RZ, 0x6 ;  /* 0x0000000204047211 */ /* 0x000fc800078f30ff */
[----:B------:R-:W-:-:S04]  /*13be0*/  SHF.R.S32.HI R2, RZ, 0x1f, R0 ;  /* 0x0000001fff027819 */ /* 0x000fc80000011400 */
[----:B------:R-:W-:Y:S02]  /*13bf0*/  LEA.HI R2, R2, R0, RZ, 0x6 ;  /* 0x0000000002027211 */ /* 0x000fe400078f30ff */
[----:B------:R-:W-:Y:S02]  /*13c00*/  SHF.R.S32.HI R0, RZ, 0x6, R4 ;  /* 0x00000006ff007819 */ /* 0x000fe40000011404 */
[----:B------:R-:W-:-:S04]  /*13c10*/  SHF.R.S32.HI R2, RZ, 0x6, R2 ;  /* 0x00000006ff027819 */ /* 0x000fc80000011402 */
[----:B------:R-:W-:Y:S01]  /*13c20*/  VIMNMX R0, R2, R0, PT ;  /* 0x0000000002007248 */ /* 0x000fe20003fe0100 */
        /* <DEDUP_REMOVED lines=11> */
.L_x_1271:
[----:B------:R-:W-:-:S13]  /*13ce0*/  ISETP.NE.AND P0, PT, R3, 0x1, PT ;  /* 0x000000010300780c */ /* 0x000fda0003f05270 */
[----:B------:R-:W0:Y:S02]  /*13cf0*/  @P0 LDC.64 R4, c[0x0][0x9e8] ;  /* 0x00027a00ff040b82 */ /* 0x000e240000000a00 */
[----:B0-----:R-:W-:-:S05]  /*13d00*/  @P0 IMAD.HI.U32 R4, R6, R4, RZ ;  /* 0x0000000406040227 */ /* 0x001fca00078e00ff */
[----:B------:R-:W-:-:S07]  /*13d10*/  @P0 SHF.R.U32.HI R6, RZ, R5, R4 ;  /* 0x00000005ff060219 */ /* 0x000fce0000011604 */
.L_x_1272:
[----:B------:R-:W-:-:S05]  /*13d20*/  IMAD R3, R6, R3, RZ ;  /* 0x0000000306037224 */ /* 0x000fca00078e02ff */
[----:B------:R-:W-:-:S07]  /*13d30*/  VIMNMX R2, R2, R3, !PT ;  /* 0x0000000302027248 */ /* 0x000fce0007fe0100 */
.L_x_1270:
[----:B------:R-:W-:Y:S02]  /*13d40*/  SHF.R.U32.HI R5, RZ, 0x10, R7 ;  /* 0x00000010ff057819 */ /* 0x000fe40000011607 */
[----:B------:R-:W-:Y:S02]  /*13d50*/  SHF.R.S32.HI R3, RZ, 0x1f, R2 ;  /* 0x0000001fff037819 */ /* 0x000fe40000011402 */
[----:B------:R-:W-:Y:S02]  /*13d60*/  ISETP.NE.AND P0, PT, R5, RZ, PT ;  /* 0x000000ff0500720c */ /* 0x000fe40003f05270 */
[----:B------:R-:W-:Y:S01]  /*13d70*/  LEA.HI R3, R3, R2, RZ, 0x6 ;  /* 0x0000000203037211 */ /* 0x000fe200078f30ff */
[----:B------:R-:W-:-:S03]  /*13d80*/  IMAD.MOV.U32 R2, RZ, RZ, RZ ;  /* 0x000000ffff027224 */ /* 0x000fc600078e00ff */
[----:B------:R-:W-:-:S04]  /*13d90*/  SHF.R.S32.HI R3, RZ, 0x6, R3 ;  /* 0x00000006ff037819 */ /* 0x000fc80000011403 */
[----:B------:R-:W-:-:S03]  /*13da0*/  VIMNMX R4, RZ, R3, !PT ;  /* 0x00000003ff047248 */ /* 0x000fc60007fe0100 */
[----:B------:R-:W0:Y:S01]  /*13db0*/  @!P0 LDC R5, c[0x0][0x9f0] ;  /* 0x00027c00ff058b82 */ /* 0x000e220000000800 */
[----:B------:R-:W-:-:S13]  /*13dc0*/  ISETP.GT.AND P1, PT, R0, R4, PT ;  /* 0x000000040000720c */ /* 0x000fda0003f24270 */
[----:B------:R-:W-:Y:S05]  /*13dd0*/  @!P1 BRA `(.L_x_1273) ;  /* 0x0000000000689947 */ /* 0x000fea0003800000 */
[-C--:B0-----:R-:W-:Y:S02]  /*13de0*/  IABS R6, R5.reuse ;  /* 0x0000000500067213 */ /* 0x081fe40000000000 */
        /* <DEDUP_REMOVED lines=10> */
[----:B------:R-:W-:-:S05]  /*13e90*/  IADD3 R8, R5, -0x1, R0 ;  /* 0xffffffff05087810 */ /* 0x000fca0007ffe000 */
[----:B------:R-:W-:-:S05]  /*13ea0*/  IMAD.IADD R8, R8, 0x1, -R4 ;  /* 0x0000000108087824 */ /* 0x000fca00078e0a04 */
[----:B------:R-:W-:Y:S02]  /*13eb0*/  IABS R3, R8 ;  /* 0x0000000800037213 */ /* 0x000fe40000000000 */
[----:B------:R-:W-:-:S03]  /*13ec0*/  LOP3.LUT R8, R8, R5, RZ, 0x3c, !PT ;  /* 0x0000000508087212 */ /* 0x000fc600078e3cff */
        /* <DEDUP_REMOVED lines=11> */
.L_x_1273:
[----:B------:R-:W-:Y:S01]  /*13f80*/  LOP3.LUT R7, R7, 0xff, RZ, 0xc0, !PT ;  /* 0x000000ff07077812 */ /* 0x000fe200078ec0ff */
[----:B------:R-:W-:Y:S04]  /*13f90*/  BSSY B7, `(.L_x_1274) ;  /* 0x0000344000077945 */ /* 0x000fe80003800000 */
[----:B------:R-:W-:-:S05]  /*13fa0*/  IMAD R3, R7, R2, R4 ;  /* 0x0000000207037224 */ /* 0x000fca00078e0204 */
[----:B------:R-:W-:Y:S01]  /*13fb0*/  VIADDMNMX R0, R3, R2, R0, PT ;  /* 0x0000000203007246 */ /* 0x000fe20003800100 */
[----:B------:R1:W-:Y:S03]  /*13fc0*/  STL [R1+0x14], R3 ;  /* 0x0000140301007387 */ /* 0x0003e60000100800 */
[----:B------:R-:W-:Y:S01]  /*13fd0*/  ISETP.GT.AND P0, PT, R0, R3, PT ;  /* 0x000000030000720c */ /* 0x000fe20003f04270 */
[----:B------:R1:W-:-:S12]  /*13fe0*/  STL [R1+0x30], R0 ;  /* 0x0000300001007387 */ /* 0x0003d80000100800 */
[----:B-1----:R-:W-:Y:S05]  /*13ff0*/  @P0 BRA `(.L_x_1275) ;  /* 0x0000000000480947 */ /* 0x002fea0003800000 */
[----:B------:R-:W1:Y:S02]  /*14000*/  S2R R3, SR_TID.X ;  /* 0x0000000000037919 */ /* 0x000e640000002100 */
[----:B-1----:R-:W-:-:S04]  /*14010*/  LOP3.LUT R3, R3, 0x7f, RZ, 0xc0, !PT ;  /* 0x0000007f03037812 */ /* 0x002fc800078ec0ff */
[----:B------:R-:W-:-:S13]  /*14020*/  ISETP.NE.AND P0, PT, R3, RZ, PT ;  /* 0x000000ff0300720c */ /* 0x000fda0003f05270 */
[----:B------:R-:W-:Y:S05]  /*14030*/  @P0 BRA `(.L_x_1276) ;  /* 0x0000003000e40947 */ /* 0x000fea0003800000 */
[----:B------:R-:W1:Y:S01]  /*14040*/  S2R R3, SR_LANEID ;  /* 0x0000000000037919 */ /* 0x000e620000000000 */
[----:B------:R-:W-:Y:S02]  /*14050*/  VOTEU.ANY UR4, UPT, PT ;  /* 0x0000000000047886 */ /* 0x000fe400038e0100 */
[----:B------:R-:W1:Y:S08]  /*14060*/  FLO.U32 R0, UR4 ;  /* 0x0000000400007d00 */ /* 0x000e7000080e0000 */
[----:B------:R-:W2:Y:S01]  /*14070*/  POPC R4, UR4 ;  /* 0x0000000400047d09 */ /* 0x000ea20008000000 */
[----:B-1----:R-:W-:-:S02]  /*14080*/  ISETP.EQ.U32.AND P0, PT, R0, R3, PT ;  /* 0x000000030000720c */ /* 0x002fc40003f02070 */
[----:B------:R-:W2:Y:S11]  /*14090*/  LDC.64 R2, c[0x0][0xc60] ;  /* 0x00031800ff027b82 */ /* 0x000eb60000000a00 */
[----:B--2---:R-:W2:Y:S01]  /*140a0*/  @P0 ATOMG.E.ADD.STRONG.GPU PT, R3, desc[UR48][R2.64], R4 ;  /* 0x00000004020309a8 */ /* 0x004ea200081ee1f0 */
[----:B0-----:R-:W0:Y:S02]  /*140b0*/  S2R R5, SR_LTMASK ;  /* 0x0000000000057919 */ /* 0x001e240000003900 */
[----:B0-----:R-:W-:-:S06]  /*140c0*/  LOP3.LUT R5, R5, UR4, RZ, 0xc0, !PT ;  /* 0x0000000405057c12 */ /* 0x001fcc000f8ec0ff */
[----:B------:R-:W0:Y:S01]  /*140d0*/  POPC R5, R5 ;  /* 0x0000000500057309 */ /* 0x000e220000000000 */
[----:B--2---:R-:W0:Y:S02]  /*140e0*/  SHFL.IDX PT, R0, R3, R0, 0x1f ;  /* 0x00001f0003007589 */ /* 0x004e2400000e0000 */
[----:B0-----:R-:W-:-:S05]  /*140f0*/  IADD3 R0, R0, UR46, R5 ;  /* 0x0000002e00007c10 */ /* 0x001fca000fffe005 */
[----:B------:R2:W-:Y:S01]  /*14100*/  STL [R1+0x10], R0 ;  /* 0x0000100001007387 */ /* 0x0005e20000100800 */
[----:B------:R-:W-:Y:S05]  /*14110*/  BRA `(.L_x_1276) ;  /* 0x0000003000ac7947 */ /* 0x000fea0003800000 */
.L_x_1275:
        /* <DEDUP_REMOVED lines=9> */
[----:B------:R-:W1:Y:S01]  /*141b0*/  LDC.64 R2, c[0x4][R2] ;  /* 0x0100000002027b82 */ /* 0x000e620000000a00 */
[----:B0-----:R-:W-:Y:S02]  /*141c0*/  IMAD.U32 R5, RZ, RZ, UR7 ;  /* 0x00000007ff057e24 */ /* 0x001fe4000f8e00ff */
        /* <DEDUP_REMOVED lines=8> */
[----:B-1----:R-:W-:Y:S05]  /*14250*/  CALL.ABS.NOINC R2 ;  /* 0x0000000002007343 */ /* 0x002fea0003c00000 */
.L_x_1278:
[----:B------:R-:W-:Y:S05]  /*14260*/  BSYNC B6 ;  /* 0x0000000000067941 */ /* 0x000fea0003800000 */
.L_x_1277:
        /* <DEDUP_REMOVED lines=23> */
[----:B-12---:R-:W-:Y:S05]  /*143e0*/  CALL.ABS.NOINC R2 ;  /* 0x0000000002007343 */ /* 0x006fea0003c00000 */
.L_x_1280:
[----:B------:R-:W-:Y:S05]  /*143f0*/  BSYNC B6 ;  /* 0x0000000000067941 */ /* 0x000fea0003800000 */
.L_x_1279:
        /* <DEDUP_REMOVED lines=20> */
.L_x_1282:
[----:B------:R-:W-:Y:S05]  /*14540*/  BSYNC B6 ;  /* 0x0000000000067941 */ /* 0x000fea0003800000 */
.L_x_1281:
        /* <DEDUP_REMOVED lines=19> */
.L_x_1284:
[----:B------:R-:W-:Y:S05]  /*14680*/  BSYNC B6 ;  /* 0x0000000000067941 */ /* 0x000fea0003800000 */
.L_x_1283:
[----:B------:R-:W-:Y:S01]  /*14690*/  ULDC.64 UR4, c[0x0][0x9f8] ;  /* 0x00027e0000047ab9 */ /* 0x000fe20000000a00 */
[----:B------:R-:W-:Y:S01]  /*146a0*/  IMAD.U32 R8, RZ, RZ, UR38 ;  /* 0x00000026ff087e24 */ /* 0x000fe2000f8e00ff */
[----:B------:R-:W-:-:S04]  /*146b0*/  UISETP.NE.U32.AND UP0, UPT, UR4, URZ, UPT ;  /* 0x0000003f0400728c */ /* 0x000fc8000bf05070 */
[----:B------:R-:W-:-:S06]  /*146c0*/  UISETP.NE.AND.EX UP0, UPT, UR5, URZ, UPT, UP0 ;  /* 0x0000003f0500728c */ /* 0x000fcc000bf05300 */
[----:B------:R-:W-:-:S05]  /*146d0*/  PLOP3.LUT P0, PT, PT, PT, UP0, 0x80, 0x0 ;  /* 0x000000000000781c */ /* 0x000fca0003f0f008 */
[----:B------:R-:W-:Y:S02]  /*146e0*/  @UP0 ULDC.64 UR4, c[0x0][0x9f8] ;  /* 0x00027e0000040ab9 */ /* 0x000fe40000000a00 */
[----:B------:R-:W-:-:S06]  /*146f0*/  @UP0 UIMAD.WIDE UR4, UR38, 0x4, UR4 ;  /* 0x00000004260408a5 */ /* 0x000fcc000f8e0204 */
[----:B------:R-:W-:Y:S02]  /*14700*/  IMAD.U32 R2, RZ, RZ, UR4 ;  /* 0x00000004ff027e24 */ /* 0x000fe4000f8e00ff */
[----:B------:R-:W-:Y:S01]  /*14710*/  IMAD.U32 R3, RZ, RZ, UR5 ;  /* 0x00000005ff037e24 */ /* 0x000fe2000f8e00ff */
[----:B------:R-:W2:Y:S01]  /*14720*/  S2R R0, SR_TID.X ;  /* 0x0000000000007919 */ /* 0x000ea20000002100 */
[----:B------:R-:W-:-:S03]  /*14730*/  ULDC.64 UR4, c[0x0][0xa08] ;  /* 0x0002820000047ab9 */ /* 0x000fc60000000a00 */
[----:B------:R3:W4:Y:S02]  /*14740*/  @P0 LDG.E R8, desc[UR48][R2.64] ;  /* 0x0000003002080981 */ /* 0x000724000c1e1900 */
[----:B---3--:R-:W3:Y:S01]  /*14750*/  LDC.64 R2, c[0x0][0x418] ;  /* 0x00010600ff027b82 */ /* 0x008ee20000000a00 */
[----:B--2---:R-:W-:-:S04]  /*14760*/  SHF.R.U32.HI R0, RZ, 0x5, R0 ;  /* 0x00000005ff007819 */ /* 0x004fc80000011600 */
[----:B------:R-:W-:Y:S02]  /*14770*/  LOP3.LUT R0, R0, 0x3, RZ, 0xc0, !PT ;  /* 0x0000000300007812 */ /* 0x000fe400078ec0ff */
[----:B---3--:R-:W-:Y:S01]  /*14780*/  LOP3.LUT P0, RZ, R2, UR4, RZ, 0xfc, !PT ;  /* 0x0000000402ff7c12 */ /* 0x008fe2000f80fcff */
[----:B------:R-:W-:-:S03]  /*14790*/  UMOV UR4, 0xffffffff ;  /* 0xffffffff00047882 */ /* 0x000fc60000000000 */
[----:B------:R-:W-:Y:S02]  /*147a0*/  LOP3.LUT P0, RZ, R3, UR5, RZ, 0xfc, P0 ;  /* 0x0000000503ff7c12 */ /* 0x000fe4000800fcff */
[----:B----4-:R-:W-:Y:S01]  /*147b0*/  SHF.R.S32.HI R9, RZ, 0x1f, R8 ;  /* 0x0000001fff097819 */ /* 0x010fe20000011408 */
[----:B------:R2:W-:Y:S01]  /*147c0*/  STL [R1+0x8], R8 ;  /* 0x0000080801007387 */ /* 0x0005e20000100800 */
[----:B-1----:R-:W-:-:S03]  /*147d0*/  SEL R16, R8, RZ, !P0 ;  /* 0x000000ff08107207 */ /* 0x002fc60004000000 */
[----:B------:R2:W-:Y:S01]  /*147e0*/  STL [R1+0x18], R9 ;  /* 0x0000180901007387 */ /* 0x0005e20000100800 */
[----:B------:R-:W-:Y:S05]  /*147f0*/  BRA.DIV UR4, `(.L_x_1285) ;  /* 0x0000004604147947 */ /* 0x000fea000b800000 */
[----:B------:R1:W3:Y:S02]  /*14800*/  SHFL.IDX PT, R14, R0, RZ, 0x1f ;  /* 0x00001fff000e7589 */ /* 0x0002e400000e0000 */
.L_x_1360:
[----:B-1----:R-:W4:Y:S01]  /*14810*/  LDL.LU R0, [R1+0xc] ;  /* 0x00000c0001007983 */ /* 0x002f220000300800 */
[----:B------:R-:W-:Y:S02]  /*14820*/  PLOP3.LUT P1, PT, PT, PT, PT, 0x8, 0x0 ;  /* 0x000000000000781c */ /* 0x000fe40003f2e170 */
[----:B---3--:R-:W-:Y:S02]  /*14830*/  ISETP.NE.AND P0, PT, R14, RZ, PT ;  /* 0x000000ff0e00720c */ /* 0x008fe40003f05270 */
[----:B----4-:R-:W-:-:S09]  /*14840*/  LOP3.LUT R0, R0, 0xfffffffe, RZ, 0xc0, !PT ;  /* 0xfffffffe00007812 */ /* 0x010fd200078ec0ff */
[----:B------:R-:W-:-:S05]  /*14850*/  @P1 LOP3.LUT R0, R0, 0x1, RZ, 0xfc, !PT ;  /* 0x0000000100001812 */ /* 0x000fca00078efcff */
[----:B------:R1:W-:Y:S01]  /*14860*/  STL [R1+0xc], R0 ;  /* 0x00000c0001007387 */ /* 0x0003e20000100800 */
[----:B------:R-:W-:Y:S05]  /*14870*/  @P0 BRA `(.L_x_1286) ;  /* 0x0000000400980947 */ /* 0x000fea0003800000 */
[----:B-1----:R-:W3:Y:S01]  /*14880*/  LDL R0, [R1+0x30] ;  /* 0x0000300001007983 */ /* 0x002ee20000100800 */
[----:B------:R-:W-:Y:S01]  /*14890*/  UMOV UR4, 0xffffffff ;  /* 0xffffffff00047882 */ /* 0x000fe20000000000 */
[----:B---3--:R-:W-:Y:S02]  /*148a0*/  VIADD R0, R0, 0xffffffff ;  /* 0xffffffff00007836 */ /* 0x008fe40000000000 */
[----:B------:R-:W-:Y:S05]  /*148b0*/  BRA.DIV UR4, `(.L_x_1287) ;  /* 0x0000004604047947 */ /* 0x000fea000b800000 */
[----:B------:R-:W-:-:S13]  /*148c0*/  ELECT P6, URZ, PT ;  /* 0x00000000003f782f */ /* 0x000fda00038c0000 */
.L_x_1363:
[----:B------:R-:W-:Y:S05]  /*148d0*/  @!P6 BRA `(.L_x_1286) ;  /* 0x000000040080e947 */ /* 0x000fea0003800000 */
[----:B------:R-:W-:-:S04]  /*148e0*/  ISETP.NE.U32.AND P0, PT, R2, RZ, PT ;  /* 0x000000ff0200720c */ /* 0x000fc80003f05070 */
[----:B------:R-:W-:-:S13]  /*148f0*/  ISETP.NE.AND.EX P0, PT, R3, RZ, PT, P0 ;  /* 0x000000ff0300720c */ /* 0x000fda0003f05300 */
[----:B------:R-:W-:Y:S05]  /*14900*/  @!P0 BRA `(.L_x_1288) ;  /* 0x0000000000448947 */ /* 0x000fea0003800000 */
[----:B------:R-:W1:Y:S01]  /*14910*/  LDC R7, c[0x0][0x43c] ;  /* 0x00010f00ff077b82 */ /* 0x000e620000000800 */
[----:B------:R-:W-:Y:S01]  /*14920*/  ULDC.64 UR4, c[0x0][0x428] ;  /* 0x00010a0000047ab9 */ /* 0x000fe20000000a00 */
[----:B-1----:R-:W-:-:S13]  /*14930*/  ISETP.NE.AND P0, PT, R7, 0x1, PT ;  /* 0x000000010700780c */ /* 0x002fda0003f05270 */
[----:B0-----:R-:W0:Y:S02]  /*14940*/  @P0 LDC.64 R4, c[0x0][0x440] ;  /* 0x00011000ff040b82 */ /* 0x001e240000000a00 */
        /* <DEDUP_REMOVED lines=13> */
.L_x_1288:
[----:B-1----:R-:W3:Y:S04]  /*14a20*/  LDL R3, [R1] ;  /* 0x0000000001037983 */ /* 0x002ee80000100800 */
[----:B------:R-:W4:Y:S01]  /*14a30*/  LDL R2, [R1+0x4] ;  /* 0x0000040001027983 */ /* 0x000f220000100800 */
[----:B--2---:R-:W1:Y:S02]  /*14a40*/  S2R R8, SR_TID.X ;  /* 0x0000000000087919 */ /* 0x004e640000002100 */
[----:B-1----:R-:W-:-:S04]  /*14a50*/  LOP3.LUT R8, R8, 0x7f, RZ, 0xc0, !PT ;  /* 0x0000007f08087812 */ /* 0x002fc800078ec0ff */
[----:B------:R-:W-:Y:S01]  /*14a60*/  ISETP.NE.AND P1, PT, R8, RZ, PT ;  /* 0x000000ff0800720c */ /* 0x000fe20003f25270 */
[----:B---3--:R-:W-:Y:S01]  /*14a70*/  IMAD R3, R3, 0x8, R17 ;  /* 0x0000000803037824 */ /* 0x008fe200078e0211 */
[----:B----4-:R-:W-:-:S04]  /*14a80*/  SHF.L.U32 R4, R2, 0x1f, RZ ;  /* 0x0000001f02047819 */ /* 0x010fc800000006ff */
[----:B------:R-:W1:Y:S02]  /*14a90*/  SYNCS.PHASECHK.TRANS64.TRYWAIT P0, [R3+URZ+0x28480], R4 ;  /* 0x02848004030075a7 */ /* 0x000e64000800017f */
[----:B-1----:R-:W-:Y:S05]  /*14aa0*/  @!P0 BRA `(.L_x_1289) ;  /* 0x0000004000a88947 */ /* 0x002fea0003800000 */
.L_x_1364:
[----:B------:R-:W-:Y:S05]  /*14ab0*/  @P1 BRA `(.L_x_1290) ;  /* 0x00000000001c1947 */ /* 0x000fea0003800000 */
[----:B------:R-:W0:Y:S02]  /*14ac0*/  S2R R2, SR_TID.X ;  /* 0x0000000000027919 */ /* 0x000e240000002100 */
[----:B0-----:R-:W-:Y:S01]  /*14ad0*/  LOP3.LUT R5, R2, 0x1f, RZ, 0xc0, !PT ;  /* 0x0000001f02057812 */ /* 0x001fe200078ec0ff */
[----:B------:R-:W-:-:S03]  /*14ae0*/  IMAD.MOV.U32 R2, RZ, RZ, 0x4000 ;  /* 0x00004000ff027424 */ /* 0x000fc600078e00ff */
[----:B------:R-:W-:Y:S01]  /*14af0*/  ISETP.NE.AND P0, PT, R5, RZ, PT ;  /* 0x000000ff0500720c */ /* 0x000fe20003f05270 */
[----:B------:R2:W-:-:S12]  /*14b00*/  SYNCS.ARRIVE.TRANS64 RZ, [R3+URZ+0x28470], R2 ;  /* 0x0284700203ff79a7 */ /* 0x0005d8000800003f */
[----:B--2---:R-:W-:Y:S05]  /*14b10*/  @!P0 BRA `(.L_x_1290) ;  /* 0x0000000000048947 */ /* 0x004fea0003800000 */
[----:B------:R-:W-:Y:S01]  /*14b20*/  BPT.TRAP 0x1 ;  /* 0x000000040000795c */ /* 0x000fe20000300000 */
.L_x_1290:
[----:B------:R-:W2:Y:S04]  /*14b30*/  LDL R2, [R1] ;  /* 0x0000000001027983 */ /* 0x000ea80000100800 */
[----:B0-----:R-:W3:Y:S01]  /*14b40*/  LDL R5, [R1+0x1c] ;  /* 0x00001c0001057983 */ /* 0x001ee20000100800 */
[----:B------:R-:W-:Y:S01]  /*14b50*/  R2UR UR33, R3 ;  /* 0x00000000032172ca */ /* 0x000fe200000e0000 */
[----:B------:R-:W-:Y:S01]  /*14b60*/  UIADD3 UR4, UP0, UR44, 0x470, URZ ;  /* 0x000004702c047890 */ /* 0x000fe2000ff1e03f */
[----:B-----5:R-:W-:Y:S01]  /*14b70*/  R2UR UR37, R16 ;  /* 0x00000000102572ca */ /* 0x020fe200000e0000 */
[----:B------:R-:W-:Y:S01]  /*14b80*/  UMOV UR6, 0x0 ;  /* 0x0000000000067882 */ /* 0x000fe20000000000 */
[----:B------:R-:W-:Y:S01]  /*14b90*/  UMOV UR7, 0x14f00000 ;  /* 0x14f0000000077882 */ /* 0x000fe20000000000 */
[----:B------:R-:W-:Y:S01]  /*14ba0*/  UIADD3.X UR5, URZ, UR45, URZ, UP0, !UPT ;  /* 0x0000002d3f057290 */ /* 0x000fe200087fe43f */
[----:B------:R-:W-:Y:S01]  /*14bb0*/  UMOV UR34, URZ ;  /* 0x0000003f00227c82 */ /* 0x000fe20008000000 */
[----:B------:R-:W-:Y:S01]  /*14bc0*/  UMOV UR10, 0x80 ;  /* 0x00000080000a7882 */ /* 0x000fe20000000000 */
[----:B------:R-:W-:-:S05]  /*14bd0*/  UMOV UR12, UR36 ;  /* 0x00000024000c7c82 */ /* 0x000fca0008000000 */
[----:B------:R-:W-:Y:S02]  /*14be0*/  UIADD3 UR33, UR33, 0x28470, URZ ;  /* 0x0002847021217890 */ /* 0x000fe4000fffe03f */
[----:B------:R-:W-:-:S05]  /*14bf0*/  UMOV UR13, UR37 ;  /* 0x00000025000d7c82 */ /* 0x000fca0008000000 */
[----:B------:R-:W-:Y:S01]  /*14c00*/  UMOV UR9, UR33 ;  /* 0x0000002100097c82 */ /* 0x000fe20008000000 */
[----:B--2---:R-:W-:Y:S02]  /*14c10*/  IMAD R2, R2, 0x4000, R17 ;  /* 0x0000400002027824 */ /* 0x004fe400078e0211 */
[----:B---3--:R-:W-:-:S03]  /*14c20*/  IMAD R0, R0, 0x40, R5 ;  /* 0x0000004000007824 */ /* 0x008fc600078e0205 */
[----:B------:R-:W-:Y:S02]  /*14c30*/  R2UR UR8, R2 ;  /* 0x00000000020872ca */ /* 0x000fe400000e0000 */
[----:B------:R-:W-:-:S11]  /*14c40*/  R2UR UR35, R0 ;  /* 0x00000000002372ca */ /* 0x000fd600000e0000 */
[----:B------:R-:W-:Y:S02]  /*14c50*/  UIADD3 UR32, UR8, 0x10000, URZ ;  /* 0x0001000008207890 */ /* 0x000fe4000fffe03f */
[----:B------:R-:W-:Y:S01]  /*14c60*/  UIADD3 UR8, UR8, 0x12000, URZ ;  /* 0x0001200008087890 */ /* 0x000fe2000fffe03f */
[----:B------:R-:W-:-:S06]  /*14c70*/  UMOV UR11, UR35 ;  /* 0x00000023000b7c82 */ /* 0x000fcc0008000000 */
[----:B------:R0:W-:Y:S02]  /*14c80*/  UTMALDG.4D [UR32], [UR4], desc[UR6] ;  /* 0x00000620040075b4 */ /* 0x0001e40008019000 */
[----:B------:R0:W-:Y:S01]  /*14c90*/  UTMALDG.4D [UR8], [UR4], desc[UR6] ;  /* 0x00000608040075b4 */ /* 0x0001e20008019000 */
[----:B------:R-:W2:Y:S02]  /*14ca0*/  SYNCS.PHASECHK.TRANS64.TRYWAIT P0, [R3+URZ+0x28440], R4 ;  /* 0x02844004030075a7 */ /* 0x000ea4000800017f */
[----:B0-2---:R-:W-:Y:S05]  /*14cb0*/  @!P0 BRA `(.L_x_1291) ;  /* 0x0000004000388947 */ /* 0x005fea0003800000 */
.L_x_1365:
        /* <DEDUP_REMOVED lines=8> */
.L_x_1292:
[----:B01----:R-:W2:Y:S01]  /*14d40*/  LDL.LU R4, [R1+0xc] ;  /* 0x00000c0001047983 */ /* 0x003ea20000300800 */
        /* <DEDUP_REMOVED lines=25> */
.L_x_1286:
[----:B------:R-:W-:Y:S05]  /*14ee0*/  WARPSYNC.ALL ;  /* 0x0000000000007948 */ /* 0x000fea0003800000 */
[----:B-1----:R-:W-:Y:S01]  /*14ef0*/  VIADD R0, R17, 0x18000 ;  /* 0x0001800011007836 */ /* 0x002fe20000000000 */
[----:B---3--:R-:W-:Y:S01]  /*14f00*/  USHF.R.S32.HI UR4, URZ, 0x1f, UR43 ;  /* 0x0000001f3f047899 */ /* 0x008fe2000801142b */
[----:B------:R-:W-:Y:S03]  /*14f10*/  BAR.SYNC.DEFER_BLOCKING 0x8, 0x180 ;  /* 0x0206000000007b1d */ /* 0x000fe60000010000 */
[----:B------:R-:W-:-:S03]  /*14f20*/  LOP3.LUT P0, RZ, R0, 0x3ff, RZ, 0xc0, !PT ;  /* 0x000003ff00ff7812 */ /* 0x000fc6000780c0ff */
[----:B------:R-:W-:Y:S01]  /*14f30*/  ULDC.64 UR6, c[0x0][0x298] ;  /* 0x0000a60000067ab9 */ /* 0x000fe20000000a00 */
[----:B------:R-:W-:Y:S01]  /*14f40*/  BSSY B6, `(.L_x_1293) ;  /* 0x0000016000067945 */ /* 0x000fe20003800000 */
[----:B------:R-:W-:Y:S02]  /*14f50*/  UIMAD UR4, UR4, UR6, URZ ;  /* 0x00000006040472a4 */ /* 0x000fe4000f8e023f */
[----:B------:R-:W-:Y:S02]  /*14f60*/  UIMAD.WIDE.U32 UR40, UR43, UR6, URZ ;  /* 0x000000062b2872a5 */ /* 0x000fe4000f8e003f */
[----:B------:R-:W-:-:S04]  /*14f70*/  UIMAD UR4, UR43, UR7, UR4 ;  /* 0x000000072b0472a4 */ /* 0x000fc8000f8e0204 */
[----:B------:R-:W-:Y:S01]  /*14f80*/  UIADD3 UR37, UR41, UR4, URZ ;  /* 0x0000000429257290 */ /* 0x000fe2000fffe03f */
[----:B------:R-:W-:Y:S11]  /*14f90*/  @!P0 BRA `(.L_x_1294) ;  /* 0x0000000000408947 */ /* 0x000ff60003800000 */
        /* <DEDUP_REMOVED lines=11> */
[----:B--2---:R-:W-:Y:S02]  /*15050*/  IMAD.MOV.U32 R8, RZ, RZ, 0x70 ;  /* 0x00000070ff087424 */ /* 0x004fe400078e00ff */
[----:B------:R-:W-:Y:S02]  /*15060*/  IMAD.MOV.U32 R12, RZ, RZ, 0x1 ;  /* 0x00000001ff0c7424 */ /* 0x000fe400078e00ff */
[----:B------:R-:W-:-:S07]  /*15070*/  IMAD.MOV.U32 R13, RZ, RZ, RZ ;  /* 0x000000ffff0d7224 */ /* 0x000fce00078e00ff */
[----:B------:R-:W-:-:S07]  /*15080*/  LEPC R20, `(.L_x_1294) ;  /* 0x000000001014794e */ /* 0x000fce0000000000 */
[----:B-1----:R-:W-:Y:S05]  /*15090*/  CALL.ABS.NOINC R2 ;  /* 0x0000000002007343 */ /* 0x002fea0003c00000 */
.L_x_1294:
[----:B------:R-:W-:Y:S05]  /*150a0*/  BSYNC B6 ;  /* 0x0000000000067941 */ /* 0x000fea0003800000 */
.L_x_1293:
[----:B------:R-:W1:Y:S01]  /*150b0*/  S2R R2, SR_TID.X ;  /* 0x0000000000027919 */ /* 0x000e620000002100 */
[----:B--2---:R-:W2:Y:S01]  /*150c0*/  LDC R8, c[0x0][0x448] ;  /* 0x00011200ff087b82 */ /* 0x004ea20000000800 */
[----:B------:R-:W-:Y:S01]  /*150d0*/  ULDC.64 UR8, c[0x0][0xa00] ;  /* 0x0002800000087ab9 */ /* 0x000fe20000000a00 */
[----:B------:R-:W-:Y:S01]  /*150e0*/  ULDC.64 UR6, c[0x0][0x2d8] ;  /* 0x0000b60000067ab9 */ /* 0x000fe20000000a00 */
[----:B------:R-:W3:Y:S01]  /*150f0*/  S2R R0, SR_TID.X ;  /* 0x0000000000007919 */ /* 0x000ee20000002100 */
[----:B------:R-:W-:Y:S01]  /*15100*/  UISETP.NE.U32.AND UP0, UPT, UR8, URZ, UPT ;  /* 0x0000003f0800728c */ /* 0x000fe2000bf05070 */
[----:B------:R-:W-:Y:S01]  /*15110*/  UMOV UR4, UR40 ;  /* 0x0000002800047c82 */ /* 0x000fe20008000000 */
[----:B------:R-:W4:Y:S01]  /*15120*/  S2R R9, SR_TID.X ;  /* 0x0000000000097919 */ /* 0x000f220000002100 */
[----:B------:R-:W-:Y:S01]  /*15130*/  UMOV UR5, UR37 ;  /* 0x0000002500057c82 */ /* 0x000fe20008000000 */
[----:B------:R-:W-:Y:S02]  /*15140*/  UISETP.NE.AND.EX UP0, UPT, UR9, URZ, UPT, UP0 ;  /* 0x0000003f0900728c */ /* 0x000fe4000bf05300 */
[----:B------:R-:W-:-:S02]  /*15150*/  UIMAD.WIDE.U32 UR4, UR36, UR6, UR4 ;  /* 0x00000006240472a5 */ /* 0x000fc4000f8e0004 */
[----:B------:R-:W-:Y:S01]  /*15160*/  USHF.R.S32.HI UR6, URZ, 0x1f, UR38 ;  /* 0x0000001f3f067899 */ /* 0x000fe20008011426 */
[----:B------:R-:W-:Y:S01]  /*15170*/  ULDC.64 UR8, c[0x0][0x2e0] ;  /* 0x0000b80000087ab9 */ /* 0x000fe20000000a00 */
[----:B------:R-:W-:Y:S02]  /*15180*/  UIMAD UR5, UR36, UR7, UR5 ;  /* 0x00000007240572a4 */ /* 0x000fe4000f8e0205 */
[----:B------:R-:W-:Y:S02]  /*15190*/  USEL UR6, UR6, URZ, !UP0 ;  /* 0x0000003f06067287 */ /* 0x000fe4000c000000 */
[----:B------:R-:W-:Y:S02]  /*151a0*/  USEL UR7, UR38, URZ, !UP0 ;  /* 0x0000003f26077287 */ /* 0x000fe4000c000000 */
[----:B------:R-:W-:Y:S01]  /*151b0*/  UIMAD UR6, UR6, UR8, URZ ;  /* 0x00000008060672a4 */ /* 0x000fe2000f8e023f */
[----:B--2---:R-:W-:Y:S01]  /*151c0*/  ISETP.NE.AND P0, PT, R8, 0x1, PT ;  /* 0x000000010800780c */ /* 0x004fe20003f05270 */
[----:B------:R-:W-:-:S02]  /*151d0*/  UIMAD.WIDE.U32 UR4, UR7, UR8, UR4 ;  /* 0x00000008070472a5 */ /* 0x000fc4000f8e0004 */
[----:B------:R-:W-:Y:S01]  /*151e0*/  UIMAD UR6, UR7, UR9, UR6 ;  /* 0x00000009070672a4 */ /* 0x000fe2000f8e0206 */
[----:B-1----:R-:W-:-:S03]  /*151f0*/  LOP3.LUT R2, R2, 0x7f, RZ, 0xc0, !PT ;  /* 0x0000007f02027812 */ /* 0x002fc600078ec0ff */
[----:B------:R-:W-:Y:S01]  /*15200*/  UIADD3 UR6, UR5, UR6, URZ ;  /* 0x0000000605067290 */ /* 0x000fe2000fffe03f */
[----:B------:R-:W-:Y:S01]  /*15210*/  IMAD.U32 R6, RZ, RZ, UR4 ;  /* 0x00000004ff067e24 */ /* 0x000fe2000f8e00ff */
[----:B------:R-:W-:Y:S01]  /*15220*/  SHF.R.U32.HI R2, RZ, 0x3, R2 ;  /* 0x00000003ff027819 */ /* 0x000fe20000011602 */
[----:B---3--:R-:W-:-:S03]  /*15230*/  IMAD.SHL.U32 R0, R0, 0x10, RZ ;  /* 0x0000001000007824 */ /* 0x008fc600078e00ff */
[----:B------:R-:W1:Y:S01]  /*15240*/  @P0 LDC R3, c[0x0][0x450] ;  /* 0x00011400ff030b82 */ /* 0x000e620000000800 */
[----:B------:R-:W-:Y:S01]  /*15250*/  IMAD.U32 R7, RZ, RZ, UR5 ;  /* 0x00000005ff077e24 */ /* 0x000fe2000f8e00ff */
[----:B------:R-:W-:Y:S01]  /*15260*/  ULDC.64 UR4, c[0x0][0x2d0] ;  /* 0x0000b40000047ab9 */ /* 0x000fe20000000a00 */
[----:B----4-:R-:W-:Y:S01]  /*15270*/  IMAD.SHL.U32 R9, R9, 0x10, RZ ;  /* 0x0000001009097824 */ /* 0x010fe200078e00ff */
[----:B------:R-:W-:-:S03]  /*15280*/  LOP3.LUT R0, R2, 0x70, R0, 0xf8, !PT ;  /* 0x0000007002007812 */ /* 0x000fc600078ef800 */
[----:B------:R-:W2:Y:S01]  /*15290*/  S2R R7, SR_TID.X ;  /* 0x0000000000077919 */ /* 0x000ea20000002100 */
[----:B------:R-:W3:Y:S01]  /*152a0*/  @P0 LDC R2, c[0x0][0x44c] ;  /* 0x00011300ff020b82 */ /* 0x000ee20000000800 */
[----:B------:R-:W-:Y:S01]  /*152b0*/  IMAD.IADD R0, R0, 0x1, R18 ;  /* 0x0000000100007824 */ /* 0x000fe200078e0212 */
[----:B------:R-:W-:-:S03]  /*152c0*/  LOP3.LUT R9, R9, 0x70, RZ, 0xc0, !PT ;  /* 0x0000007009097812 */ /* 0x000fc600078ec0ff */
[----:B------:R-:W-:Y:S01]  /*152d0*/  IMAD.MOV.U32 R4, RZ, RZ, R0 ;  /* 0x000000ffff047224 */ /* 0x000fe200078e0000 */
[----:B------:R-:W-:Y:S01]  /*152e0*/  LOP3.LUT R9, R9, 0x80, RZ, 0xfc, !PT ;  /* 0x0000008009097812 */ /* 0x000fe200078efcff */
[----:B---3--:R-:W-:-:S05]  /*152f0*/  @P0 IMAD.HI.U32 R2, R0, R2, RZ ;  /* 0x0000000200020227 */ /* 0x008fca00078e00ff */
[----:B-1----:R-:W-:Y:S01]  /*15300*/  @P0 SHF.R.U32.HI R4, RZ, R3, R2 ;  /* 0x00000003ff040219 */ /* 0x002fe20000011602 */
[----:B------:R-:W-:Y:S01]  /*15310*/  IMAD.U32 R3, RZ, RZ, UR6 ;  /* 0x00000006ff037e24 */ /* 0x000fe2000f8e00ff */
[----:B------:R-:W-:Y:S01]  /*15320*/  ULDC.64 UR6, c[0x0][0x280] ;  /* 0x0000a00000067ab9 */ /* 0x000fe20000000a00 */
[----:B--2---:R-:W-:Y:S01]  /*15330*/  IMAD.SHL.U32 R10, R7, 0x10, RZ ;  /* 0x00000010070a7824 */ /* 0x004fe200078e00ff */
[--C-:B0-----:R-:W-:Y:S01]  /*15340*/  SHF.R.S32.HI R5, RZ, 0x1f, R4.reuse ;  /* 0x0000001fff057819 */ /* 0x101fe20000011404 */
[----:B------:R-:W-:-:S03]  /*15350*/  IMAD.MOV R2, RZ, RZ, -R4 ;  /* 0x000000ffff027224 */ /* 0x000fc600078e0a04 */
[----:B------:R-:W-:Y:S01]  /*15360*/  LOP3.LUT R10, R10, 0x70, RZ, 0xc0, !PT ;  /* 0x000000700a0a7812 */ /* 0x000fe200078ec0ff */
[----:B------:R-:W-:Y:S02]  /*15370*/  IMAD R0, R8, R2, R0 ;  /* 0x0000000208007224 */ /* 0x000fe400078e0200 */
[----:B------:R-:W-:Y:S02]  /*15380*/  IMAD.MOV.U32 R2, RZ, RZ, R6 ;  /* 0x000000ffff027224 */ /* 0x000fe400078e0006 */
[----:B------:R-:W-:Y:S02]  /*15390*/  IMAD R5, R5, UR4, RZ ;  /* 0x0000000405057c24 */ /* 0x000fe4000f8e02ff */
[----:B------:R-:W-:-:S04]  /*153a0*/  IMAD.WIDE.U32 R2, R4, UR4, R2 ;  /* 0x0000000404027c25 */ /* 0x000fc8000f8e0002 */
[----:B------:R-:W-:Y:S01]  /*153b0*/  IMAD R4, R4, UR5, R5 ;  /* 0x0000000504047c24 */ /* 0x000fe2000f8e0205 */
[----:B------:R-:W-:-:S03]  /*153c0*/  ULDC.64 UR4, c[0x0][0x2c8] ;  /* 0x0000b20000047ab9 */ /* 0x000fc60000000a00 */
[----:B------:R-:W-:Y:S01]  /*153d0*/  IMAD.IADD R3, R3, 0x1, R4 ;  /* 0x0000000103037824 */ /* 0x000fe200078e0204 */
[----:B------:R-:W-:Y:S01]  /*153e0*/  SHF.R.S32.HI R4, RZ, 0x1f, R0 ;  /* 0x0000001fff047819 */ /* 0x000fe20000011400 */
[----:B------:R-:W-:-:S04]  /*153f0*/  IMAD.WIDE.U32 R2, R0, UR4, R2 ;  /* 0x0000000400027c25 */ /* 0x000fc8000f8e0002 */
[----:B------:R-:W-:Y:S01]  /*15400*/  IMAD R4, R4, UR4, RZ ;  /* 0x0000000404047c24 */ /* 0x000fe2000f8e02ff */
[----:B------:R-:W-:Y:S02]  /*15410*/  ULDC UR4, c[0x0][0x2b8] ;  /* 0x0000ae0000047ab9 */ /* 0x000fe40000000800 */
[----:B------:R-:W-:Y:S01]  /*15420*/  ISETP.GE.AND P1, PT, R9, UR4, PT ;  /* 0x0000000409007c0c */ /* 0x000fe2000bf26270 */
[----:B------:R-:W-:Y:S01]  /*15430*/  IMAD R0, R0, UR5, R4 ;  /* 0x0000000500007c24 */ /* 0x000fe2000f8e0204 */
[----:B------:R0:W5:Y:S01]  /*15440*/  LDL R9, [R1+0x2c] ;  /* 0x00002c0001097983 */ /* 0x0001620000100800 */
[----:B------:R-:W-:Y:S02]  /*15450*/  IADD3 R4, P2, R2, UR6, RZ ;  /* 0x0000000602047c10 */ /* 0x000fe4000ff5e0ff */
[----:B------:R-:W-:Y:S01]  /*15460*/  ISETP.GE.AND P0, PT, R10, UR4, PT ;  /* 0x000000040a007c0c */ /* 0x000fe2000bf06270 */
[----:B------:R-:W-:Y:S01]  /*15470*/  UMOV UR4, 0xffffffff ;  /* 0xffffffff00047882 */ /* 0x000fe20000000000 */
[----:B------:R-:W-:-:S02]  /*15480*/  IADD3.X R3, R3, UR7, R0, P2, !PT ;  /* 0x0000000703037c10 */ /* 0x000fc400097fe400 */
[----:B------:R-:W-:Y:S09]  /*15490*/  BRA.DIV UR4, `(.L_x_1295) ;  /* 0x0000003a04547947 */ /* 0x000ff2000b800000 */
[----:B------:R-:W1:Y:S01]  /*154a0*/  S2R R5, SR_TID.X ;  /* 0x0000000000057919 */ /* 0x000e620000002100 */
[----:B------:R-:W-:Y:S01]  /*154b0*/  IMAD R2, R19, R8, RZ ;  /* 0x0000000813027224 */ /* 0x000fe200078e02ff */
[----:B------:R-:W2:Y:S04]  /*154c0*/  SHFL.IDX PT, R7, R4, RZ, 0x181f ;  /* 0x00181fff04077589 */ /* 0x000ea800000e0000 */
[----:B------:R-:W3:Y:S04]  /*154d0*/  SHFL.IDX PT, R6, R3, RZ, 0x181f ;  /* 0x00181fff03067589 */ /* 0x000ee800000e0000 */
[----:B------:R-:W-:Y:S01]  /*154e0*/  SHFL.IDX PT, R8, R3, 0x1, 0x181f ;  /* 0x00381f0003087f89 */ /* 0x000fe200000e0000 */
[----:B-1----:R-:W-:-:S04]  /*154f0*/  LOP3.LUT R5, R5, 0x7f, RZ, 0xc0, !PT ;  /* 0x0000007f05057812 */ /* 0x002fc800078ec0ff */
[----:B------:R-:W-:-:S05]  /*15500*/  SHF.R.U32.HI R5, RZ, 0x3, R5 ;  /* 0x00000003ff057819 */ /* 0x000fca0000011605 */
[----:B------:R-:W-:-:S04]  /*15510*/  IMAD.IADD R0, R5, 0x1, R18 ;  /* 0x0000000105007824 */ /* 0x000fc800078e0212 */
[C---:B------:R-:W-:Y:S01]  /*15520*/  VIADD R5, R0.reuse, 0x10 ;  /* 0x0000001000057836 */ /* 0x040fe20000000000 */
[----:B------:R-:W-:-:S04]  /*15530*/  ISETP.GE.AND P4, PT, R0, R2, PT ;  /* 0x000000020000720c */ /* 0x000fc80003f86270 */
[----:B------:R-:W-:Y:S02]  /*15540*/  ISETP.GE.AND P2, PT, R5, R2, PT ;  /* 0x000000020500720c */ /* 0x000fe40003f46270 */
[----:B------:R-:W1:Y:S07]  /*15550*/  SHFL.IDX PT, R5, R4, 0x1, 0x181f ;  /* 0x00381f0004057f89 */ /* 0x000e6e00000e0000 */
[----:B--2---:R-:W-:-:S05]  /*15560*/  @!P4 IADD3 R7, P3, R10, R7, RZ ;  /* 0x000000070a07c210 */ /* 0x004fca0007f7e0ff */
[----:B---3--:R-:W-:-:S05]  /*15570*/  @!P4 IMAD.X R6, RZ, RZ, R6, P3 ;  /* 0x000000ffff06c224 */ /* 0x008fca00018e0606 */
[----:B------:R-:W-:-:S04]  /*15580*/  @!P4 LOP3.LUT R7, R7, R6, RZ, 0x3c, !PT ;  /* 0x000000060707c212 */ /* 0x000fc800078e3cff */
[----:B------:R-:W-:-:S04]  /*15590*/  @!P4 LOP3.LUT R6, R7, R6, RZ, 0x3c, !PT ;  /* 0x000000060706c212 */ /* 0x000fc800078e3cff */
[----:B------:R-:W-:-:S05]  /*155a0*/  @!P4 LOP3.LUT R7, R7, R6, RZ, 0x3c, !PT ;  /* 0x000000060707c212 */ /* 0x000fca00078e3cff */
[----:B-----5:R-:W-:Y:S04]  /*155b0*/  @!P4 LDGSTS.E.BYPASS.LTC128B.128 [R9+0x18000], desc[UR48][R6.64], !P0 ;  /* 0x180000000609cfae */ /* 0x020fe8000c101d70 */
[----:B------:R1:W-:Y:S02]  /*155c0*/  @!P4 LDGSTS.E.BYPASS.LTC128B.128 [R9+0x1c000], desc[UR48][R6.64+0x80], !P1 ;  /* 0x1c0000800609cfae */ /* 0x0003e4000c901d70 */
[----:B-1----:R-:W-:Y:S01]  /*155d0*/  @!P2 IADD3 R7, P3, R10, R5, RZ ;  /* 0x000000050a07a210 */ /* 0x002fe20007f7e0ff */
[----:B------:R-:W-:-:S04]  /*155e0*/  VIADD R5, R0, 0x20 ;  /* 0x0000002000057836 */ /* 0x000fc80000000000 */
[----:B------:R-:W-:-:S05]  /*155f0*/  @!P2 IMAD.X R6, RZ, RZ, R8, P3 ;  /* 0x000000ffff06a224 */ /* 0x000fca00018e0608 */
[----:B------:R-:W-:-:S04]  /*15600*/  @!P2 LOP3.LUT R7, R7, R6, RZ, 0x3c, !PT ;  /* 0x000000060707a212 */ /* 0x000fc800078e3cff */
[----:B------:R-:W-:-:S04]  /*15610*/  @!P2 LOP3.LUT R6, R7, R6, RZ, 0x3c, !PT ;  /* 0x000000060706a212 */ /* 0x000fc800078e3cff */
[----:B------:R-:W-:-:S05]  /*15620*/  @!P2 LOP3.LUT R7, R7, R6, RZ, 0x3c, !PT ;  /* 0x000000060707a212 */ /* 0x000fca00078e3cff */
[----:B------:R-:W-:Y:S04]  /*15630*/  @!P2 LDGSTS.E.BYPASS.LTC128B.128 [R9+0x18800], desc[UR48][R6.64], !P0 ;  /* 0x188000000609afae */ /* 0x000fe8000c101d70 */
[----:B------:R1:W-:Y:S01]  /*15640*/  @!P2 LDGSTS.E.BYPASS.LTC128B.128 [R9+0x1c800], desc[UR48][R6.64+0x80], !P1 ;  /* 0x1c8000800609afae */ /* 0x0003e2000c901d70 */
[----:B------:R-:W-:Y:S01]  /*15650*/  ISETP.GE.AND P2, PT, R5, R2, PT ;  /* 0x000000020500720c */ /* 0x000fe20003f46270 */
[----:B------:R-:W-:Y:S02]  /*15660*/  VIADD R5, R0, 0x30 ;  /* 0x0000003000057836 */ /* 0x000fe40000000000 */
[----:B-1----:R-:W1:Y:S04]  /*15670*/  SHFL.IDX PT, R7, R4, 0x2, 0x181f ;  /* 0x00581f0004077f89 */ /* 0x002e6800000e0000 */
[----:B------:R-:W2:Y:S06]  /*15680*/  SHFL.IDX PT, R6, R3, 0x2, 0x181f ;  /* 0x00581f0003067f89 */ /* 0x000eac00000e0000 */
[----:B-1----:R-:W-:-:S05]  /*15690*/  @!P2 IADD3 R7, P3, R10, R7, RZ ;  /* 0x000000070a07a210 */ /* 0x002fca0007f7e0ff */
[----:B--2---:R-:W-:-:S05]  /*156a0*/  @!P2 IMAD.X R6, RZ, RZ, R6, P3 ;  /* 0x000000ffff06a224 */ /* 0x004fca00018e0606 */
        /* <DEDUP_REMOVED lines=38> */
[----:B------:R-:W-:-:S03]  /*15910*/  ISETP.GE.AND P2, PT, R5, R2, PT ;  /* 0x000000020500720c */ /* 0x000fc60003f46270 */
[----:B-1----:R-:W1:Y:S04]  /*15920*/  SHFL.IDX PT, R7, R4, 0x6, 0x181f ;  /* 0x00d81f0004077f89 */ /* 0x002e6800000e0000 */
[----:B------:R-:W2:Y:S04]  /*15930*/  SHFL.IDX PT, R6, R3, 0x6, 0x181f ;  /* 0x00d81f0003067f89 */ /* 0x000ea800000e0000 */
[----:B------:R-:W3:Y:S04]  /*15940*/  SHFL.IDX PT, R3, R3, 0x7, 0x181f ;  /* 0x00f81f0003037f89 */ /* 0x000ee800000e0000 */
[----:B------:R-:W4:Y:S01]  /*15950*/  SHFL.IDX PT, R4, R4, 0x7, 0x181f ;  /* 0x00f81f0004047f89 */ /* 0x000f2200000e0000 */
[----:B-1----:R-:W-:-:S05]  /*15960*/  @!P2 IADD3 R7, P3, R10, R7, RZ ;  /* 0x000000070a07a210 */ /* 0x002fca0007f7e0ff */
[----:B--2---:R-:W-:-:S05]  /*15970*/  @!P2 IMAD.X R6, RZ, RZ, R6, P3 ;  /* 0x000000ffff06a224 */ /* 0x004fca00018e0606 */
[----:B------:R-:W-:-:S04]  /*15980*/  @!P2 LOP3.LUT R7, R7, R6, RZ, 0x3c, !PT ;  /* 0x000000060707a212 */ /* 0x000fc800078e3cff */
[----:B------:R-:W-:-:S04]  /*15990*/  @!P2 LOP3.LUT R6, R7, R6, RZ, 0x3c, !PT ;  /* 0x000000060706a212 */ /* 0x000fc800078e3cff */
[----:B------:R-:W-:-:S05]  /*159a0*/  @!P2 LOP3.LUT R7, R7, R6, RZ, 0x3c, !PT ;  /* 0x000000060707a212 */ /* 0x000fca00078e3cff */
[----:B------:R1:W-:Y:S04]  /*159b0*/  @!P2 LDGSTS.E.BYPASS.LTC128B.128 [R9+0x1b000], desc[UR48][R6.64], !P0 ;  /* 0x1b0000000609afae */ /* 0x0003e8000c101d70 */
[----:B---34-:R1:W-:Y:S02]  /*159c0*/  @!P2 LDGSTS.E.BYPASS.LTC128B.128 [R9+0x1f000], desc[UR48][R6.64+0x80], !P1 ;  /* 0x1f0000800609afae */ /* 0x0183e4000c901d70 */
.L_x_1382:
[----:B------:R-:W-:Y:S01]  /*159d0*/  VIADD R0, R0, 0x70 ;  /* 0x0000007000007836 */ /* 0x000fe20000000000 */
[----:B------:R-:W-:Y:S04]  /*159e0*/  BSSY B0, `(.L_x_1296) ;  /* 0x000000a000007945 */ /* 0x000fe80003800000 */
[----:B------:R-:W-:-:S13]  /*159f0*/  ISETP.GE.AND P2, PT, R0, R2, PT ;  /* 0x000000020000720c */ /* 0x000fda0003f46270 */
[----:B------:R-:W-:Y:S05]  /*15a00*/  @P2 BRA `(.L_x_1297) ;  /* 0x00000000001c2947 */ /* 0x000fea0003800000 */
[----:B------:R-:W-:-:S05]  /*15a10*/  IADD3 R2, P2, R10, R4, RZ ;  /* 0x000000040a027210 */ /* 0x000fca0007f5e0ff */
[----:B------:R-:W-:-:S05]  /*15a20*/  IMAD.X R3, RZ, RZ, R3, P2 ;  /* 0x000000ffff037224 */ /* 0x000fca00010e0603 */
[----:B------:R-:W-:Y:S01]  /*15a30*/  @!PT LDS RZ, [RZ] ;  /* 0x00000000fffff984 */ /* 0x000fe20000000800 */
[----:B------:R-:W-:Y:S01]  /*15a40*/  @!PT LDS RZ, [RZ] ;  /* 0x00000000fffff984 */ /* 0x000fe20000000800 */
[----:B------:R-:W-:Y:S01]  /*15a50*/  @!PT LDS RZ, [RZ] ;  /* 0x00000000fffff984 */ /* 0x000fe20000000800 */
[----:B------:R3:W-:Y:S04]  /*15a60*/  LDGSTS.E.BYPASS.LTC128B.128 [R9+0x1b800], desc[UR48][R2.64], !P0 ;  /* 0x1b80000002097fae */ /* 0x0007e8000c101d70 */
[----:B------:R3:W-:Y:S02]  /*15a70*/  LDGSTS.E.BYPASS.LTC128B.128 [R9+0x1f800], desc[UR48][R2.64+0x80], !P1 ;  /* 0x1f80008002097fae */ /* 0x0007e4000c901d70 */
.L_x_1297:
[----:B------:R-:W-:Y:S05]  /*15a80*/  BSYNC B0 ;  /* 0x0000000000007941 */ /* 0x000fea0003800000 */
.L_x_1296:
[----:B------:R-:W-:Y:S01]  /*15a90*/  NOP ;  /* 0x0000000000007918 */ /* 0x000fe20000000000 */
[----:B------:R-:W-:-:S13]  /*15aa0*/  PLOP3.LUT P0, PT, PT, PT, PT, 0x80, 0x0 ;  /* 0x000000000000781c */ /* 0x000fda0003f0f070 */
.L_x_1298:
[----:B------:R-:W-:Y:S02]  /*15ab0*/  PLOP3.LUT P1, PT, P1, P0, PT, 0xa2, 0x0 ;  /* 0x000000000000781c */ /* 0x000fe40000f21472 */
[----:B------:R-:W-:-:S08]  /*15ac0*/  @P0 R2UR P1, UR4, R17 ;  /* 0x00000000110402ca */ /* 0x000fd00000020000 */
[----:B------:R-:W-:-:S05]  /*15ad0*/  @P0 PLOP3.LUT P0, PT, P1, PT, PT, 0x80, 0x0 ;  /* 0x000000000000081c */ /* 0x000fca0000f0f070 */
[----:B------:R-:W-:Y:S01]  /*15ae0*/  @!P1 SYNCS.ARRIVE.TRANS64.RED.A0T1 RZ, [UR4+0x28400], RZ ;  /* 0x028400ffffff99a7 */ /* 0x000fe20008200404 */
[----:B------:R-:W-:Y:S07]  /*15af0*/  @!P1 ARRIVES.LDGSTSBAR.64.TRANSCNT [UR4+0x28400] ;  /* 0x02840000ff0099b0 */ /* 0x000fee0008000a84 */
[----:B------:R-:W-:Y:S05]  /*15b00*/  @P0 BRA.U.ANY `(.L_x_1298) ;  /* 0xfffffffd00e80947 */ /* 0x000fea000393ffff */
[----:B---3--:R-:W3:Y:S02]  /*15b10*/  LDL.LU R2, [R1+0x34] ;  /* 0x0000340001027983 */ /* 0x008ee40000300800 */
        /* <DEDUP_REMOVED lines=11> */
.L_x_1383:
[----:B------:R-:W-:Y:S05]  /*15bd0*/  BSYNC B0 ;  /* 0x0000000000007941 */ /* 0x000fea0003800000 */
.L_x_1299:
[----:B------:R-:W3:Y:S04]  /*15be0*/  LDL.LU R3, [R1+0x30] ;  /* 0x0000300001037983 */ /* 0x000ee80000300800 */
[----:B------:R-:W4:Y:S01]  /*15bf0*/  LDL R2, [R1+0x14] ;  /* 0x0000140001027983 */ /* 0x000f220000100800 */
[----:B---3--:R-:W-:-:S05]  /*15c00*/  VIADD R0, R3, 0xfffffffe ;  /* 0xfffffffe03007836 */ /* 0x008fca0000000000 */
[----:B----4-:R-:W-:-:S13]  /*15c10*/  ISETP.GE.AND P0, PT, R0, R2, PT ;  /* 0x000000020000720c */ /* 0x010fda0003f06270 */
[----:B------:R-:W-:Y:S05]  /*15c20*/  @!P0 BRA `(.L_x_1301) ;  /* 0x0000000c00ec8947 */ /* 0x000fea0003800000 */
[----:B-12---:R1:W5:Y:S04]  /*15c30*/  LDL.LU R6, [R1] ;  /* 0x0000000001067983 */ /* 0x0063680000300800 */
[----:B------:R1:W5:Y:S02]  /*15c40*/  LDL.LU R7, [R1+0x4] ;  /* 0x0000040001077983 */ /* 0x0003640000300800 */
.L_x_1323:
[----:B------:R-:W2:Y:S01]  /*15c50*/  LDL R2, [R1+0xc] ;  /* 0x00000c0001027983 */ /* 0x000ea20000100800 */
[----:B-----5:R-:W-:Y:S01]  /*15c60*/  VIADD R3, R6, 0x1 ;  /* 0x0000000106037836 */ /* 0x020fe20000000000 */
        /* <DEDUP_REMOVED lines=18> */
[----:B------:R-:W2:Y:S01]  /*15d90*/  LDL R11, [R1+0x8] ;  /* 0x00000800010b7983 */ /* 0x000ea20000100800 */
[----:B----4-:R-:W-:-:S13]  /*15da0*/  ISETP.NE.AND P0, PT, R5, 0x1, PT ;  /* 0x000000010500780c */ /* 0x010fda0003f05270 */
[----:B------:R-:W4:Y:S02]  /*15db0*/  @P0 LDC.64 R2, c[0x0][0x440] ;  /* 0x00011000ff020b82 */ /* 0x000f240000000a00 */
[----:B----4-:R-:W-:-:S04]  /*15dc0*/  @P0 IMAD.HI.U32 R4, R0, R2, RZ ;  /* 0x0000000200040227 */ /* 0x010fc800078e00ff */
[----:B------:R-:W-:Y:S01]  /*15dd0*/  IMAD.MOV.U32 R2, RZ, RZ, R0 ;  /* 0x000000ffff027224 */ /* 0x000fe200078e0000 */
[----:B------:R-:W-:-:S04]  /*15de0*/  @P0 SHF.R.U32.HI R2, RZ, R3, R4 ;  /* 0x00000003ff020219 */ /* 0x000fc80000011604 */
[--C-:B------:R-:W-:Y:S01]  /*15df0*/  SHF.R.S32.HI R3, RZ, 0x1f, R2.reuse ;  /* 0x0000001fff037819 */ /* 0x100fe20000011402 */
[----:B------:R-:W-:-:S04]  /*15e00*/  IMAD.MOV R8, RZ, RZ, -R2 ;  /* 0x000000ffff087224 */ /* 0x000fc800078e0a02 */
[----:B------:R-:W-:Y:S02]  /*15e10*/  IMAD R8, R5, R8, R0 ;  /* 0x0000000805087224 */ /* 0x000fe400078e0200 */
[----:B---3--:R-:W-:-:S04]  /*15e20*/  IMAD R4, R12, UR6, RZ ;  /* 0x000000060c047c24 */ /* 0x008fc8000f8e02ff */
[C---:B--2---:R-:W-:Y:S02]  /*15e30*/  IMAD R4, R11.reuse, UR7, R4 ;  /* 0x000000070b047c24 */ /* 0x044fe4000f8e0204 */
[----:B------:R-:W-:-:S04]  /*15e40*/  IMAD.WIDE.U32 R2, R11, UR6, R2 ;  /* 0x000000060b027c25 */ /* 0x000fc8000f8e0002 */
[----:B------:R-:W-:Y:S01]  /*15e50*/  IMAD.IADD R3, R4, 0x1, R3 ;  /* 0x0000000104037824 */ /* 0x000fe200078e0203 */
[----:B------:R-:W-:-:S04]  /*15e60*/  LEA R4, P0, R2, UR4, 0x2 ;  /* 0x0000000402047c11 */ /* 0x000fc8000f8010ff */
[----:B------:R-:W-:-:S05]  /*15e70*/  LEA.HI.X R5, R2, UR5, R3, 0x2, P0 ;  /* 0x0000000502057c11 */ /* 0x000fca00080f1403 */
[----:B------:R3:W5:Y:S04]  /*15e80*/  LDG.E R16, desc[UR48][R4.64] ;  /* 0x0000003004107981 */ /* 0x000768000c1e1900 */
.L_x_1304:
        /* <DEDUP_REMOVED lines=8> */
.L_x_1384:
[----:B------:R-:W-:Y:S05]  /*15f10*/  BSYNC B1 ;  /* 0x0000000000017941 */ /* 0x000fea0003800000 */
.L_x_1305:
[----:B------:R-:W-:Y:S04]  /*15f20*/  BSSY B1, `(.L_x_1307) ;  /* 0x0000009000017945 */ /* 0x000fe80003800000 */
[----:B------:R-:W-:Y:S05]  /*15f30*/  @P1 BRA `(.L_x_1308) ;  /* 0x00000000001c1947 */ /* 0x000fea0003800000 */
[----:B------:R-:W4:Y:S02]  /*15f40*/  S2R R2, SR_TID.X ;  /* 0x0000000000027919 */ /* 0x000f240000002100 */
[----:B----4-:R-:W-:Y:S01]  /*15f50*/  LOP3.LUT R5, R2, 0x1f, RZ, 0xc0, !PT ;  /* 0x0000001f02057812 */ /* 0x010fe200078ec0ff */
[----:B------:R-:W-:-:S03]  /*15f60*/  IMAD.MOV.U32 R2, RZ, RZ, 0x4000 ;  /* 0x00004000ff027424 */ /* 0x000fc600078e00ff */
[----:B------:R-:W-:Y:S01]  /*15f70*/  ISETP.NE.AND P0, PT, R5, RZ, PT ;  /* 0x000000ff0500720c */ /* 0x000fe20003f05270 */
[----:B------:R4:W-:-:S12]  /*15f80*/  SYNCS.ARRIVE.TRANS64 RZ, [R4+URZ+0x28470], R2 ;  /* 0x0284700204ff79a7 */ /* 0x0009d8000800003f */
[----:B----4-:R-:W-:Y:S05]  /*15f90*/  @!P0 BRA `(.L_x_1308) ;  /* 0x0000000000048947 */ /* 0x010fea0003800000 */
[----:B------:R-:W-:Y:S01]  /*15fa0*/  BPT.TRAP 0x1 ;  /* 0x000000040000795c */ /* 0x000fe20000300000 */
.L_x_1308:
[----:B------:R-:W-:Y:S05]  /*15fb0*/  BSYNC B1 ;  /* 0x0000000000017941 */ /* 0x000fea0003800000 */
.L_x_1307:
[----:B------:R-:W4:Y:S04]  /*15fc0*/  LDL R2, [R1] ;  /* 0x0000000001027983 */ /* 0x000f280000100800 */
[----:B------:R-:W2:Y:S01]  /*15fd0*/  LDL R5, [R1+0x1c] ;  /* 0x00001c0001057983 */ /* 0x000ea20000100800 */
[----:B------:R-:W-:Y:S01]  /*15fe0*/  IMAD.MOV.U32 R13, RZ, RZ, RZ ;  /* 0x000000ffff0d7224 */ /* 0x000fe200078e00ff */
[----:B------:R-:W-:Y:S01]  /*15ff0*/  UIADD3 UR4, UP0, UR44, 0x470, URZ ;  /* 0x000004702c047890 */ /* 0x000fe2000ff1e03f */
[----:B------:R-:W-:Y:S01]  /*16000*/  PLOP3.LUT P0, PT, PT, PT, PT, 0x80, 0x0 ;  /* 0x000000000000781c */ /* 0x000fe20003f0f070 */
[----:B------:R-:W-:Y:S01]  /*16010*/  UMOV UR6, 0x0 ;  /* 0x0000000000067882 */ /* 0x000fe20000000000 */
[----:B------:R-:W-:Y:S01]  /*16020*/  UMOV UR7, 0x14f00000 ;  /* 0x14f0000000077882 */ /* 0x000fe20000000000 */
[----:B------:R-:W-:Y:S01]  /*16030*/  R2UR UR10, R13 ;  /* 0x000000000d0a72ca */ /* 0x000fe200000e0000 */
[----:B------:R-:W-:Y:S01]  /*16040*/  UIADD3.X UR5, URZ, UR45, URZ, UP0, !UPT ;  /* 0x0000002d3f057290 */ /* 0x000fe200087fe43f */
[----:B----4-:R-:W-:-:S02]  /*16050*/  IMAD R2, R2, 0x4000, R17 ;  /* 0x0000400002027824 */ /* 0x010fc400078e0211 */
[----:B--2---:R-:W-:Y:S02]  /*16060*/  IMAD R8, R8, 0x40, R5 ;  /* 0x0000004008087824 */ /* 0x004fe400078e0205 */
[----:B------:R-:W-:Y:S02]  /*16070*/  VIADD R5, R4, 0x28470 ;  /* 0x0002847004057836 */ /* 0x000fe40000000000 */
[----:B------:R-:W-:-:S07]  /*16080*/  VIADD R9, R2, 0x10000 ;  /* 0x0001000002097836 */ /* 0x000fce0000000000 */
.L_x_1309:
        /* <DEDUP_REMOVED lines=9> */
[----:B--2---:R-:W-:Y:S05]  /*16120*/  @P0 BRA.U.ANY `(.L_x_1309) ;  /* 0xfffffffd00d80947 */ /* 0x004fea000393ffff */
[----:B------:R-:W-:Y:S01]  /*16130*/  IMAD.MOV.U32 R12, RZ, RZ, 0x80 ;  /* 0x00000080ff0c7424 */ /* 0x000fe200078e00ff */
[----:B------:R-:W-:Y:S01]  /*16140*/  PLOP3.LUT P0, PT, PT, PT, PT, 0x80, 0x0 ;  /* 0x000000000000781c */ /* 0x000fe20003f0f070 */
[----:B------:R-:W-:Y:S01]  /*16150*/  VIADD R9, R2, 0x12000 ;  /* 0x0001200002097836 */ /* 0x000fe20000000000 */
[----:B------:R-:W-:Y:S01]  /*16160*/  UMOV UR6, 0x0 ;  /* 0x0000000000067882 */ /* 0x000fe20000000000 */
[----:B------:R-:W-:Y:S01]  /*16170*/  UMOV UR7, 0x14f00000 ;  /* 0x14f0000000077882 */ /* 0x000fe20000000000 */
[----:B------:R-:W-:-:S15]  /*16180*/  R2UR UR10, R12 ;  /* 0x000000000c0a72ca */ /* 0x000fde00000e0000 */
.L_x_1310:
        /* <DEDUP_REMOVED lines=10> */
[----:B------:R-:W2:Y:S01]  /*16230*/  SYNCS.PHASECHK.TRANS64.TRYWAIT P0, [R4+URZ+0x28440], R3 ;  /* 0x02844003040075a7 */ /* 0x000ea2000800017f */
[----:B------:R-:W-:Y:S04]  /*16240*/  BSSY B1, `(.L_x_1311) ;  /* 0x0000002000017945 */ /* 0x000fe80003800000 */
[----:B--2---:R-:W-:Y:S05]  /*16250*/  @!P0 BRA `(.L_x_1312) ;  /* 0x0000003400d48947 */ /* 0x004fea0003800000 */
.L_x_1385:
[----:B------:R-:W-:Y:S05]  /*16260*/  BSYNC B1 ;  /* 0x0000000000017941 */ /* 0x000fea0003800000 */
.L_x_1311:
[----:B------:R-:W-:Y:S01]  /*16270*/  BSSY B1, `(.L_x_1313) ;  /* 0x000000b000017945 */ /* 0x000fe20003800000 */
[----:B------:R-:W-:Y:S02]  /*16280*/  IMAD.MOV.U32 R10, RZ, RZ, 0x0 ;  /* 0x00000000ff0a7424 */ /* 0x000fe400078e00ff */
[----:B------:R-:W-:Y:S01]  /*16290*/  IMAD.MOV.U32 R11, RZ, RZ, 0x14f00000 ;  /* 0x14f00000ff0b7424 */ /* 0x000fe200078e00ff */
[----:B------:R-:W-:Y:S06]  /*162a0*/  @P1 BRA `(.L_x_1314) ;  /* 0x00000000001c1947 */ /* 0x000fec0003800000 */
[----:B------:R-:W4:Y:S01]  /*162b0*/  S2R R5, SR_TID.X ;  /* 0x0000000000057919 */ /* 0x000f220000002100 */
[----:B--23--:R-:W-:-:S04]  /*162c0*/  IMAD.MOV.U32 R3, RZ, RZ, 0x4000 ;  /* 0x00004000ff037424 */ /* 0x00cfc800078e00ff */
[----:B------:R2:W-:Y:S01]  /*162d0*/  SYNCS.ARRIVE.TRANS64 RZ, [R4+URZ+0x28430], R3 ;  /* 0x0284300304ff79a7 */ /* 0x0005e2000800003f */
[----:B----4-:R-:W-:-:S04]  /*162e0*/  LOP3.LUT R5, R5, 0x1f, RZ, 0xc0, !PT ;  /* 0x0000001f05057812 */ /* 0x010fc800078ec0ff */
[----:B------:R-:W-:-:S13]  /*162f0*/  ISETP.NE.AND P0, PT, R5, RZ, PT ;  /* 0x000000ff0500720c */ /* 0x000fda0003f05270 */
[----:B--2---:R-:W-:Y:S05]  /*16300*/  @!P0 BRA `(.L_x_1314) ;  /* 0x0000000000048947 */ /* 0x004fea0003800000 */
[----:B------:R-:W-:Y:S01]  /*16310*/  BPT.TRAP 0x1 ;  /* 0x000000040000795c */ /* 0x000fe20000300000 */
.L_x_1314:
[----:B------:R-:W-:Y:S05]  /*16320*/  BSYNC B1 ;  /* 0x0000000000017941 */ /* 0x000fea0003800000 */
.L_x_1313:
[----:B------:R-:W-:Y:S01]  /*16330*/  R2UR UR10, R13 ;  /* 0x000000000d0a72ca */ /* 0x000fe200000e0000 */
[----:B------:R-:W-:Y:S01]  /*16340*/  UIADD3 UR4, UP0, UR44, 0x370, URZ ;  /* 0x000003702c047890 */ /* 0x000fe2000ff1e03f */
[----:B------:R-:W-:Y:S01]  /*16350*/  R2UR UR6, R10 ;  /* 0x000000000a0672ca */ /* 0x000fe200000e0000 */
[----:B--23--:R-:W-:Y:S01]  /*16360*/  VIADD R4, R4, 0x28430 ;  /* 0x0002843004047836 */ /* 0x00cfe20000000000 */
[----:B------:R-:W-:Y:S01]  /*16370*/  R2UR UR7, R11 ;  /* 0x000000000b0772ca */ /* 0x000fe200000e0000 */
[----:B------:R-:W-:Y:S01]  /*16380*/  VIADD R3, R2, 0x20000 ;  /* 0x0002000002037836 */ /* 0x000fe20000000000 */
[----:B------:R-:W-:Y:S01]  /*16390*/  PLOP3.LUT P0, PT, PT, PT, PT, 0x80, 0x0 ;  /* 0x000000000000781c */ /* 0x000fe20003f0f070 */
[----:B------:R-:W-:-:S12]  /*163a0*/  UIADD3.X UR5, URZ, UR45, URZ, UP0, !UPT ;  /* 0x0000002d3f057290 */ /* 0x000fd800087fe43f */
.L_x_1315:
        /* <DEDUP_REMOVED lines=10> */
[----:B------:R-:W-:Y:S01]  /*16450*/  R2UR UR10, R12 ;  /* 0x000000000c0a72ca */ /* 0x000fe200000e0000 */
[----:B------:R-:W-:Y:S01]  /*16460*/  VIADD R2, R2, 0x22000 ;  /* 0x0002200002027836 */ /* 0x000fe20000000000 */
[----:B------:R-:W-:Y:S02]  /*16470*/  R2UR UR6, R10 ;  /* 0x000000000a0672ca */ /* 0x000fe400000e0000 */
[----:B------:R-:W-:Y:S02]  /*16480*/  R2UR UR7, R11 ;  /* 0x000000000b0772ca */ /* 0x000fe400000e0000 */
[----:B------:R-:W-:-:S13]  /*16490*/  PLOP3.LUT P0, PT, PT, PT, PT, 0x80, 0x0 ;  /* 0x000000000000781c */ /* 0x000fda0003f0f070 */
.L_x_1316:
        /* <DEDUP_REMOVED lines=10> */
.L_x_1303:
[----:B------:R-:W-:Y:S05]  /*16540*/  BSYNC B0 ;  /* 0x0000000000007941 */ /* 0x000fea0003800000 */
.L_x_1302:
[----:B------:R-:W-:-:S06]  /*16550*/  UISETP.NE.AND UP0, UPT, UR39, 0x3, UPT ;  /* 0x000000032700788c */ /* 0x000fcc000bf05270 */
[----:B------:R-:W-:-:S13]  /*16560*/  PLOP3.LUT P0, PT, PT, PT, UP0, 0x80, 0x0 ;  /* 0x000000000000781c */ /* 0x000fda0003f0f008 */
[----:B------:R-:W-:Y:S05]  /*16570*/  @!P0 BRA `(.L_x_1317) ;  /* 0x0000000000048947 */ /* 0x000fea0003800000 */
[----:B------:R-:W-:Y:S01]  /*16580*/  BPT.TRAP 0x1 ;  /* 0x000000040000795c */ /* 0x000fe20000300000 */
.L_x_1317:
        /* <DEDUP_REMOVED lines=8> */
.L_x_1386:
[----:B------:R-:W-:Y:S05]  /*16610*/  BSYNC B0 ;  /* 0x0000000000007941 */ /* 0x000fea0003800000 */
.L_x_1318:
[----:B------:R-:W-:Y:S05]  /*16620*/  @!P1 BRA `(.L_x_1320) ;  /* 0x0000000000049947 */ /* 0x000fea0003800000 */
[----:B------:R-:W-:Y:S01]  /*16630*/  BPT.TRAP 0x1 ;  /* 0x000000040000795c */ /* 0x000fe20000300000 */
.L_x_1320:
[----:B------:R-:W-:Y:S01]  /*16640*/  SHF.L.U32 R3, R7, 0x1f, RZ ;  /* 0x0000001f07037819 */ /* 0x000fe200000006ff */
[----:B---3--:R-:W-:-:S03]  /*16650*/  IMAD.SHL.U32 R2, R6, 0x4000, RZ ;  /* 0x0000400006027824 */ /* 0x008fc600078e00ff */
[----:B------:R-:W3:Y:S02]  /*16660*/  SYNCS.PHASECHK.TRANS64.TRYWAIT P0, [R19+URZ+0x28460], R3 ;  /* 0x02846003130075a7 */ /* 0x000ee4000800017f */
[----:B---3--:R-:W-:Y:S05]  /*16670*/  @!P0 BRA `(.L_x_1321) ;  /* 0x0000003000f48947 */ /* 0x008fea0003800000 */
.L_x_1387:
[----:B------:R-:W3:Y:S04]  /*16680*/  LDL R4, [R1+0x24] ;  /* 0x0000240001047983 */ /* 0x000ee80000100800 */
[----:B------:R-:W4:Y:S01]  /*16690*/  LDL R12, [R1+0x20] ;  /* 0x00002000010c7983 */ /* 0x000f220000100800 */
[----:B------:R-:W-:Y:S05]  /*166a0*/  WARPSYNC.ALL ;  /* 0x0000000000007948 */ /* 0x000fea0003800000 */
[----:B------:R-:W5:Y:S01]  /*166b0*/  S2R R5, SR_TID.X ;  /* 0x0000000000057919 */ /* 0x000f620000002100 */
[----:B------:R-:W-:Y:S01]  /*166c0*/  IMAD.MOV.U32 R13, RZ, RZ, 0x40 ;  /* 0x00000040ff0d7424 */ /* 0x000fe200078e00ff */
[----:B-----5:R-:W-:-:S04]  /*166d0*/  LOP3.LUT P0, RZ, R5, 0x4, RZ, 0xc0, !PT ;  /* 0x0000000405ff7812 */ /* 0x020fc8000780c0ff */
[----:B------:R-:W-:Y:S02]  /*166e0*/  SEL R13, R13, 0xffffffc0, !P0 ;  /* 0xffffffc00d0d7807 */ /* 0x000fe40004000000 */
[----:B---3--:R-:W-:Y:S02]  /*166f0*/  LOP3.LUT R3, R2, R4, RZ, 0xfc, !PT ;  /* 0x0000000402037212 */ /* 0x008fe400078efcff */
[----:B----4-:R-:W-:-:S03]  /*16700*/  IADD3 R2, R17, R2, R12 ;  /* 0x0000000211027210 */ /* 0x010fc60007ffe00c */
[----:B------:R-:W-:-:S04]  /*16710*/  IMAD.IADD R3, R17, 0x1, R3 ;  /* 0x0000000111037824 */ /* 0x000fc800078e0203 */
[----:B------:R-:W-:Y:S01]  /*16720*/  IMAD.IADD R18, R13, 0x1, R3 ;  /* 0x000000010d127824 */ /* 0x000fe200078e0203 */
[----:B--2---:R-:W2:Y:S02]  /*16730*/  LDSM.16.MT88.4 R8, [R3+0x10000] ;  /* 0x010000000308783b */ /* 0x004ea40000004200 */
[C-C-:B--2---:R-:W-:Y:S02]  /*16740*/  PRMT R4, R8.reuse, 0x6420, R9.reuse ;  /* 0x0000642008047816 */ /* 0x144fe40000000009 */
[----:B------:R-:W-:Y:S02]  /*16750*/  PRMT R5, R8, 0x7531, R9 ;  /* 0x0000753108057816 */ /* 0x000fe40000000009 */
[C-C-:B------:R-:W-:Y:S02]  /*16760*/  PRMT R6, R10.reuse, 0x6420, R11.reuse ;  /* 0x000064200a067816 */ /* 0x140fe4000000000b */
[----:B------:R-:W-:Y:S02]  /*16770*/  PRMT R7, R10, 0x7531, R11 ;  /* 0x000075310a077816 */ /* 0x000fe4000000000b */
[----:B------:R-:W2:Y:S04]  /*16780*/  LDSM.16.MT88.4 R8, [R18+0x10000] ;  /* 0x010000001208783b */ /* 0x000ea80000004200 */
[----:B------:R-:W-:Y:S01]  /*16790*/  STSM.16.M88.4 [R2+0x8000], R4 ;  /* 0x0080000402007844 */ /* 0x000fe20000000200 */
[----:B--2---:R-:W-:-:S02]  /*167a0*/  PRMT R12, R8, 0x6420, R9 ;  /* 0x00006420080c7816 */ /* 0x004fc40000000009 */
[----:B------:R-:W-:Y:S02]  /*167b0*/  PRMT R13, R8, 0x7531, R9 ;  /* 0x00007531080d7816 */ /* 0x000fe40000000009 */
[C-C-:B------:R-:W-:Y:S02]  /*167c0*/  PRMT R14, R10.reuse, 0x6420, R11.reuse ;  /* 0x000064200a0e7816 */ /* 0x140fe4000000000b */
[----:B------:R-:W-:-:S05]  /*167d0*/  PRMT R15, R10, 0x7531, R11 ;  /* 0x000075310a0f7816 */ /* 0x000fca000000000b */
[----:B------:R-:W-:Y:S04]  /*167e0*/  STSM.16.M88.4 [R2+0x9000], R12 ;  /* 0x0090000c02007844 */ /* 0x000fe80000000200 */
[----:B------:R-:W2:Y:S02]  /*167f0*/  LDSM.16.MT88.4 R8, [R3+0x12000] ;  /* 0x012000000308783b */ /* 0x000ea40000004200 */
[C-C-:B--2---:R-:W-:Y:S02]  /*16800*/  PRMT R4, R8.reuse, 0x6420, R9.reuse ;  /* 0x0000642008047816 */ /* 0x144fe40000000009 */
[----:B------:R-:W-:Y:S02]  /*16810*/  PRMT R5, R8, 0x7531, R9 ;  /* 0x0000753108057816 */ /* 0x000fe40000000009 */
[----:B------:R-:W-:-:S02]  /*16820*/  PRMT R6, R10, 0x6420, R11 ;  /* 0x000064200a067816 */ /* 0x000fc4000000000b */
[----:B------:R-:W-:Y:S02]  /*16830*/  PRMT R7, R10, 0x7531, R11 ;  /* 0x000075310a077816 */ /* 0x000fe4000000000b */
[----:B------:R-:W2:Y:S04]  /*16840*/  LDSM.16.MT88.4 R8, [R18+0x12000] ;  /* 0x012000001208783b */ /* 0x000ea80000004200 */
[----:B------:R3:W-:Y:S02]  /*16850*/  STSM.16.M88.4 [R2+0xa000], R4 ;  /* 0x00a0000402007844 */ /* 0x0007e40000000200 */
[----:B---3--:R-:W3:Y:S01]  /*16860*/  S2R R7, SR_TID.X ;  /* 0x0000000000077919 */ /* 0x008ee20000002100 */
[C-C-:B--2---:R-:W-:Y:S02]  /*16870*/  PRMT R12, R8.reuse, 0x6420, R9.reuse ;  /* 0x00006420080c7816 */ /* 0x144fe40000000009 */
[----:B------:R-:W-:-:S02]  /*16880*/  PRMT R13, R8, 0x7531, R9 ;  /* 0x00007531080d7816 */ /* 0x000fc40000000009 */
[C-C-:B------:R-:W-:Y:S02]  /*16890*/  PRMT R14, R10.reuse, 0x6420, R11.reuse ;  /* 0x000064200a0e7816 */ /* 0x140fe4000000000b */
[----:B------:R-:W-:-:S05]  /*168a0*/  PRMT R15, R10, 0x7531, R11 ;  /* 0x000075310a0f7816 */ /* 0x000fca000000000b */
[----:B------:R2:W-:Y:S01]  /*168b0*/  STSM.16.M88.4 [R2+0xb000], R12 ;  /* 0x00b0000c02007844 */ /* 0x0005e20000000200 */
[----:B---3--:R-:W-:-:S03]  /*168c0*/  LOP3.LUT P0, RZ, R7, 0x4, RZ, 0xc0, !PT ;  /* 0x0000000407ff7812 */ /* 0x008fc6000780c0ff */
[----:B------:R-:W3:Y:S01]  /*168d0*/  LDSM.16.MT88.4 R8, [R3+0x11000] ;  /* 0x011000000308783b */ /* 0x000ee20000004200 */
[----:B--2---:R-:W-:-:S05]  /*168e0*/  IMAD.MOV.U32 R15, RZ, RZ, 0x20 ;  /* 0x00000020ff0f7424 */ /* 0x004fca00078e00ff */
[----:B------:R-:W-:-:S04]  /*168f0*/  SEL R15, R15, 0xffffffe0, !P0 ;  /* 0xffffffe00f0f7807 */ /* 0x000fc80004000000 */
[----:B------:R-:W-:Y:S02]  /*16900*/  IADD3 R2, R15, 0x8000, R2 ;  /* 0x000080000f027810 */ /* 0x000fe40007ffe002 */
[C-C-:B---3--:R-:W-:Y:S02]  /*16910*/  PRMT R4, R8.reuse, 0x6420, R9.reuse ;  /* 0x0000642008047816 */ /* 0x148fe40000000009 */
[----:B------:R-:W-:Y:S02]  /*16920*/  PRMT R5, R8, 0x7531, R9 ;  /* 0x0000753108057816 */ /* 0x000fe40000000009 */
[C-C-:B------:R-:W-:Y:S02]  /*16930*/  PRMT R6, R10.reuse, 0x6420, R11.reuse ;  /* 0x000064200a067816 */ /* 0x140fe4000000000b */
[----:B------:R-:W-:Y:S02]  /*16940*/  PRMT R7, R10, 0x7531, R11 ;  /* 0x000075310a077816 */ /* 0x000fe4000000000b */
[----:B------:R-:W2:Y:S04]  /*16950*/  LDSM.16.MT88.4 R8, [R18+0x11000] ;  /* 0x011000001208783b */ /* 0x000ea80000004200 */
[----:B------:R-:W-:Y:S01]  /*16960*/  STSM.16.M88.4 [R2], R4 ;  /* 0x0000000402007844 */ /* 0x000fe20000000200 */
        /* <DEDUP_REMOVED lines=12> */
[C-C-:B--2---:R-:W-:Y:S02]  /*16a30*/  PRMT R4, R8.reuse, 0x6420, R9.reuse ;  /* 0x0000642008047816 */ /* 0x144fe40000000009 */
        /* <DEDUP_REMOVED lines=9> */
[----:B---3--:R-:W3:Y:S01]  /*16ad0*/  FENCE.VIEW.ASYNC.S ;  /* 0x00000000000073c6 */ /* 0x008ee20000000000 */
[----:B------:R-:W-:Y:S05]  /*16ae0*/  @!P1 BRA `(.L_x_1322) ;  /* 0x0000000000049947 */ /* 0x000fea0003800000 */
[----:B------:R-:W-:Y:S01]  /*16af0*/  BPT.TRAP 0x1 ;  /* 0x000000040000795c */ /* 0x000fe20000300000 */
.L_x_1322:
[----:B--2---:R-:W2:Y:S01]  /*16b00*/  S2R R2, SR_TID.X ;  /* 0x0000000000027919 */ /* 0x004ea20000002100 */
[----:B---3--:R3:W-:Y:S01]  /*16b10*/  SYNCS.ARRIVE.TRANS64.A1T0 RZ, [R19+URZ+0x28450], RZ ;  /* 0x028450ff13ff79a7 */ /* 0x0087e2000810003f */
[----:B------:R4:W5:Y:S04]  /*16b20*/  LDL R6, [R1] ;  /* 0x0000000001067983 */ /* 0x0009680000100800 */
[----:B------:R4:W5:Y:S01]  /*16b30*/  LDL R7, [R1+0x4] ;  /* 0x0000040001077983 */ /* 0x0009620000100800 */
[----:B--2---:R-:W-:-:S03]  /*16b40*/  LOP3.LUT R3, R2, 0x7f, RZ, 0xc0, !PT ;  /* 0x0000007f02037812 */ /* 0x004fc600078ec0ff */
[----:B------:R-:W2:Y:S01]  /*16b50*/  LDL R2, [R1+0x14] ;  /* 0x0000140001027983 */ /* 0x000ea20000100800 */
[----:B------:R-:W-:Y:S01]  /*16b60*/  BAR.SYNC.DEFER_BLOCKING 0x2, 0x80 ;  /* 0x0082000000007b1d */ /* 0x000fe20000010000 */
[----:B------:R-:W-:-:S13]  /*16b70*/  ISETP.NE.AND P0, PT, R3, RZ, PT ;  /* 0x000000ff0300720c */ /* 0x000fda0003f05270 */
[----:B---3--:R-:W-:-:S05]  /*16b80*/  @!P0 VIADD R19, R19, 0x28480 ;  /* 0x0002848013138836 */ /* 0x008fca0000000000 */
[----:B------:R-:W-:-:S04]  /*16b90*/  @!P0 PRMT R19, RZ, 0x654, R19 ;  /* 0x00000654ff138816 */ /* 0x000fc80000000013 */
[----:B------:R4:W-:Y:S01]  /*16ba0*/  @!P0 SYNCS.ARRIVE.TRANS64.RED.A1T0 RZ, [R19+URZ], RZ ;  /* 0x000000ff13ff89a7 */ /* 0x0009e2000810043f */
[C---:B--2---:R-:W-:Y:S01]  /*16bb0*/  ISETP.GT.AND P0, PT, R0.reuse, R2, PT ;  /* 0x000000020000720c */ /* 0x044fe20003f04270 */
[----:B------:R-:W-:-:S12]  /*16bc0*/  VIADD R0, R0, 0xffffffff ;  /* 0xffffffff00007836 */ /* 0x000fd80000000000 */
[----:B----4-:R-:W-:Y:S05]  /*16bd0*/  @P0 BRA `(.L_x_1323) ;  /* 0xfffffff0001c0947 */ /* 0x010fea000383ffff */
.L_x_1301:
[----:B------:R-:W3:Y:S01]  /*16be0*/  S2R R2, SR_TID.X ;  /* 0x0000000000027919 */ /* 0x000ee20000002100 */
[----:B------:R-:W-:Y:S01]  /*16bf0*/  BSSY B0, `(.L_x_1324) ;  /* 0x0000011000007945 */ /* 0x000fe20003800000 */
[----:B---3--:R-:W-:-:S04]  /*16c00*/  LOP3.LUT R2, R2, 0x7f, RZ, 0xc0, !PT ;  /* 0x0000007f02027812 */ /* 0x008fc800078ec0ff */
[----:B------:R-:W-:-:S13]  /*16c10*/  ISETP.NE.AND P0, PT, R2, RZ, PT ;  /* 0x000000ff0200720c */ /* 0x000fda0003f05270 */
[----:B------:R-:W-:Y:S05]  /*16c20*/  @P0 BRA `(.L_x_1325) ;  /* 0x0000000000340947 */ /* 0x000fea0003800000 */
[----:B------:R-:W3:Y:S01]  /*16c30*/  S2R R3, SR_LANEID ;  /* 0x0000000000037919 */ /* 0x000ee20000000000 */
[----:B------:R-:W-:Y:S02]  /*16c40*/  VOTEU.ANY UR4, UPT, PT ;  /* 0x0000000000047886 */ /* 0x000fe400038e0100 */
[----:B------:R-:W3:Y:S08]  /*16c50*/  FLO.U32 R0, UR4 ;  /* 0x0000000400007d00 */ /* 0x000ef000080e0000 */
[----:B------:R-:W4:Y:S01]  /*16c60*/  POPC R4, UR4 ;  /* 0x0000000400047d09 */ /* 0x000f220008000000 */
[----:B---3--:R-:W-:-:S02]  /*16c70*/  ISETP.EQ.U32.AND P1, PT, R0, R3, PT ;  /* 0x000000030000720c */ /* 0x008fc40003f22070 */
[----:B------:R-:W4:Y:S11]  /*16c80*/  LDC.64 R2, c[0x0][0xc60] ;  /* 0x00031800ff027b82 */ /* 0x000f360000000a00 */
[----:B----4-:R-:W3:Y:S01]  /*16c90*/  @P1 ATOMG.E.ADD.STRONG.GPU PT, R3, desc[UR48][R2.64], R4 ;  /* 0x00000004020319a8 */ /* 0x010ee200081ee1f0 */
[----:B------:R-:W4:Y:S02]  /*16ca0*/  S2R R5, SR_LTMASK ;  /* 0x0000000000057919 */ /* 0x000f240000003900 */
[----:B----4-:R-:W-:-:S06]  /*16cb0*/  LOP3.LUT R5, R5, UR4, RZ, 0xc0, !PT ;  /* 0x0000000405057c12 */ /* 0x010fcc000f8ec0ff */
[----:B------:R-:W4:Y:S01]  /*16cc0*/  POPC R5, R5 ;  /* 0x0000000500057309 */ /* 0x000f220000000000 */
[----:B---3--:R-:W4:Y:S02]  /*16cd0*/  SHFL.IDX PT, R0, R3, R0, 0x1f ;  /* 0x00001f0003007589 */ /* 0x008f2400000e0000 */
[----:B----4-:R-:W-:-:S05]  /*16ce0*/  IADD3 R0, R0, UR46, R5 ;  /* 0x0000002e00007c10 */ /* 0x010fca000fffe005 */
[----:B------:R3:W-:Y:S02]  /*16cf0*/  STL [R1+0x10], R0 ;  /* 0x0000100001007387 */ /* 0x0007e40000100800 */
.L_x_1325:
[----:B------:R-:W-:Y:S05]  /*16d00*/  BSYNC B0 ;  /* 0x0000000000007941 */ /* 0x000fea0003800000 */
.L_x_1324:
[----:B------:R-:W-:-:S06]  /*16d10*/  UISETP.NE.AND UP0, UPT, UR39, 0x3, UPT ;  /* 0x000000032700788c */ /* 0x000fcc000bf05270 */
[----:B------:R-:W-:-:S13]  /*16d20*/  PLOP3.LUT P1, PT, PT, PT, UP0, 0x80, 0x0 ;  /* 0x000000000000781c */ /* 0x000fda0003f2f008 */
[----:B------:R-:W-:Y:S05]  /*16d30*/  @!P1 BRA `(.L_x_1326) ;  /* 0x0000000000049947 */ /* 0x000fea0003800000 */
[----:B------:R-:W-:Y:S01]  /*16d40*/  BPT.TRAP 0x1 ;  /* 0x000000040000795c */ /* 0x000fe20000300000 */
.L_x_1326:
[----:B------:R-:W4:Y:S04]  /*16d50*/  LDL R3, [R1+0x4] ;  /* 0x0000040001037983 */ /* 0x000f280000100800 */
[----:B------:R-:W2:Y:S01]  /*16d60*/  LDL R2, [R1] ;  /* 0x0000000001027983 */ /* 0x000ea20000100800 */
[----:B---3--:R-:W-:Y:S01]  /*16d70*/  IMAD.U32 R0, RZ, RZ, UR42 ;  /* 0x0000002aff007e24 */ /* 0x008fe2000f8e00ff */
[----:B------:R-:W-:Y:S04]  /*16d80*/  BSSY B0, `(.L_x_1327) ;  /* 0x0000007000007945 */ /* 0x000fe80003800000 */
[----:B------:R-:W-:-:S02]  /*16d90*/  ISETP.NE.AND P2, PT, R0, 0x3, PT ;  /* 0x000000030000780c */ /* 0x000fc40003f45270 */
[----:B----4-:R-:W-:-:S04]  /*16da0*/  LOP3.LUT R3, R3, 0x1, RZ, 0x3c, !PT ;  /* 0x0000000103037812 */ /* 0x010fc800078e3cff */
[----:B------:R-:W-:Y:S01]  /*16db0*/  SHF.L.U32 R3, R3, 0x1f, RZ ;  /* 0x0000001f03037819 */ /* 0x000fe200000006ff */
[----:B--2---:R-:W-:-:S04]  /*16dc0*/  IMAD R16, R2, 0x8, R17 ;  /* 0x0000000802107824 */ /* 0x004fc800078e0211 */
[----:B------:R-:W2:Y:S02]  /*16dd0*/  SYNCS.PHASECHK.TRANS64.TRYWAIT P1, [R16+URZ+0x28470], R3 ;  /* 0x02847003100075a7 */ /* 0x000ea4000802017f */
[----:B--2---:R-:W-:Y:S05]  /*16de0*/  @!P1 BRA `(.L_x_1328) ;  /* 0x0000002c002c9947 */ /* 0x004fea0003800000 */
.L_x_1388:
[----:B------:R-:W-:Y:S05]  /*16df0*/  BSYNC B0 ;  /* 0x0000000000007941 */ /* 0x000fea0003800000 */
.L_x_1327:
[----:B------:R-:W-:Y:S05]  /*16e00*/  @!P2 BRA `(.L_x_1329) ;  /* 0x000000000004a947 */ /* 0x000fea0003800000 */
[----:B------:R-:W-:Y:S01]  /*16e10*/  BPT.TRAP 0x1 ;  /* 0x000000040000795c */ /* 0x000fe20000300000 */
.L_x_1329:
[----:B------:R-:W2:Y:S02]  /*16e20*/  LDL R0, [R1+0x4] ;  /* 0x0000040001007983 */ /* 0x000ea40000100800 */
[----:B--2---:R-:W-:-:S04]  /*16e30*/  SHF.L.U32 R3, R0, 0x1f, RZ ;  /* 0x0000001f00037819 */ /* 0x004fc800000006ff */
[----:B------:R-:W2:Y:S02]  /*16e40*/  SYNCS.PHASECHK.TRANS64.TRYWAIT P1, [R16+URZ+0x28460], R3 ;  /* 0x02846003100075a7 */ /* 0x000ea4000802017f */
[----:B--2---:R-:W-:Y:S05]  /*16e50*/  @!P1 BRA `(.L_x_1330) ;  /* 0x0000002c00249947 */ /* 0x004fea0003800000 */
.L_x_1389:
[----:B------:R-:W3:Y:S04]  /*16e60*/  LDL R18, [R1] ;  /* 0x0000000001127983 */ /* 0x000ee80000100800 */
[----:B------:R-:W4:Y:S04]  /*16e70*/  LDL R2, [R1+0x24] ;  /* 0x0000240001027983 */ /* 0x000f280000100800 */
[----:B------:R-:W2:Y:S01]  /*16e80*/  LDL R12, [R1+0x20] ;  /* 0x00002000010c7983 */ /* 0x000ea20000100800 */
[----:B-1----:R-:W1:Y:S01]  /*16e90*/  S2R R9, SR_TID.X ;  /* 0x0000000000097919 */ /* 0x002e620000002100 */
[----:B------:R-:W-:Y:S05]  /*16ea0*/  WARPSYNC.ALL ;  /* 0x0000000000007948 */ /* 0x000fea0003800000 */
[----:B------:R-:W-:Y:S01]  /*16eb0*/  IMAD.MOV.U32 R13, RZ, RZ, 0x40 ;  /* 0x00000040ff0d7424 */ /* 0x000fe200078e00ff */
[----:B-1----:R-:W-:-:S04]  /*16ec0*/  LOP3.LUT P1, RZ, R9, 0x4, RZ, 0xc0, !PT ;  /* 0x0000000409ff7812 */ /* 0x002fc8000782c0ff */
[----:B------:R-:W-:Y:S01]  /*16ed0*/  SEL R13, R13, 0xffffffc0, !P1 ;  /* 0xffffffc00d0d7807 */ /* 0x000fe20004800000 */
[----:B------:R-:W1:Y:S01]  /*16ee0*/  S2R R19, SR_TID.X ;  /* 0x0000000000137919 */ /* 0x000e620000002100 */
[----:B---3--:R-:W-:-:S05]  /*16ef0*/  IMAD.SHL.U32 R0, R18, 0x4000, RZ ;  /* 0x0000400012007824 */ /* 0x008fca00078e00ff */
[----:B----4-:R-:W-:-:S05]  /*16f00*/  LOP3.LUT R2, R0, R2, RZ, 0xfc, !PT ;  /* 0x0000000200027212 */ /* 0x010fca00078efcff */
[----:B------:R-:W-:-:S05]  /*16f10*/  IMAD.IADD R2, R17, 0x1, R2 ;  /* 0x0000000111027824 */ /* 0x000fca00078e0202 */
[----:B-----5:R-:W3:Y:S01]  /*16f20*/  LDSM.16.MT88.4 R4, [R2+0x10000] ;  /* 0x010000000204783b */ /* 0x020ee20000004200 */
[----:B--2---:R-:W-:Y:S01]  /*16f30*/  IMAD.IADD R3, R13, 0x1, R2 ;  /* 0x000000010d037824 */ /* 0x004fe200078e0202 */
[----:B------:R-:W-:Y:S02]  /*16f40*/  IADD3 R0, R17, R0, R12 ;  /* 0x0000000011007210 */ /* 0x000fe40007ffe00c */
[C-C-:B---3--:R-:W-:Y:S02]  /*16f50*/  PRMT R8, R4.reuse, 0x6420, R5.reuse ;  /* 0x0000642004087816 */ /* 0x148fe40000000005 */
[----:B------:R-:W-:Y:S02]  /*16f60*/  PRMT R9, R4, 0x7531, R5 ;  /* 0x0000753104097816 */ /* 0x000fe40000000005 */
[C-C-:B------:R-:W-:Y:S02]  /*16f70*/  PRMT R10, R6.reuse, 0x6420, R7.reuse ;  /* 0x00006420060a7816 */ /* 0x140fe40000000007 */
[----:B------:R-:W-:-:S02]  /*16f80*/  PRMT R11, R6, 0x7531, R7 ;  /* 0x00007531060b7816 */ /* 0x000fc40000000007 */
[----:B------:R-:W2:Y:S04]  /*16f90*/  LDSM.16.MT88.4 R4, [R3+0x10000] ;  /* 0x010000000304783b */ /* 0x000ea80000004200 */
[----:B------:R2:W-:Y:S02]  /*16fa0*/  STSM.16.M88.4 [R0+0x8000], R8 ;  /* 0x0080000800007844 */ /* 0x0005e40000000200 */
[C-C-:B--2---:R-:W-:Y:S02]  /*16fb0*/  PRMT R8, R4.reuse, 0x6420, R5.reuse ;  /* 0x0000642004087816 */ /* 0x144fe40000000005 */
[----:B------:R-:W-:Y:S02]  /*16fc0*/  PRMT R9, R4, 0x7531, R5 ;  /* 0x0000753104097816 */ /* 0x000fe40000000005 */
[----:B------:R-:W-:-:S02]  /*16fd0*/  PRMT R10, R6, 0x6420, R7 ;  /* 0x00006420060a7816 */ /* 0x000fc40000000007 */
        /* <DEDUP_REMOVED lines=8> */
[----:B------:R-:W-:Y:S01]  /*17060*/  STSM.16.M88.4 [R0+0xa000], R12 ;  /* 0x00a0000c00007844 */ /* 0x000fe20000000200 */
[C-C-:B--2---:R-:W-:Y:S02]  /*17070*/  PRMT R8, R4.reuse, 0x6420, R5.reuse ;  /* 0x0000642004087816 */ /* 0x144fe40000000005 */
[----:B------:R-:W-:Y:S02]  /*17080*/  PRMT R9, R4, 0x7531, R5 ;  /* 0x0000753104097816 */ /* 0x000fe40000000005 */
[----:B------:R-:W-:-:S02]  /*17090*/  PRMT R10, R6, 0x6420, R7 ;  /* 0x00006420060a7816 */ /* 0x000fc40000000007 */
[----:B------:R-:W-:-:S05]  /*170a0*/  PRMT R11, R6, 0x7531, R7 ;  /* 0x00007531060b7816 */ /* 0x000fca0000000007 */
[----:B------:R-:W-:Y:S04]  /*170b0*/  STSM.16.M88.4 [R0+0xb000], R8 ;  /* 0x00b0000800007844 */ /* 0x000fe80000000200 */
[----:B------:R-:W2:Y:S01]  /*170c0*/  LDSM.16.MT88.4 R4, [R2+0x11000] ;  /* 0x011000000204783b */ /* 0x000ea20000004200 */
[----:B-1----:R-:W-:Y:S01]  /*170d0*/  LOP3.LUT P1, RZ, R19, 0x4, RZ, 0xc0, !PT ;  /* 0x0000000413ff7812 */ /* 0x002fe2000782c0ff */
[----:B------:R-:W-:Y:S01]  /*170e0*/  IMAD.MOV.U32 R19, RZ, RZ, 0x20 ;  /* 0x00000020ff137424 */ /* 0x000fe200078e00ff */
[C-C-:B--2---:R-:W-:Y:S02]  /*170f0*/  PRMT R12, R4.reuse, 0x6420, R5.reuse ;  /* 0x00006420040c7816 */ /* 0x144fe40000000005 */
[----:B------:R-:W-:Y:S02]  /*17100*/  PRMT R13, R4, 0x7531, R5 ;  /* 0x00007531040d7816 */ /* 0x000fe40000000005 */
[----:B------:R-:W-:-:S02]  /*17110*/  PRMT R14, R6, 0x6420, R7 ;  /* 0x00006420060e7816 */ /* 0x000fc40000000007 */
[----:B------:R-:W-:Y:S02]  /*17120*/  PRMT R15, R6, 0x7531, R7 ;  /* 0x00007531060f7816 */ /* 0x000fe40000000007 */
[----:B------:R-:W1:Y:S01]  /*17130*/  LDSM.16.MT88.4 R4, [R3+0x11000] ;  /* 0x011000000304783b */ /* 0x000e620000004200 */
        /* <DEDUP_REMOVED lines=28> */
.L_x_1331:
[----:B------:R-:W3:Y:S01]  /*17300*/  LDL.LU R3, [R1+0x4] ;  /* 0x0000040001037983 */ /* 0x000ee20000300800 */
[----:B-1----:R1:W-:Y:S01]  /*17310*/  SYNCS.ARRIVE.TRANS64.A1T0 RZ, [R16+URZ+0x28450], RZ ;  /* 0x028450ff10ff79a7 */ /* 0x0023e2000810003f */
[----:B--2---:R-:W-:Y:S02]  /*17320*/  VIADD R0, R18, 0x1 ;  /* 0x0000000112007836 */ /* 0x004fe40000000000 */
[----:B-1----:R-:W-:-:S05]  /*17330*/  @!P0 VIADD R16, R16, 0x28480 ;  /* 0x0002848010108836 */ /* 0x002fca0000000000 */
[----:B------:R-:W-:Y:S01]  /*17340*/  @!P0 PRMT R16, RZ, 0x654, R16 ;  /* 0x00000654ff108816 */ /* 0x000fe20000000010 */
[----:B------:R-:W-:Y:S06]  /*17350*/  BAR.SYNC.DEFER_BLOCKING 0x2, 0x80 ;  /* 0x0082000000007b1d */ /* 0x000fec0000010000 */
[----:B------:R1:W-:Y:S01]  /*17360*/  @!P0 SYNCS.ARRIVE.TRANS64.RED.A1T0 RZ, [R16+URZ], RZ ;  /* 0x000000ff10ff89a7 */ /* 0x0003e2000810043f */
[----:B------:R-:W-:-:S04]  /*17370*/  ISETP.NE.AND P0, PT, R0, 0x2, PT ;  /* 0x000000020000780c */ /* 0x000fc80003f05270 */
[----:B------:R-:W-:Y:S02]  /*17380*/  SEL R2, RZ, 0x1, P0 ;  /* 0x00000001ff027807 */ /* 0x000fe40000000000 */
[----:B------:R-:W-:-:S05]  /*17390*/  SEL R0, R0, RZ, P0 ;  /* 0x000000ff00007207 */ /* 0x000fca0000000000 */
[----:B------:R1:W-:Y:S01]  /*173a0*/  STL [R1], R0 ;  /* 0x0000000001007387 */ /* 0x0003e20000100800 */
[----:B---3--:R-:W-:-:S05]  /*173b0*/  LOP3.LUT R3, R3, R2, RZ, 0x3c, !PT ;  /* 0x0000000203037212 */ /* 0x008fca00078e3cff */
[----:B------:R1:W-:Y:S02]  /*173c0*/  STL [R1+0x4], R3 ;  /* 0x0000040301007387 */ /* 0x0003e40000100800 */
.L_x_1276:
[----:B------:R-:W-:Y:S05]  /*173d0*/  BSYNC B7 ;  /* 0x0000000000077941 */ /* 0x000fea0003800000 */
.L_x_1274:
[----:B-12---:R-:W2:Y:S02]  /*173e0*/  LDL R0, [R1+0xc] ;  /* 0x00000c0001007983 */ /* 0x006ea40000100800 */
[----:B--2---:R-:W-:-:S13]  /*173f0*/  LOP3.LUT P0, RZ, R0, 0x2, RZ, 0xc0, !PT ;  /* 0x0000000200ff7812 */ /* 0x004fda000780c0ff */
[----:B------:R-:W-:Y:S05]  /*17400*/  @!P0 BRA `(.L_x_1332) ;  /* 0x0000000000308947 */ /* 0x000fea0003800000 */
[----:B------:R-:W1:Y:S08]  /*17410*/  S2UR UR5, SR_CgaCtaId ;  /* 0x00000000000579c3 */ /* 0x000e700000008800 */
[----:B------:R-:W-:Y:S06]  /*17420*/  BAR.SYNC.DEFER_BLOCKING 0x5, 0x180 ;  /* 0x0146000000007b1d */ /* 0x000fec0000010000 */
[----:B------:R-:W-:-:S02]  /*17430*/  UMOV UR4, 0x400 ;  /* 0x0000040000047882 */ /* 0x000fc40000000000 */
[----:B-1----:R-:W-:-:S06]  /*17440*/  ULEA UR4, UR5, UR4, 0x18 ;  /* 0x0000000405047291 */ /* 0x002fcc000f8ec03f */
[----:B------:R-:W-:-:S05]  /*17450*/  IMAD.U32 R17, RZ, RZ, UR4 ;  /* 0x00000004ff117e24 */ /* 0x000fca000f8e00ff */
[----:B0-----:R-:W0:Y:S04]  /*17460*/  LDS.128 R4, [R17+0x284d0] ;  /* 0x0284d00011047984 */ /* 0x001e280000000c00 */
[----:B0-----:R0:W-:Y:S01]  /*17470*/  STL.64 [R1+0x10], R4 ;  /* 0x0000100401007387 */ /* 0x0011e20000100a00 */
[----:B------:R-:W-:-:S03]  /*17480*/  IMAD.MOV.U32 R0, RZ, RZ, R7 ;  /* 0x000000ffff007224 */ /* 0x000fc600078e0007 */
[----:B------:R0:W-:Y:S02]  /*17490*/  STL [R1+0x18], R6 ;  /* 0x0000180601007387 */ /* 0x0001e40000100800 */
[----:B------:R-:W-:Y:S01]  /*174a0*/  R2UR UR38, R0 ;  /* 0x00000000002672ca */ /* 0x000fe200000e0000 */
[----:B------:R-:W-:Y:S06]  /*174b0*/  BAR.ARV 0x4, 0x180 ;  /* 0x0106000000007b1d */ /* 0x000fec0000002000 */
[----:B------:R-:W-:Y:S08]  /*174c0*/  BRA `(.L_x_1333) ;  /* 0x0000000c00e47947 */ /* 0x000ff00003800000 */
.L_x_1332:
[----:B------:R-:W2:Y:S01]  /*174d0*/  LDL.LU R0, [R1+0x10] ;  /* 0x0000100001007983 */ /* 0x000ea20000300800 */
[----:B------:R-:W-:Y:S01]  /*174e0*/  ULDC UR4, c[0x0][0xc3c] ;  /* 0x00030f0000047ab9 */ /* 0x000fe20000000800 */
[----:B------:R-:W1:Y:S02]  /*174f0*/  S2R R2, SR_TID.X ;  /* 0x0000000000027919 */ /* 0x000e640000002100 */
[----:B-1----:R-:W-:-:S04]  /*17500*/  LOP3.LUT R9, R2, 0x1f, RZ, 0xc0, !PT ;  /* 0x0000001f02097812 */ /* 0x002fc800078ec0ff */
[C---:B------:R-:W-:Y:S01]  /*17510*/  ISETP.NE.AND P0, PT, R9.reuse, 0x1f, PT ;  /* 0x0000001f0900780c */ /* 0x040fe20003f05270 */
[----:B------:R-:W-:-:S05]  /*17520*/  VIADD R6, R9, UR38 ;  /* 0x0000002609067c36 */ /* 0x000fca0008000000 */
[----:B------:R-:W-:Y:S01]  /*17530*/  ISETP.GE.OR P1, PT, R6, UR4, !P0 ;  /* 0x0000000406007c0c */ /* 0x000fe2000c726670 */
[----:B------:R-:W-:Y:S02]  /*17540*/  IMAD.MOV.U32 R7, RZ, RZ, RZ ;  /* 0x000000ffff077224 */ /* 0x000fe400078e00ff */
[----:B--2---:R-:W-:-:S10]  /*17550*/  IMAD.MOV.U32 R8, RZ, RZ, R0 ;  /* 0x000000ffff087224 */ /* 0x004fd400078e0000 */
[----:B------:R-:W1:Y:S01]  /*17560*/  @!P1 LDC.64 R2, c[0x0][0xc80] ;  /* 0x00032000ff029b82 */ /* 0x000e620000000a00 */
[----:B------:R-:W-:Y:S01]  /*17570*/  IMAD.MOV.U32 R0, RZ, RZ, RZ ;  /* 0x000000ffff007224 */ /* 0x000fe200078e00ff */
[----:B------:R-:W-:Y:S01]  /*17580*/  ISETP.GE.U32.AND P2, PT, R9, 0x2, PT ;  /* 0x000000020900780c */ /* 0x000fe20003f46070 */
[----:B------:R-:W-:-:S05]  /*17590*/  ULDC UR4, c[0x0][0xc3c] ;  /* 0x00030f0000047ab9 */ /* 0x000fca0000000800 */
[----:B0-----:R-:W0:Y:S01]  /*175a0*/  @!P1 LDC.64 R4, c[0x0][0xc78] ;  /* 0x00031e00ff049b82 */ /* 0x001e220000000a00 */
[----:B-1----:R-:W-:-:S05]  /*175b0*/  @!P1 IMAD.WIDE R2, R6, 0x4, R2 ;  /* 0x0000000406029825 */ /* 0x002fca00078e0202 */
[----:B------:R0:W2:Y:S02]  /*175c0*/  @!P1 LDG.E R0, desc[UR48][R2.64] ;  /* 0x0000003002009981 */ /* 0x0000a4000c1e1900 */
[----:B0-----:R-:W-:-:S05]  /*175d0*/  @!P1 IMAD.WIDE R2, R6, 0x4, R4 ;  /* 0x0000000406029825 */ /* 0x001fca00078e0204 */
[----:B------:R-:W2:Y:S01]  /*175e0*/  @!P1 LDG.E R7, desc[UR48][R2.64] ;  /* 0x0000003002079981 */ /* 0x000ea2000c1e1900 */
[C---:B------:R-:W-:Y:S01]  /*175f0*/  ISETP.NE.AND P1, PT, R9.reuse, RZ, PT ;  /* 0x000000ff0900720c */ /* 0x040fe20003f25270 */
[----:B------:R-:W-:Y:S01]  /*17600*/  IMAD.MOV.U32 R5, RZ, RZ, RZ ;  /* 0x000000ffff057224 */ /* 0x000fe200078e00ff */
[C---:B------:R-:W-:Y:S01]  /*17610*/  ISETP.GE.U32.AND P3, PT, R9.reuse, 0x4, PT ;  /* 0x000000040900780c */ /* 0x040fe20003f66070 */
[----:B------:R-:W-:Y:S01]  /*17620*/  SHFL.IDX PT, R6, R8, 0x1, 0x1f ;  /* 0x00201f0008067f89 */ /* 0x000fe200000e0000 */
[C---:B------:R-:W-:Y:S02]  /*17630*/  ISETP.GE.U32.AND P4, PT, R9.reuse, 0x8, PT ;  /* 0x000000080900780c */ /* 0x040fe40003f86070 */
[----:B------:R-:W-:Y:S01]  /*17640*/  ISETP.GE.U32.AND P5, PT, R9, 0x10, PT ;  /* 0x000000100900780c */ /* 0x000fe20003fa6070 */
[----:B------:R-:W-:Y:S01]  /*17650*/  SHFL.IDX PT, R4, R8, RZ, 0x1f ;  /* 0x00001fff08047589 */ /* 0x000fe200000e0000 */
[----:B------:R-:W0:Y:S01]  /*17660*/  LDC R9, c[0x0][0xc38] ;  /* 0x00030e00ff097b82 */ /* 0x000e220000000800 */
[----:B--2---:R-:W-:-:S05]  /*17670*/  IMAD R2, R7, R0, RZ ;  /* 0x0000000007027224 */ /* 0x004fca00078e02ff */
        /* <DEDUP_REMOVED lines=19> */
[----:B------:R-:W-:Y:S05]  /*177b0*/  @P6 BRA `(.L_x_1334) ;  /* 0x0000000000986947 */ /* 0x000fea0003800000 */
.L_x_1336:
[----:B------:R-:W-:-:S04]  /*177c0*/  UIADD3 UR38, UR38, 0x1f, URZ ;  /* 0x0000001f26267890 */ /* 0x000fc8000fffe03f */
[----:B------:R-:W-:-:S06]  /*177d0*/  UISETP.GE.AND UP0, UPT, UR38, UR4, UPT ;  /* 0x000000042600728c */ /* 0x000fcc000bf06270 */
[----:B------:R-:W-:-:S13]  /*177e0*/  PLOP3.LUT P6, PT, PT, PT, UP0, 0x40, 0x0 ;  /* 0x000000000000781c */ /* 0x000fda0003fce808 */
[----:B------:R-:W-:Y:S05]  /*177f0*/  @!P6 BRA `(.L_x_1335) ;  /* 0x0000000800c8e947 */ /* 0x000fea0003800000 */
[----:B------:R-:W0:Y:S01]  /*17800*/  S2R R0, SR_TID.X ;  /* 0x0000000000007919 */ /* 0x000e220000002100 */
[----:B------:R-:W1:Y:S01]  /*17810*/  LDC R9, c[0x0][0xc38] ;  /* 0x00030e00ff097b82 */ /* 0x000e620000000800 */
[----:B0-----:R-:W-:-:S05]  /*17820*/  LOP3.LUT R0, R0, 0x1f, RZ, 0xc0, !PT ;  /* 0x0000001f00007812 */ /* 0x001fca00078ec0ff */
[----:B------:R-:W-:Y:S02]  /*17830*/  VIADD R7, R0, UR38 ;  /* 0x0000002600077c36 */ /* 0x000fe40008000000 */
[----:B------:R-:W-:-:S03]  /*17840*/  IMAD.MOV.U32 R0, RZ, RZ, RZ ;  /* 0x000000ffff007224 */ /* 0x000fc600078e00ff */
        /* <DEDUP_REMOVED lines=24> */
[----:B------:R-:W1:Y:S02]  /*179d0*/  SHFL.IDX PT, R3, R2, 0x1f, 0x1f ;  /* 0x03e01f0002037f89 */ /* 0x000e6400000e0000 */
[----:B-1----:R-:W-:-:S04]  /*179e0*/  IMAD R3, R3, R9, RZ ;  /* 0x0000000903037224 */ /* 0x002fc800078e02ff */
[----:B------:R-:W-:-:S05]  /*179f0*/  IMAD.IADD R6, R3, 0x1, R6 ;  /* 0x0000000103067824 */ /* 0x000fca00078e0206 */
[----:B------:R-:W-:-:S13]  /*17a00*/  ISETP.GT.AND P6, PT, R6, R4, PT ;  /* 0x000000040600720c */ /* 0x000fda0003fc4270 */
[----:B------:R-:W-:Y:S05]  /*17a10*/  @!P6 BRA `(.L_x_1336) ;  /* 0xfffffffc0068e947 */ /* 0x000fea000383ffff */
.L_x_1334:
[----:B------:R-:W-:-:S04]  /*17a20*/  IMAD.IADD R6, R6, 0x1, -R3 ;  /* 0x0000000106067824 */ /* 0x000fc800078e0a03 */
[----:B------:R-:W-:-:S05]  /*17a30*/  IMAD R3, R2, R9, R6 ;  /* 0x0000000902037224 */ /* 0x000fca00078e0206 */
[----:B------:R-:W-:-:S13]  /*17a40*/  ISETP.GT.AND P0, PT, R3, R4, PT ;  /* 0x000000040300720c */ /* 0x000fda0003f04270 */
[----:B------:R-:W-:Y:S02]  /*17a50*/  VOTEU.ANY UR5, UPT, !P0 ;  /* 0x0000000000057886 */ /* 0x000fe400040e0100 */
[----:B------:R-:W-:Y:S01]  /*17a60*/  ISETP.NE.AND P0, PT, RZ, UR5, PT ;  /* 0x00000005ff007c0c */ /* 0x000fe2000bf05270 */
[----:B------:R-:W-:-:S06]  /*17a70*/  UPOPC UR4, UR5 ;  /* 0x00000005000472bf */ /* 0x000fcc0008000000 */
[----:B------:R-:W-:-:S05]  /*17a80*/  IMAD.U32 R3, RZ, RZ, UR4 ;  /* 0x00000004ff037e24 */ /* 0x000fca000f8e00ff */
[----:B------:R0:W1:Y:S04]  /*17a90*/  SHFL.IDX PT, R0, R0, R3, 0x1f ;  /* 0x00001f0300007589 */ /* 0x00006800000e0000 */
[----:B------:R0:W2:Y:S01]  /*17aa0*/  SHFL.IDX PT, R7, R7, R3, 0x1f ;  /* 0x00001f0307077589 */ /* 0x0000a200000e0000 */
[----:B------:R-:W-:Y:S05]  /*17ab0*/  @!P0 BRA `(.L_x_1337) ;  /* 0x00000000000c8947 */ /* 0x000fea0003800000 */
[----:B------:R-:W-:-:S06]  /*17ac0*/  UIADD3 UR5, UR4, -0x1, URZ ;  /* 0xffffffff04057890 */ /* 0x000fcc000fffe03f */
[----:B------:R-:W-:-:S06]  /*17ad0*/  IMAD.U32 R5, RZ, RZ, UR5 ;  /* 0x00000005ff057e24 */ /* 0x000fcc000f8e00ff */
[----:B------:R3:W4:Y:S02]  /*17ae0*/  SHFL.IDX PT, R5, R2, R5, 0x1f ;  /* 0x00001f0502057589 */ /* 0x00072400000e0000 */
.L_x_1337:
[----:B---34-:R-:W-:Y:S01]  /*17af0*/  IMAD R2, R5, R9, R6 ;  /* 0x0000000905027224 */ /* 0x018fe200078e0206 */
[----:B--2---:R-:W-:Y:S01]  /*17b00*/  ISETP.NE.AND P0, PT, R7, 0x1, PT ;  /* 0x000000010700780c */ /* 0x004fe20003f05270 */
[----:B------:R-:W-:Y:S02]  /*17b10*/  UIADD3 UR38, UR4, UR38, URZ ;  /* 0x0000002604267290 */ /* 0x000fe4000fffe03f */
[----:B------:R-:W-:Y:S01]  /*17b20*/  IMAD.IADD R4, R4, 0x1, -R2 ;  /* 0x0000000104047824 */ /* 0x000fe200078e0a02 */
[----:B------:R2:W-:Y:S09]  /*17b30*/  STL [R1+0x10], R2 ;  /* 0x0000100201007387 */ /* 0x0005f20000100800 */
[----:B------:R-:W-:Y:S05]  /*17b40*/  @!P0 BRA `(.L_x_1338) ;  /* 0x0000000000e48947 */ /* 0x000fea0003800000 */
[----:B-1----:R-:W-:-:S04]  /*17b50*/  IABS R5, R0 ;  /* 0x0000000000057213 */ /* 0x002fc80000000000 */
[----:B--2---:R-:W1:Y:S08]  /*17b60*/  I2F.RP R2, R5 ;  /* 0x0000000500027306 */ /* 0x004e700000209400 */
[----:B-1----:R-:W1:Y:S02]  /*17b70*/  MUFU.RCP R2, R2 ;  /* 0x0000000200027308 */ /* 0x002e640000001000 */
[----:B-1----:R-:W-:-:S06]  /*17b80*/  VIADD R2, R2, 0xffffffe ;  /* 0x0ffffffe02027836 */ /* 0x002fcc0000000000 */
[----:B0-----:R-:W0:Y:S02]  /*17b90*/  F2I.FTZ.U32.TRUNC.NTZ R3, R2 ;  /* 0x0000000200037305 */ /* 0x001e24000021f000 */
[----:B0-----:R-:W-:-:S04]  /*17ba0*/  IMAD.MOV R2, RZ, RZ, -R3 ;  /* 0x000000ffff027224 */ /* 0x001fc800078e0a03 */
        /* <DEDUP_REMOVED lines=12> */
[----:B------:R-:W-:Y:S02]  /*17c70*/  ISETP.GE.U32.AND P0, PT, R2, R5, PT ;  /* 0x000000050200720c */ /* 0x000fe40003f06070 */
[----:B------:R-:W-:-:S04]  /*17c80*/  IABS R5, R7 ;  /* 0x0000000700057213 */ /* 0x000fc80000000000 */
        /* <DEDUP_REMOVED lines=9> */
[----:B------:R-:W-:-:S03]  /*17d20*/  LOP3.LUT R2, R4, R0, RZ, 0x3c, !PT ;  /* 0x0000000004027212 */ /* 0x000fc600078e3cff */
[----:B------:R-:W-:Y:S01]  /*17d30*/  IMAD.MOV.U32 R3, RZ, RZ, R8 ;  /* 0x000000ffff037224 */ /* 0x000fe200078e0008 */
[----:B------:R-:W-:Y:S02]  /*17d40*/  ISETP.GE.AND P2, PT, R2, RZ, PT ;  /* 0x000000ff0200720c */ /* 0x000fe40003f46270 */
        /* <DEDUP_REMOVED lines=11> */
[----:B------:R-:W-:Y:S01]  /*17e00*/  ISETP.GE.U32.AND P0, PT, R2, R5, PT ;  /* 0x000000050200720c */ /* 0x000fe20003f06070 */
[----:B------:R-:W-:-:S04]  /*17e10*/  IMAD.MOV R2, RZ, RZ, -R3 ;  /* 0x000000ffff027224 */ /* 0x000fc800078e0a03 */
[----:B------:R-:W-:Y:S01]  /*17e20*/  IMAD R4, R0, R2, R4 ;  /* 0x0000000200047224 */ /* 0x000fe200078e0204 */
[----:B------:R-:W-:-:S04]  /*17e30*/  LOP3.LUT R2, R3, R7, RZ, 0x3c, !PT ;  /* 0x0000000703027212 */ /* 0x000fc800078e3cff */
[----:B------:R-:W-:-:S03]  /*17e40*/  ISETP.GE.AND P2, PT, R2, RZ, PT ;  /* 0x000000ff0200720c */ /* 0x000fc60003f46270 */
[----:B------:R-:W-:-:S10]  /*17e50*/  @P0 VIADD R6, R6, 0x1 ;  /* 0x0000000106060836 */ /* 0x000fd40000000000 */
[----:B------:R-:W-:Y:S01]  /*17e60*/  @!P2 IMAD.MOV R6, RZ, RZ, -R6 ;  /* 0x000000ffff06a224 */ /* 0x000fe200078e0a06 */
[----:B------:R-:W-:-:S05]  /*17e70*/  @!P1 LOP3.LUT R6, RZ, R7, RZ, 0x33, !PT ;  /* 0x00000007ff069212 */ /* 0x000fca00078e33ff */
[--C-:B------:R-:W-:Y:S02]  /*17e80*/  IMAD.MOV R2, RZ, RZ, -R6.reuse ;  /* 0x000000ffff027224 */ /* 0x100fe400078e0a06 */
[C---:B------:R-:W-:Y:S02]  /*17e90*/  IMAD R6, R7.reuse, 0x1000000, R6 ;  /* 0x0100000007067824 */ /* 0x040fe400078e0206 */
[----:B------:R-:W-:-:S04]  /*17ea0*/  IMAD R2, R7, R2, R3 ;  /* 0x0000000207027224 */ /* 0x000fc800078e0203 */
[----:B------:R-:W-:-:S05]  /*17eb0*/  IMAD R2, R2, 0x10000, R6 ;  /* 0x0001000002027824 */ /* 0x000fca00078e0206 */
[----:B------:R0:W-:Y:S01]  /*17ec0*/  STL [R1+0x18], R2 ;  /* 0x0000180201007387 */ /* 0x0001e20000100800 */
[----:B------:R-:W-:Y:S05]  /*17ed0*/  BRA `(.L_x_1339) ;  /* 0x0000000400007947 */ /* 0x000fea0003800000 */
.L_x_1338:
[----:B------:R-:W-:Y:S02]  /*17ee0*/  ULDC.64 UR4, c[0x0][0xc90] ;  /* 0x0003240000047ab9 */ /* 0x000fe40000000a00 */
[----:B------:R-:W-:-:S06]  /*17ef0*/  UIMAD.WIDE UR4, UR38, 0x4, UR4 ;  /* 0x00000004260478a5 */ /* 0x000fcc000f8e0204 */
[----:B--2---:R-:W-:Y:S02]  /*17f00*/  IMAD.U32 R2, RZ, RZ, UR4 ;  /* 0x00000004ff027e24 */ /* 0x004fe4000f8e00ff */
[----:B0-----:R-:W-:-:S05]  /*17f10*/  IMAD.U32 R3, RZ, RZ, UR5 ;  /* 0x00000005ff037e24 */ /* 0x001fca000f8e00ff */
[----:B------:R-:W1:Y:S02]  /*17f20*/  LDG.E R6, desc[UR48][R2.64] ;  /* 0x0000003002067981 */ /* 0x000e64000c1e1900 */
[----:B-1----:R-:W-:-:S05]  /*17f30*/  IMAD R5, R0, R6, RZ ;  /* 0x0000000600057224 */ /* 0x002fca00078e02ff */
[----:B------:R-:W-:-:S04]  /*17f40*/  IABS R7, R5 ;  /* 0x0000000500077213 */ /* 0x000fc80000000000 */
[----:B------:R-:W0:Y:S08]  /*17f50*/  I2F.RP R2, R7 ;  /* 0x0000000700027306 */ /* 0x000e300000209400 */
        /* <DEDUP_REMOVED lines=22> */
[----:B------:R-:W-:Y:S02]  /*180c0*/  IMAD R7, R6, R2, RZ ;  /* 0x0000000206077224 */ /* 0x000fe400078e02ff */
[----:B------:R-:W-:Y:S02]  /*180d0*/  IMAD.MOV R2, RZ, RZ, -R2 ;  /* 0x000000ffff027224 */ /* 0x000fe400078e0a02 */
[----:B------:R-:W-:Y:S02]  /*180e0*/  IMAD.MOV R3, RZ, RZ, -R7 ;  /* 0x000000ffff037224 */ /* 0x000fe400078e0a07 */
[----:B------:R-:W-:-:S03]  /*180f0*/  IMAD R4, R5, R2, R4 ;  /* 0x0000000205047224 */ /* 0x000fc600078e0204 */
[----:B------:R-:W-:-:S04]  /*18100*/  VIADDMNMX R6, R3, R9, R6, PT ;  /* 0x0000000903067246 */ /* 0x000fc80003800106 */
        /* <DEDUP_REMOVED lines=19> */
[----:B------:R-:W-:Y:S02]  /*18240*/  LOP3.LUT R3, R4, R6, RZ, 0x3c, !PT ;  /* 0x0000000604037212 */ /* 0x000fe400078e3cff */
[----:B------:R-:W-:Y:S02]  /*18250*/  IADD3 R4, R7, 0x1000000, R4 ;  /* 0x0100000007047810 */ /* 0x000fe40007ffe004 */
[----:B------:R-:W-:-:S07]  /*18260*/  ISETP.GE.AND P2, PT, R3, RZ, PT ;  /* 0x000000ff0300720c */ /* 0x000fce0003f46270 */
[----:B------:R-:W-:-:S06]  /*18270*/  @P0 VIADD R2, R2, 0x1 ;  /* 0x0000000102020836 */ /* 0x000fcc0000000000 */
[----:B------:R-:W-:Y:S01]  /*18280*/  @!P2 IMAD.MOV R2, RZ, RZ, -R2 ;  /* 0x000000ffff02a224 */ /* 0x000fe200078e0a02 */
[----:B------:R-:W-:Y:S01]  /*18290*/  @!P1 LOP3.LUT R2, RZ, R6, RZ, 0x33, !PT ;  /* 0x00000006ff029212 */ /* 0x000fe200078e33ff */
[----:B------:R-:W-:-:S04]  /*182a0*/  IMAD.MOV R6, RZ, RZ, -R6 ;  /* 0x000000ffff067224 */ /* 0x000fc800078e0a06 */
[----:B------:R-:W-:Y:S02]  /*182b0*/  IMAD R3, R2, R6, R4 ;  /* 0x0000000602037224 */ /* 0x000fe400078e0204 */
[----:B------:R-:W-:-:S03]  /*182c0*/  IMAD.MOV.U32 R4, RZ, RZ, R2 ;  /* 0x000000ffff047224 */ /* 0x000fc600078e0002 */
[----:B------:R1:W-:Y:S04]  /*182d0*/  STL [R1+0x18], R3 ;  /* 0x0000180301007387 */ /* 0x0003e80000100800 */
.L_x_1339:
[----:B------:R-:W-:-:S05]  /*182e0*/  LOP3.LUT R4, RZ, R4, RZ, 0x33, !PT ;  /* 0x00000004ff047212 */ /* 0x000fca00078e33ff */
[----:B------:R-:W-:-:S05]  /*182f0*/  IMAD.IADD R0, R0, 0x1, R4 ;  /* 0x0000000100007824 */ /* 0x000fca00078e0204 */
[----:B------:R2:W-:Y:S01]  /*18300*/  STL [R1+0x14], R0 ;  /* 0x0000140001007387 */ /* 0x0005e20000100800 */
[----:B------:R-:W-:Y:S05]  /*18310*/  BRA `(.L_x_1340) ;  /* 0x0000000000107947 */ /* 0x000fea0003800000 */
.L_x_1335:
[----:B------:R0:W-:Y:S01]  /*18320*/  STL [R1+0x10], R4 ;  /* 0x0000100401007387 */ /* 0x0001e20000100800 */
[----:B------:R-:W-:-:S03]  /*18330*/  ULDC UR38, c[0x0][0xc3c] ;  /* 0x00030f0000267ab9 */ /* 0x000fc60000000800 */
[----:B------:R0:W-:Y:S04]  /*18340*/  STL [R1+0x14], RZ ;  /* 0x000014ff01007387 */ /* 0x0001e80000100800 */
[----:B------:R0:W-:Y:S02]  /*18350*/  STL [R1+0x18], RZ ;  /* 0x000018ff01007387 */ /* 0x0001e40000100800 */
.L_x_1340:
[----:B0-----:R-:W3:Y:S04]  /*18360*/  LDL R2, [R1+0x18] ;  /* 0x0000180001027983 */ /* 0x001ee80000100800 */
[----:B-1----:R-:W4:Y:S04]  /*18370*/  LDL R3, [R1+0x14] ;  /* 0x0000140001037983 */ /* 0x002f280000100800 */
[----:B------:R-:W5:Y:S01]  /*18380*/  LDL R4, [R1+0x10] ;  /* 0x0000100001047983 */ /* 0x000f620000100800 */
[----:B--2---:R-:W0:Y:S02]  /*18390*/  S2R R0, SR_TID.X ;  /* 0x0000000000007919 */ /* 0x004e240000002100 */
        /* <DEDUP_REMOVED lines=10> */
[----:B-----5:R1:W-:Y:S01]  /*18440*/  @!P0 STS.128 [R17+0x284d0], R4 ;  /* 0x0284d00411008388 */ /* 0x0203e20000000c00 */
[----:B------:R-:W-:Y:S06]  /*18450*/  BAR.ARV 0x5, 0x180 ;  /* 0x0146000000007b1d */ /* 0x000fec0000002000 */
.L_x_1333:
[----:B------:R-:W-:Y:S02]  /*18460*/  ULDC UR4, c[0x0][0xc3c] ;  /* 0x00030f0000047ab9 */ /* 0x000fe40000000800 */
[----:B------:R-:W-:-:S06]  /*18470*/  UISETP.GE.AND UP0, UPT, UR38, UR4, UPT ;  /* 0x000000042600728c */ /* 0x000fcc000bf06270 */
[----:B------:R-:W-:-:S13]  /*18480*/  PLOP3.LUT P0, PT, PT, PT, UP0, 0x80, 0x0 ;  /* 0x000000000000781c */ /* 0x000fda0003f0f008 */
[----:B------:R-:W-:Y:S05]  /*18490*/  @!P0 BRA `(.L_x_1341) ;  /* 0xffffffac00e88947 */ /* 0x000fea000383ffff */
.L_x_1263:
[----:B------:R-:W2:Y:S01]  /*184a0*/  LDL.LU R0, [R1+0x34] ;  /* 0x0000340001007983 */ /* 0x000ea20000300800 */
        /* <DEDUP_REMOVED lines=11> */
.L_x_1390:
[----:B------:R-:W-:Y:S05]  /*18560*/  BSYNC B0 ;  /* 0x0000000000007941 */ /* 0x000fea0003800000 */
.L_x_1342:
[----:B------:R-:W-:-:S03]  /*18570*/  UMOV UR4, 0xffffffff ;  /* 0xffffffff00047882 */ /* 0x000fc60000000000 */
[----:B------:R-:W-:Y:S05]  /*18580*/  BRA.DIV UR4, `(.L_x_1344) ;  /* 0x0000001604807947 */ /* 0x000fea000b800000 */
[----:B------:R-:W1:Y:S02]  /*18590*/  S2R R2, SR_TID.X ;  /* 0x0000000000027919 */ /* 0x000e640000002100 */
[----:B-1----:R-:W-:-:S04]  /*185a0*/  SHF.R.U32.HI R2, RZ, 0x5, R2 ;  /* 0x00000005ff027819 */ /* 0x002fc80000011602 */
[----:B------:R-:W-:-:S05]  /*185b0*/  LOP3.LUT R2, R2, 0x3, RZ, 0xc0, !PT ;  /* 0x0000000302027812 */ /* 0x000fca00078ec0ff */
[----:B------:R1:W2:Y:S02]  /*185c0*/  SHFL.IDX PT, R14, R2, RZ, 0x1f ;  /* 0x00001fff020e7589 */ /* 0x0002a400000e0000 */
.L_x_1393:
[----:B--2---:R-:W-:Y:S01]  /*185d0*/  ISETP.NE.AND P0, PT, R14, RZ, PT ;  /* 0x000000ff0e00720c */ /* 0x004fe20003f05270 */
[----:B------:R-:W-:-:S12]  /*185e0*/  BSSY B0, `(.L_x_1345) ;  /* 0x0000030000007945 */ /* 0x000fd80003800000 */
[----:B------:R-:W-:Y:S05]  /*185f0*/  @P0 BRA `(.L_x_1346) ;  /* 0x0000000000b80947 */ /* 0x000fea0003800000 */
[----:B------:R-:W-:-:S03]  /*18600*/  UMOV UR4, 0xffffffff ;  /* 0xffffffff00047882 */ /* 0x000fc60000000000 */
[----:B------:R-:W-:Y:S05]  /*18610*/  BRA.DIV UR4, `(.L_x_1347) ;  /* 0x0000001604907947 */ /* 0x000fea000b800000 */
[----:B------:R-:W-:-:S13]  /*18620*/  ELECT P6, URZ, PT ;  /* 0x00000000003f782f */ /* 0x000fda00038c0000 */
.L_x_1396:
[----:B------:R-:W-:Y:S05]  /*18630*/  @!P6 BRA `(.L_x_1346) ;  /* 0x0000000000a8e947 */ /* 0x000fea0003800000 */
[----:B-1----:R-:W2:Y:S02]  /*18640*/  LDL R2, [R1+0x38] ;  /* 0x0000380001027983 */ /* 0x002ea40000100800 */
[----:B--2---:R-:W-:-:S13]  /*18650*/  R2UR UR4, R2 ;  /* 0x00000000020472ca */ /* 0x004fda00000e0000 */
[----:B------:R-:W-:-:S06]  /*18660*/  ULOP3.LUT UR4, UR4, 0x2, URZ, 0xfc, !UPT ;  /* 0x0000000204047892 */ /* 0x000fcc000f8efc3f */
[----:B------:R-:W-:-:S05]  /*18670*/  IMAD.U32 R2, RZ, RZ, UR4 ;  /* 0x00000004ff027e24 */ /* 0x000fca000f8e00ff */
[----:B------:R-:W-:-:S13]  /*18680*/  ISETP.NE.AND P0, PT, R2, 0x3, PT ;  /* 0x000000030200780c */ /* 0x000fda0003f05270 */
[----:B------:R-:W-:Y:S05]  /*18690*/  @!P0 BRA `(.L_x_1348) ;  /* 0x0000000000048947 */ /* 0x000fea0003800000 */
[----:B------:R-:W-:Y:S01]  /*186a0*/  BPT.TRAP 0x1 ;  /* 0x000000040000795c */ /* 0x000fe20000300000 */
.L_x_1348:
        /* <DEDUP_REMOVED lines=14> */
.L_x_1397:
[----:B------:R-:W1:Y:S02]  /*18790*/  SYNCS.PHASECHK.TRANS64.TRYWAIT P1, [R7+URZ], R2 ;  /* 0x00000002070075a7 */ /* 0x000e64000802017f */
[----:B-1----:R-:W-:Y:S05]  /*187a0*/  @!P1 BRA `(.L_x_1350) ;  /* 0x0000001400609947 */ /* 0x002fea0003800000 */
.L_x_1398:
[----:B------:R-:W-:Y:S05]  /*187b0*/  @!P0 BRA `(.L_x_1351) ;  /* 0x0000000000048947 */ /* 0x000fea0003800000 */
[----:B------:R-:W-:Y:S01]  /*187c0*/  BPT.TRAP 0x1 ;  /* 0x000000040000795c */ /* 0x000fe20000300000 */
.L_x_1351:
[----:B------:R-:W2:Y:S02]  /*187d0*/  LDL.LU R4, [R1] ;  /* 0x0000000001047983 */ /* 0x000ea40000300800 */
[----:B--2---:R-:W-:-:S04]  /*187e0*/  IMAD R4, R4, 0x8, R0 ;  /* 0x0000000804047824 */ /* 0x004fc800078e0200 */
[----:B------:R-:W2:Y:S02]  /*187f0*/  SYNCS.PHASECHK.TRANS64.TRYWAIT P1, [R4+URZ+0x28460], R5 ;  /* 0x02846005040075a7 */ /* 0x000ea4000802017f */
[----:B--2---:R-:W-:Y:S05]  /*18800*/  @!P1 BRA `(.L_x_1352) ;  /* 0x00000014005c9947 */ /* 0x004fea0003800000 */
.L_x_1399:
[----:B------:R-:W-:Y:S05]  /*18810*/  @!P0 BRA `(.L_x_1353) ;  /* 0x0000000000048947 */ /* 0x000fea0003800000 */
[----:B------:R-:W-:Y:S01]  /*18820*/  BPT.TRAP 0x1 ;  /* 0x000000040000795c */ /* 0x000fe20000300000 */
.L_x_1353:
[----:B------:R-:W-:-:S04]  /*18830*/  IMAD R3, R3, 0x8, R0 ;  /* 0x0000000803037824 */ /* 0x000fc800078e0200 */
[----:B------:R-:W3:Y:S02]  /*18840*/  SYNCS.PHASECHK.TRANS64.TRYWAIT P1, [R3+URZ+0x28460], R2 ;  /* 0x02846002030075a7 */ /* 0x000ee4000802017f */
[----:B---3--:R-:W-:Y:S05]  /*18850*/  @!P1 BRA `(.L_x_1354) ;  /* 0x00000014005c9947 */ /* 0x008fea0003800000 */
.L_x_1400:
[----:B------:R-:W-:Y:S05]  /*18860*/  @!P0 BRA `(.L_x_1355) ;  /* 0x0000000000048947 */ /* 0x000fea0003800000 */
[----:B------:R-:W-:Y:S01]  /*18870*/  BPT.TRAP 0x1 ;  /* 0x000000040000795c */ /* 0x000fe20000300000 */
.L_x_1355:
[----:B------:R-:W4:Y:S02]  /*18880*/  SYNCS.PHASECHK.TRANS64.TRYWAIT P0, [R4+URZ+0x28480], R5 ;  /* 0x02848005040075a7 */ /* 0x000f24000800017f */
[----:B----4-:R-:W-:Y:S05]  /*18890*/  @!P0 BRA `(.L_x_1356) ;  /* 0x0000001400608947 */ /* 0x010fea0003800000 */
.L_x_1357:
[----:B------:R0:W0:Y:S02]  /*188a0*/  SYNCS.PHASECHK.TRANS64.TRYWAIT P0, [R3+URZ+0x28480], R2 ;  /* 0x02848002030075a7 */ /* 0x000024000800017f */
[----:B0-----:R-:W-:Y:S05]  /*188b0*/  @!P0 NANOSLEEP.SYNCS 0x989680 ;  /* 0x009896800000895d */ /* 0x001fea0003900000 */
[----:B------:R-:W0:Y:S02]  /*188c0*/  @!P0 SYNCS.PHASECHK.TRANS64 P0, [R3+URZ+0x28480], R2 ;  /* 0x02848002030085a7 */ /* 0x000e24000800007f */
[----:B0-----:R-:W-:Y:S05]  /*188d0*/  @!P0 BRA `(.L_x_1357) ;  /* 0xfffffffc00f08947 */ /* 0x001fea000383ffff */
.L_x_1346:
[----:B------:R-:W-:Y:S05]  /*188e0*/  BSYNC B0 ;  /* 0x0000000000007941 */ /* 0x000fea0003800000 */
.L_x_1345:
[----:B------:R-:W-:Y:S05]  /*188f0*/  EXIT ;  /* 0x000000000000794d */ /* 0x000fea0003800000 */
.L_x_1158:
[----:B0-----:R-:W-:-:S04]  /*18900*/  IMAD.U32 R3, RZ, RZ, UR41 ;  /* 0x00000029ff037e24 */ /* 0x001fc8000f8e00ff */
[----:B------:R0:W1:Y:S03]  /*18910*/  SYNCS.PHASECHK.TRANS64.TRYWAIT P1, [R3+URZ+0x28400], R0 ;  /* 0x02840000030075a7 */ /* 0x000066000802017f */
[----:B-1----:R-:W-:Y:S05]  /*18920*/  @!P1 NANOSLEEP.SYNCS 0x989680 ;  /* 0x009896800000995d */ /* 0x002fea0003900000 */
[----:B------:R-:W1:Y:S02]  /*18930*/  @!P1 SYNCS.PHASECHK.TRANS64 P1, [R3+URZ+0x28400], R0 ;  /* 0x02840000030095a7 */ /* 0x000e64000802007f */
[----:B-1----:R-:W-:Y:S05]  /*18940*/  @!P1 BRA `(.L_x_1158) ;  /* 0xfffffffc00ec9947 */ /* 0x002fea000383ffff */
[----:B------:R-:W-:Y:S05]  /*18950*/  BRA `(.L_x_1358) ;  /* 0xfffffe9c00907947 */ /* 0x000fea000383ffff */
.L_x_1162:
[----:B-1----:R1:W2:Y:S02]  /*18960*/  SYNCS.PHASECHK.TRANS64.TRYWAIT P2, [R5+URZ+0x28430], R0 ;  /* 0x02843000050075a7 */ /* 0x0022a4000804017f */
[----:B--2---:R-:W-:Y:S05]  /*18970*/  @!P2 NANOSLEEP.SYNCS 0x989680 ;  /* 0x009896800000a95d */ /* 0x004fea0003900000 */
[----:B------:R-:W2:Y:S02]  /*18980*/  @!P2 SYNCS.PHASECHK.TRANS64 P2, [R5+URZ+0x28430], R0 ;  /* 0x028430000500a5a7 */ /* 0x000ea4000804007f */
[----:B--2---:R-:W-:Y:S05]  /*18990*/  @!P2 BRA `(.L_x_1162) ;  /* 0xfffffffc00f0a947 */ /* 0x004fea000383ffff */
[----:B------:R-:W-:Y:S05]  /*189a0*/  BRA `(.L_x_1161) ;  /* 0xfffffe9c00b47947 */ /* 0x000fea000383ffff */
.L_x_1178:
[----:B-1----:R-:W-:-:S04]  /*189b0*/  IMAD.U32 R8, RZ, RZ, UR6 ;  /* 0x00000006ff087e24 */ /* 0x002fc8000f8e00ff */
[----:B------:R1:W2:Y:S03]  /*189c0*/  SYNCS.PHASECHK.TRANS64.TRYWAIT P2, [R8+URZ+0x28430], R7 ;  /* 0x02843007080075a7 */ /* 0x0002a6000804017f */
[----:B--2---:R-:W-:Y:S05]  /*189d0*/  @!P2 NANOSLEEP.SYNCS 0x989680 ;  /* 0x009896800000a95d */ /* 0x004fea0003900000 */
[----:B------:R-:W2:Y:S02]  /*189e0*/  @!P2 SYNCS.PHASECHK.TRANS64 P2, [R8+URZ+0x28430], R7 ;  /* 0x028430070800a5a7 */ /* 0x000ea4000804007f */
[----:B--2---:R-:W-:Y:S05]  /*189f0*/  @!P2 BRA `(.L_x_1178) ;  /* 0xfffffffc00eca947 */ /* 0x004fea000383ffff */
[----:B------:R-:W-:Y:S05]  /*18a00*/  BRA `(.L_x_1175) ;  /* 0xfffffec4004c7947 */ /* 0x000fea000383ffff */
.L_x_1182:
[----:B-1----:R-:W-:-:S04]  /*18a10*/  IMAD.U32 R8, RZ, RZ, UR6 ;  /* 0x00000006ff087e24 */ /* 0x002fc8000f8e00ff */
[----:B------:R1:W2:Y:S03]  /*18a20*/  SYNCS.PHASECHK.TRANS64.TRYWAIT P2, [R8+URZ+0x28450], R7 ;  /* 0x02845007080075a7 */ /* 0x0002a6000804017f */
[----:B--2---:R-:W-:Y:S05]  /*18a30*/  @!P2 NANOSLEEP.SYNCS 0x989680 ;  /* 0x009896800000a95d */ /* 0x004fea0003900000 */
[----:B------:R-:W2:Y:S02]  /*18a40*/  @!P2 SYNCS.PHASECHK.TRANS64 P2, [R8+URZ+0x28450], R7 ;  /* 0x028450070800a5a7 */ /* 0x000ea4000804007f */
[----:B--2---:R-:W-:Y:S05]  /*18a50*/  @!P2 BRA `(.L_x_1182) ;  /* 0xfffffffc00eca947 */ /* 0x004fea000383ffff */
[----:B------:R-:W-:Y:S05]  /*18a60*/  BRA `(.L_x_1179) ;  /* 0xfffffec800187947 */ /* 0x000fea000383ffff */
.L_x_1200:
[----:B-1----:R-:W-:-:S04]  /*18a70*/  IMAD.U32 R5, RZ, RZ, UR6 ;  /* 0x00000006ff057e24 */ /* 0x002fc8000f8e00ff */
[----:B------:R1:W2:Y:S03]  /*18a80*/  SYNCS.PHASECHK.TRANS64.TRYWAIT P2, [R5+URZ+0x28430], R4 ;  /* 0x02843004050075a7 */ /* 0x0002a6000804017f */
[----:B--2---:R-:W-:Y:S05]  /*18a90*/  @!P2 NANOSLEEP.SYNCS 0x989680 ;  /* 0x009896800000a95d */ /* 0x004fea0003900000 */
[----:B------:R-:W2:Y:S02]  /*18aa0*/  @!P2 SYNCS.PHASECHK.TRANS64 P2, [R5+URZ+0x28430], R4 ;  /* 0x028430040500a5a7 */ /* 0x000ea4000804007f */
[----:B--2---:R-:W-:Y:S05]  /*18ab0*/  @!P2 BRA `(.L_x_1200) ;  /* 0xfffffffc00eca947 */ /* 0x004fea000383ffff */
[----:B------:R-:W-:Y:S05]  /*18ac0*/  BRA `(.L_x_1197) ;  /* 0xfffffee800dc7947 */ /* 0x000fea000383ffff */
.L_x_1204:
[----:B-1----:R-:W-:-:S04]  /*18ad0*/  IMAD.U32 R5, RZ, RZ, UR6 ;  /* 0x00000006ff057e24 */ /* 0x002fc8000f8e00ff */
[----:B------:R1:W2:Y:S03]  /*18ae0*/  SYNCS.PHASECHK.TRANS64.TRYWAIT P2, [R5+URZ+0x28450], R4 ;  /* 0x02845004050075a7 */ /* 0x0002a6000804017f */
[----:B--2---:R-:W-:Y:S05]  /*18af0*/  @!P2 NANOSLEEP.SYNCS 0x989680 ;  /* 0x009896800000a95d */ /* 0x004fea0003900000 */
[----:B------:R-:W2:Y:S02]  /*18b00*/  @!P2 SYNCS.PHASECHK.TRANS64 P2, [R5+URZ+0x28450], R4 ;  /* 0x028450040500a5a7 */ /* 0x000ea4000804007f */
[----:B--2---:R-:W-:Y:S05]  /*18b10*/  @!P2 BRA `(.L_x_1204) ;  /* 0xfffffffc00eca947 */ /* 0x004fea000383ffff */
[----:B------:R-:W-:Y:S05]  /*18b20*/  BRA `(.L_x_1201) ;  /* 0xfffffeec00b47947 */ /* 0x000fea000383ffff */
.L_x_1211:
[----:B-1----:R-:W-:-:S04]  /*18b30*/  IMAD.U32 R5, RZ, RZ, UR6 ;  /* 0x00000006ff057e24 */ /* 0x002fc8000f8e00ff */
[----:B------:R1:W2:Y:S03]  /*18b40*/  SYNCS.PHASECHK.TRANS64.TRYWAIT P2, [R5+URZ+0x28430], R4 ;  /* 0x02843004050075a7 */ /* 0x0002a6000804017f */
[----:B--2---:R-:W-:Y:S05]  /*18b50*/  @!P2 NANOSLEEP.SYNCS 0x989680 ;  /* 0x009896800000a95d */ /* 0x004fea0003900000 */
[----:B------:R-:W2:Y:S02]  /*18b60*/  @!P2 SYNCS.PHASECHK.TRANS64 P2, [R5+URZ+0x28430], R4 ;  /* 0x028430040500a5a7 */ /* 0x000ea4000804007f */
[----:B--2---:R-:W-:Y:S05]  /*18b70*/  @!P2 BRA `(.L_x_1211) ;  /* 0xfffffffc00eca947 */ /* 0x004fea000383ffff */
[----:B------:R-:W-:Y:S05]  /*18b80*/  BRA `(.L_x_1208) ;  /* 0xffffff0400247947 */ /* 0x000fea000383ffff */
.L_x_1215:
[----:B-1----:R-:W-:-:S04]  /*18b90*/  IMAD.U32 R5, RZ, RZ, UR6 ;  /* 0x00000006ff057e24 */ /* 0x002fc8000f8e00ff */
[----:B------:R1:W2:Y:S03]  /*18ba0*/  SYNCS.PHASECHK.TRANS64.TRYWAIT P2, [R5+URZ+0x28450], R4 ;  /* 0x02845004050075a7 */ /* 0x0002a6000804017f */
[----:B--2---:R-:W-:Y:S05]  /*18bb0*/  @!P2 NANOSLEEP.SYNCS 0x989680 ;  /* 0x009896800000a95d */ /* 0x004fea0003900000 */
[----:B------:R-:W2:Y:S02]  /*18bc0*/  @!P2 SYNCS.PHASECHK.TRANS64 P2, [R5+URZ+0x28450], R4 ;  /* 0x028450040500a5a7 */ /* 0x000ea4000804007f */
[----:B--2---:R-:W-:Y:S05]  /*18bd0*/  @!P2 BRA `(.L_x_1215) ;  /* 0xfffffffc00eca947 */ /* 0x004fea000383ffff */
[----:B------:R-:W-:Y:S05]  /*18be0*/  BRA `(.L_x_1212) ;  /* 0xffffff0400fc7947 */ /* 0x000fea000383ffff */
.L_x_1229:
[----:B-1----:R-:W-:-:S04]  /*18bf0*/  IMAD.U32 R7, RZ, RZ, UR14 ;  /* 0x0000000eff077e24 */ /* 0x002fc8000f8e00ff */
[----:B------:R1:W2:Y:S03]  /*18c00*/  SYNCS.PHASECHK.TRANS64.TRYWAIT P1, [R7+URZ+0x28450], R6 ;  /* 0x02845006070075a7 */ /* 0x0002a6000802017f */
[----:B--2---:R-:W-:Y:S05]  /*18c10*/  @!P1 NANOSLEEP.SYNCS 0x989680 ;  /* 0x009896800000995d */ /* 0x004fea0003900000 */
[----:B------:R-:W2:Y:S02]  /*18c20*/  @!P1 SYNCS.PHASECHK.TRANS64 P1, [R7+URZ+0x28450], R6 ;  /* 0x02845006070095a7 */ /* 0x000ea4000802007f */
[----:B--2---:R-:W-:Y:S05]  /*18c30*/  @!P1 BRA `(.L_x_1229) ;  /* 0xfffffffc00ec9947 */ /* 0x004fea000383ffff */
[----:B------:R-:W-:Y:S05]  /*18c40*/  BRA `(.L_x_1228) ;  /* 0xffffff2400dc7947 */ /* 0x000fea000383ffff */
.L_x_1285:
[----:B------:R-:W-:Y:S02]  /*18c50*/  IMAD.MOV.U32 R13, RZ, RZ, R0 ;  /* 0x000000ffff0d7224 */ /* 0x000fe400078e0000 */
[----:B------:R-:W-:Y:S02]  /*18c60*/  IMAD.MOV.U32 R12, RZ, RZ, RZ ;  /* 0x000000ffff0c7224 */ /* 0x000fe400078e00ff */
[----:B------:R-:W-:Y:S02]  /*18c70*/  IMAD.MOV.U32 R11, RZ, RZ, 0x1f ;  /* 0x0000001fff0b7424 */ /* 0x000fe400078e00ff */
[----:B------:R-:W-:-:S07]  /*18c80*/  IMAD.MOV.U32 R15, RZ, RZ, -0x1 ;  /* 0xffffffffff0f7424 */ /* 0x000fce00078e00ff */
[----:B0-2---:R-:W-:Y:S05]  /*18c90*/  WARPSYNC.COLLECTIVE R15, `(.L_x_1359) ;  /* 0x000000000f087348 */ /* 0x005fea0003c00000 */
[----:B------:R1:W3:Y:S02]  /*18ca0*/  SHFL.IDX P6, R14, R13, R12, R11 ;  /* 0x0000000c0d0e7389 */ /* 0x0002e400000c000b */
[----:B0123--:R-:W-:Y:S01]  /*18cb0*/  ENDCOLLECTIVE ;  /* 0x000000000000791b */ /* 0x00ffe20003800000 */
.L_x_1359:
[----:B------:R-:W-:Y:S05]  /*18cc0*/  BRA `(.L_x_1360) ;  /* 0xffffffb800d07947 */ /* 0x000fea000383ffff */
.L_x_1287:
[----:B------:R-:W-:Y:S01]  /*18cd0*/  BSSY B0, `(.L_x_1361) ;  /* 0x0000006000007945 */ /* 0x000fe20003800000 */
[----:B------:R-:W-:-:S07]  /*18ce0*/  IMAD.MOV.U32 R15, RZ, RZ, -0x1 ;  /* 0xffffffffff0f7424 */ /* 0x000fce00078e00ff */
[----:B0-2---:R-:W-:Y:S05]  /*18cf0*/  WARPSYNC.COLLECTIVE R15, `(.L_x_1362) ;  /* 0x000000000f0c7348 */ /* 0x005fea0003c00000 */
[----:B------:R-:W-:Y:S02]  /*18d00*/  ELECT P6, UR62, PT ;  /* 0x00000000003e782f */ /* 0x000fe400038c0000 */
[----:B------:R-:W-:Y:S01]  /*18d10*/  MOV R14, UR62 ;  /* 0x0000003e000e7c02 */ /* 0x000fe20008000f00 */
[----:B0-2---:R-:W-:Y:S10]  /*18d20*/  ENDCOLLECTIVE ;  /* 0x000000000000791b */ /* 0x005ff40003800000 */
.L_x_1362:
[----:B------:R-:W-:Y:S05]  /*18d30*/  BSYNC B0 ;  /* 0x0000000000007941 */ /* 0x000fea0003800000 */
.L_x_1361:
[----:B------:R-:W-:Y:S05]  /*18d40*/  BRA `(.L_x_1363) ;  /* 0xffffffb800e07947 */ /* 0x000fea000383ffff */
.L_x_1289:
[----:B-1----:R1:W2:Y:S02]  /*18d50*/  SYNCS.PHASECHK.TRANS64.TRYWAIT P0, [R3+URZ+0x28480], R4 ;  /* 0x02848004030075a7 */ /* 0x0022a4000800017f */
[----:B--2---:R-:W-:Y:S05]  /*18d60*/  @!P0 NANOSLEEP.SYNCS 0x989680 ;  /* 0x009896800000895d */ /* 0x004fea0003900000 */
[----:B------:R-:W2:Y:S02]  /*18d70*/  @!P0 SYNCS.PHASECHK.TRANS64 P0, [R3+URZ+0x28480], R4 ;  /* 0x02848004030085a7 */ /* 0x000ea4000800007f */
[----:B--2---:R-:W-:Y:S05]  /*18d80*/  @!P0 BRA `(.L_x_1289) ;  /* 0xfffffffc00f08947 */ /* 0x004fea000383ffff */
[----:B------:R-:W-:Y:S05]  /*18d90*/  BRA `(.L_x_1364) ;  /* 0xffffffbc00447947 */ /* 0x000fea000383ffff */
.L_x_1291:
[----:B0-----:R0:W2:Y:S02]  /*18da0*/  SYNCS.PHASECHK.TRANS64.TRYWAIT P0, [R3+URZ+0x28440], R4 ;  /* 0x02844004030075a7 */ /* 0x0010a4000800017f */
[----:B--2---:R-:W-:Y:S05]  /*18db0*/  @!P0 NANOSLEEP.SYNCS 0x989680 ;  /* 0x009896800000895d */ /* 0x004fea0003900000 */
[----:B------:R-:W2:Y:S02]  /*18dc0*/  @!P0 SYNCS.PHASECHK.TRANS64 P0, [R3+URZ+0x28440], R4 ;  /* 0x02844004030085a7 */ /* 0x000ea4000800007f */
[----:B--2---:R-:W-:Y:S05]  /*18dd0*/  @!P0 BRA `(.L_x_1291) ;  /* 0xfffffffc00f08947 */ /* 0x004fea000383ffff */
[----:B------:R-:W-:Y:S05]  /*18de0*/  BRA `(.L_x_1365) ;  /* 0xffffffbc00b47947 */ /* 0x000fea000383ffff */
.L_x_1295:
        /* <DEDUP_REMOVED lines=8> */
[----:B0----5:R-:W-:Y:S05]  /*18e70*/  WARPSYNC.COLLECTIVE R15, `(.L_x_1366) ;  /* 0x000000000f087348 */ /* 0x021fea0003c00000 */
[----:B------:R1:W2:Y:S02]  /*18e80*/  SHFL.IDX P6, R14, R13, R12, R11 ;  /* 0x0000000c0d0e7389 */ /* 0x0002a400000c000b */
[----:B012--5:R-:W-:Y:S01]  /*18e90*/  ENDCOLLECTIVE ;  /* 0x000000000000791b */ /* 0x027fe20003800000 */
.L_x_1366:
[C---:B------:R-:W-:Y:S01]  /*18ea0*/  VIADD R5, R0.reuse, 0x10 ;  /* 0x0000001000057836 */ /* 0x040fe20000000000 */
[----:B------:R-:W-:Y:S01]  /*18eb0*/  ISETP.GE.AND P2, PT, R0, R2, PT ;  /* 0x000000020000720c */ /* 0x000fe20003f46270 */
[----:B------:R-:W-:Y:S02]  /*18ec0*/  IMAD.MOV.U32 R13, RZ, RZ, R4 ;  /* 0x000000ffff0d7224 */ /* 0x000fe400078e0004 */
[----:B------:R-:W-:-:S10]  /*18ed0*/  IMAD.MOV.U32 R6, RZ, RZ, R14 ;  /* 0x000000ffff067224 */ /* 0x000fd400078e000e */
[----:B------:R-:W-:Y:S05]  /*18ee0*/  WARPSYNC.COLLECTIVE R15, `(.L_x_1367) ;  /* 0x000000000f087348 */ /* 0x000fea0003c00000 */
[----:B------:R0:W1:Y:S02]  /*18ef0*/  SHFL.IDX P6, R14, R13, R12, R11 ;  /* 0x0000000c0d0e7389 */ /* 0x00006400000c000b */
[----:B01----:R-:W-:Y:S01]  /*18f00*/  ENDCOLLECTIVE ;  /* 0x000000000000791b */ /* 0x003fe20003800000 */
.L_x_1367:
[----:B------:R-:W-:Y:S02]  /*18f10*/  IMAD.MOV.U32 R13, RZ, RZ, R3 ;  /* 0x000000ffff0d7224 */ /* 0x000fe400078e0003 */
[----:B------:R-:W-:Y:S02]  /*18f20*/  IMAD.MOV.U32 R12, RZ, RZ, 0x1 ;  /* 0x00000001ff0c7424 */ /* 0x000fe400078e00ff */
[----:B------:R-:W-:-:S07]  /*18f30*/  IMAD.MOV.U32 R7, RZ, RZ, R14 ;  /* 0x000000ffff077224 */ /* 0x000fce00078e000e */
[----:B------:R-:W-:Y:S05]  /*18f40*/  WARPSYNC.COLLECTIVE R15, `(.L_x_1368) ;  /* 0x000000000f087348 */ /* 0x000fea0003c00000 */
[----:B------:R0:W1:Y:S02]  /*18f50*/  SHFL.IDX P6, R14, R13, R12, R11 ;  /* 0x0000000c0d0e7389 */ /* 0x00006400000c000b */
[----:B01----:R-:W-:Y:S01]  /*18f60*/  ENDCOLLECTIVE ;  /* 0x000000000000791b */ /* 0x003fe20003800000 */
.L_x_1368:
        /* <DEDUP_REMOVED lines=10> */
.L_x_1369:
        /* <DEDUP_REMOVED lines=12> */
.L_x_1370:
        /* <DEDUP_REMOVED lines=18> */
.L_x_1371:
[----:B------:R-:W-:Y:S02]  /*191f0*/  IMAD.MOV.U32 R13, RZ, RZ, R3 ;  /* 0x000000ffff0d7224 */ /* 0x000fe400078e0003 */
[----:B------:R-:W-:Y:S02]  /*19200*/  IMAD.MOV.U32 R12, RZ, RZ, 0x3 ;  /* 0x00000003ff0c7424 */ /* 0x000fe400078e00ff */
[----:B------:R-:W-:-:S07]  /*19210*/  IMAD.MOV.U32 R7, RZ, RZ, R14 ;  /* 0x000000ffff077224 */ /* 0x000fce00078e000e */
[----:B------:R-:W-:Y:S05]  /*19220*/  WARPSYNC.COLLECTIVE R15, `(.L_x_1372) ;  /* 0x000000000f087348 */ /* 0x000fea0003c00000 */
[----:B------:R0:W1:Y:S02]  /*19230*/  SHFL.IDX P6, R14, R13, R12, R11 ;  /* 0x0000000c0d0e7389 */ /* 0x00006400000c000b */
[----:B01----:R-:W-:Y:S01]  /*19240*/  ENDCOLLECTIVE ;  /* 0x000000000000791b */ /* 0x003fe20003800000 */
.L_x_1372:
        /* <DEDUP_REMOVED lines=17> */
.L_x_1373:
[----:B------:R-:W-:Y:S02]  /*19360*/  IMAD.MOV.U32 R13, RZ, RZ, R3 ;  /* 0x000000ffff0d7224 */ /* 0x000fe400078e0003 */
[----:B------:R-:W-:Y:S02]  /*19370*/  IMAD.MOV.U32 R12, RZ, RZ, 0x4 ;  /* 0x00000004ff0c7424 */ /* 0x000fe400078e00ff */
[----:B------:R-:W-:-:S07]  /*19380*/  IMAD.MOV.U32 R7, RZ, RZ, R14 ;  /* 0x000000ffff077224 */ /* 0x000fce00078e000e */
[----:B------:R-:W-:Y:S05]  /*19390*/  WARPSYNC.COLLECTIVE R15, `(.L_x_1374) ;  /* 0x000000000f087348 */ /* 0x000fea0003c00000 */
[----:B------:R0:W1:Y:S02]  /*193a0*/  SHFL.IDX P6, R14, R13, R12, R11 ;  /* 0x0000000c0d0e7389 */ /* 0x00006400000c000b */
[----:B01----:R-:W-:Y:S01]  /*193b0*/  ENDCOLLECTIVE ;  /* 0x000000000000791b */ /* 0x003fe20003800000 */
.L_x_1374:
        /* <DEDUP_REMOVED lines=17> */
.L_x_1375:
[----:B------:R-:W-:Y:S02]  /*194d0*/  IMAD.MOV.U32 R13, RZ, RZ, R3 ;  /* 0x000000ffff0d7224 */ /* 0x000fe400078e0003 */
[----:B------:R-:W-:Y:S02]  /*194e0*/  IMAD.MOV.U32 R12, RZ, RZ, 0x5 ;  /* 0x00000005ff0c7424 */ /* 0x000fe400078e00ff */
[----:B------:R-:W-:-:S07]  /*194f0*/  IMAD.MOV.U32 R7, RZ, RZ, R14 ;  /* 0x000000ffff077224 */ /* 0x000fce00078e000e */
[----:B------:R-:W-:Y:S05]  /*19500*/  WARPSYNC.COLLECTIVE R15, `(.L_x_1376) ;  /* 0x000000000f087348 */ /* 0x000fea0003c00000 */
[----:B------:R0:W1:Y:S02]  /*19510*/  SHFL.IDX P6, R14, R13, R12, R11 ;  /* 0x0000000c0d0e7389 */ /* 0x00006400000c000b */
[----:B01----:R-:W-:Y:S01]  /*19520*/  ENDCOLLECTIVE ;  /* 0x000000000000791b */ /* 0x003fe20003800000 */
.L_x_1376:
        /* <DEDUP_REMOVED lines=17> */
.L_x_1377:
[----:B------:R-:W-:Y:S02]  /*19640*/  IMAD.MOV.U32 R13, RZ, RZ, R3 ;  /* 0x000000ffff0d7224 */ /* 0x000fe400078e0003 */
[----:B------:R-:W-:Y:S02]  /*19650*/  IMAD.MOV.U32 R12, RZ, RZ, 0x6 ;  /* 0x00000006ff0c7424 */ /* 0x000fe400078e00ff */
[----:B------:R-:W-:-:S07]  /*19660*/  IMAD.MOV.U32 R7, RZ, RZ, R14 ;  /* 0x000000ffff077224 */ /* 0x000fce00078e000e */
[----:B------:R-:W-:Y:S05]  /*19670*/  WARPSYNC.COLLECTIVE R15, `(.L_x_1378) ;  /* 0x000000000f087348 */ /* 0x000fea0003c00000 */
[----:B------:R0:W1:Y:S02]  /*19680*/  SHFL.IDX P6, R14, R13, R12, R11 ;  /* 0x0000000c0d0e7389 */ /* 0x00006400000c000b */
[----:B01----:R-:W-:Y:S01]  /*19690*/  ENDCOLLECTIVE ;  /* 0x000000000000791b */ /* 0x003fe20003800000 */
.L_x_1378:
        /* <DEDUP_REMOVED lines=16> */
.L_x_1379:
[----:B------:R-:W-:Y:S02]  /*197a0*/  IMAD.MOV.U32 R13, RZ, RZ, R3 ;  /* 0x000000ffff0d7224 */ /* 0x000fe400078e0003 */
[----:B------:R-:W-:Y:S02]  /*197b0*/  IMAD.MOV.U32 R12, RZ, RZ, 0x7 ;  /* 0x00000007ff0c7424 */ /* 0x000fe400078e00ff */
[----:B------:R-:W-:-:S07]  /*197c0*/  IMAD.MOV.U32 R7, RZ, RZ, R14 ;  /* 0x000000ffff077224 */ /* 0x000fce00078e000e */
[----:B------:R-:W-:Y:S05]  /*197d0*/  WARPSYNC.COLLECTIVE R15, `(.L_x_1380) ;  /* 0x000000000f087348 */ /* 0x000fea0003c00000 */
[----:B------:R0:W1:Y:S02]  /*197e0*/  SHFL.IDX P6, R14, R13, R12, R11 ;  /* 0x0000000c0d0e7389 */ /* 0x00006400000c000b */
[----:B01----:R-:W-:Y:S01]  /*197f0*/  ENDCOLLECTIVE ;  /* 0x000000000000791b */ /* 0x003fe20003800000 */
.L_x_1380:
        /* <DEDUP_REMOVED lines=10> */
.L_x_1381:
[----:B------:R-:W-:Y:S01]  /*198a0*/  @!PT LDS RZ, [RZ] ;  /* 0x00000000fffff984 */ /* 0x000fe20000000800 */
[----:B------:R-:W-:Y:S01]  /*198b0*/  @!PT LDS RZ, [RZ] ;  /* 0x00000000fffff984 */ /* 0x000fe20000000800 */
[----:B------:R-:W-:Y:S01]  /*198c0*/  @!PT LDS RZ, [RZ] ;  /* 0x00000000fffff984 */ /* 0x000fe20000000800 */
[----:B------:R2:W-:Y:S04]  /*198d0*/  @!P2 LDGSTS.E.BYPASS.LTC128B.128 [R9+0x1b000], desc[UR48][R6.64], !P0 ;  /* 0x1b0000000609afae */ /* 0x0005e8000c101d70 */
[----:B------:R2:W-:Y:S01]  /*198e0*/  @!P2 LDGSTS.E.BYPASS.LTC128B.128 [R9+0x1f000], desc[UR48][R6.64+0x80], !P1 ;  /* 0x1f0000800609afae */ /* 0x0005e2000c901d70 */
[----:B------:R-:W-:Y:S01]  /*198f0*/  IMAD.MOV.U32 R4, RZ, RZ, R14 ;  /* 0x000000ffff047224 */ /* 0x000fe200078e000e */
[----:B------:R-:W-:Y:S06]  /*19900*/  BRA `(.L_x_1382) ;  /* 0xffffffc000307947 */ /* 0x000fec000383ffff */
.L_x_1300:
[----:B---3--:R3:W4:Y:S02]  /*19910*/  SYNCS.PHASECHK.TRANS64.TRYWAIT P0, [R17+URZ+0x28420], R0 ;  /* 0x02842000110075a7 */ /* 0x008724000800017f */
[----:B----4-:R-:W-:Y:S05]  /*19920*/  @!P0 NANOSLEEP.SYNCS 0x989680 ;  /* 0x009896800000895d */ /* 0x010fea0003900000 */
[----:B------:R-:W4:Y:S02]  /*19930*/  @!P0 SYNCS.PHASECHK.TRANS64 P0, [R17+URZ+0x28420], R0 ;  /* 0x02842000110085a7 */ /* 0x000f24000800007f */
[----:B----4-:R-:W-:Y:S05]  /*19940*/  @!P0 BRA `(.L_x_1300) ;  /* 0xfffffffc00f08947 */ /* 0x010fea000383ffff */
[----:B------:R-:W-:Y:S05]  /*19950*/  BRA `(.L_x_1383) ;  /* 0xffffffc0009c7947 */ /* 0x000fea000383ffff */
.L_x_1306:
[----:B---3--:R3:W4:Y:S02]  /*19960*/  SYNCS.PHASECHK.TRANS64.TRYWAIT P0, [R4+URZ+0x28480], R3 ;  /* 0x02848003040075a7 */ /* 0x008724000800017f */
[----:B----4-:R-:W-:Y:S05]  /*19970*/  @!P0 NANOSLEEP.SYNCS 0x989680 ;  /* 0x009896800000895d */ /* 0x010fea0003900000 */
[----:B------:R-:W4:Y:S02]  /*19980*/  @!P0 SYNCS.PHASECHK.TRANS64 P0, [R4+URZ+0x28480], R3 ;  /* 0x02848003040085a7 */ /* 0x000f24000800007f */
[----:B----4-:R-:W-:Y:S05]  /*19990*/  @!P0 BRA `(.L_x_1306) ;  /* 0xfffffffc00f08947 */ /* 0x010fea000383ffff */
[----:B------:R-:W-:Y:S05]  /*199a0*/  BRA `(.L_x_1384) ;  /* 0xffffffc400587947 */ /* 0x000fea000383ffff */
.L_x_1312:
[----:B--2---:R2:W4:Y:S02]  /*199b0*/  SYNCS.PHASECHK.TRANS64.TRYWAIT P0, [R4+URZ+0x28440], R3 ;  /* 0x02844003040075a7 */ /* 0x004524000800017f */
[----:B----4-:R-:W-:Y:S05]  /*199c0*/  @!P0 NANOSLEEP.SYNCS 0x989680 ;  /* 0x009896800000895d */ /* 0x010fea0003900000 */
[----:B------:R-:W4:Y:S02]  /*199d0*/  @!P0 SYNCS.PHASECHK.TRANS64 P0, [R4+URZ+0x28440], R3 ;  /* 0x02844003040085a7 */ /* 0x000f24000800007f */
[----:B----4-:R-:W-:Y:S05]  /*199e0*/  @!P0 BRA `(.L_x_1312) ;  /* 0xfffffffc00f08947 */ /* 0x010fea000383ffff */
[----:B------:R-:W-:Y:S05]  /*199f0*/  BRA `(.L_x_1385) ;  /* 0xffffffc800187947 */ /* 0x000fea000383ffff */
.L_x_1319:
[----:B---3--:R3:W4:Y:S02]  /*19a00*/  SYNCS.PHASECHK.TRANS64.TRYWAIT P0, [R19+URZ+0x28470], R2 ;  /* 0x02847002130075a7 */ /* 0x008724000800017f */
[----:B----4-:R-:W-:Y:S05]  /*19a10*/  @!P0 NANOSLEEP.SYNCS 0x989680 ;  /* 0x009896800000895d */ /* 0x010fea0003900000 */
[----:B------:R-:W4:Y:S02]  /*19a20*/  @!P0 SYNCS.PHASECHK.TRANS64 P0, [R19+URZ+0x28470], R2 ;  /* 0x02847002130085a7 */ /* 0x000f24000800007f */
[----:B----4-:R-:W-:Y:S05]  /*19a30*/  @!P0 BRA `(.L_x_1319) ;  /* 0xfffffffc00f08947 */ /* 0x010fea000383ffff */
[----:B------:R-:W-:Y:S05]  /*19a40*/  BRA `(.L_x_1386) ;  /* 0xffffffc800f07947 */ /* 0x000fea000383ffff */
.L_x_1321:
[----:B---3--:R3:W4:Y:S02]  /*19a50*/  SYNCS.PHASECHK.TRANS64.TRYWAIT P0, [R19+URZ+0x28460], R3 ;  /* 0x02846003130075a7 */ /* 0x008724000800017f */
[----:B----4-:R-:W-:Y:S05]  /*19a60*/  @!P0 NANOSLEEP.SYNCS 0x989680 ;  /* 0x009896800000895d */ /* 0x010fea0003900000 */
[----:B------:R-:W4:Y:S02]  /*19a70*/  @!P0 SYNCS.PHASECHK.TRANS64 P0, [R19+URZ+0x28460], R3 ;  /* 0x02846003130085a7 */ /* 0x000f24000800007f */
[----:B----4-:R-:W-:Y:S05]  /*19a80*/  @!P0 BRA `(.L_x_1321) ;  /* 0xfffffffc00f08947 */ /* 0x010fea000383ffff */
[----:B------:R-:W-:Y:S05]  /*19a90*/  BRA `(.L_x_1387) ;  /* 0xffffffc800f87947 */ /* 0x000fea000383ffff */
.L_x_1328:
[----:B--2---:R2:W3:Y:S02]  /*19aa0*/  SYNCS.PHASECHK.TRANS64.TRYWAIT P1, [R16+URZ+0x28470], R3 ;  /* 0x02847003100075a7 */ /* 0x0044e4000802017f */
[----:B---3--:R-:W-:Y:S05]  /*19ab0*/  @!P1 NANOSLEEP.SYNCS 0x989680 ;  /* 0x009896800000995d */ /* 0x008fea0003900000 */
[----:B------:R-:W3:Y:S02]  /*19ac0*/  @!P1 SYNCS.PHASECHK.TRANS64 P1, [R16+URZ+0x28470], R3 ;  /* 0x02847003100095a7 */ /* 0x000ee4000802007f */
[----:B---3--:R-:W-:Y:S05]  /*19ad0*/  @!P1 BRA `(.L_x_1328) ;  /* 0xfffffffc00f09947 */ /* 0x008fea000383ffff */
[----:B------:R-:W-:Y:S05]  /*19ae0*/  BRA `(.L_x_1388) ;  /* 0xffffffd000c07947 */ /* 0x000fea000383ffff */
.L_x_1330:
[----:B--2---:R2:W3:Y:S02]  /*19af0*/  SYNCS.PHASECHK.TRANS64.TRYWAIT P1, [R16+URZ+0x28460], R3 ;  /* 0x02846003100075a7 */ /* 0x0044e4000802017f */
[----:B---3--:R-:W-:Y:S05]  /*19b00*/  @!P1 NANOSLEEP.SYNCS 0x989680 ;  /* 0x009896800000995d */ /* 0x008fea0003900000 */
[----:B------:R-:W3:Y:S02]  /*19b10*/  @!P1 SYNCS.PHASECHK.TRANS64 P1, [R16+URZ+0x28460], R3 ;  /* 0x02846003100095a7 */ /* 0x000ee4000802007f */
[----:B---3--:R-:W-:Y:S05]  /*19b20*/  @!P1 BRA `(.L_x_1330) ;  /* 0xfffffffc00f09947 */ /* 0x008fea000383ffff */
[----:B------:R-:W-:Y:S05]  /*19b30*/  BRA `(.L_x_1389) ;  /* 0xffffffd000c87947 */ /* 0x000fea000383ffff */
.L_x_1343:
[----:B0-----:R0:W1:Y:S02]  /*19b40*/  SYNCS.PHASECHK.TRANS64.TRYWAIT P0, [R0+URZ+0x28420], R3 ;  /* 0x02842003000075a7 */ /* 0x001064000800017f */
[----:B-1----:R-:W-:Y:S05]  /*19b50*/  @!P0 NANOSLEEP.SYNCS 0x989680 ;  /* 0x009896800000895d */ /* 0x002fea0003900000 */
[----:B------:R-:W1:Y:S02]  /*19b60*/  @!P0 SYNCS.PHASECHK.TRANS64 P0, [R0+URZ+0x28420], R3 ;  /* 0x02842003000085a7 */ /* 0x000e64000800007f */
[----:B-1----:R-:W-:Y:S05]  /*19b70*/  @!P0 BRA `(.L_x_1343) ;  /* 0xfffffffc00f08947 */ /* 0x002fea000383ffff */
[----:B------:R-:W-:Y:S05]  /*19b80*/  BRA `(.L_x_1390) ;  /* 0xffffffe800747947 */ /* 0x000fea000383ffff */
.L_x_1344:
        /* <DEDUP_REMOVED lines=11> */
.L_x_1392:
[----:B------:R-:W-:Y:S05]  /*19c40*/  BSYNC B0 ;  /* 0x0000000000007941 */ /* 0x000fea0003800000 */
.L_x_1391:
[----:B------:R-:W-:Y:S05]  /*19c50*/  BRA `(.L_x_1393) ;  /* 0xffffffe8005c7947 */ /* 0x000fea000383ffff */
.L_x_1347:
[----:B------:R-:W-:Y:S01]  /*19c60*/  BSSY B1, `(.L_x_1394) ;  /* 0x0000006000017945 */ /* 0x000fe20003800000 */
[----:B------:R-:W-:-:S07]  /*19c70*/  IMAD.MOV.U32 R15, RZ, RZ, -0x1 ;  /* 0xffffffffff0f7424 */ /* 0x000fce00078e00ff */
[----:B01----:R-:W-:Y:S05]  /*19c80*/  WARPSYNC.COLLECTIVE R15, `(.L_x_1395) ;  /* 0x000000000f0c7348 */ /* 0x003fea0003c00000 */
[----:B------:R-:W-:Y:S02]  /*19c90*/  ELECT P6, UR62, PT ;  /* 0x00000000003e782f */ /* 0x000fe400038c0000 */
[----:B------:R-:W-:Y:S01]  /*19ca0*/  MOV R14, UR62 ;  /* 0x0000003e000e7c02 */ /* 0x000fe20008000f00 */
[----:B01----:R-:W-:Y:S10]  /*19cb0*/  ENDCOLLECTIVE ;  /* 0x000000000000791b */ /* 0x003ff40003800000 */
.L_x_1395:
[----:B------:R-:W-:Y:S05]  /*19cc0*/  BSYNC B1 ;  /* 0x0000000000017941 */ /* 0x000fea0003800000 */
.L_x_1394:
[----:B------:R-:W-:Y:S05]  /*19cd0*/  BRA `(.L_x_1396) ;  /* 0xffffffe800547947 */ /* 0x000fea000383ffff */
.L_x_1349:
[----:B0-----:R0:W1:Y:S02]  /*19ce0*/  SYNCS.PHASECHK.TRANS64.TRYWAIT P1, [R6+URZ], R5 ;  /* 0x00000005060075a7 */ /* 0x001064000802017f */
[----:B-1----:R-:W-:Y:S05]  /*19cf0*/  @!P1 NANOSLEEP.SYNCS 0x989680 ;  /* 0x009896800000995d */ /* 0x002fea0003900000 */
[----:B------:R-:W1:Y:S02]  /*19d00*/  @!P1 SYNCS.PHASECHK.TRANS64 P1, [R6+URZ], R5 ;  /* 0x00000005060095a7 */ /* 0x000e64000802007f */
[----:B-1----:R-:W-:Y:S05]  /*19d10*/  @!P1 BRA `(.L_x_1349) ;  /* 0xfffffffc00f09947 */ /* 0x002fea000383ffff */
[----:B------:R-:W-:Y:S05]  /*19d20*/  BRA `(.L_x_1397) ;  /* 0xffffffe800987947 */ /* 0x000fea000383ffff */
.L_x_1350:
[----:B-1----:R1:W2:Y:S02]  /*19d30*/  SYNCS.PHASECHK.TRANS64.TRYWAIT P1, [R7+URZ], R2 ;  /* 0x00000002070075a7 */ /* 0x0022a4000802017f */
[----:B--2---:R-:W-:Y:S05]  /*19d40*/  @!P1 NANOSLEEP.SYNCS 0x989680 ;  /* 0x009896800000995d */ /* 0x004fea0003900000 */
[----:B------:R-:W2:Y:S02]  /*19d50*/  @!P1 SYNCS.PHASECHK.TRANS64 P1, [R7+URZ], R2 ;  /* 0x00000002070095a7 */ /* 0x000ea4000802007f */
[----:B--2---:R-:W-:Y:S05]  /*19d60*/  @!P1 BRA `(.L_x_1350) ;  /* 0xfffffffc00f09947 */ /* 0x004fea000383ffff */
[----:B------:R-:W-:Y:S05]  /*19d70*/  BRA `(.L_x_1398) ;  /* 0xffffffe8008c7947 */ /* 0x000fea000383ffff */
.L_x_1352:
[----:B--2---:R2:W3:Y:S02]  /*19d80*/  SYNCS.PHASECHK.TRANS64.TRYWAIT P1, [R4+URZ+0x28460], R5 ;  /* 0x02846005040075a7 */ /* 0x0044e4000802017f */
[----:B---3--:R-:W-:Y:S05]  /*19d90*/  @!P1 NANOSLEEP.SYNCS 0x989680 ;  /* 0x009896800000995d */ /* 0x008fea0003900000 */
[----:B------:R-:W3:Y:S02]  /*19da0*/  @!P1 SYNCS.PHASECHK.TRANS64 P1, [R4+URZ+0x28460], R5 ;  /* 0x02846005040095a7 */ /* 0x000ee4000802007f */
[----:B---3--:R-:W-:Y:S05]  /*19db0*/  @!P1 BRA `(.L_x_1352) ;  /* 0xfffffffc00f09947 */ /* 0x008fea000383ffff */
[----:B------:R-:W-:Y:S05]  /*19dc0*/  BRA `(.L_x_1399) ;  /* 0xffffffe800907947 */ /* 0x000fea000383ffff */
.L_x_1354:
[----:B---3--:R3:W4:Y:S02]  /*19dd0*/  SYNCS.PHASECHK.TRANS64.TRYWAIT P1, [R3+URZ+0x28460], R2 ;  /* 0x02846002030075a7 */ /* 0x008724000802017f */
[----:B----4-:R-:W-:Y:S05]  /*19de0*/  @!P1 NANOSLEEP.SYNCS 0x989680 ;  /* 0x009896800000995d */ /* 0x010fea0003900000 */
[----:B------:R-:W4:Y:S02]  /*19df0*/  @!P1 SYNCS.PHASECHK.TRANS64 P1, [R3+URZ+0x28460], R2 ;  /* 0x02846002030095a7 */ /* 0x000f24000802007f */
[----:B----4-:R-:W-:Y:S05]  /*19e00*/  @!P1 BRA `(.L_x_1354) ;  /* 0xfffffffc00f09947 */ /* 0x010fea000383ffff */
[----:B------:R-:W-:Y:S05]  /*19e10*/  BRA `(.L_x_1400) ;  /* 0xffffffe800907947 */ /* 0x000fea000383ffff */
.L_x_1356:
[----:B----4-:R4:W0:Y:S02]  /*19e20*/  SYNCS.PHASECHK.TRANS64.TRYWAIT P0, [R4+URZ+0x28480], R5 ;  /* 0x02848005040075a7 */ /* 0x010824000800017f */
[----:B0-----:R-:W-:Y:S05]  /*19e30*/  @!P0 NANOSLEEP.SYNCS 0x989680 ;  /* 0x009896800000895d */ /* 0x001fea0003900000 */
[----:B------:R-:W0:Y:S02]  /*19e40*/  @!P0 SYNCS.PHASECHK.TRANS64 P0, [R4+URZ+0x28480], R5 ;  /* 0x02848005040085a7 */ /* 0x000e24000800007f */
[----:B0-----:R-:W-:Y:S05]  /*19e50*/  @!P0 BRA `(.L_x_1356) ;  /* 0xfffffffc00f08947 */ /* 0x001fea000383ffff */
[----:B------:R-:W-:Y:S05]  /*19e60*/  BRA `(.L_x_1357) ;  /* 0xffffffe8008c7947 */ /* 0x000fea000383ffff */
.L_x_1401:
        /* <DEDUP_REMOVED lines=9> */
.L_x_3138:


//--------------------- .text._ZN7cutlass13device_kernelIN5flash11enable_sm90INS1_16FlashAttnFwdSm90INS1_25CollectiveMainloopFwdSm90ILi2EN4cute5tupleIJNS5_1CILi1EEES8_S8_EEENS6_IJNS7_ILi128EEENS7_ILi64EEENS7_ILi256EEEEEELi256ENS_12float_e4m3_tEfNS_4arch4Sm90ELb0ELb1ELb0ELb1ELb0ELb1ELb0ELb1ELb1ELb1ELb1ELb0EEENS1_21CollectiveEpilogueFwdINS6_IJSA_SC_SB_EEES9_NS_10bfloat16_tESG_Li256ELb1ELb1ELb1ELb1EEENS1_36VarlenDynamicPersistentTileSchedulerILi128ELi64ELi256ELi128ELb1ELb1ELb1ELb1ELb0ELb1EEEEEEEEEvNT_6ParamsE --------------------------
	.section	.text._ZN7cutlass13device_kernelIN5flash11enable_sm90INS1_16FlashAttnFwdSm90INS1_25CollectiveMainloopFwdSm90ILi2EN4cute5tupleIJNS5_1CILi1EEES8_S8_EEENS6_IJNS7_ILi128EEENS7_ILi64EEENS7_ILi256EEEEEELi256ENS_12float_e4m3_tEfNS_4arch4Sm90ELb0ELb1ELb0ELb1ELb0ELb1ELb0ELb1ELb1ELb1ELb1ELb0EEENS1_21CollectiveEpilogueFwdINS6_IJSA_SC_SB_EEES9_NS_10bfloat16_tESG_Li256ELb1ELb1ELb1ELb1EEENS1_36VarlenDynamicPersistentTileSchedulerILi128ELi64ELi256ELi128ELb1ELb1ELb1ELb1ELb0ELb1EEEEEEEEEvNT_6ParamsE,"ax",@progbits
	.align	128
.text._ZN7cutlass13device_kernelIN5flash11enable_sm90INS1_16FlashAttnFwdSm90INS1_25CollectiveMainloopFwdSm90ILi2EN4cute5tupleIJNS5_1CILi1EEES8_S8_EEENS6_IJNS7_ILi128EEENS7_ILi64EEENS7_ILi256EEEEEELi256ENS_12float_e4m3_tEfNS_4arch4Sm90ELb0ELb1ELb0ELb1ELb0ELb1ELb0ELb1ELb1ELb1ELb1ELb0EEENS1_21CollectiveEpilogueFwdINS6_IJSA_SC_SB_EEES9_NS_10bfloat16_tESG_Li256ELb1ELb1ELb1ELb1EEENS1_36VarlenDynamicPersistentTileSchedulerILi128ELi64ELi256ELi128ELb1ELb1ELb1ELb1ELb0ELb1EEEEEEEEEvNT_6ParamsE:
        .type           _ZN7cutlass13device_kernelIN5flash11enable_sm90INS1_16FlashAttnFwdSm90INS1_25CollectiveMainloopFwdSm90ILi2EN4cute5tupleIJNS5_1CILi1EEES8_S8_EEENS6_IJNS7_ILi128EEENS7_ILi64EEENS7_ILi256EEEEEELi256ENS_12float_e4m3_tEfNS_4arch4Sm90ELb0ELb1ELb0ELb1ELb0ELb1ELb0ELb1ELb1ELb1ELb1ELb0EEENS1_21CollectiveEpilogueFwdINS6_IJSA_SC_SB_EEES9_NS_10bfloat16_tESG_Li256ELb1ELb1ELb1ELb1EEENS1_36VarlenDynamicPersistentTileSchedulerILi128ELi64ELi256ELi128ELb1ELb1ELb1ELb1ELb0ELb1EEEEEEEEEvNT_6ParamsE,@function
        .size           _ZN7cutlass13device_kernelIN5flash11enable_sm90INS1_16FlashAttnFwdSm90INS1_25CollectiveMainloopFwdSm90ILi2EN4cute5tupleIJNS5_1CILi1EEES8_S8_EEENS6_IJNS7_ILi128EEENS7_ILi64EEENS7_ILi256EEEEEELi256ENS_12float_e4m3_tEfNS_4arch4Sm90ELb0ELb1ELb0ELb1ELb0ELb1ELb0ELb1ELb1ELb1ELb1ELb0EEENS1_21CollectiveEpilogueFwdINS6_IJSA_SC_SB_EEES9_NS_10bfloat16_tESG_Li256ELb1ELb1ELb1ELb1EEENS1_36VarlenDynamicPersistentTileSchedulerILi128ELi64ELi256ELi128ELb1ELb1ELb1ELb1ELb0ELb1EEEEEEEEEvNT_6ParamsE,(.L_x_3139 - _ZN7cutlass13device_kernelIN5flash11enable_sm90INS1_16FlashAttnFwdSm90INS1_25CollectiveMainloopFwdSm90ILi2EN4cute5tupleIJNS5_1CILi1EEES8_S8_EEENS6_IJNS7_ILi128EEENS7_ILi64EEENS7_ILi256EEEEEELi256ENS_12float_e4m3_tEfNS_4arch4Sm90ELb0ELb1ELb0ELb1ELb0ELb1ELb0ELb1ELb1ELb1ELb1ELb0EEENS1_21CollectiveEpilogueFwdINS6_IJSA_SC_SB_EEES9_NS_10bfloat16_tESG_Li256ELb1ELb1ELb1ELb1EEENS1_36VarlenDynamicPersistentTileSchedulerILi128ELi64ELi256ELi128ELb1ELb1ELb1ELb1ELb0ELb1EEEEEEEEEvNT_6ParamsE)
        .other          _ZN7cutlass13device_kernelIN5flash11enable_sm90INS1_16FlashAttnFwdSm90INS1_25CollectiveMainloopFwdSm90ILi2EN4cute5tupleIJNS5_1CILi1EEES8_S8_EEENS6_IJNS7_ILi128EEENS7_ILi64EEENS7_ILi256EEEEEELi256ENS_12float_e4m3_tEfNS_4arch4Sm90ELb0ELb1ELb0ELb1ELb0ELb1ELb0ELb1ELb1ELb1ELb1ELb0EEENS1_21CollectiveEpilogueFwdINS6_IJSA_SC_SB_EEES9_NS_10bfloat16_tESG_Li256ELb1ELb1ELb1ELb1EEENS1_36VarlenDynamicPersistentTileSchedulerILi128ELi64ELi256ELi128ELb1ELb1ELb1ELb1ELb0ELb1EEEEEEEEEvNT_6ParamsE,@"STO_CUDA_ENTRY STV_DEFAULT"
_ZN7cutlass13device_kernelIN5flash11enable_sm90INS1_16FlashAttnFwdSm90INS1_25CollectiveMainloopFwdSm90ILi2EN4cute5tupleIJNS5_1CILi1EEES8_S8_EEENS6_IJNS7_ILi128EEENS7_ILi64EEENS7_ILi256EEEEEELi256ENS_12float_e4m3_tEfNS_4arch4Sm90ELb0ELb1ELb0ELb1ELb0ELb1ELb0ELb1ELb1ELb1ELb1ELb0EEENS1_21CollectiveEpilogueFwdINS6_IJSA_SC_SB_EEES9_NS_10bfloat16_tESG_Li256ELb1ELb1ELb1ELb1EEENS1_36VarlenDynamicPersistentTileSchedulerILi128ELi64ELi256ELi128ELb1ELb1ELb1ELb1ELb0ELb1EEEEEEEEEvNT_6ParamsE:
        /* <DEDUP_REMOVED lines=24> */
.L_x_1403:
[----:B------:R-:W-:Y:S05]  /*0180*/  BSYNC B0 ;  /* 0x0000000000007941 */ /* 0x000fea0003800000 */
.L_x_1402:
        /* <DEDUP_REMOVED lines=41> */
.L_x_1404:
        /* <DEDUP_REMOVED lines=22> */
.L_x_1405:
        /* <DEDUP_REMOVED lines=18> */
.L_x_1406:
        /* <DEDUP_REMOVED lines=22> */
.L_x_1407:
        /* <DEDUP_REMOVED lines=22> */
.L_x_1408:
        /* <DEDUP_REMOVED lines=8> */
.L_x_1411:
[----:B------:R-:W-:-:S08]  /*09e0*/  NOP ;  /* 0x0000000000007918 */ /* 0x000fd00000000000 */
[----:B------:R-:W0:Y:S02]  /*09f0*/  USETMAXREG.TRY_ALLOC.CTAPOOL UP0, 0xf0 ;  /* 0x000000f0000079c8 */ /* 0x000e240008000600 */
[----:B0-----:R-:W-:-:S13]  /*0a00*/  PLOP3.LUT P0, PT, PT, PT, UP0, 0x80, 0x0 ;  /* 0x000000000000781c */ /* 0x001fda0003f0f008 */
[----:B------:R-:W-:Y:S05]  /*0a10*/  @!P0 BRA `(.L_x_1411) ;  /* 0xfffffffc00f08947 */ /* 0x000fea000383ffff */
[----:B------:R-:W2:Y:S01]  /*0a20*/  LDL.LU R0, [R1] ;  /* 0x0000000001007983 */ /* 0x000ea20000300800 */
        /* <DEDUP_REMOVED lines=15> */
[----:B------:R1:W-:Y:S01]  /*0b20*/  STL [R1], R0 ;  /* 0x0000000001007387 */ /* 0x0003e20000100800 */
[----:B0-----:R-:W-:-:S13]  /*0b30*/  ISETP.GE.AND P0, PT, R207, UR4, PT ;  /* 0x00000004cf007c0c */ /* 0x001fda000bf06270 */
[----:B-1----:R-:W-:Y:S05]  /*0b40*/  @P0 BRA `(.L_x_1412) ;  /* 0x000002a000e80947 */ /* 0x002fea0003800000 */
[----:B------:R-:W0:Y:S01]  /*0b50*/  S2R R0, SR_TID.X ;  /* 0x0000000000007919 */ /* 0x000e220000002100 */
[----:B------:R-:W-:Y:S02]  /*0b60*/  R2UR UR44, R16 ;  /* 0x00000000102c72ca */ /* 0x000fe400000e0000 */
[----:B------:R-:W-:Y:S01]  /*0b70*/  CS2R R192, SRZ ;  /* 0x0000000000c07805 */ /* 0x000fe2000001ff00 */
[----:B------:R-:W-:Y:S01]  /*0b80*/  IMAD.MOV.U32 R198, RZ, RZ, RZ ;  /* 0x000000ffffc67224 */ /* 0x000fe200078e00ff */
[----:B------:R-:W-:Y:S01]  /*0b90*/  ULOP3.LUT UR45, UR40, 0x1, URZ, 0xfc, !UPT ;  /* 0x00000001282d7892 */ /* 0x000fe2000f8efc3f */
[----:B------:R-:W-:Y:S01]  /*0ba0*/  IMAD.MOV.U32 R200, RZ, RZ, RZ ;  /* 0x000000ffffc87224 */ /* 0x000fe200078e00ff */
[----:B------:R-:W-:-:S07]  /*0bb0*/  UMOV UR43, URZ ;  /* 0x0000003f002b7c82 */ /* 0x000fce0008000000 */
[----:B------:R-:W-:Y:S01]  /*0bc0*/  UIADD3 UR44, UR44, 0x18000, URZ ;  /* 0x000180002c2c7890 */ /* 0x000fe2000fffe03f */
[----:B0-----:R-:W-:-:S05]  /*0bd0*/  VIADD R0, R0, 0xffffff80 ;  /* 0xffffff8000007836 */ /* 0x001fca0000000000 */
[----:B------:R-:W-:-:S04]  /*0be0*/  SHF.R.S32.HI R3, RZ, 0x1f, R0 ;  /* 0x0000001fff037819 */ /* 0x000fc80000011400 */
[CC--:B------:R-:W-:Y:S02]  /*0bf0*/  LEA.HI R2, R3.reuse, R0.reuse, RZ, 0x7 ;  /* 0x0000000003027211 */ /* 0x0c0fe400078f38ff */
[CC--:B------:R-:W-:Y:S02]  /*0c00*/  LEA.HI R5, R3.reuse, R0.reuse, RZ, 0x2 ;  /* 0x0000000003057211 */ /* 0x0c0fe400078f10ff */
[CC--:B------:R-:W-:Y:S02]  /*0c10*/  LEA.HI R6, R3.reuse, R0.reuse, RZ, 0x4 ;  /* 0x0000000003067211 */ /* 0x0c0fe400078f20ff */
[CC--:B------:R-:W-:Y:S02]  /*0c20*/  LEA.HI R17, R3.reuse, R0.reuse, RZ, 0x3 ;  /* 0x0000000003117211 */ /* 0x0c0fe400078f18ff */
[----:B------:R-:W-:Y:S02]  /*0c30*/  LOP3.LUT R11, R2, 0xffffff80, RZ, 0xc0, !PT ;  /* 0xffffff80020b7812 */ /* 0x000fe400078ec0ff */
[----:B------:R-:W-:-:S02]  /*0c40*/  LEA.HI R8, R3, R0, RZ, 0x5 ;  /* 0x0000000003087211 */ /* 0x000fc400078f28ff */
[----:B------:R-:W-:Y:S01]  /*0c50*/  LEA.HI R4, R3, R0, RZ, 0x6 ;  /* 0x0000000003047211 */ /* 0x000fe200078f30ff */
[----:B------:R-:W-:Y:S01]  /*0c60*/  IMAD.IADD R20, R0, 0x1, -R11 ;  /* 0x0000000100147824 */ /* 0x000fe200078e0a0b */
[----:B------:R-:W-:Y:S01]  /*0c70*/  LOP3.LUT R13, R5, 0xfffffffc, RZ, 0xc0, !PT ;  /* 0xfffffffc050d7812 */ /* 0x000fe200078ec0ff */
[----:B------:R-:W-:Y:S01]  /*0c80*/  IMAD.SHL.U32 R8, R8, 0x20, RZ ;  /* 0x0000002008087824 */ /* 0x000fe200078e00ff */
[----:B------:R-:W-:Y:S01]  /*0c90*/  LOP3.LUT R7, R6, 0x3fffff0, RZ, 0xc0, !PT ;  /* 0x03fffff006077812 */ /* 0x000fe200078ec0ff */
[----:B------:R-:W-:Y:S01]  /*0ca0*/  IMAD.SHL.U32 R4, R4, 0x10, RZ ;  /* 0x0000001004047824 */ /* 0x000fe200078e00ff */
[----:B------:R-:W-:Y:S01]  /*0cb0*/  LOP3.LUT R5, R17, 0xfffffff8, RZ, 0xc0, !PT ;  /* 0xfffffff811057812 */ /* 0x000fe200078ec0ff */
[C---:B------:R-:W-:Y:S01]  /*0cc0*/  IMAD.IADD R13, R0.reuse, 0x1, -R13 ;  /* 0x00000001000d7824 */ /* 0x040fe200078e0a0d */
[----:B------:R-:W-:Y:S01]  /*0cd0*/  SHF.R.S32.HI R3, RZ, 0x7, R2 ;  /* 0x00000007ff037819 */ /* 0x000fe20000011402 */
[C---:B------:R-:W-:Y:S01]  /*0ce0*/  IMAD.IADD R7, R0.reuse, 0x1, -R7 ;  /* 0x0000000100077824 */ /* 0x040fe200078e0a07 */
[----:B------:R-:W-:Y:S01]  /*0cf0*/  SHF.R.S32.HI R9, RZ, 0x4, R6 ;  /* 0x00000004ff097819 */ /* 0x000fe20000011406 */
[----:B------:R-:W-:Y:S01]  /*0d00*/  IMAD.IADD R5, R0, 0x1, -R5 ;  /* 0x0000000100057824 */ /* 0x000fe200078e0a05 */
[----:B------:R-:W-:Y:S01]  /*0d10*/  LEA.HI R2, R2, R3, RZ, 0x1 ;  /* 0x0000000302027211 */ /* 0x000fe200078f08ff */
[----:B------:R-:W-:Y:S01]  /*0d20*/  STL [R1+0x94], R20 ;  /* 0x0000941401007387 */ /* 0x000fe20000100800 */
[----:B------:R-:W-:Y:S01]  /*0d30*/  LEA.HI R6, R6, R9, RZ, 0x1 ;  /* 0x0000000906067211 */ /* 0x000fe200078f08ff */
[C---:B------:R-:W-:Y:S01]  /*0d40*/  IMAD.SHL.U32 R22, R5.reuse, 0x10, RZ ;  /* 0x0000001005167824 */ /* 0x040fe200078e00ff */
[----:B------:R-:W-:Y:S01]  /*0d50*/  SHF.R.S32.HI R0, RZ, 0x1f, R20 ;  /* 0x0000001fff007819 */ /* 0x000fe20000011414 */
[----:B------:R-:W-:Y:S01]  /*0d60*/  IMAD.SHL.U32 R18, R5, 0x8, RZ ;  /* 0x0000000805127824 */ /* 0x000fe200078e00ff */
[----:B------:R-:W-:-:S02]  /*0d70*/  LOP3.LUT R8, R8, 0xfffffc00, RZ, 0xc0, !PT ;  /* 0xfffffc0008087812 */ /* 0x000fc400078ec0ff */
[----:B------:R-:W-:Y:S01]  /*0d80*/  LOP3.LUT R2, R2, 0x3fffffe, RZ, 0xc0, !PT ;  /* 0x03fffffe02027812 */ /* 0x000fe200078ec0ff */
[----:B------:R-:W-:Y:S01]  /*0d90*/  VIADD R194, R18, 0x40 ;  /* 0x0000004012c27836 */ /* 0x000fe20000000000 */
[----:B------:R-:W-:Y:S01]  /*0da0*/  LOP3.LUT R6, R6, 0x1ffffffe, RZ, 0xc0, !PT ;  /* 0x1ffffffe06067812 */ /* 0x000fe200078ec0ff */
[----:B------:R-:W-:Y:S01]  /*0db0*/  IMAD R7, R7, 0x40, R8 ;  /* 0x0000004007077824 */ /* 0x000fe200078e0208 */
[-C--:B------:R-:W-:Y:S01]  /*0dc0*/  LEA.HI R10, R0, R20.reuse, RZ, 0x2 ;  /* 0x00000014000a7211 */ /* 0x080fe200078f10ff */
[----:B------:R-:W-:Y:S01]  /*0dd0*/  IMAD.IADD R2, R3, 0x1, -R2 ;  /* 0x0000000103027824 */ /* 0x000fe200078e0a02 */
[----:B------:R-:W-:Y:S01]  /*0de0*/  SHF.R.S32.HI R17, RZ, 0x3, R17 ;  /* 0x00000003ff117819 */ /* 0x000fe20000011411 */
[----:B------:R-:W-:Y:S01]  /*0df0*/  IMAD.IADD R6, R9, 0x1, -R6 ;  /* 0x0000000109067824 */ /* 0x000fe200078e0a06 */
[--C-:B------:R-:W-:Y:S01]  /*0e00*/  SHF.R.S32.HI R3, RZ, 0x2, R10.reuse ;  /* 0x00000002ff037819 */ /* 0x100fe2000001140a */
[----:B------:R-:W-:Y:S01]  /*0e10*/  VIADD R208, R18, 0x80 ;  /* 0x0000008012d07836 */ /* 0x000fe20000000000 */
[----:B------:R-:W-:Y:S01]  /*0e20*/  SHF.R.S32.HI R8, RZ, 0x1f, R10 ;  /* 0x0000001fff087819 */ /* 0x000fe2000001140a */
[----:B------:R-:W-:Y:S01]  /*0e30*/  IMAD R6, R6, 0x8, R7 ;  /* 0x0000000806067824 */ /* 0x000fe200078e0207 */
[----:B------:R-:W-:Y:S01]  /*0e40*/  LEA.HI R9, R13, R13, RZ, 0x1 ;  /* 0x0000000d0d097211 */ /* 0x000fe200078f08ff */
[C---:B------:R-:W-:Y:S01]  /*0e50*/  VIADD R7, R17.reuse, 0x40 ;  /* 0x0000004011077836 */ /* 0x040fe20000000000 */
[----:B------:R-:W-:Y:S01]  /*0e60*/  LEA.HI R8, R8, R3, RZ, 0x3 ;  /* 0x0000000308087211 */ /* 0x000fe200078f18ff */
[----:B------:R-:W-:Y:S01]  /*0e70*/  VIADD R219, R17, 0x20 ;  /* 0x0000002011db7836 */ /* 0x000fe20000000000 */
[----:B------:R-:W-:Y:S01]  /*0e80*/  LEA.HI R0, R0, R20, RZ, 0x5 ;  /* 0x0000001400007211 */ /* 0x000fe200078f28ff */
[----:B------:R0:W-:Y:S01]  /*0e90*/  STL [R1+0xa8], R6 ;  /* 0x0000a80601007387 */ /* 0x0001e20000100800 */
[----:B------:R-:W-:Y:S01]  /*0ea0*/  LOP3.LUT R8, R8, 0xfffffff8, RZ, 0xc0, !PT ;  /* 0xfffffff808087812 */ /* 0x000fe200078ec0ff */
[----:B------:R-:W-:Y:S01]  /*0eb0*/  IMAD.SHL.U32 R203, R219, 0x80, RZ ;  /* 0x00000080dbcb7824 */ /* 0x000fe200078e00ff */
[----:B------:R-:W-:Y:S01]  /*0ec0*/  SHF.R.S32.HI R0, RZ, 0x5, R0 ;  /* 0x00000005ff007819 */ /* 0x000fe20000011400 */
[----:B------:R-:W-:Y:S01]  /*0ed0*/  IMAD.SHL.U32 R209, R17, 0x80, RZ ;  /* 0x0000008011d17824 */ /* 0x000fe200078e00ff */
[----:B------:R-:W-:Y:S01]  /*0ee0*/  SHF.R.S32.HI R12, RZ, 0x1f, R7 ;  /* 0x0000001fff0c7819 */ /* 0x000fe20000011407 */
[----:B------:R-:W-:Y:S01]  /*0ef0*/  IMAD.IADD R3, R3, 0x1, -R8 ;  /* 0x0000000103037824 */ /* 0x000fe200078e0a08 */
[----:B------:R-:W-:Y:S01]  /*0f00*/  LOP3.LUT R10, R10, 0x7ffffffc, RZ, 0xc0, !PT ;  /* 0x7ffffffc0a0a7812 */ /* 0x000fe200078ec0ff */
[----:B------:R-:W-:Y:S01]  /*0f10*/  VIADD R210, R18, 0xc0 ;  /* 0x000000c012d27836 */ /* 0x000fe20000000000 */
[----:B------:R-:W-:Y:S01]  /*0f20*/  LEA.HI R12, R12, R7, RZ, 0x3 ;  /* 0x000000070c0c7211 */ /* 0x000fe200078f18ff */
[----:B------:R-:W-:Y:S01]  /*0f30*/  IMAD R3, R0, 0x10, R3 ;  /* 0x0000001000037824 */ /* 0x000fe200078e0203 */
[----:B0-----:R-:W-:Y:S01]  /*0f40*/  LOP3.LUT R6, R9, 0x1ffffffe, RZ, 0xc0, !PT ;  /* 0x1ffffffe09067812 */ /* 0x001fe200078ec0ff */
[----:B------:R-:W-:Y:S01]  /*0f50*/  VIADD R9, R17, 0x60 ;  /* 0x0000006011097836 */ /* 0x000fe20000000000 */
[----:B------:R-:W-:Y:S01]  /*0f60*/  SHF.R.S32.HI R0, RZ, 0x1f, R219 ;  /* 0x0000001fff007819 */ /* 0x000fe200000114db */
[----:B------:R-:W-:Y:S01]  /*0f70*/  IMAD.SHL.U32 R7, R7, 0x80, RZ ;  /* 0x0000008007077824 */ /* 0x000fe200078e00ff */
[----:B------:R-:W-:Y:S01]  /*0f80*/  LOP3.LUT R203, R203, 0x380, RZ, 0xc0, !PT ;  /* 0x00000380cbcb7812 */ /* 0x000fe200078ec0ff */
[----:B------:R-:W-:Y:S01]  /*0f90*/  IMAD R15, R2, 0x40, R3 ;  /* 0x00000040020f7824 */ /* 0x000fe200078e0203 */
[----:B------:R-:W-:Y:S01]  /*0fa0*/  SHF.R.S32.HI R14, RZ, 0x1f, R9 ;  /* 0x0000001fff0e7819 */ /* 0x000fe20000011409 */
[----:B------:R-:W-:Y:S01]  /*0fb0*/  IMAD.SHL.U32 R12, R12, 0x80, RZ ;  /* 0x000000800c0c7824 */ /* 0x000fe200078e00ff */
[----:B------:R-:W-:Y:S01]  /*0fc0*/  LEA.HI R2, R0, R219, RZ, 0x3 ;  /* 0x000000db00027211 */ /* 0x000fe200078f18ff */
[----:B------:R-:W-:Y:S01]  /*0fd0*/  IMAD.IADD R6, R13, 0x1, -R6 ;  /* 0x000000010d067824 */ /* 0x000fe200078e0a06 */
[----:B------:R-:W-:Y:S01]  /*0fe0*/  LEA.HI R14, R14, R9, RZ, 0x3 ;  /* 0x000000090e0e7211 */ /* 0x000fe200078f18ff */
[----:B------:R-:W-:Y:S01]  /*0ff0*/  IMAD.SHL.U32 R9, R9, 0x80, RZ ;  /* 0x0000008009097824 */ /* 0x000fe200078e00ff */
[----:B------:R-:W-:Y:S01]  /*1000*/  LOP3.LUT R7, R7, 0x380, RZ, 0xc0, !PT ;  /* 0x0000038007077812 */ /* 0x000fe200078ec0ff */
[----:B------:R-:W-:Y:S01]  /*1010*/  IMAD.SHL.U32 R2, R2, 0x80, RZ ;  /* 0x0000008002027824 */ /* 0x000fe200078e00ff */
[----:B------:R-:W-:Y:S01]  /*1020*/  LOP3.LUT R209, R209, 0x380, RZ, 0xc0, !PT ;  /* 0x00000380d1d17812 */ /* 0x000fe200078ec0ff */
[----:B------:R-:W-:Y:S01]  /*1030*/  IMAD.SHL.U32 R14, R14, 0x80, RZ ;  /* 0x000000800e0e7824 */ /* 0x000fe200078e00ff */
[----:B------:R-:W-:Y:S01]  /*1040*/  LOP3.LUT R11, R9, 0x380, RZ, 0xc0, !PT ;  /* 0x00000380090b7812 */ /* 0x000fe200078ec0ff */
[----:B------:R-:W-:Y:S01]  /*1050*/  IMAD.IADD R10, R20, 0x1, -R10 ;  /* 0x00000001140a7824 */ /* 0x000fe200078e0a0a */
[--C-:B------:R-:W-:Y:S01]  /*1060*/  LOP3.LUT R8, R7, 0x70, R22.reuse, 0xf8, !PT ;  /* 0x0000007007087812 */ /* 0x100fe200078ef816 */
[----:B------:R-:W-:Y:S01]  /*1070*/  STL [R1+0xa4], R15 ;  /* 0x0000a40f01007387 */ /* 0x000fe20000100800 */
[----:B------:R-:W-:Y:S01]  /*1080*/  SHF.R.U32.HI R9, RZ, 0x3, R7 ;  /* 0x00000003ff097819 */ /* 0x000fe20000011607 */
[----:B------:R-:W-:Y:S01]  /*1090*/  IMAD.SHL.U32 R196, R10, 0x2, RZ ;  /* 0x000000020ac47824 */ /* 0x000fe200078e00ff */
[--C-:B------:R-:W-:Y:S01]  /*10a0*/  LOP3.LUT R13, R11, 0x70, R22.reuse, 0xf8, !PT ;  /* 0x000000700b0d7812 */ /* 0x100fe200078ef816 */
[----:B------:R-:W-:Y:S01]  /*10b0*/  IMAD R202, R6, 0x8, R15 ;  /* 0x0000000806ca7824 */ /* 0x000fe200078e020f */
[----:B------:R-:W-:Y:S01]  /*10c0*/  LOP3.LUT R7, R12, 0xfffffc00, RZ, 0xc0, !PT ;  /* 0xfffffc000c077812 */ /* 0x000fe200078ec0ff */
[C---:B------:R-:W-:Y:S01]  /*10d0*/  VIADD R25, R196.reuse, 0x8 ;  /* 0x00000008c4197836 */ /* 0x040fe20000000000 */
[----:B------:R-:W-:Y:S01]  /*10e0*/  SHF.R.U32.HI R11, RZ, 0x3, R11 ;  /* 0x00000003ff0b7819 */ /* 0x000fe2000001160b */
[----:B------:R-:W-:Y:S01]  /*10f0*/  VIADD R24, R196, 0x10 ;  /* 0x00000010c4187836 */ /* 0x000fe20000000000 */
[----:B------:R-:W-:Y:S01]  /*1100*/  LOP3.LUT R14, R14, 0xfffffc00, RZ, 0xc0, !PT ;  /* 0xfffffc000e0e7812 */ /* 0x000fe200078ec0ff */
[----:B------:R-:W-:Y:S01]  /*1110*/  VIADD R20, R196, 0x20 ;  /* 0x00000020c4147836 */ /* 0x000fe20000000000 */
[----:B------:R-:W-:Y:S01]  /*1120*/  LOP3.LUT R213, R4, 0xfffffc00, RZ, 0xc0, !PT ;  /* 0xfffffc0004d57812 */ /* 0x000fe200078ec0ff */
[C---:B------:R-:W-:Y:S01]  /*1130*/  VIADD R12, R196.reuse, 0x38 ;  /* 0x00000038c40c7836 */ /* 0x040fe20000000000 */
[----:B------:R-:W-:Y:S01]  /*1140*/  SHF.R.U32.HI R4, RZ, 0x3, R203 ;  /* 0x00000003ff047819 */ /* 0x000fe200000116cb */
[C---:B------:R-:W-:Y:S01]  /*1150*/  VIADD R10, R196.reuse, 0x48 ;  /* 0x00000048c40a7836 */ /* 0x040fe20000000000 */
[--C-:B------:R-:W-:Y:S01]  /*1160*/  LOP3.LUT R3, R203, 0x70, R22.reuse, 0xf8, !PT ;  /* 0x00000070cb037812 */ /* 0x100fe200078ef816 */
[----:B------:R-:W-:Y:S01]  /*1170*/  VIADD R5, R196, 0x68 ;  /* 0x00000068c4057836 */ /* 0x000fe20000000000 */
[----:B------:R-:W-:Y:S01]  /*1180*/  LOP3.LUT R212, R2, 0xfffffc00, RZ, 0xc0, !PT ;  /* 0xfffffc0002d47812 */ /* 0x000fe200078ec0ff */
[C---:B------:R-:W-:Y:S01]  /*1190*/  VIADD R237, R196.reuse, 0x90 ;  /* 0x00000090c4ed7836 */ /* 0x040fe20000000000 */
[----:B------:R-:W-:Y:S01]  /*11a0*/  LOP3.LUT R7, R7, R8, R9, 0xf6, !PT ;  /* 0x0000000807077212 */ /* 0x000fe200078ef609 */
[C---:B------:R-:W-:Y:S01]  /*11b0*/  VIADD R9, R196.reuse, 0x50 ;  /* 0x00000050c4097836 */ /* 0x040fe20000000000 */
[----:B------:R-:W-:Y:S01]  /*11c0*/  LOP3.LUT R0, R209, 0x70, R22, 0xf8, !PT ;  /* 0x00000070d1007812 */ /* 0x000fe200078ef816 */
[C---:B------:R-:W-:Y:S01]  /*11d0*/  VIADD R8, R196.reuse, 0x58 ;  /* 0x00000058c4087836 */ /* 0x040fe20000000000 */
[----:B------:R-:W-:Y:S01]  /*11e0*/  SHF.R.U32.HI R21, RZ, 0x3, R209 ;  /* 0x00000003ff157819 */ /* 0x000fe200000116d1 */
[----:B------:R-:W-:Y:S01]  /*11f0*/  VIADD R236, R196, 0x98 ;  /* 0x00000098c4ec7836 */ /* 0x000fe20000000000 */
[----:B------:R-:W-:Y:S01]  /*1200*/  LOP3.LUT R11, R14, R13, R11, 0xf6, !PT ;  /* 0x0000000d0e0b7212 */ /* 0x000fe200078ef60b */
[----:B------:R-:W-:Y:S01]  /*1210*/  VIADD R14, R196, 0x28 ;  /* 0x00000028c40e7836 */ /* 0x000fe20000000000 */
[----:B------:R-:W-:Y:S01]  /*1220*/  LOP3.LUT R3, R212, R3, R4, 0xf6, !PT ;  /* 0x00000003d4037212 */ /* 0x000fe200078ef604 */
[----:B------:R-:W-:Y:S01]  /*1230*/  VIADD R13, R196, 0x30 ;  /* 0x00000030c40d7836 */ /* 0x000fe20000000000 */
[----:B------:R-:W-:Y:S01]  /*1240*/  LOP3.LUT R215, R213, R0, R21, 0xf6, !PT ;  /* 0x00000000d5d77212 */ /* 0x000fe200078ef615 */
[C---:B------:R-:W-:Y:S01]  /*1250*/  IMAD.IADD R0, R16.reuse, 0x1, R7 ;  /* 0x0000000110007824 */ /* 0x040fe200078e0207 */
[----:B------:R-:W-:Y:S01]  /*1260*/  SHF.R.S32.HI R27, RZ, 0x1f, R25 ;  /* 0x0000001fff1b7819 */ /* 0x000fe20000011419 */
[----:B------:R-:W-:Y:S01]  /*1270*/  IMAD.IADD R4, R16, 0x1, R11 ;  /* 0x0000000110047824 */ /* 0x000fe200078e020b */
[----:B------:R-:W-:Y:S01]  /*1280*/  SHF.R.S32.HI R26, RZ, 0x1f, R24 ;  /* 0x0000001fff1a7819 */ /* 0x000fe20000011418 */
[----:B------:R-:W-:Y:S01]  /*1290*/  VIADD R21, R196, 0x18 ;  /* 0x00000018c4157836 */ /* 0x000fe20000000000 */
[----:B------:R0:W-:Y:S01]  /*12a0*/  STL [R1+0x9c], R0 ;  /* 0x00009c0001007387 */ /* 0x0001e20000100800 */
[----:B------:R-:W-:Y:S01]  /*12b0*/  IMAD.IADD R2, R16, 0x1, R3 ;  /* 0x0000000110027824 */ /* 0x000fe200078e0203 */
[----:B------:R-:W-:Y:S01]  /*12c0*/  SHF.R.S32.HI R24, RZ, 0x1f, R20 ;  /* 0x0000001fff187819 */ /* 0x000fe20000011414 */
[C---:B------:R-:W-:Y:S01]  /*12d0*/  VIADD R11, R196.reuse, 0x40 ;  /* 0x00000040c40b7836 */ /* 0x040fe20000000000 */
[----:B------:R1:W-:Y:S01]  /*12e0*/  STL [R1+0x98], R4 ;  /* 0x0000980401007387 */ /* 0x0003e20000100800 */
[C---:B------:R-:W-:Y:S01]  /*12f0*/  VIADD R7, R196.reuse, 0x60 ;  /* 0x00000060c4077836 */ /* 0x040fe20000000000 */
[----:B------:R-:W-:Y:S01]  /*1300*/  SHF.R.S32.HI R25, RZ, 0x1f, R21 ;  /* 0x0000001fff197819 */ /* 0x000fe20000011415 */
[C---:B------:R-:W-:Y:S01]  /*1310*/  VIADD R3, R196.reuse, 0x78 ;  /* 0x00000078c4037836 */ /* 0x040fe20000000000 */
[----:B------:R2:W-:Y:S01]  /*1320*/  STL [R1+0xa0], R2 ;  /* 0x0000a00201007387 */ /* 0x0005e20000100800 */
[----:B------:R-:W-:Y:S01]  /*1330*/  SHF.R.S32.HI R21, RZ, 0x1f, R14 ;  /* 0x0000001fff157819 */ /* 0x000fe2000001140e */
[C---:B------:R-:W-:Y:S01]  /*1340*/  VIADD R235, R196.reuse, 0xa0 ;  /* 0x000000a0c4eb7836 */ /* 0x040fe20000000000 */
[----:B0-----:R-:W-:Y:S01]  /*1350*/  SHF.R.S32.HI R0, RZ, 0x1f, R196 ;  /* 0x0000001fff007819 */ /* 0x001fe200000114c4 */
[C---:B------:R-:W-:Y:S01]  /*1360*/  VIADD R0, R196.reuse, 0x88 ;  /* 0x00000088c4007836 */ /* 0x040fe20000000000 */
[----:B------:R-:W-:Y:S01]  /*1370*/  SHF.R.S32.HI R20, RZ, 0x1f, R13 ;  /* 0x0000001fff147819 */ /* 0x000fe2000001140d */
[C---:B-1----:R-:W-:Y:S01]  /*1380*/  VIADD R4, R196.reuse, 0x70 ;  /* 0x00000070c4047836 */ /* 0x042fe20000000000 */
[----:B------:R-:W-:Y:S01]  /*1390*/  SHF.R.S32.HI R14, RZ, 0x1f, R12 ;  /* 0x0000001fff0e7819 */ /* 0x000fe2000001140c */
[C---:B------:R-:W-:Y:S01]  /*13a0*/  VIADD R234, R196.reuse, 0xa8 ;  /* 0x000000a8c4ea7836 */ /* 0x040fe20000000000 */
[----:B------:R-:W-:Y:S01]  /*13b0*/  SHF.R.S32.HI R13, RZ, 0x1f, R11 ;  /* 0x0000001fff0d7819 */ /* 0x000fe2000001140b */
[C---:B--2---:R-:W-:Y:S01]  /*13c0*/  VIADD R2, R196.reuse, 0x80 ;  /* 0x00000080c4027836 */ /* 0x044fe20000000000 */
        /* <DEDUP_REMOVED lines=21> */
[----:B------:R-:W-:Y:S01]  /*1520*/  IMAD.IADD R214, R16, 0x1, R215 ;  /* 0x0000000110d67824 */ /* 0x000fe200078e02d7 */
[----:B------:R-:W-:-:S02]  /*1530*/  SHF.R.S32.HI R3, RZ, 0x1f, R235 ;  /* 0x0000001fff037819 */ /* 0x000fc400000114eb */
[----:B------:R-:W-:Y:S02]  /*1540*/  SHF.R.S32.HI R2, RZ, 0x1f, R234 ;  /* 0x0000001fff027819 */ /* 0x000fe400000114ea */
[----:B------:R-:W-:Y:S02]  /*1550*/  SHF.R.S32.HI R0, RZ, 0x1f, R233 ;  /* 0x0000001fff007819 */ /* 0x000fe400000114e9 */
[----:B------:R-:W-:Y:S02]  /*1560*/  SHF.R.S32.HI R3, RZ, 0x1f, R232 ;  /* 0x0000001fff037819 */ /* 0x000fe400000114e8 */
[----:B------:R-:W-:Y:S02]  /*1570*/  SHF.R.S32.HI R2, RZ, 0x1f, R231 ;  /* 0x0000001fff027819 */ /* 0x000fe400000114e7 */
[----:B------:R-:W-:Y:S02]  /*1580*/  SHF.R.S32.HI R0, RZ, 0x1f, R230 ;  /* 0x0000001fff007819 */ /* 0x000fe400000114e6 */
        /* <DEDUP_REMOVED lines=10> */
[----:B------:R-:W-:-:S07]  /*1630*/  SHF.R.S32.HI R0, RZ, 0x1f, R224 ;  /* 0x0000001fff007819 */ /* 0x000fce00000114e0 */
.L_x_1654:
[----:B------:R-:W-:Y:S05]  /*1640*/  YIELD ;  /* 0x0000000000007946 */ /* 0x000fea0003800000 */
[----:B------:R-:W-:Y:S01]  /*1650*/  ULDC.64 UR4, c[0x0][0xa28] ;  /* 0x00028a0000047ab9 */ /* 0x000fe20000000a00 */
[----:B01----:R-:W0:Y:S01]  /*1660*/  LDC.64 R4, c[0x0][0xa08] ;  /* 0x00028200ff047b82 */ /* 0x003e220000000a00 */
[----:B------:R-:W-:Y:S01]  /*1670*/  ISETP.NE.U32.AND P1, PT, RZ, UR4, PT ;  /* 0x00000004ff007c0c */ /* 0x000fe2000bf25070 */
[----:B------:R-:W-:Y:S02]  /*1680*/  IMAD.MOV.U32 R24, RZ, RZ, RZ ;  /* 0x000000ffff187224 */ /* 0x000fe400078e00ff */
[----:B------:R-:W-:Y:S01]  /*1690*/  IMAD.MOV.U32 R10, RZ, RZ, RZ ;  /* 0x000000ffff0a7224 */ /* 0x000fe200078e00ff */
[----:B------:R-:W-:Y:S01]  /*16a0*/  ISETP.NE.AND.EX P1, PT, RZ, UR5, PT, P1 ;  /* 0x00000005ff007c0c */ /* 0x000fe2000bf25310 */
[----:B------:R-:W-:-:S02]  /*16b0*/  ULDC.64 UR4, c[0x0][0xa18] ;  /* 0x0002860000047ab9 */ /* 0x000fc40000000a00 */
[----:B------:R-:W-:-:S04]  /*16c0*/  ISETP.NE.U32.AND P2, PT, RZ, UR4, PT ;  /* 0x00000004ff007c0c */ /* 0x000fc8000bf45070 */
[----:B------:R-:W-:Y:S01]  /*16d0*/  ISETP.NE.AND.EX P2, PT, RZ, UR5, PT, P2 ;  /* 0x00000005ff007c0c */ /* 0x000fe2000bf45320 */
[----:B------:R-:W-:Y:S02]  /*16e0*/  ULDC.64 UR4, c[0x0][0xa08] ;  /* 0x0002820000047ab9 */ /* 0x000fe40000000a00 */
[----:B------:R-:W-:-:S03]  /*16f0*/  ISETP.NE.U32.AND P0, PT, RZ, UR4, PT ;  /* 0x00000004ff007c0c */ /* 0x000fc6000bf05070 */
[----:B------:R-:W1:Y:S01]  /*1700*/  @P1 LDC.64 R2, c[0x0][0xa28] ;  /* 0x00028a00ff021b82 */ /* 0x000e620000000a00 */
[----:B------:R-:W-:Y:S01]  /*1710*/  ISETP.NE.AND.EX P0, PT, RZ, UR5, PT, P0 ;  /* 0x00000005ff007c0c */ /* 0x000fe2000bf05300 */
[----:B0-----:R-:W-:-:S06]  /*1720*/  IMAD.WIDE R4, R207, 0x4, R4 ;  /* 0x00000004cf047825 */ /* 0x001fcc00078e0204 */
[----:B------:R-:W0:Y:S01]  /*1730*/  @P2 LDC.64 R6, c[0x0][0xa18] ;  /* 0x00028600ff062b82 */ /* 0x000e220000000a00 */
[----:B------:R-:W-:Y:S02]  /*1740*/  ULDC UR4, c[0x0][0x288] ;  /* 0x0000a20000047ab9 */ /* 0x000fe40000000800 */
[----:B------:R-:W-:Y:S01]  /*1750*/  IMAD.U32 R195, RZ, RZ, UR4 ;  /* 0x00000004ffc37e24 */ /* 0x000fe2000f8e00ff */
[----:B------:R-:W-:Y:S02]  /*1760*/  ULDC.64 UR4, c[0x0][0x418] ;  /* 0x0001060000047ab9 */ /* 0x000fe40000000a00 */
[----:B------:R-:W5:Y:S01]  /*1770*/  @P0 LDG.E R24, desc[UR46][R4.64] ;  /* 0x0000002e04180981 */ /* 0x000f62000c1e1900 */
[----:B-1----:R-:W-:-:S04]  /*1780*/  @P1 IMAD.WIDE R2, R207, 0x4, R2 ;  /* 0x00000004cf021825 */ /* 0x002fc800078e0202 */
[----:B0-----:R-:W-:Y:S01]  /*1790*/  @P2 IMAD.WIDE R6, R207, 0x4, R6 ;  /* 0x00000004cf062825 */ /* 0x001fe200078e0206 */
[----:B------:R-:W-:Y:S01]  /*17a0*/  UISETP.NE.U32.AND UP0, UPT, UR4, URZ, UPT ;  /* 0x0000003f0400728c */ /* 0x000fe2000bf05070 */
[----:B------:R0:W5:Y:S02]  /*17b0*/  @P1 LDG.E R10, desc[UR46][R2.64] ;  /* 0x0000002e020a1981 */ /* 0x000164000c1e1900 */
[----:B------:R-:W-:Y:S02]  /*17c0*/  ULDC UR4, c[0x0][0x424] ;  /* 0x0001090000047ab9 */ /* 0x000fe40000000800 */
[----:B------:R1:W5:Y:S01]  /*17d0*/  @P2 LDG.E R195, desc[UR46][R6.64] ;  /* 0x0000002e06c32981 */ /* 0x000362000c1e1900 */
[----:B------:R-:W-:-:S03]  /*17e0*/  UISETP.NE.AND.EX UP0, UPT, UR5, URZ, UPT, UP0 ;  /* 0x0000003f0500728c */ /* 0x000fc6000bf05300 */
[----:B------:R-:W-:Y:S01]  /*17f0*/  ULDC UR5, c[0x0][0x2f0] ;  /* 0x0000bc0000057ab9 */ /* 0x000fe20000000800 */
[----:B------:R-:W-:-:S04]  /*1800*/  USEL UR4, UR4, 0x1, UP0 ;  /* 0x0000000104047887 */ /* 0x000fc80008000000 */
[----:B------:R-:W-:-:S03]  /*1810*/  UIMAD UR4, UR4, UR5, URZ ;  /* 0x00000005040472a4 */ /* 0x000fc6000f8e023f */
[----:B------:R-:W-:Y:S02]  /*1820*/  ULDC UR5, c[0x0][0x348] ;  /* 0x0000d20000057ab9 */ /* 0x000fe40000000800 */
[----:B0-----:R-:W-:Y:S02]  /*1830*/  IMAD.U32 R2, RZ, RZ, UR5 ;  /* 0x00000005ff027e24 */ /* 0x001fe4000f8e00ff */
[----:B------:R-:W-:Y:S01]  /*1840*/  IMAD.U32 R25, RZ, RZ, UR4 ;  /* 0x00000004ff197e24 */ /* 0x000fe2000f8e00ff */
[----:B-12-4-:R-:W-:Y:S06]  /*1850*/  @P2 BRA `(.L_x_1413) ;  /* 0x0000000000242947 */ /* 0x016fec0003800000 */
        /* <DEDUP_REMOVED lines=9> */
.L_x_1413:
[----:B------:R-:W-:Y:S01]  /*18f0*/  ULDC.64 UR4, c[0x0][0xa20] ;  /* 0x0002880000047ab9 */ /* 0x000fe20000000a00 */
[C---:B------:R-:W-:Y:S01]  /*1900*/  LOP3.LUT R3, R206.reuse, 0xff000000, RZ, 0xc0, !PT ;  /* 0xff000000ce037812 */ /* 0x040fe200078ec0ff */
[----:B------:R-:W-:Y:S01]  /*1910*/  IMAD.MOV.U32 R218, RZ, RZ, R207 ;  /* 0x000000ffffda7224 */ /* 0x000fe200078e00cf */
[----:B------:R-:W-:Y:S02]  /*1920*/  ISETP.NE.U32.AND P1, PT, RZ, UR4, PT ;  /* 0x00000004ff007c0c */ /* 0x000fe4000bf25070 */
[C---:B------:R-:W-:Y:S02]  /*1930*/  LOP3.LUT R0, R206.reuse, 0xff0000, RZ, 0xc0, !PT ;  /* 0x00ff0000ce007812 */ /* 0x040fe400078ec0ff */
[----:B------:R-:W-:Y:S02]  /*1940*/  ISETP.NE.AND.EX P1, PT, RZ, UR5, PT, P1 ;  /* 0x00000005ff007c0c */ /* 0x000fe4000bf25310 */
[----:B------:R-:W-:Y:S02]  /*1950*/  SHF.R.U32.HI R3, RZ, 0x8, R3 ;  /* 0x00000008ff037819 */ /* 0x000fe40000011603 */
[----:B------:R-:W-:-:S02]  /*1960*/  LOP3.LUT R211, R206, 0xffff, RZ, 0xc0, !PT ;  /* 0x0000ffffced37812 */ /* 0x000fc400078ec0ff */
[----:B------:R-:W-:-:S07]  /*1970*/  LEA.HI R217, R0, R3, RZ, 0x10 ;  /* 0x0000000300d97211 */ /* 0x000fce00078f80ff */
[----:B------:R-:W-:Y:S05]  /*1980*/  @!P1 BRA `(.L_x_1414) ;  /* 0x0000000000109947 */ /* 0x000fea0003800000 */
[----:B------:R-:W0:Y:S02]  /*1990*/  LDC.64 R4, c[0x0][0xa20] ;  /* 0x00028800ff047b82 */ /* 0x000e240000000a00 */
[----:B0-----:R-:W-:-:S05]  /*19a0*/  IMAD.WIDE R4, R207, 0x4, R4 ;  /* 0x00000004cf047825 */ /* 0x001fca00078e0204 */
[----:B------:R0:W5:Y:S01]  /*19b0*/  LDG.E R25, desc[UR46][R4.64] ;  /* 0x0000002e04197981 */ /* 0x000162000c1e1900 */
[----:B------:R-:W-:Y:S05]  /*19c0*/  BRA `(.L_x_1415) ;  /* 0x0000000000107947 */ /* 0x000fea0003800000 */
.L_x_1414:
[----:B------:R-:W-:Y:S05]  /*19d0*/  @!P0 BRA `(.L_x_1415) ;  /* 0x00000000000c8947 */ /* 0x000fea0003800000 */
[----:B------:R-:W2:Y:S04]  /*19e0*/  LDG.E R0, desc[UR46][R4.64] ;  /* 0x0000002e04007981 */ /* 0x000ea8000c1e1900 */
[----:B------:R-:W2:Y:S02]  /*19f0*/  LDG.E R25, desc[UR46][R4.64+0x4] ;  /* 0x0000042e04197981 */ /* 0x000ea4000c1e1900 */
[----:B--2---:R-:W-:-:S07]  /*1a00*/  IMAD.IADD R25, R25, 0x1, -R0 ;  /* 0x0000000119197824 */ /* 0x004fce00078e0a00 */
.L_x_1415:
[----:B------:R-:W-:Y:S01]  /*1a10*/  ULDC.64 UR4, c[0x0][0xa10] ;  /* 0x0002840000047ab9 */ /* 0x000fe20000000a00 */
[----:B0-----:R-:W0:Y:S01]  /*1a20*/  LDC R4, c[0x0][0x448] ;  /* 0x00011200ff047b82 */ /* 0x001e220000000800 */
[----:B------:R-:W-:-:S04]  /*1a30*/  ISETP.NE.U32.AND P0, PT, RZ, UR4, PT ;  /* 0x00000004ff007c0c */ /* 0x000fc8000bf05070 */
[----:B------:R-:W-:Y:S01]  /*1a40*/  ISETP.NE.AND.EX P0, PT, RZ, UR5, PT, P0 ;  /* 0x00000005ff007c0c */ /* 0x000fe2000bf05300 */
[----:B------:R-:W-:Y:S02]  /*1a50*/  ULDC.64 UR4, c[0x0][0xa30] ;  /* 0x00028c0000047ab9 */ /* 0x000fe40000000a00 */
[----:B------:R-:W-:-:S04]  /*1a60*/  ISETP.NE.U32.AND P1, PT, RZ, UR4, PT ;  /* 0x00000004ff007c0c */ /* 0x000fc8000bf25070 */
[----:B------:R-:W-:-:S06]  /*1a70*/  ISETP.NE.AND.EX P1, PT, RZ, UR5, PT, P1 ;  /* 0x00000005ff007c0c */ /* 0x000fcc000bf25310 */
[----:B------:R-:W1:Y:S08]  /*1a80*/  @P0 LDC.64 R6, c[0x0][0xa10] ;  /* 0x00028400ff060b82 */ /* 0x000e700000000a00 */
[----:B------:R-:W2:Y:S01]  /*1a90*/  @P1 LDC.64 R8, c[0x0][0xa30] ;  /* 0x00028c00ff081b82 */ /* 0x000ea20000000a00 */
[----:B-1----:R-:W-:-:S05]  /*1aa0*/  @P0 IMAD.WIDE R6, R207, 0x4, R6 ;  /* 0x00000004cf060825 */ /* 0x002fca00078e0206 */
[----:B------:R-:W3:Y:S04]  /*1ab0*/  @P0 LDG.E R0, desc[UR46][R6.64] ;  /* 0x0000002e06000981 */ /* 0x000ee8000c1e1900 */
[----:B------:R-:W3:Y:S01]  /*1ac0*/  @P0 LDG.E R3, desc[UR46][R6.64+0x4] ;  /* 0x0000042e06030981 */ /* 0x000ee2000c1e1900 */
[----:B-----5:R-:W-:Y:S02]  /*1ad0*/  IMAD.MOV.U32 R38, RZ, RZ, R25 ;  /* 0x000000ffff267224 */ /* 0x020fe400078e0019 */
[----:B--2---:R-:W-:-:S05]  /*1ae0*/  @P1 IMAD.WIDE R8, R207, 0x4, R8 ;  /* 0x00000004cf081825 */ /* 0x004fca00078e0208 */
[----:B------:R1:W5:Y:S01]  /*1af0*/  @P1 LDG.E R38, desc[UR46][R8.64] ;  /* 0x0000002e08261981 */ /* 0x000362000c1e1900 */
[----:B0-----:R-:W-:Y:S01]  /*1b00*/  ISETP.NE.AND P1, PT, R4, 0x1, PT ;  /* 0x000000010400780c */ /* 0x001fe20003f25270 */
[----:B------:R-:W-:Y:S01]  /*1b10*/  IMAD.SHL.U32 R199, R205, 0x80, RZ ;  /* 0x00000080cdc77824 */ /* 0x000fe200078e00ff */
[----:B------:R-:W0:Y:S01]  /*1b20*/  LDC.64 R4, c[0x0][0x9e0] ;  /* 0x00027800ff047b82 */ /* 0x000e220000000a00 */
[----:B------:R-:W-:-:S10]  /*1b30*/  IMAD.IADD R13, R25, 0x1, -R10 ;  /* 0x00000001190d7824 */ /* 0x000fd400078e0a0a */
[----:B------:R-:W2:Y:S08]  /*1b40*/  @P1 LDC R11, c[0x0][0x44c] ;  /* 0x00011300ff0b1b82 */ /* 0x000eb00000000800 */
[----:B------:R-:W4:Y:S01]  /*1b50*/  @P1 LDC R12, c[0x0][0x450] ;  /* 0x00011400ff0c1b82 */ /* 0x000f220000000800 */
[----:B0-----:R-:W-:Y:S01]  /*1b60*/  ISETP.GE.AND P2, PT, R5, 0x1, PT ;  /* 0x000000010500780c */ /* 0x001fe20003f46270 */
[----:B---3--:R-:W-:-:S02]  /*1b70*/  @P0 IMAD.IADD R2, R3, 0x1, -R0 ;  /* 0x0000000103020824 */ /* 0x008fc400078e0a00 */
[----:B------:R-:W-:Y:S02]  /*1b80*/  VIADD R0, R199, 0x7f ;  /* 0x0000007fc7007836 */ /* 0x000fe40000000000 */
[----:B------:R-:W-:Y:S02]  /*1b90*/  IMAD.IADD R197, R13, 0x1, R2 ;  /* 0x000000010dc57824 */ /* 0x000fe400078e0202 */
[----:B--2---:R-:W-:-:S03]  /*1ba0*/  @P1 IMAD.HI.U32 R3, R0, R11, RZ ;  /* 0x0000000b00031227 */ /* 0x004fc600078e00ff */
[C---:B------:R-:W-:Y:S01]  /*1bb0*/  IADD3 R40, R197.reuse, 0x1, -R195 ;  /* 0x00000001c5287810 */ /* 0x040fe20007ffe8c3 */
[----:B------:R-:W-:Y:S01]  /*1bc0*/  IMAD.MOV.U32 R7, RZ, RZ, R0 ;  /* 0x000000ffff077224 */ /* 0x000fe200078e0000 */
[----:B----4-:R-:W-:Y:S01]  /*1bd0*/  @P1 SHF.R.U32.HI R7, RZ, R12, R3 ;  /* 0x0000000cff071219 */ /* 0x010fe20000011603 */
[----:B------:R-:W-:-:S04]  /*1be0*/  VIADD R0, R197, 0x3f ;  /* 0x0000003fc5007836 */ /* 0x000fc80000000000 */
[----:B-1----:R-:W-:Y:S01]  /*1bf0*/  IMAD.IADD R9, R40, 0x1, R7 ;  /* 0x0000000128097824 */ /* 0x002fe200078e0207 */
[----:B------:R-:W-:-:S03]  /*1c00*/  SHF.R.S32.HI R3, RZ, 0x1f, R0 ;  /* 0x0000001fff037819 */ /* 0x000fc60000011400 */
[----:B------:R-:W-:Y:S01]  /*1c10*/  IMAD.IADD R4, R9, 0x1, R4 ;  /* 0x0000000109047824 */ /* 0x000fe200078e0204 */
[----:B------:R-:W-:-:S04]  /*1c20*/  LEA.HI R3, R3, R0, RZ, 0x6 ;  /* 0x0000000003037211 */ /* 0x000fc800078f30ff */
[----:B------:R-:W-:Y:S01]  /*1c30*/  SHF.R.S32.HI R36, RZ, 0x6, R3 ;  /* 0x00000006ff247819 */ /* 0x000fe20000011403 */
[----:B------:R-:W-:Y:S06]  /*1c40*/  @!P2 BRA `(.L_x_1416) ;  /* 0x000000000048a947 */ /* 0x000fec0003800000 */
[C---:B------:R-:W-:Y:S01]  /*1c50*/  ISETP.GT.AND P0, PT, R9.reuse, RZ, PT ;  /* 0x000000ff0900720c */ /* 0x040fe20003f04270 */
[----:B------:R-:W-:Y:S01]  /*1c60*/  BSSY B0, `(.L_x_1417) ;  /* 0x000000e000007945 */ /* 0x000fe20003800000 */
[----:B------:R-:W-:-:S11]  /*1c70*/  VIADD R0, R9, 0xffffffff ;  /* 0xffffffff09007836 */ /* 0x000fd60000000000 */
        /* <DEDUP_REMOVED lines=8> */
.L_x_1418:
[----:B------:R-:W-:-:S13]  /*1d00*/  ISETP.NE.AND P0, PT, R5, 0x1, PT ;  /* 0x000000010500780c */ /* 0x000fda0003f05270 */
[----:B------:R-:W0:Y:S02]  /*1d10*/  @P0 LDC.64 R6, c[0x0][0x9e8] ;  /* 0x00027a00ff060b82 */ /* 0x000e240000000a00 */
[----:B0-----:R-:W-:-:S05]  /*1d20*/  @P0 IMAD.HI.U32 R6, R0, R6, RZ ;  /* 0x0000000600060227 */ /* 0x001fca00078e00ff */
[----:B------:R-:W-:-:S07]  /*1d30*/  @P0 SHF.R.U32.HI R0, RZ, R7, R6 ;  /* 0x00000007ff000219 */ /* 0x000fce0000011606 */
.L_x_1419:
[----:B------:R-:W-:Y:S05]  /*1d40*/  BSYNC B0 ;  /* 0x0000000000007941 */ /* 0x000fea0003800000 */
.L_x_1417:
[----:B------:R-:W-:-:S05]  /*1d50*/  IMAD R3, R0, R5, R5 ;  /* 0x0000000500037224 */ /* 0x000fca00078e0205 */
[----:B------:R-:W-:-:S07]  /*1d60*/  VIMNMX R4, R4, R3, PT ;  /* 0x0000000304047248 */ /* 0x000fce0003fe0100 */
.L_x_1416:
[----:B------:R-:W0:Y:S01]  /*1d70*/  @P1 LDC R6, c[0x0][0x44c] ;  /* 0x00011300ff061b82 */ /* 0x000e220000000800 */
[----:B------:R-:W-:Y:S01]  /*1d80*/  VIADD R4, R4, 0x3f ;  /* 0x0000003f04047836 */ /* 0x000fe20000000000 */
[----:B------:R-:W-:Y:S01]  /*1d90*/  ULDC UR4, c[0x0][0x9dc] ;  /* 0x0002770000047ab9 */ /* 0x000fe20000000800 */
[----:B------:R-:W-:Y:S02]  /*1da0*/  IMAD.MOV.U32 R0, RZ, RZ, R199 ;  /* 0x000000ffff007224 */ /* 0x000fe400078e00c7 */
[----:B------:R-:W-:Y:S01]  /*1db0*/  IMAD.IADD R165, R197, 0x1, -R195 ;  /* 0x00000001c5a57824 */ /* 0x000fe200078e0ac3 */
[----:B------:R-:W-:Y:S02]  /*1dc0*/  SHF.R.S32.HI R3, RZ, 0x1f, R4 ;  /* 0x0000001fff037819 */ /* 0x000fe40000011404 */
[----:B------:R-:W1:Y:S02]  /*1dd0*/  @P1 LDC R7, c[0x0][0x450] ;  /* 0x00011400ff071b82 */ /* 0x000e640000000800 */
[----:B------:R-:W-:-:S04]  /*1de0*/  LEA.HI R3, R3, R4, RZ, 0x6 ;  /* 0x0000000403037211 */ /* 0x000fc800078f30ff */
[----:B------:R-:W-:-:S04]  /*1df0*/  SHF.R.S32.HI R3, RZ, 0x6, R3 ;  /* 0x00000006ff037819 */ /* 0x000fc80000011403 */
[----:B------:R-:W-:Y:S01]  /*1e00*/  VIMNMX R8, R36, R3, PT ;  /* 0x0000000324087248 */ /* 0x000fe20003fe0100 */
[----:B0-----:R-:W-:-:S05]  /*1e10*/  @P1 IMAD.HI.U32 R6, R199, R6, RZ ;  /* 0x00000006c7061227 */ /* 0x001fca00078e00ff */
[----:B-1----:R-:W-:-:S05]  /*1e20*/  @P1 SHF.R.U32.HI R0, RZ, R7, R6 ;  /* 0x00000007ff001219 */ /* 0x002fca0000011606 */
[----:B------:R-:W-:-:S04]  /*1e30*/  IMAD.IADD R0, R165, 0x1, R0 ;  /* 0x00000001a5007824 */ /* 0x000fc800078e0200 */
[----:B------:R-:W-:Y:S01]  /*1e40*/  VIADD R3, R0, -UR4 ;  /* 0x8000000400037c36 */ /* 0x000fe20008000000 */
[----:B------:R-:W-:Y:S06]  /*1e50*/  @!P2 BRA `(.L_x_1420) ;  /* 0x000000000044a947 */ /* 0x000fec0003800000 */
[----:B------:R-:W-:Y:S01]  /*1e60*/  ISETP.GT.AND P0, PT, R0, -0x1, PT ;  /* 0xffffffff0000780c */ /* 0x000fe20003f04270 */
[----:B------:R-:W-:-:S12]  /*1e70*/  BSSY B0, `(.L_x_1421) ;  /* 0x000000d000007945 */ /* 0x000fd80003800000 */
        /* <DEDUP_REMOVED lines=8> */
.L_x_1422:
[----:B------:R-:W-:-:S13]  /*1f00*/  ISETP.NE.AND P0, PT, R5, 0x1, PT ;  /* 0x000000010500780c */ /* 0x000fda0003f05270 */
[----:B------:R-:W0:Y:S02]  /*1f10*/  @P0 LDC.64 R6, c[0x0][0x9e8] ;  /* 0x00027a00ff060b82 */ /* 0x000e240000000a00 */
[----:B0-----:R-:W-:-:S05]  /*1f20*/  @P0 IMAD.HI.U32 R6, R0, R6, RZ ;  /* 0x0000000600060227 */ /* 0x001fca00078e00ff */
[----:B------:R-:W-:-:S07]  /*1f30*/  @P0 SHF.R.U32.HI R0, RZ, R7, R6 ;  /* 0x00000007ff000219 */ /* 0x000fce0000011606 */
.L_x_1423:
[----:B------:R-:W-:Y:S05]  /*1f40*/  BSYNC B0 ;  /* 0x0000000000007941 */ /* 0x000fea0003800000 */
.L_x_1421:
[----:B------:R-:W-:-:S05]  /*1f50*/  IMAD R0, R0, R5, RZ ;  /* 0x0000000500007224 */ /* 0x000fca00078e02ff */
[----:B------:R-:W-:-:S07]  /*1f60*/  VIMNMX R3, R3, R0, !PT ;  /* 0x0000000003037248 */ /* 0x000fce0007fe0100 */
.L_x_1420:
[----:B------:R-:W-:Y:S01]  /*1f70*/  SHF.R.S32.HI R0, RZ, 0x1f, R3 ;  /* 0x0000001fff007819 */ /* 0x000fe20000011403 */
[----:B------:R-:W-:Y:S01]  /*1f80*/  BSSY B0, `(.L_x_1424) ;  /* 0x0000028000007945 */ /* 0x000fe20003800000 */
[----:B------:R-:W-:Y:S02]  /*1f90*/  LOP3.LUT R222, R217, 0xff, RZ, 0xc0, !PT ;  /* 0x000000ffd9de7812 */ /* 0x000fe400078ec0ff */
[----:B------:R-:W-:Y:S01]  /*1fa0*/  LEA.HI R0, R0, R3, RZ, 0x6 ;  /* 0x0000000300007211 */ /* 0x000fe200078f30ff */
[----:B------:R-:W-:Y:S01]  /*1fb0*/  IMAD.MOV.U32 R3, RZ, RZ, RZ ;  /* 0x000000ffff037224 */ /* 0x000fe200078e00ff */
[----:B------:R-:W-:Y:S02]  /*1fc0*/  SHF.R.U32.HI R217, RZ, 0x10, R217 ;  /* 0x00000010ffd97819 */ /* 0x000fe400000116d9 */
[----:B------:R-:W-:-:S04]  /*1fd0*/  SHF.R.S32.HI R0, RZ, 0x6, R0 ;  /* 0x00000006ff007819 */ /* 0x000fc80000011400 */
[----:B------:R-:W-:-:S04]  /*1fe0*/  VIMNMX R9, RZ, R0, !PT ;  /* 0x00000000ff097248 */ /* 0x000fc80007fe0100 */
[----:B------:R-:W-:-:S13]  /*1ff0*/  ISETP.GT.AND P0, PT, R8, R9, PT ;  /* 0x000000090800720c */ /* 0x000fda0003f04270 */
[----:B------:R-:W-:Y:S05]  /*2000*/  @!P0 BRA `(.L_x_1425) ;  /* 0x00000000007c8947 */ /* 0x000fea0003800000 */
[----:B------:R-:W-:Y:S01]  /*2010*/  ISETP.NE.AND P0, PT, R217, RZ, PT ;  /* 0x000000ffd900720c */ /* 0x000fe20003f05270 */
[----:B------:R-:W-:-:S03]  /*2020*/  ULDC UR4, c[0x0][0x9f0] ;  /* 0x00027c0000047ab9 */ /* 0x000fc60000000800 */
[----:B------:R-:W-:-:S04]  /*2030*/  SEL R11, R217, UR4, P0 ;  /* 0x00000004d90b7c07 */ /* 0x000fc80008000000 */
[-C--:B------:R-:W-:Y:S02]  /*2040*/  IABS R6, R11.reuse ;  /* 0x0000000b00067213 */ /* 0x080fe40000000000 */
[----:B------:R-:W-:Y:S02]  /*2050*/  IADD3 R0, R11, -0x1, R8 ;  /* 0xffffffff0b007810 */ /* 0x000fe40007ffe008 */
[----:B------:R-:W0:Y:S01]  /*2060*/  I2F.RP R3, R6 ;  /* 0x0000000600037306 */ /* 0x000e220000209400 */
[----:B------:R-:W-:Y:S02]  /*2070*/  IABS R12, R11 ;  /* 0x0000000b000c7213 */ /* 0x000fe40000000000 */
[----:B------:R-:W-:-:S05]  /*2080*/  IMAD.IADD R0, R0, 0x1, -R9 ;  /* 0x0000000100007824 */ /* 0x000fca00078e0a09 */
        /* <DEDUP_REMOVED lines=23> */
.L_x_1425:
[----:B------:R-:W-:Y:S05]  /*2200*/  BSYNC B0 ;  /* 0x0000000000007941 */ /* 0x000fea0003800000 */
.L_x_1424:
[----:B------:R-:W-:-:S05]  /*2210*/  IMAD R0, R222, R3, R9 ;  /* 0x00000003de007224 */ /* 0x000fca00078e0209 */
[C---:B------:R-:W-:Y:S01]  /*2220*/  VIADDMNMX R3, R0.reuse, R3, R8, PT ;  /* 0x0000000300037246 */ /* 0x040fe20003800108 */
[----:B------:R-:W-:-:S04]  /*2230*/  IMAD R0, R0, 0x40, -R13 ;  /* 0x0000004000007824 */ /* 0x000fc800078e0a0d */
        /* <DEDUP_REMOVED lines=20> */
[----:B------:R-:W-:Y:S02]  /*2380*/  IMAD.U32 R4, RZ, RZ, UR4 ;  /* 0x00000004ff047e24 */ /* 0x000fe4000f8e00ff */
[----:B------:R-:W-:Y:S01]  /*2390*/  IMAD.U32 R5, RZ, RZ, UR5 ;  /* 0x00000005ff057e24 */ /* 0x000fe2000f8e00ff */
[----:B------:R-:W0:Y:S01]  /*23a0*/  LDC.64 R14, c[0x4][R14] ;  /* 0x010000000e0e7b82 */ /* 0x000e220000000a00 */
[----:B------:R-:W-:Y:S01]  /*23b0*/  ULDC.64 UR4, c[0x4][0xc8] ;  /* 0x0100320000047ab9 */ /* 0x000fe20000000a00 */
        /* <DEDUP_REMOVED lines=8> */
[----:B0----5:R-:W-:Y:S05]  /*2440*/  CALL.ABS.NOINC R14 ;  /* 0x000000000e007343 */ /* 0x021fea0003c00000 */
.L_x_1428:
[----:B------:R-:W-:Y:S05]  /*2450*/  BSYNC B6 ;  /* 0x0000000000067941 */ /* 0x000fea0003800000 */
.L_x_1427:
        /* <DEDUP_REMOVED lines=20> */
.L_x_1430:
[----:B------:R-:W-:Y:S05]  /*25a0*/  BSYNC B6 ;  /* 0x0000000000067941 */ /* 0x000fea0003800000 */
.L_x_1429:
[----:B------:R-:W-:Y:S01]  /*25b0*/  ULDC.64 UR4, c[0x0][0x9f8] ;  /* 0x00027e0000047ab9 */ /* 0x000fe20000000a00 */
[----:B------:R-:W-:Y:S01]  /*25c0*/  IMAD.MOV.U32 R0, RZ, RZ, R207 ;  /* 0x000000ffff007224 */ /* 0x000fe200078e00cf */
[----:B------:R-:W-:Y:S01]  /*25d0*/  ISETP.NE.U32.AND P0, PT, RZ, UR4, PT ;  /* 0x00000004ff007c0c */ /* 0x000fe2000bf05070 */
[----:B------:R-:W0:Y:S01]  /*25e0*/  LDC.64 R8, c[0x0][0x300] ;  /* 0x0000c000ff087b82 */ /* 0x000e220000000a00 */
[----:B------:R-:W-:Y:S01]  /*25f0*/  IMAD.IADD R24, R24, 0x1, R25 ;  /* 0x0000000118187824 */ /* 0x000fe200078e0219 */
[----:B------:R-:W-:Y:S01]  /*2600*/  ULDC.64 UR6, c[0x0][0x310] ;  /* 0x0000c40000067ab9 */ /* 0x000fe20000000a00 */
[----:B------:R-:W-:Y:S01]  /*2610*/  ISETP.NE.AND.EX P0, PT, RZ, UR5, PT, P0 ;  /* 0x00000005ff007c0c */ /* 0x000fe2000bf05300 */
[----:B------:R-:W1:Y:S01]  /*2620*/  S2R R20, SR_TID.X ;  /* 0x0000000000147919 */ /* 0x000e620000002100 */
[----:B------:R-:W-:-:S03]  /*2630*/  ULDC.64 UR4, c[0x0][0xa08] ;  /* 0x0002820000047ab9 */ /* 0x000fc60000000a00 */
[----:B------:R-:W2:Y:S08]  /*2640*/  LDC R71, c[0x0][0x3f4] ;  /* 0x0000fd00ff477b82 */ /* 0x000eb00000000800 */
[----:B------:R-:W3:Y:S02]  /*2650*/  @P0 LDC.64 R6, c[0x0][0x9f8] ;  /* 0x00027e00ff060b82 */ /* 0x000ee40000000a00 */
[----:B---3--:R-:W-:-:S05]  /*2660*/  @P0 IMAD.WIDE R6, R207, 0x4, R6 ;  /* 0x00000004cf060825 */ /* 0x008fca00078e0206 */
[----:B------:R3:W4:Y:S01]  /*2670*/  @P0 LDG.E R0, desc[UR46][R6.64] ;  /* 0x0000002e06000981 */ /* 0x000722000c1e1900 */
[----:B------:R-:W-:Y:S01]  /*2680*/  SHF.R.S32.HI R14, RZ, 0x1f, R24 ;  /* 0x0000001fff0e7819 */ /* 0x000fe20000011418 */
[-C--:B0-----:R-:W-:Y:S01]  /*2690*/  IMAD.WIDE.U32 R4, R24, R8.reuse, RZ ;  /* 0x0000000818047225 */ /* 0x081fe200078e00ff */
[----:B------:R-:W-:Y:S02]  /*26a0*/  ISETP.NE.U32.AND P0, PT, RZ, UR4, PT ;  /* 0x00000004ff007c0c */ /* 0x000fe4000bf05070 */
[----:B-1----:R-:W-:Y:S01]  /*26b0*/  SHF.R.U32.HI R26, RZ, 0x7, R20 ;  /* 0x00000007ff1a7819 */ /* 0x002fe20000011614 */
[-C--:B------:R-:W-:Y:S01]  /*26c0*/  IMAD R10, R14, R8.reuse, RZ ;  /* 0x000000080e0a7224 */ /* 0x080fe200078e02ff */
[----:B------:R-:W-:Y:S01]  /*26d0*/  ISETP.NE.AND.EX P0, PT, RZ, UR5, PT, P0 ;  /* 0x00000005ff007c0c */ /* 0x000fe2000bf05300 */
[----:B------:R-:W-:Y:S01]  /*26e0*/  ULDC.64 UR4, c[0x0][0x308] ;  /* 0x0000c20000047ab9 */ /* 0x000fe20000000a00 */
[----:B------:R-:W-:Y:S01]  /*26f0*/  SHF.R.S32.HI R23, RZ, 0x1f, R22 ;  /* 0x0000001fff177819 */ /* 0x000fe20000011416 */
[----:B------:R-:W-:Y:S01]  /*2700*/  IMAD R3, R24, R9, R10 ;  /* 0x0000000918037224 */ /* 0x000fe200078e020a */
[----:B---3--:R-:W0:Y:S01]  /*2710*/  LDC.64 R6, c[0x0][0x3f8] ;  /* 0x0000fe00ff067b82 */ /* 0x008e220000000a00 */
[----:B------:R-:W-:Y:S01]  /*2720*/  ISETP.NE.AND P6, PT, R26, 0x1, PT ;  /* 0x000000011a00780c */ /* 0x000fe20003fc5270 */
[----:B------:R-:W-:Y:S01]  /*2730*/  VIADD R68, R22, 0x80 ;  /* 0x0000008016447836 */ /* 0x000fe20000000000 */
[C---:B------:R-:W-:Y:S01]  /*2740*/  SHF.L.U64.HI R56, R8.reuse, 0x6, R9 ;  /* 0x0000000608387819 */ /* 0x040fe20000010209 */
[----:B------:R-:W-:Y:S01]  /*2750*/  IMAD.IADD R5, R5, 0x1, R3 ;  /* 0x0000000105057824 */ /* 0x000fe200078e0203 */
[----:B------:R-:W-:Y:S01]  /*2760*/  SHF.L.U64.HI R57, R8, 0x5, R9 ;  /* 0x0000000508397819 */ /* 0x000fe20000010209 */
[----:B------:R-:W-:Y:S01]  /*2770*/  IMAD.WIDE.U32 R20, R17, R8, R22 ;  /* 0x0000000811147225 */ /* 0x000fe200078e0016 */
[----:B------:R-:W-:-:S02]  /*2780*/  SHF.R.U32.HI R27, RZ, 0x3, R209 ;  /* 0x00000003ff1b7819 */ /* 0x000fc400000116d1 */
[----:B------:R-:W-:Y:S01]  /*2790*/  SHF.R.U32.HI R25, RZ, 0x3, R203 ;  /* 0x00000003ff197819 */ /* 0x000fe200000116cb */
[----:B------:R-:W-:Y:S01]  /*27a0*/  IMAD.WIDE.U32 R4, R211, UR4, R4 ;  /* 0x00000004d3047c25 */ /* 0x000fe2000f8e0004 */
[----:B------:R-:W-:Y:S02]  /*27b0*/  IADD3 R54, P1, R17, R24, RZ ;  /* 0x0000001811367210 */ /* 0x000fe40007f3e0ff */
[----:B------:R-:W-:Y:S01]  /*27c0*/  SHF.R.S32.HI R69, RZ, 0x1f, R219 ;  /* 0x0000001fff457819 */ /* 0x000fe200000114db */
[----:B------:R-:W-:Y:S02]  /*27d0*/  IMAD R5, R211, UR5, R5 ;  /* 0x00000005d3057c24 */ /* 0x000fe4000f8e0205 */
[----:B------:R-:W-:Y:S02]  /*27e0*/  IMAD.X R55, R223, 0x1, R14, P1 ;  /* 0x00000001df377824 */ /* 0x000fe400008e060e */
[C---:B------:R-:W-:Y:S02]  /*27f0*/  IMAD.SHL.U32 R58, R8.reuse, 0x40, RZ ;  /* 0x00000040083a7824 */ /* 0x040fe400078e00ff */
[----:B------:R-:W-:-:S02]  /*2800*/  IMAD.SHL.U32 R59, R8, 0x20, RZ ;  /* 0x00000020083b7824 */ /* 0x000fc400078e00ff */
[----:B------:R-:W-:Y:S02]  /*2810*/  VIADD R70, R26, 0x8 ;  /* 0x000000081a467836 */ /* 0x000fe40000000000 */
[-C--:B0-----:R-:W-:Y:S01]  /*2820*/  IMAD R10, R223, R6.reuse, RZ ;  /* 0x00000006df0a7224 */ /* 0x081fe200078e02ff */
[C---:B------:R-:W-:Y:S01]  /*2830*/  SHF.L.U64.HI R60, R6.reuse, 0x5, R7 ;  /* 0x00000005063c7819 */ /* 0x040fe20000010207 */
[----:B------:R-:W-:Y:S01]  /*2840*/  IMAD.WIDE.U32 R46, R17, R6, R18 ;  /* 0x00000006112e7225 */ /* 0x000fe200078e0012 */
[----:B------:R-:W-:-:S03]  /*2850*/  SHF.L.U64.HI R61, R6, 0x6, R7 ;  /* 0x00000006063d7819 */ /* 0x000fc60000010207 */
[C---:B------:R-:W-:Y:S02]  /*2860*/  IMAD R13, R17.reuse, R7, R10 ;  /* 0x00000007110d7224 */ /* 0x040fe400078e020a */
[----:B------:R-:W-:-:S04]  /*2870*/  IMAD.WIDE.U32 R48, R17, R6, R22 ;  /* 0x0000000611307225 */ /* 0x000fc800078e0016 */
[----:B------:R-:W-:Y:S02]  /*2880*/  IMAD.IADD R47, R47, 0x1, R13 ;  /* 0x000000012f2f7824 */ /* 0x000fe400078e020d */
[----:B------:R-:W-:Y:S02]  /*2890*/  IMAD.IADD R49, R13, 0x1, R49 ;  /* 0x000000010d317824 */ /* 0x000fe400078e0231 */
[----:B-----5:R-:W-:-:S04]  /*28a0*/  IMAD.WIDE.U32 R46, R38, R6, R46 ;  /* 0x00000006262e7225 */ /* 0x020fc800078e002e */
[----:B------:R-:W-:-:S04]  /*28b0*/  IMAD.WIDE.U32 R48, R38, R6, R48 ;  /* 0x0000000626307225 */ /* 0x000fc800078e0030 */
[C---:B------:R-:W-:Y:S02]  /*28c0*/  IMAD.SHL.U32 R62, R6.reuse, 0x20, RZ ;  /* 0x00000020063e7824 */ /* 0x040fe400078e00ff */
[----:B------:R-:W-:Y:S01]  /*28d0*/  IMAD.SHL.U32 R63, R6, 0x40, RZ ;  /* 0x00000040063f7824 */ /* 0x000fe200078e00ff */
[----:B----4-:R-:W-:Y:S02]  /*28e0*/  SHF.R.S32.HI R3, RZ, 0x1f, R0 ;  /* 0x0000001fff037819 */ /* 0x010fe40000011400 */
[----:B------:R-:W-:Y:S02]  /*28f0*/  SEL R15, R0, RZ, !P0 ;  /* 0x000000ff000f7207 */ /* 0x000fe40004000000 */
[----:B------:R-:W-:-:S03]  /*2900*/  SEL R12, R3, RZ, !P0 ;  /* 0x000000ff030c7207 */ /* 0x000fc60004000000 */
[----:B------:R-:W-:Y:S02]  /*2910*/  IMAD.WIDE.U32 R44, R15, UR6, R4 ;  /* 0x000000060f2c7c25 */ /* 0x000fe4000f8e0004 */
[----:B------:R-:W0:Y:S02]  /*2920*/  LDC.64 R4, c[0x0][0x408] ;  /* 0x00010200ff047b82 */ /* 0x000e240000000a00 */
[----:B------:R-:W-:-:S04]  /*2930*/  IMAD R0, R12, UR6, RZ ;  /* 0x000000060c007c24 */ /* 0x000fc8000f8e02ff */
[----:B------:R-:W-:Y:S01]  /*2940*/  IMAD R3, R15, UR7, R0 ;  /* 0x000000070f037c24 */ /* 0x000fe2000f8e0200 */
[----:B------:R-:W-:Y:S05]  /*2950*/  @!P6 WARPSYNC.ALL ;  /* 0x000000000000e948 */ /* 0x000fea0003800000 */
[----:B------:R-:W-:Y:S01]  /*2960*/  IMAD R0, R223, R8, RZ ;  /* 0x00000008df007224 */ /* 0x000fe200078e02ff */
[----:B------:R-:W-:Y:S02]  /*2970*/  ULDC.64 UR4, c[0x0][0x330] ;  /* 0x0000cc0000047ab9 */ /* 0x000fe40000000a00 */
[----:B------:R-:W-:-:S04]  /*2980*/  IMAD.WIDE.U32 R42, R211, UR4, R22 ;  /* 0x00000004d32a7c25 */ /* 0x000fc8000f8e0016 */
[----:B------:R-:W-:Y:S02]  /*2990*/  IMAD R11, R17, R9, R0 ;  /* 0x00000009110b7224 */ /* 0x000fe400078e0200 */
[----:B------:R-:W-:Y:S01]  /*29a0*/  IMAD.IADD R0, R45, 0x1, R3 ;  /* 0x000000012d007824 */ /* 0x000fe200078e0203 */
[----:B------:R-:W-:Y:S01]  /*29b0*/  IADD3 R3, P0, R44, R20, RZ ;  /* 0x000000142c037210 */ /* 0x000fe20007f1e0ff */
[----:B------:R-:W-:Y:S01]  /*29c0*/  IMAD R43, R211, UR5, R43 ;  /* 0x00000005d32b7c24 */ /* 0x000fe2000f8e022b */
[----:B------:R-:W-:Y:S01]  /*29d0*/  ULDC.64 UR4, c[0x0][0x338] ;  /* 0x0000ce0000047ab9 */ /* 0x000fe20000000a00 */
[-C--:B0-----:R-:W-:Y:S01]  /*29e0*/  IMAD.WIDE.U32 R50, R17, R4.reuse, R18 ;  /* 0x0000000411327225 */ /* 0x081fe200078e0012 */
[----:B------:R-:W-:Y:S02]  /*29f0*/  IADD3.X R20, R0, R21, R11, P0, !PT ;  /* 0x0000001500147210 */ /* 0x000fe400007fe40b */
[----:B--2---:R-:W-:Y:S01]  /*2a00*/  ISETP.GE.AND P0, PT, R22, R71, PT ;  /* 0x000000471600720c */ /* 0x004fe20003f06270 */
[----:B------:R-:W-:Y:S01]  /*2a10*/  IMAD R10, R12, UR4, RZ ;  /* 0x000000040c0a7c24 */ /* 0x000fe2000f8e02ff */
[C-C-:B------:R-:W-:Y:S01]  /*2a20*/  SHF.L.U64.HI R64, R4.reuse, 0x5, R5.reuse ;  /* 0x0000000504407819 */ /* 0x140fe20000010205 */
[----:B------:R-:W-:Y:S01]  /*2a30*/  IMAD R12, R223, R4, RZ ;  /* 0x00000004df0c7224 */ /* 0x000fe200078e02ff */
[----:B------:R-:W-:Y:S01]  /*2a40*/  SEL R11, R71, RZ, P0 ;  /* 0x000000ff470b7207 */ /* 0x000fe20000000000 */
[C---:B------:R-:W-:Y:S01]  /*2a50*/  IMAD R87, R15.reuse, UR5, R10 ;  /* 0x000000050f577c24 */ /* 0x040fe2000f8e020a */
[----:B------:R-:W-:Y:S01]  /*2a60*/  SHF.L.U64.HI R65, R4, 0x6, R5 ;  /* 0x0000000604417819 */ /* 0x000fe20000010205 */
[----:B------:R-:W-:Y:S01]  /*2a70*/  IMAD.WIDE.U32 R42, R15, UR4, R42 ;  /* 0x000000040f2a7c25 */ /* 0x000fe2000f8e002a */
[----:B------:R-:W-:Y:S01]  /*2a80*/  SHF.R.S32.HI R15, RZ, 0x1f, R38 ;  /* 0x0000001fff0f7819 */ /* 0x000fe20000011426 */
[----:B------:R-:W-:-:S02]  /*2a90*/  ULDC UR4, c[0x0][0x2f4] ;  /* 0x0000bd0000047ab9 */ /* 0x000fc40000000800 */
[C---:B------:R-:W-:Y:S01]  /*2aa0*/  IMAD.IADD R11, R22.reuse, 0x1, R11 ;  /* 0x00000001160b7824 */ /* 0x040fe200078e020b */
[----:B------:R-:W-:Y:S01]  /*2ab0*/  ISETP.GE.AND P1, PT, R22, UR4, PT ;  /* 0x0000000416007c0c */ /* 0x000fe2000bf26270 */
[C---:B------:R-:W-:Y:S01]  /*2ac0*/  IMAD R13, R17.reuse, R5, R12 ;  /* 0x00000005110d7224 */ /* 0x040fe200078e020c */
[----:B------:R-:W-:Y:S01]  /*2ad0*/  ISETP.GE.AND P2, PT, R68, UR4, PT ;  /* 0x0000000444007c0c */ /* 0x000fe2000bf46270 */
[----:B------:R-:W-:Y:S01]  /*2ae0*/  IMAD.WIDE.U32 R52, R17, R4, R22 ;  /* 0x0000000411347225 */ /* 0x000fe200078e0016 */
[----:B------:R-:W-:-:S03]  /*2af0*/  SHF.R.S32.HI R10, RZ, 0x1f, R11 ;  /* 0x0000001fff0a7819 */ /* 0x000fc6000001140b */
[----:B------:R-:W-:Y:S01]  /*2b00*/  IMAD.IADD R51, R51, 0x1, R13 ;  /* 0x0000000133337824 */ /* 0x000fe200078e020d */
[CC--:B------:R-:W-:Y:S01]  /*2b10*/  LEA.HI R12, R10.reuse, R11.reuse, RZ, 0x7 ;  /* 0x0000000b0a0c7211 */ /* 0x0c0fe200078f38ff */
[----:B------:R-:W-:Y:S01]  /*2b20*/  IMAD.IADD R53, R13, 0x1, R53 ;  /* 0x000000010d357824 */ /* 0x000fe200078e0235 */
[----:B------:R-:W-:Y:S01]  /*2b30*/  LEA.HI R10, R10, R11, RZ, 0x4 ;  /* 0x0000000b0a0a7211 */ /* 0x000fe200078f20ff */
[----:B------:R-:W-:Y:S02]  /*2b40*/  IMAD R9, R15, R6, RZ ;  /* 0x000000060f097224 */ /* 0x000fe400078e02ff */
[----:B------:R-:W-:Y:S01]  /*2b50*/  IMAD.SHL.U32 R12, R12, 0x40, RZ ;  /* 0x000000400c0c7824 */ /* 0x000fe200078e00ff */
[--C-:B------:R-:W-:Y:S01]  /*2b60*/  LOP3.LUT R11, R209, 0x70, R10.reuse, 0xf8, !PT ;  /* 0x00000070d10b7812 */ /* 0x100fe200078ef80a */
[-C--:B------:R-:W-:Y:S01]  /*2b70*/  IMAD R15, R15, R4.reuse, RZ ;  /* 0x000000040f0f7224 */ /* 0x080fe200078e02ff */
[----:B------:R-:W-:Y:S01]  /*2b80*/  LOP3.LUT R13, R203, 0x70, R10, 0xf8, !PT ;  /* 0x00000070cb0d7812 */ /* 0x000fe200078ef80a */
[----:B------:R-:W-:Y:S01]  /*2b90*/  IMAD R9, R38, R7, R9 ;  /* 0x0000000726097224 */ /* 0x000fe200078e0209 */
[----:B------:R-:W-:Y:S01]  /*2ba0*/  LOP3.LUT R12, R12, 0xffffe000, RZ, 0xc0, !PT ;  /* 0xffffe0000c0c7812 */ /* 0x000fe200078ec0ff */
[C---:B------:R-:W-:Y:S01]  /*2bb0*/  IMAD R15, R38.reuse, R5, R15 ;  /* 0x00000005260f7224 */ /* 0x040fe200078e020f */
[----:B------:R-:W-:Y:S01]  /*2bc0*/  LOP3.LUT R11, R11, R27, RZ, 0x3c, !PT ;  /* 0x0000001b0b0b7212 */ /* 0x000fe200078e3cff */
[----:B------:R-:W-:Y:S01]  /*2bd0*/  IMAD.WIDE.U32 R50, R38, R4, R50 ;  /* 0x0000000426327225 */ /* 0x000fe200078e0032 */
[----:B------:R-:W-:-:S02]  /*2be0*/  LOP3.LUT R13, R13, R25, RZ, 0x3c, !PT ;  /* 0x000000190d0d7212 */ /* 0x000fc400078e3cff */
[----:B------:R-:W-:Y:S01]  /*2bf0*/  LOP3.LUT R74, R10, 0xfffffff0, RZ, 0xc0, !PT ;  /* 0xfffffff00a4a7812 */ /* 0x000fe200078ec0ff */
[----:B------:R-:W-:Y:S01]  /*2c00*/  IMAD.WIDE.U32 R52, R38, R4, R52 ;  /* 0x0000000426347225 */ /* 0x000fe200078e0034 */
[-C--:B------:R-:W-:Y:S02]  /*2c10*/  IADD3 R21, R11, R12.reuse, R213 ;  /* 0x0000000c0b157210 */ /* 0x080fe40007ffe0d5 */
[----:B------:R-:W-:Y:S01]  /*2c20*/  IADD3 R41, R13, R12, R212 ;  /* 0x0000000c0d297210 */ /* 0x000fe20007ffe0d4 */
[C---:B------:R-:W-:Y:S01]  /*2c30*/  IMAD.SHL.U32 R66, R4.reuse, 0x20, RZ ;  /* 0x0000002004427824 */ /* 0x040fe200078e00ff */
[----:B------:R-:W-:Y:S01]  /*2c40*/  SHF.R.S32.HI R79, RZ, 0x4, R10 ;  /* 0x00000004ff4f7819 */ /* 0x000fe2000001140a */
[----:B------:R-:W-:Y:S01]  /*2c50*/  IMAD.SHL.U32 R67, R4, 0x40, RZ ;  /* 0x0000004004437824 */ /* 0x000fe200078e00ff */
[----:B------:R-:W-:Y:S01]  /*2c60*/  SHF.R.S32.HI R86, RZ, 0x1f, R74 ;  /* 0x0000001fff567819 */ /* 0x000fe2000001144a */
[----:B------:R-:W-:Y:S02]  /*2c70*/  IMAD.SHL.U32 R71, R71, 0x2, RZ ;  /* 0x0000000247477824 */ /* 0x000fe400078e00ff */
[----:B------:R-:W-:-:S02]  /*2c80*/  IMAD.IADD R72, R47, 0x1, R9 ;  /* 0x000000012f487824 */ /* 0x000fc400078e0209 */
[----:B------:R-:W-:Y:S02]  /*2c90*/  IMAD.IADD R73, R9, 0x1, R49 ;  /* 0x0000000109497824 */ /* 0x000fe400078e0231 */
[----:B------:R-:W-:Y:S02]  /*2ca0*/  IMAD.IADD R75, R51, 0x1, R15 ;  /* 0x00000001334b7824 */ /* 0x000fe400078e020f */
[----:B------:R-:W-:Y:S02]  /*2cb0*/  IMAD.IADD R78, R15, 0x1, R53 ;  /* 0x000000010f4e7824 */ /* 0x000fe400078e0235 */
[----:B------:R-:W-:Y:S01]  /*2cc0*/  IMAD.IADD R87, R43, 0x1, R87 ;  /* 0x000000012b577824 */ /* 0x000fe200078e0257 */
[----:B------:R-:W-:Y:S06]  /*2cd0*/  @!P6 BAR.SYNC.DEFER_BLOCKING 0x9, 0x100 ;  /* 0x024400000000eb1d */ /* 0x000fec0000010000 */
.L_x_1478:
[----:B0-----:R-:W0:Y:S01]  /*2ce0*/  LDC.64 R76, c[0x0][0x2e8] ;  /* 0x0000ba00ff4c7b82 */ /* 0x001e220000000a00 */
[----:B------:R-:W-:Y:S01]  /*2cf0*/  VIADD R37, R37, 0xffffffff ;  /* 0xffffffff25257836 */ /* 0x000fe20000000000 */
[----:B------:R-:W-:Y:S05]  /*2d00*/  YIELD ;  /* 0x0000000000007946 */ /* 0x000fea0003800000 */
[----:B------:R-:W-:Y:S01]  /*2d10*/  SHF.R.S32.HI R11, RZ, 0x1f, R37 ;  /* 0x0000001fff0b7819 */ /* 0x000fe20000011425 */
[----:B------:R-:W1:Y:S01]  /*2d20*/  LDC R82, c[0x0][0x3f4] ;  /* 0x0000fd00ff527b82 */ /* 0x000e620000000800 */
[-C--:B------:R-:W-:Y:S01]  /*2d30*/  IMAD R5, R56, R37.reuse, RZ ;  /* 0x0000002538057224 */ /* 0x080fe200078e02ff */
[----:B------:R-:W-:Y:S01]  /*2d40*/  BSSY B0, `(.L_x_1431) ;  /* 0x000046b000007945 */ /* 0x000fe20003800000 */
[----:B------:R-:W-:-:S04]  /*2d50*/  IMAD.WIDE.U32 R80, R58, R37, RZ ;  /* 0x000000253a507225 */ /* 0x000fc800078e00ff */
[----:B------:R-:W-:Y:S01]  /*2d60*/  IMAD R5, R11, R58, R5 ;  /* 0x0000003a0b057224 */ /* 0x000fe200078e0205 */
[----:B------:R-:W-:Y:S01]  /*2d70*/  IADD3 R13, P3, P4, R3, R80, R59 ;  /* 0x00000050030d7210 */ /* 0x000fe20007c7e03b */
[----:B------:R-:W-:Y:S02]  /*2d80*/  IMAD R89, R192, 0x4000, R215 ;  /* 0x00004000c0597824 */ /* 0x000fe400078e02d7 */
[----:B------:R-:W-:Y:S02]  /*2d90*/  IMAD.IADD R33, R81, 0x1, R5 ;  /* 0x0000000151217824 */ /* 0x000fe400078e0205 */
[----:B------:R-:W-:-:S03]  /*2da0*/  IMAD.IADD R89, R16, 0x1, R89 ;  /* 0x0000000110597824 */ /* 0x000fc600078e0259 */
[----:B------:R-:W-:Y:S02]  /*2db0*/  IADD3.X R4, R20, R33, R57, P3, P4 ;  /* 0x0000002114047210 */ /* 0x000fe40001fe8439 */
[-C--:B0-----:R-:W-:Y:S02]  /*2dc0*/  IADD3 R14, P4, P5, R80, R76.reuse, R3 ;  /* 0x0000004c500e7210 */ /* 0x081fe40007d9e003 */
[----:B------:R-:W-:Y:S02]  /*2dd0*/  IADD3 R12, P3, R13, R76, RZ ;  /* 0x0000004c0d0c7210 */ /* 0x000fe40007f7e0ff */
[----:B------:R-:W-:Y:S02]  /*2de0*/  IADD3.X R15, R33, R77, R20, P4, P5 ;  /* 0x0000004d210f7210 */ /* 0x000fe400027ea414 */
[----:B-1----:R-:W-:Y:S01]  /*2df0*/  ISETP.GE.AND P4, PT, R82, 0x1, PT ;  /* 0x000000015200780c */ /* 0x002fe20003f86270 */
[----:B------:R-:W-:Y:S01]  /*2e00*/  IMAD.X R13, R4, 0x1, R77, P3 ;  /* 0x00000001040d7824 */ /* 0x000fe200018e064d */
[----:B------:R-:W-:-:S04]  /*2e10*/  ISETP.GT.AND P5, PT, R37, R39, PT ;  /* 0x000000272500720c */ /* 0x000fc80003fa4270 */
[----:B------:R-:W-:-:S07]  /*2e20*/  P2R R88, PR, RZ, 0x20 ;  /* 0x00000020ff587803 */ /* 0x000fce0000000000 */
[----:B----4-:R-:W-:Y:S05]  /*2e30*/  @!P4 BRA `(.L_x_1432) ;  /* 0x000000440004c947 */ /* 0x010fea0003800000 */
[----:B------:R-:W-:Y:S01]  /*2e40*/  ULDC.U8 UR4, c[0x0][0x410] ;  /* 0x0001040000047ab9 */ /* 0x000fe20000000000 */
[-C--:B------:R-:W-:Y:S01]  /*2e50*/  IMAD R4, R61, R37.reuse, RZ ;  /* 0x000000253d047224 */ /* 0x080fe200078e02ff */
[----:B------:R-:W-:Y:S01]  /*2e60*/  ISETP.NE.AND P3, PT, RZ, UR4, PT ;  /* 0x00000004ff007c0c */ /* 0x000fe2000bf65270 */
[----:B------:R-:W-:Y:S02]  /*2e70*/  IMAD R6, R65, R37, RZ ;  /* 0x0000002541067224 */ /* 0x000fe400078e02ff */
[C---:B------:R-:W-:Y:S02]  /*2e80*/  IMAD R9, R11.reuse, R63, R4 ;  /* 0x0000003f0b097224 */ /* 0x040fe400078e0204 */
[----:B------:R-:W-:Y:S02]  /*2e90*/  IMAD R11, R11, R67, R6 ;  /* 0x000000430b0b7224 */ /* 0x000fe400078e0206 */
[----:B------:R-:W-:Y:S02]  /*2ea0*/  IMAD R90, R37, -0x40, R2 ;  /* 0xffffffc0255a7824 */ /* 0x000fe400078e0202 */
[----:B------:R-:W-:-:S03]  /*2eb0*/  IMAD.WIDE.U32 R6, R63, R37, RZ ;  /* 0x000000253f067225 */ /* 0x000fc600078e00ff */
[----:B------:R-:W-:Y:S01]  /*2ec0*/  VIMNMX R90, R90, 0x40, PT ;  /* 0x000000405a5a7848 */ /* 0x000fe20003fe0100 */
        /* <DEDUP_REMOVED lines=10> */
[----:B------:R-:W-:-:S03]  /*2f70*/  CS2R R32, SRZ ;  /* 0x0000000000207805 */ /* 0x000fc6000001ff00 */
[----:B------:R-:W-:Y:S05]  /*2f80*/  @P4 BRA `(.L_x_1435) ;  /* 0x0000000000404947 */ /* 0x000fea0003800000 */
        /* <DEDUP_REMOVED lines=16> */
.L_x_1435:
[----:B------:R-:W-:Y:S05]  /*3090*/  BSYNC B1 ;  /* 0x0000000000017941 */ /* 0x000fea0003800000 */
.L_x_1434:
[----:B------:R-:W-:Y:S01]  /*30a0*/  ISETP.GE.AND P5, PT, R219, R90, PT ;  /* 0x0000005adb00720c */ /* 0x000fe20003fa6270 */
[----:B------:R-:W-:Y:S01]  /*30b0*/  BSSY B1, `(.L_x_1436) ;  /* 0x000001b000017945 */ /* 0x000fe20003800000 */
[----:B0-----:R-:W-:Y:S02]  /*30c0*/  CS2R R24, SRZ ;  /* 0x0000000000187805 */ /* 0x001fe4000001ff00 */
[----:B------:R-:W-:Y:S01]  /*30d0*/  CS2R R10, SRZ ;  /* 0x00000000000a7805 */ /* 0x000fe2000001ff00 */
[----:B-----5:R-:W-:Y:S01]  /*30e0*/  IMAD.MOV.U32 R83, RZ, RZ, R28 ;  /* 0x000000ffff537224 */ /* 0x020fe200078e001c */
[----:B------:R-:W-:Y:S01]  /*30f0*/  CS2R R26, SRZ ;  /* 0x00000000001a7805 */ /* 0x000fe2000001ff00 */
[----:B------:R-:W-:-:S06]  /*3100*/  IMAD.MOV.U32 R85, RZ, RZ, R34 ;  /* 0x000000ffff557224 */ /* 0x000fcc00078e0022 */
        /* <DEDUP_REMOVED lines=21> */
.L_x_1437:
[----:B------:R-:W-:Y:S05]  /*3260*/  BSYNC B1 ;  /* 0x0000000000017941 */ /* 0x000fea0003800000 */
.L_x_1436:
[----:B------:R-:W-:Y:S01]  /*3270*/  UISETP.NE.AND UP0, UPT, UR45, 0x3, UPT ;  /* 0x000000032d00788c */ /* 0x000fe2000bf05270 */
[----:B------:R-:W-:Y:S02]  /*3280*/  IMAD.MOV.U32 R84, RZ, RZ, R30 ;  /* 0x000000ffff547224 */ /* 0x000fe400078e001e */
[----:B------:R-:W-:Y:S02]  /*3290*/  IMAD.MOV.U32 R101, RZ, RZ, R32 ;  /* 0x000000ffff657224 */ /* 0x000fe400078e0020 */
[----:B-----5:R-:W-:Y:S01]  /*32a0*/  IMAD.MOV.U32 R76, RZ, RZ, R8 ;  /* 0x000000ffff4c7224 */ /* 0x020fe200078e0008 */
[----:B------:R-:W-:Y:S01]  /*32b0*/  PLOP3.LUT P3, PT, PT, PT, UP0, 0x80, 0x0 ;  /* 0x000000000000781c */ /* 0x000fe20003f6f008 */
[----:B------:R-:W-:Y:S02]  /*32c0*/  IMAD.MOV.U32 R80, RZ, RZ, R24 ;  /* 0x000000ffff507224 */ /* 0x000fe400078e0018 */
[----:B------:R-:W-:Y:S02]  /*32d0*/  IMAD.MOV.U32 R77, RZ, RZ, R10 ;  /* 0x000000ffff4d7224 */ /* 0x000fe400078e000a */
[----:B------:R-:W-:-:S08]  /*32e0*/  IMAD.MOV.U32 R81, RZ, RZ, R26 ;  /* 0x000000ffff517224 */ /* 0x000fd000078e001a */
[----:B------:R-:W-:Y:S05]  /*32f0*/  @!P3 BRA `(.L_x_1438) ;  /* 0x000000000004b947 */ /* 0x000fea0003800000 */
[----:B------:R-:W-:Y:S01]  /*3300*/  BPT.TRAP 0x1 ;  /* 0x000000040000795c */ /* 0x000fe20000300000 */
.L_x_1438:
[----:B------:R-:W-:Y:S01]  /*3310*/  IMAD R91, R192, 0x8, R16 ;  /* 0x00000008c05b7824 */ /* 0x000fe200078e0210 */
[----:B------:R-:W-:Y:S01]  /*3320*/  SHF.L.U32 R92, R198, 0x1f, RZ ;  /* 0x0000001fc65c7819 */ /* 0x000fe200000006ff */
[----:B------:R-:W-:Y:S03]  /*3330*/  BSSY B1, `(.L_x_1439) ;  /* 0x0000003000017945 */ /* 0x000fe60003800000 */
[----:B------:R-:W1:Y:S02]  /*3340*/  SYNCS.PHASECHK.TRANS64.TRYWAIT P6, [R91+URZ+0x28490], R92 ;  /* 0x0284905c5b0075a7 */ /* 0x000e6400080c017f */
[----:B-1----:R-:W-:Y:S05]  /*3350*/  @!P6 BRA `(.L_x_1440) ;  /* 0x0000027800ece947 */ /* 0x002fea0003800000 */
.L_x_1809:
[----:B------:R-:W-:Y:S05]  /*3360*/  BSYNC B1 ;  /* 0x0000000000017941 */ /* 0x000fea0003800000 */
.L_x_1439:
[----:B------:R-:W-:Y:S04]  /*3370*/  BSSY B1, `(.L_x_1441) ;  /* 0x00000e1000017945 */ /* 0x000fe80003800000 */
[----:B------:R-:W-:Y:S05]  /*3380*/  @P4 BRA `(.L_x_1442) ;  /* 0x0000000c007c4947 */ /* 0x000fea0003800000 */
[----:B------:R-:W-:Y:S04]  /*3390*/  BSSY B2, `(.L_x_1443) ;  /* 0x000006f000027945 */ /* 0x000fe80003800000 */
[----:B------:R-:W-:Y:S05]  /*33a0*/  @P1 BRA `(.L_x_1444) ;  /* 0x0000000400b41947 */ /* 0x000fea0003800000 */
[----:B0-----:R0:W2:Y:S01]  /*33b0*/  LDS.128 R4, [R89+0x20000] ;  /* 0x0200000059047984 */ /* 0x0010a20000000c00 */
[----:B------:R-:W-:Y:S01]  /*33c0*/  ISETP.GE.AND P4, PT, R18, R82, PT ;  /* 0x000000521200720c */ /* 0x000fe20003f86270 */
[----:B------:R-:W-:-:S12]  /*33d0*/  BSSY B3, `(.L_x_1445) ;  /* 0x0000069000037945 */ /* 0x000fd80003800000 */
[----:B0-----:R-:W-:Y:S05]  /*33e0*/  @P4 BRA `(.L_x_1446) ;  /* 0x00000004009c4947 */ /* 0x001fea0003800000 */
[----:B------:R-:W-:Y:S02]  /*33f0*/  SHF.R.U32.HI R32, RZ, 0x8, R35 ;  /* 0x00000008ff207819 */ /* 0x000fe40000011623 */
[----:B------:R-:W-:Y:S02]  /*3400*/  SHF.R.U32.HI R34, RZ, 0x8, R33 ;  /* 0x00000008ff227819 */ /* 0x000fe40000011621 */
[----:B------:R-:W-:Y:S01]  /*3410*/  SHF.R.U32.HI R95, RZ, 0x10, R35 ;  /* 0x00000010ff5f7819 */ /* 0x000fe20000011623 */
[----:B------:R-:W-:Y:S01]  /*3420*/  IMAD.SHL.U32 R32, R32, 0x100, RZ ;  /* 0x0000010020207824 */ /* 0x000fe200078e00ff */
[----:B------:R-:W-:Y:S02]  /*3430*/  SHF.R.U32.HI R93, RZ, 0x10, R33 ;  /* 0x00000010ff5d7819 */ /* 0x000fe40000011621 */
[----:B------:R-:W-:Y:S01]  /*3440*/  LOP3.LUT R94, R33, 0xff0000ff, RZ, 0xc0, !PT ;  /* 0xff0000ff215e7812 */ /* 0x000fe200078ec0ff */
[----:B------:R-:W-:Y:S01]  /*3450*/  IMAD.SHL.U32 R33, R34, 0x100, RZ ;  /* 0x0000010022217824 */ /* 0x000fe200078e00ff */
[----:B------:R-:W-:Y:S01]  /*3460*/  LOP3.LUT R35, R35, 0xff0000ff, RZ, 0xc0, !PT ;  /* 0xff0000ff23237812 */ /* 0x000fe200078ec0ff */
[----:B--2---:R-:W-:Y:S01]  /*3470*/  IMAD.MOV.U32 R34, RZ, RZ, R4 ;  /* 0x000000ffff227224 */ /* 0x004fe200078e0004 */
[----:B------:R-:W-:-:S02]  /*3480*/  F2FP.F16.E4M3.UNPACK_B R4, R5 ;  /* 0x00000005ff04723e */ /* 0x000fc400020006ff */
[----:B------:R-:W-:Y:S01]  /*3490*/  LOP3.LUT R35, R35, 0xff00, R32, 0xf8, !PT ;  /* 0x0000ff0023237812 */ /* 0x000fe200078ef820 */
[----:B------:R-:W-:Y:S01]  /*34a0*/  IMAD.U32 R32, R95, 0x10000, RZ ;  /* 0x000100005f207824 */ /* 0x000fe200078e00ff */
[----:B------:R-:W-:Y:S01]  /*34b0*/  LOP3.LUT R94, R94, 0xff00, R33, 0xf8, !PT ;  /* 0x0000ff005e5e7812 */ /* 0x000fe200078ef821 */
[----:B------:R-:W-:Y:S01]  /*34c0*/  IMAD.U32 R33, R93, 0x10000, RZ ;  /* 0x000100005d217824 */ /* 0x000fe200078e00ff */
[----:B------:R-:W-:Y:S02]  /*34d0*/  F2FP.F16.E4M3.UNPACK_B R93, R101.H1 ;  /* 0x00000065ff5d723e */ /* 0x000fe400030006ff */
[----:B------:R-:W-:Y:S01]  /*34e0*/  LOP3.LUT R32, R35, 0xff0000, R32, 0xf8, !PT ;  /* 0x00ff000023207812 */ /* 0x000fe200078ef820 */
[--C-:B------:R-:W-:Y:S01]  /*34f0*/  HADD2.F32 R35, -RZ, R4.reuse.H1_H1 ;  /* 0x30000004ff237230 */ /* 0x100fe20000004100 */
[----:B------:R-:W-:Y:S01]  /*3500*/  F2FP.F16.E4M3.UNPACK_B R95, R85.H1 ;  /* 0x00000055ff5f723e */ /* 0x000fe200030006ff */
[--C-:B------:R-:W-:Y:S01]  /*3510*/  HADD2.F32 R97, -RZ, R93.reuse.H0_H0 ;  /* 0x2000005dff617230 */ /* 0x100fe20000004100 */
[----:B------:R-:W-:Y:S01]  /*3520*/  F2FP.F16.E4M3.UNPACK_B R5, R5.H1 ;  /* 0x00000005ff05723e */ /* 0x000fe200030006ff */
[----:B------:R-:W-:Y:S01]  /*3530*/  HADD2.F32 R4, -RZ, R4.H0_H0 ;  /* 0x20000004ff047230 */ /* 0x000fe20000004100 */
[----:B------:R-:W-:Y:S01]  /*3540*/  LOP3.LUT R33, R94, 0xff0000, R33, 0xf8, !PT ;  /* 0x00ff00005e217812 */ /* 0x000fe200078ef821 */
[----:B------:R-:W-:-:S02]  /*3550*/  HADD2.F32 R98, -RZ, R93.H1_H1 ;  /* 0x3000005dff627230 */ /* 0x000fc40000004100 */
[CC--:B------:R-:W-:Y:S01]  /*3560*/  FMUL.FTZ R99, R35.reuse, R97.reuse ;  /* 0x0000006123637220 */ /* 0x0c0fe20000410000 */
[----:B------:R-:W-:Y:S02]  /*3570*/  HADD2.F32 R96, -RZ, R95.H0_H0 ;  /* 0x2000005fff607230 */ /* 0x000fe40000004100 */
[C---:B------:R-:W-:Y:S01]  /*3580*/  FMUL.FTZ R100, R4.reuse, R97 ;  /* 0x0000006104647220 */ /* 0x040fe20000410000 */
[--C-:B------:R-:W-:Y:S01]  /*3590*/  HADD2.F32 R94, -RZ, R5.reuse.H1_H1 ;  /* 0x30000005ff5e7230 */ /* 0x100fe20000004100 */
[----:B------:R-:W-:Y:S01]  /*35a0*/  F2FP.F16.E4M3.UNPACK_B R97, R101 ;  /* 0x00000065ff61723e */ /* 0x000fe200020006ff */
[----:B------:R-:W-:Y:S02]  /*35b0*/  HADD2.F32 R93, -RZ, R5.H0_H0 ;  /* 0x20000005ff5d7230 */ /* 0x000fe40000004100 */
[-C--:B------:R-:W-:Y:S01]  /*35c0*/  FFMA.FTZ R4, R4, R96.reuse, -R99 ;  /* 0x0000006004047223 */ /* 0x080fe20000010863 */
[----:B------:R-:W-:Y:S02]  /*35d0*/  HADD2.F32 R95, -RZ, R95.H1_H1 ;  /* 0x3000005fff5f7230 */ /* 0x000fe40000004100 */
[----:B------:R-:W-:Y:S01]  /*35e0*/  FFMA.FTZ R5, R35, R96, R100 ;  /* 0x0000006023057223 */ /* 0x000fe20000010064 */
[CC--:B------:R-:W-:Y:S01]  /*35f0*/  FMUL.FTZ R102, R94.reuse, R98.reuse ;  /* 0x000000625e667220 */ /* 0x0c0fe20000410000 */
[C---:B------:R-:W-:Y:S01]  /*3600*/  FMUL.FTZ R99, R93.reuse, R98 ;  /* 0x000000625d637220 */ /* 0x040fe20000410000 */
[-C--:B------:R-:W-:Y:S01]  /*3610*/  F2FP.F16.E4M3.UNPACK_B R35, R34.reuse.H1 ;  /* 0x00000022ff23723e */ /* 0x080fe200030006ff */
[--C-:B------:R-:W-:Y:S01]  /*3620*/  HADD2.F32 R98, -RZ, R97.reuse.H0_H0 ;  /* 0x20000061ff627230 */ /* 0x100fe20000004100 */
[----:B------:R-:W-:Y:S01]  /*3630*/  F2FP.F16.E4M3.UNPACK_B R34, R34 ;  /* 0x00000022ff22723e */ /* 0x000fe200020006ff */
[-C--:B------:R-:W-:Y:S01]  /*3640*/  FFMA.FTZ R101, R93, R95.reuse, -R102 ;  /* 0x0000005f5d657223 */ /* 0x080fe20000010866 */
[----:B------:R-:W-:Y:S01]  /*3650*/  FFMA.FTZ R104, R94, R95, R99 ;  /* 0x0000005f5e687223 */ /* 0x000fe20000010063 */
[----:B------:R-:W-:Y:S01]  /*3660*/  HADD2.F32 R99, -RZ, R97.H1_H1 ;  /* 0x30000061ff637230 */ /* 0x000fe20000004100 */
[----:B------:R-:W-:Y:S01]  /*3670*/  F2FP.F16.E4M3.UNPACK_B R95, R85 ;  /* 0x00000055ff5f723e */ /* 0x000fe200020006ff */
[--C-:B------:R-:W-:Y:S01]  /*3680*/  HADD2.F32 R94, -RZ, R35.reuse.H1_H1 ;  /* 0x30000023ff5e7230 */ /* 0x100fe20000004100 */
[----:B------:R-:W-:Y:S01]  /*3690*/  F2FP.F16.E4M3.UNPACK_B R97, R32 ;  /* 0x00000020ff61723e */ /* 0x000fe200020006ff */
[----:B------:R-:W-:-:S02]  /*36a0*/  HADD2.F32 R93, -RZ, R35.H0_H0 ;  /* 0x20000023ff5d7230 */ /* 0x000fc40000004100 */
[--C-:B------:R-:W-:Y:S02]  /*36b0*/  HADD2.F32 R85, -RZ, R34.reuse.H1_H1 ;  /* 0x30000022ff557230 */ /* 0x100fe40000004100 */
[CC--:B------:R-:W-:Y:S01]  /*36c0*/  FMUL.FTZ R102, R94.reuse, R99.reuse ;  /* 0x000000635e667220 */ /* 0x0c0fe20000410000 */
[----:B------:R-:W-:Y:S02]  /*36d0*/  HADD2.F32 R35, -RZ, R34.H0_H0 ;  /* 0x20000022ff237230 */ /* 0x000fe40000004100 */
[----:B------:R-:W-:Y:S01]  /*36e0*/  FMUL.FTZ R99, R93, R99 ;  /* 0x000000635d637220 */ /* 0x000fe20000410000 */
[--C-:B------:R-:W-:Y:S02]  /*36f0*/  HADD2.F32 R34, -RZ, R95.reuse.H1_H1 ;  /* 0x3000005fff227230 */ /* 0x100fe40000004100 */
[-C--:B------:R-:W-:Y:S01]  /*3700*/  FMUL.FTZ R100, R85, R98.reuse ;  /* 0x0000006255647220 */ /* 0x080fe20000410000 */
[----:B------:R-:W-:Y:S02]  /*3710*/  HADD2.F32 R96, -RZ, R95.H0_H0 ;  /* 0x2000005fff607230 */ /* 0x000fe40000004100 */
[----:B------:R-:W-:Y:S01]  /*3720*/  FMUL.FTZ R98, R35, R98 ;  /* 0x0000006223627220 */ /* 0x000fe20000410000 */
[----:B------:R-:W-:Y:S01]  /*3730*/  F2FP.F16.E4M3.UNPACK_B R95, R7.H1 ;  /* 0x00000007ff5f723e */ /* 0x000fe200030006ff */
[-C--:B------:R-:W-:Y:S01]  /*3740*/  FFMA.FTZ R93, R93, R34.reuse, -R102 ;  /* 0x000000225d5d7223 */ /* 0x080fe20000010866 */
[----:B------:R-:W-:Y:S01]  /*3750*/  FFMA.FTZ R94, R94, R34, R99 ;  /* 0x000000225e5e7223 */ /* 0x000fe20000010063 */
[-C--:B------:R-:W-:Y:S01]  /*3760*/  FFMA.FTZ R34, R35, R96.reuse, -R100 ;  /* 0x0000006023227223 */ /* 0x080fe20000010864 */
[----:B------:R-:W-:Y:S01]  /*3770*/  FFMA.FTZ R35, R85, R96, R98 ;  /* 0x0000006055237223 */ /* 0x000fe20000010062 */
[----:B------:R-:W-:Y:S01]  /*3780*/  F2FP.SATFINITE.E4M3.F32.PACK_AB_MERGE_C R85, R104, R101, RZ ;  /* 0x000000656855723e */ /* 0x000fe200048070ff */
[--C-:B------:R-:W-:Y:S01]  /*3790*/  HADD2.F32 R96, -RZ, R95.reuse.H0_H0 ;  /* 0x2000005fff607230 */ /* 0x100fe20000004100 */
[----:B------:R-:W-:Y:S01]  /*37a0*/  F2FP.SATFINITE.E4M3.F32.PACK_AB_MERGE_C R93, R94, R93, RZ ;  /* 0x0000005d5e5d723e */ /* 0x000fe200048070ff */
[----:B------:R-:W-:Y:S01]  /*37b0*/  HADD2.F32 R95, -RZ, R95.H1_H1 ;  /* 0x3000005fff5f7230 */ /* 0x000fe20000004100 */
[----:B------:R-:W-:-:S02]  /*37c0*/  F2FP.F16.E4M3.UNPACK_B R101, R33.H1 ;  /* 0x00000021ff65723e */ /* 0x000fc400030006ff */
[----:B------:R-:W-:Y:S02]  /*37d0*/  F2FP.F16.E4M3.UNPACK_B R94, R6.H1 ;  /* 0x00000006ff5e723e */ /* 0x000fe400030006ff */
[----:B------:R-:W-:Y:S01]  /*37e0*/  F2FP.F16.E4M3.UNPACK_B R100, R33 ;  /* 0x00000021ff64723e */ /* 0x000fe200020006ff */
[----:B------:R-:W-:Y:S01]  /*37f0*/  HADD2.F32 R103, -RZ, R101.H1_H1 ;  /* 0x30000065ff677230 */ /* 0x000fe20000004100 */
[----:B------:R-:W-:Y:S01]  /*3800*/  F2FP.F16.E4M3.UNPACK_B R98, R32.H1 ;  /* 0x00000020ff62723e */ /* 0x000fe200030006ff */
[----:B------:R-:W-:Y:S01]  /*3810*/  HADD2.F32 R33, -RZ, R94.H1_H1 ;  /* 0x3000005eff217230 */ /* 0x000fe20000004100 */
[----:B------:R-:W-:Y:S01]  /*3820*/  F2FP.F16.E4M3.UNPACK_B R7, R7 ;  /* 0x00000007ff07723e */ /* 0x000fe200020006ff */
[----:B------:R-:W-:Y:S02]  /*3830*/  HADD2.F32 R102, -RZ, R100.H1_H1 ;  /* 0x30000064ff667230 */ /* 0x000fe40000004100 */
[----:B------:R-:W-:Y:S01]  /*3840*/  FMUL.FTZ R105, R95, R103 ;  /* 0x000000675f697220 */ /* 0x000fe20000410000 */
[----:B------:R-:W-:-:S02]  /*3850*/  HADD2.F32 R94, -RZ, R94.H0_H0 ;  /* 0x2000005eff5e7230 */ /* 0x000fc40000004100 */
[----:B------:R-:W-:Y:S01]  /*3860*/  FMUL.FTZ R104, R96, R103 ;  /* 0x0000006760687220 */ /* 0x000fe20000410000 */
[----:B------:R-:W-:Y:S02]  /*3870*/  HADD2.F32 R32, -RZ, R97.H1_H1 ;  /* 0x30000061ff207230 */ /* 0x000fe40000004100 */
[C---:B------:R-:W-:Y:S01]  /*3880*/  FMUL.FTZ R103, R33.reuse, R102 ;  /* 0x0000006621677220 */ /* 0x040fe20000410000 */
[----:B------:R-:W-:Y:S01]  /*3890*/  F2FP.F16.E4M3.UNPACK_B R6, R6 ;  /* 0x00000006ff06723e */ /* 0x000fe200020006ff */
[C---:B------:R-:W-:Y:S01]  /*38a0*/  FMUL.FTZ R102, R94.reuse, R102 ;  /* 0x000000665e667220 */ /* 0x040fe20000410000 */
[----:B------:R-:W-:Y:S02]  /*38b0*/  HADD2.F32 R99, -RZ, R98.H1_H1 ;  /* 0x30000062ff637230 */ /* 0x000fe40000004100 */
[-C--:B------:R-:W-:Y:S01]  /*38c0*/  FFMA.FTZ R103, R94, R32.reuse, -R103 ;  /* 0x000000205e677223 */ /* 0x080fe20000010867 */
[----:B------:R-:W-:Y:S02]  /*38d0*/  HADD2.F32 R101, -RZ, R101.H0_H0 ;  /* 0x20000065ff657230 */ /* 0x000fe40000004100 */
[----:B------:R-:W-:Y:S01]  /*38e0*/  FFMA.FTZ R102, R33, R32, R102 ;  /* 0x0000002021667223 */ /* 0x000fe20000010066 */
[----:B------:R-:W-:-:S02]  /*38f0*/  HADD2.F32 R32, -RZ, R7.H0_H0 ;  /* 0x20000007ff207230 */ /* 0x000fc40000004100 */
[-C--:B------:R-:W-:Y:S01]  /*3900*/  FFMA.FTZ R105, R96, R99.reuse, -R105 ;  /* 0x0000006360697223 */ /* 0x080fe20000010869 */
[----:B------:R-:W-:Y:S02]  /*3910*/  HADD2.F32 R33, -RZ, R7.H1_H1 ;  /* 0x30000007ff217230 */ /* 0x000fe40000004100 */
[----:B------:R-:W-:Y:S01]  /*3920*/  FFMA.FTZ R104, R95, R99, R104 ;  /* 0x000000635f687223 */ /* 0x000fe20000010068 */
[--C-:B------:R-:W-:Y:S02]  /*3930*/  HADD2.F32 R7, -RZ, R6.reuse.H0_H0 ;  /* 0x20000006ff077230 */ /* 0x100fe40000004100 */
[-C--:B------:R-:W-:Y:S01]  /*3940*/  FMUL.FTZ R96, R32, R101.reuse ;  /* 0x0000006520607220 */ /* 0x080fe20000410000 */
[----:B------:R-:W-:Y:S02]  /*3950*/  HADD2.F32 R6, -RZ, R6.H1_H1 ;  /* 0x30000006ff067230 */ /* 0x000fe40000004100 */
[----:B------:R-:W-:Y:S01]  /*3960*/  FMUL.FTZ R99, R33, R101 ;  /* 0x0000006521637220 */ /* 0x000fe20000410000 */
[----:B------:R-:W-:Y:S01]  /*3970*/  HADD2.F32 R100, -RZ, R100.H0_H0 ;  /* 0x20000064ff647230 */ /* 0x000fe20000004100 */
[----:B------:R-:W-:Y:S01]  /*3980*/  F2FP.SATFINITE.E4M3.F32.PACK_AB_MERGE_C R102, R102, R103, RZ ;  /* 0x000000676666723e */ /* 0x000fe200048070ff */
[----:B------:R-:W-:Y:S01]  /*3990*/  HADD2.F32 R98, -RZ, R98.H0_H0 ;  /* 0x20000062ff627230 */ /* 0x000fe20000004100 */
[----:B------:R-:W-:Y:S01]  /*39a0*/  F2FP.SATFINITE.E4M3.F32.PACK_AB_MERGE_C R104, R104, R105, RZ ;  /* 0x000000696868723e */ /* 0x000fe200048070ff */
[----:B------:R-:W-:-:S02]  /*39b0*/  HADD2.F32 R97, -RZ, R97.H0_H0 ;  /* 0x20000061ff617230 */ /* 0x000fc40000004100 */
[-C--:B------:R-:W-:Y:S01]  /*39c0*/  FMUL.FTZ R94, R6, R100.reuse ;  /* 0x00000064065e7220 */ /* 0x080fe20000410000 */
[----:B------:R-:W-:Y:S01]  /*39d0*/  FMUL.FTZ R95, R7, R100 ;  /* 0x00000064075f7220 */ /* 0x000fe20000410000 */
[-C--:B------:R-:W-:Y:S01]  /*39e0*/  FFMA.FTZ R99, R32, R98.reuse, -R99 ;  /* 0x0000006220637223 */ /* 0x080fe20000010863 */
[----:B------:R-:W-:Y:S01]  /*39f0*/  FFMA.FTZ R96, R33, R98, R96 ;  /* 0x0000006221607223 */ /* 0x000fe20000010060 */
[-C--:B------:R-:W-:Y:S01]  /*3a00*/  FFMA.FTZ R94, R7, R97.reuse, -R94 ;  /* 0x00000061075e7223 */ /* 0x080fe2000001085e */
[----:B------:R-:W-:Y:S01]  /*3a10*/  FFMA.FTZ R95, R6, R97, R95 ;  /* 0x00000061065f7223 */ /* 0x000fe2000001005f */
[----:B------:R-:W-:Y:S02]  /*3a20*/  F2FP.SATFINITE.E4M3.F32.PACK_AB_MERGE_C R5, R5, R4, R85 ;  /* 0x000000040505723e */ /* 0x000fe40004807055 */
[----:B------:R-:W-:Y:S02]  /*3a30*/  F2FP.SATFINITE.E4M3.F32.PACK_AB_MERGE_C R4, R35, R34, R93 ;  /* 0x000000222304723e */ /* 0x000fe4000480705d */
[----:B------:R-:W-:-:S02]  /*3a40*/  F2FP.SATFINITE.E4M3.F32.PACK_AB_MERGE_C R6, R95, R94, R102 ;  /* 0x0000005e5f06723e */ /* 0x000fc40004807066 */
[----:B------:R-:W-:-:S07]  /*3a50*/  F2FP.SATFINITE.E4M3.F32.PACK_AB_MERGE_C R7, R96, R99, R104 ;  /* 0x000000636007723e */ /* 0x000fce0004807068 */
.L_x_1446:
[----:B------:R-:W-:Y:S05]  /*3a60*/  BSYNC B3 ;  /* 0x0000000000037941 */ /* 0x000fea0003800000 */
.L_x_1445:
[----:B--2---:R2:W-:Y:S02]  /*3a70*/  STG.E.128 desc[UR46][R14.64], R4 ;  /* 0x000000040e007986 */ /* 0x0045e4000c101d2e */
.L_x_1444:
[----:B------:R-:W-:Y:S05]  /*3a80*/  BSYNC B2 ;  /* 0x0000000000027941 */ /* 0x000fea0003800000 */
.L_x_1443:
[----:B------:R-:W-:Y:S05]  /*3a90*/  @P2 BRA `(.L_x_1442) ;  /* 0x0000000400b82947 */ /* 0x000fea0003800000 */
[----:B0-2---:R0:W2:Y:S01]  /*3aa0*/  LDS.128 R4, [R89+0x22000] ;  /* 0x0220000059047984 */ /* 0x0050a20000000c00 */
[----:B------:R-:W-:Y:S01]  /*3ab0*/  ISETP.GE.AND P4, PT, R194, R82, PT ;  /* 0x00000052c200720c */ /* 0x000fe20003f86270 */
[----:B------:R-:W-:-:S12]  /*3ac0*/  BSSY B2, `(.L_x_1447) ;  /* 0x000006a000027945 */ /* 0x000fd80003800000 */
[----:B0-----:R-:W-:Y:S05]  /*3ad0*/  @P4 BRA `(.L_x_1448) ;  /* 0x0000000400a04947 */ /* 0x001fea0003800000 */
[----:B------:R-:W-:Y:S02]  /*3ae0*/  SHF.R.U32.HI R30, RZ, 0x8, R29 ;  /* 0x00000008ff1e7819 */ /* 0x000fe4000001161d */
[--C-:B------:R-:W-:Y:S02]  /*3af0*/  SHF.R.U32.HI R33, RZ, 0x8, R31.reuse ;  /* 0x00000008ff217819 */ /* 0x100fe4000001161f */
[----:B------:R-:W-:Y:S02]  /*3b00*/  LOP3.LUT R32, R31, 0xff0000ff, RZ, 0xc0, !PT ;  /* 0xff0000ff1f207812 */ /* 0x000fe400078ec0ff */
[----:B------:R-:W-:Y:S01]  /*3b10*/  SHF.R.U32.HI R34, RZ, 0x10, R31 ;  /* 0x00000010ff227819 */ /* 0x000fe2000001161f */
[----:B------:R-:W-:Y:S01]  /*3b20*/  IMAD.SHL.U32 R31, R30, 0x100, RZ ;  /* 0x000001001e1f7824 */ /* 0x000fe200078e00ff */
[----:B------:R-:W-:Y:S01]  /*3b30*/  LOP3.LUT R28, R29, 0xff0000ff, RZ, 0xc0, !PT ;  /* 0xff0000ff1d1c7812 */ /* 0x000fe200078ec0ff */
[----:B------:R-:W-:Y:S01]  /*3b40*/  IMAD.SHL.U32 R33, R33, 0x100, RZ ;  /* 0x0000010021217824 */ /* 0x000fe200078e00ff */
[----:B------:R-:W-:Y:S01]  /*3b50*/  SHF.R.U32.HI R35, RZ, 0x10, R29 ;  /* 0x00000010ff237819 */ /* 0x000fe2000001161d */
[----:B--2---:R-:W-:Y:S01]  /*3b60*/  IMAD.MOV.U32 R29, RZ, RZ, R5 ;  /* 0x000000ffff1d7224 */ /* 0x004fe200078e0005 */
[----:B------:R-:W-:Y:S01]  /*3b70*/  LOP3.LUT R5, R28, 0xff00, R31, 0xf8, !PT ;  /* 0x0000ff001c057812 */ /* 0x000fe200078ef81f */
[----:B------:R-:W-:Y:S01]  /*3b80*/  IMAD.MOV.U32 R30, RZ, RZ, R4 ;  /* 0x000000ffff1e7224 */ /* 0x000fe200078e0004 */
[----:B------:R-:W-:Y:S01]  /*3b90*/  LOP3.LUT R33, R32, 0xff00, R33, 0xf8, !PT ;  /* 0x0000ff0020217812 */ /* 0x000fe200078ef821 */
[----:B------:R-:W-:Y:S01]  /*3ba0*/  IMAD.U32 R28, R35, 0x10000, RZ ;  /* 0x00010000231c7824 */ /* 0x000fe200078e00ff */
[----:B------:R-:W-:Y:S01]  /*3bb0*/  F2FP.F16.E4M3.UNPACK_B R4, R29 ;  /* 0x0000001dff04723e */ /* 0x000fe200020006ff */
[----:B------:R-:W-:Y:S01]  /*3bc0*/  IMAD.U32 R34, R34, 0x10000, RZ ;  /* 0x0001000022227824 */ /* 0x000fe200078e00ff */
[----:B------:R-:W-:-:S02]  /*3bd0*/  F2FP.F16.E4M3.UNPACK_B R32, R84.H1 ;  /* 0x00000054ff20723e */ /* 0x000fc400030006ff */
[----:B------:R-:W-:Y:S01]  /*3be0*/  LOP3.LUT R5, R5, 0xff0000, R28, 0xf8, !PT ;  /* 0x00ff000005057812 */ /* 0x000fe200078ef81c */
[----:B------:R-:W-:Y:S01]  /*3bf0*/  HADD2.F32 R31, -RZ, R4.H1_H1 ;  /* 0x30000004ff1f7230 */ /* 0x000fe20000004100 */
[----:B------:R-:W-:Y:S01]  /*3c00*/  LOP3.LUT R28, R33, 0xff0000, R34, 0xf8, !PT ;  /* 0x00ff0000211c7812 */ /* 0x000fe200078ef822 */
[----:B------:R-:W-:Y:S01]  /*3c10*/  HADD2.F32 R85, -RZ, R32.H0_H0 ;  /* 0x20000020ff557230 */ /* 0x000fe20000004100 */
[----:B------:R-:W-:Y:S01]  /*3c20*/  F2FP.F16.E4M3.UNPACK_B R34, R83.H1 ;  /* 0x00000053ff22723e */ /* 0x000fe200030006ff */
[----:B------:R-:W-:Y:S01]  /*3c30*/  HADD2.F32 R4, -RZ, R4.H0_H0 ;  /* 0x20000004ff047230 */ /* 0x000fe20000004100 */
[----:B------:R-:W-:Y:S01]  /*3c40*/  F2FP.F16.E4M3.UNPACK_B R29, R29.H1 ;  /* 0x0000001dff1d723e */ /* 0x000fe200030006ff */
[----:B------:R-:W-:Y:S02]  /*3c50*/  HADD2.F32 R93, -RZ, R32.H1_H1 ;  /* 0x30000020ff5d7230 */ /* 0x000fe40000004100 */
[----:B------:R-:W-:Y:S01]  /*3c60*/  FMUL.FTZ R95, R31, R85 ;  /* 0x000000551f5f7220 */ /* 0x000fe20000410000 */
[----:B------:R-:W-:-:S02]  /*3c70*/  HADD2.F32 R35, -RZ, R34.H0_H0 ;  /* 0x20000022ff237230 */ /* 0x000fc40000004100 */
[----:B------:R-:W-:Y:S01]  /*3c80*/  FMUL.FTZ R94, R4, R85 ;  /* 0x00000055045e7220 */ /* 0x000fe20000410000 */
[--C-:B------:R-:W-:Y:S01]  /*3c90*/  HADD2.F32 R33, -RZ, R29.reuse.H1_H1 ;  /* 0x3000001dff217230 */ /* 0x100fe20000004100 */
[----:B------:R-:W-:Y:S01]  /*3ca0*/  F2FP.F16.E4M3.UNPACK_B R84, R84 ;  /* 0x00000054ff54723e */ /* 0x000fe200020006ff */
[----:B------:R-:W-:Y:S02]  /*3cb0*/  HADD2.F32 R32, -RZ, R29.H0_H0 ;  /* 0x2000001dff207230 */ /* 0x000fe40000004100 */
[----:B------:R-:W-:Y:S01]  /*3cc0*/  FFMA.FTZ R29, R31, R35, R94 ;  /* 0x000000231f1d7223 */ /* 0x000fe2000001005e */
[----:B------:R-:W-:Y:S02]  /*3cd0*/  HADD2.F32 R34, -RZ, R34.H1_H1 ;  /* 0x30000022ff227230 */ /* 0x000fe40000004100 */
[CC--:B------:R-:W-:Y:S01]  /*3ce0*/  FMUL.FTZ R85, R33.reuse, R93.reuse ;  /* 0x0000005d21557220 */ /* 0x0c0fe20000410000 */
[-C--:B------:R-:W-:Y:S01]  /*3cf0*/  F2FP.F16.E4M3.UNPACK_B R31, R30.reuse.H1 ;  /* 0x0000001eff1f723e */ /* 0x080fe200030006ff */
[----:B------:R-:W-:Y:S01]  /*3d00*/  FMUL.FTZ R96, R32, R93 ;  /* 0x0000005d20607220 */ /* 0x000fe20000410000 */
[----:B------:R-:W-:Y:S01]  /*3d10*/  F2FP.F16.E4M3.UNPACK_B R30, R30 ;  /* 0x0000001eff1e723e */ /* 0x000fe200020006ff */
[----:B------:R-:W-:Y:S01]  /*3d20*/  FFMA.FTZ R4, R4, R35, -R95 ;  /* 0x0000002304047223 */ /* 0x000fe2000001085f */
[-C--:B------:R-:W-:Y:S01]  /*3d30*/  FFMA.FTZ R93, R32, R34.reuse, -R85 ;  /* 0x00000022205d7223 */ /* 0x080fe20000010855 */
[----:B------:R-:W-:Y:S01]  /*3d40*/  FFMA.FTZ R98, R33, R34, R96 ;  /* 0x0000002221627223 */ /* 0x000fe20000010060 */
[----:B------:R-:W-:Y:S01]  /*3d50*/  F2FP.F16.E4M3.UNPACK_B R83, R83 ;  /* 0x00000053ff53723e */ /* 0x000fe200020006ff */
[----:B------:R-:W-:-:S02]  /*3d60*/  HADD2.F32 R35, -RZ, R84.H1_H1 ;  /* 0x30000054ff237230 */ /* 0x000fc40000004100 */
[--C-:B------:R-:W-:Y:S01]  /*3d70*/  HADD2.F32 R34, -RZ, R31.reuse.H1_H1 ;  /* 0x3000001fff227230 */ /* 0x100fe20000004100 */
[----:B------:R-:W-:Y:S01]  /*3d80*/  F2FP.SATFINITE.E4M3.F32.PACK_AB_MERGE_C R100, R98, R93, RZ ;  /* 0x0000005d6264723e */ /* 0x000fe200048070ff */
[----:B------:R-:W-:Y:S01]  /*3d90*/  HADD2.F32 R33, -RZ, R31.H0_H0 ;  /* 0x2000001fff217230 */ /* 0x000fe20000004100 */
[----:B------:R-:W-:Y:S01]  /*3da0*/  F2FP.F16.E4M3.UNPACK_B R93, R28.H1 ;  /* 0x0000001cff5d723e */ /* 0x000fe200030006ff */
[--C-:B------:R-:W-:Y:S02]  /*3db0*/  HADD2.F32 R31, -RZ, R30.reuse.H0_H0 ;  /* 0x2000001eff1f7230 */ /* 0x100fe40000004100 */
[-C--:B------:R-:W-:Y:S01]  /*3dc0*/  FMUL.FTZ R96, R34, R35.reuse ;  /* 0x0000002322607220 */ /* 0x080fe20000410000 */
[----:B------:R-:W-:Y:S02]  /*3dd0*/  HADD2.F32 R32, -RZ, R30.H1_H1 ;  /* 0x3000001eff207230 */ /* 0x000fe40000004100 */
[----:B------:R-:W-:Y:S01]  /*3de0*/  FMUL.FTZ R85, R33, R35 ;  /* 0x0000002321557220 */ /* 0x000fe20000410000 */
[----:B------:R-:W-:-:S02]  /*3df0*/  HADD2.F32 R84, -RZ, R84.H0_H0 ;  /* 0x20000054ff547230 */ /* 0x000fc40000004100 */
[--C-:B------:R-:W-:Y:S02]  /*3e00*/  HADD2.F32 R30, -RZ, R83.reuse.H1_H1 ;  /* 0x30000053ff1e7230 */ /* 0x100fe40000004100 */
[----:B------:R-:W-:Y:S02]  /*3e10*/  HADD2.F32 R83, -RZ, R83.H0_H0 ;  /* 0x20000053ff537230 */ /* 0x000fe40000004100 */
[-C--:B------:R-:W-:Y:S01]  /*3e20*/  FMUL.FTZ R94, R32, R84.reuse ;  /* 0x00000054205e7220 */ /* 0x080fe20000410000 */
[----:B------:R-:W-:Y:S01]  /*3e30*/  FMUL.FTZ R35, R31, R84 ;  /* 0x000000541f237220 */ /* 0x000fe20000410000 */
[-C--:B------:R-:W-:Y:S01]  /*3e40*/  FFMA.FTZ R96, R33, R30.reuse, -R96 ;  /* 0x0000001e21607223 */ /* 0x080fe20000010860 */
[----:B------:R-:W-:Y:S01]  /*3e50*/  FFMA.FTZ R85, R34, R30, R85 ;  /* 0x0000001e22557223 */ /* 0x000fe20000010055 */
[----:B------:R-:W-:Y:S01]  /*3e60*/  F2FP.F16.E4M3.UNPACK_B R33, R7.H1 ;  /* 0x00000007ff21723e */ /* 0x000fe200030006ff */
[-C--:B------:R-:W-:Y:S01]  /*3e70*/  FFMA.FTZ R30, R31, R83.reuse, -R94 ;  /* 0x000000531f1e7223 */ /* 0x080fe2000001085e */
[----:B------:R-:W-:Y:S01]  /*3e80*/  FFMA.FTZ R31, R32, R83, R35 ;  /* 0x00000053201f7223 */ /* 0x000fe20000010023 */
[-C--:B------:R-:W-:Y:S01]  /*3e90*/  F2FP.F16.E4M3.UNPACK_B R83, R5.reuse.H1 ;  /* 0x00000005ff53723e */ /* 0x080fe200030006ff */
[----:B------:R-:W-:Y:S01]  /*3ea0*/  HADD2.F32 R94, -RZ, R93.H1_H1 ;  /* 0x3000005dff5e7230 */ /* 0x000fe20000004100 */
[----:B------:R-:W-:Y:S01]  /*3eb0*/  F2FP.SATFINITE.E4M3.F32.PACK_AB_MERGE_C R98, R85, R96, RZ ;  /* 0x000000605562723e */ /* 0x000fe200048070ff */
[--C-:B------:R-:W-:Y:S01]  /*3ec0*/  HADD2.F32 R34, -RZ, R33.reuse.H0_H0 ;  /* 0x20000021ff227230 */ /* 0x100fe20000004100 */
[----:B------:R-:W-:Y:S01]  /*3ed0*/  F2FP.F16.E4M3.UNPACK_B R32, R6.H1 ;  /* 0x00000006ff20723e */ /* 0x000fe200030006ff */
[----:B------:R-:W-:Y:S01]  /*3ee0*/  HADD2.F32 R33, -RZ, R33.H1_H1 ;  /* 0x30000021ff217230 */ /* 0x000fe20000004100 */
[----:B------:R-:W-:Y:S01]  /*3ef0*/  F2FP.F16.E4M3.UNPACK_B R85, R28 ;  /* 0x0000001cff55723e */ /* 0x000fe200020006ff */
[----:B------:R-:W-:Y:S01]  /*3f00*/  HADD2.F32 R84, -RZ, R83.H1_H1 ;  /* 0x30000053ff547230 */ /* 0x000fe20000004100 */
[----:B------:R-:W-:Y:S01]  /*3f10*/  F2FP.F16.E4M3.UNPACK_B R35, R5 ;  /* 0x00000005ff23723e */ /* 0x000fe200020006ff */
[----:B------:R-:W-:-:S02]  /*3f20*/  HADD2.F32 R28, -RZ, R32.H1_H1 ;  /* 0x30000020ff1c7230 */ /* 0x000fc40000004100 */
[-C--:B------:R-:W-:Y:S01]  /*3f30*/  FMUL.FTZ R5, R33, R94.reuse ;  /* 0x0000005e21057220 */ /* 0x080fe20000410000 */
[----:B------:R-:W-:Y:S02]  /*3f40*/  HADD2.F32 R95, -RZ, R85.H1_H1 ;  /* 0x30000055ff5f7230 */ /* 0x000fe40000004100 */
[C---:B------:R-:W-:Y:S01]  /*3f50*/  FMUL.FTZ R96, R34.reuse, R94 ;  /* 0x0000005e22607220 */ /* 0x040fe20000410000 */
[----:B------:R-:W-:Y:S02]  /*3f60*/  HADD2.F32 R32, -RZ, R32.H0_H0 ;  /* 0x20000020ff207230 */ /* 0x000fe40000004100 */
[----:B------:R-:W-:Y:S01]  /*3f70*/  FFMA.FTZ R94, R34, R84, -R5 ;  /* 0x00000054225e7223 */ /* 0x000fe20000010805 */
        /* <DEDUP_REMOVED lines=8> */
[--C-:B------:R-:W-:Y:S02]  /*4000*/  HADD2.F32 R5, -RZ, R6.reuse.H0_H0 ;  /* 0x20000006ff057230 */ /* 0x100fe40000004100 */
[----:B------:R-:W-:Y:S01]  /*4010*/  FFMA.FTZ R99, R33, R84, R96 ;  /* 0x0000005421637223 */ /* 0x000fe20000010060 */
[--C-:B------:R-:W-:Y:S02]  /*4020*/  HADD2.F32 R28, -RZ, R7.reuse.H0_H0 ;  /* 0x20000007ff1c7230 */ /* 0x100fe40000004100 */
[----:B------:R-:W-:Y:S01]  /*4030*/  HADD2.F32 R6, -RZ, R6.H1_H1 ;  /* 0x30000006ff067230 */ /* 0x000fe20000004100 */
[----:B------:R-:W-:Y:S01]  /*4040*/  F2FP.SATFINITE.E4M3.F32.PACK_AB_MERGE_C R34, R34, R97, RZ ;  /* 0x000000612222723e */ /* 0x000fe200048070ff */
[----:B------:R-:W-:Y:S01]  /*4050*/  HADD2.F32 R7, -RZ, R7.H1_H1 ;  /* 0x30000007ff077230 */ /* 0x000fe20000004100 */
[----:B------:R-:W-:Y:S01]  /*4060*/  F2FP.SATFINITE.E4M3.F32.PACK_AB_MERGE_C R94, R99, R94, RZ ;  /* 0x0000005e635e723e */ /* 0x000fe200048070ff */
[----:B------:R-:W-:-:S02]  /*4070*/  HADD2.F32 R93, -RZ, R93.H0_H0 ;  /* 0x2000005dff5d7230 */ /* 0x000fc40000004100 */
[-C--:B------:R-:W-:Y:S01]  /*4080*/  FMUL.FTZ R32, R6, R85.reuse ;  /* 0x0000005506207220 */ /* 0x080fe20000410000 */
[----:B------:R-:W-:Y:S02]  /*4090*/  HADD2.F32 R83, -RZ, R83.H0_H0 ;  /* 0x20000053ff537230 */ /* 0x000fe40000004100 */
[----:B------:R-:W-:Y:S01]  /*40a0*/  FMUL.FTZ R85, R5, R85 ;  /* 0x0000005505557220 */ /* 0x000fe20000410000 */
[----:B------:R-:W-:Y:S02]  /*40b0*/  HADD2.F32 R35, -RZ, R35.H0_H0 ;  /* 0x20000023ff237230 */ /* 0x000fe40000004100 */
[-C--:B------:R-:W-:Y:S01]  /*40c0*/  FMUL.FTZ R33, R7, R93.reuse ;  /* 0x0000005d07217220 */ /* 0x080fe20000410000 */
[----:B------:R-:W-:-:S03]  /*40d0*/  FMUL.FTZ R84, R28, R93 ;  /* 0x0000005d1c547220 */ /* 0x000fc60000410000 */
[-C--:B------:R-:W-:Y:S01]  /*40e0*/  FFMA.FTZ R33, R28, R83.reuse, -R33 ;  /* 0x000000531c217223 */ /* 0x080fe20000010821 */
[----:B------:R-:W-:Y:S01]  /*40f0*/  FFMA.FTZ R84, R7, R83, R84 ;  /* 0x0000005307547223 */ /* 0x000fe20000010054 */
[-C--:B------:R-:W-:Y:S01]  /*4100*/  FFMA.FTZ R32, R5, R35.reuse, -R32 ;  /* 0x0000002305207223 */ /* 0x080fe20000010820 */
[----:B------:R-:W-:Y:S01]  /*4110*/  FFMA.FTZ R85, R6, R35, R85 ;  /* 0x0000002306557223 */ /* 0x000fe20000010055 */
[----:B------:R-:W-:Y:S02]  /*4120*/  F2FP.SATFINITE.E4M3.F32.PACK_AB_MERGE_C R5, R29, R4, R100 ;  /* 0x000000041d05723e */ /* 0x000fe40004807064 */
[----:B------:R-:W-:Y:S02]  /*4130*/  F2FP.SATFINITE.E4M3.F32.PACK_AB_MERGE_C R4, R31, R30, R98 ;  /* 0x0000001e1f04723e */ /* 0x000fe40004807062 */
[----:B------:R-:W-:Y:S02]  /*4140*/  F2FP.SATFINITE.E4M3.F32.PACK_AB_MERGE_C R6, R85, R32, R34 ;  /* 0x000000205506723e */ /* 0x000fe40004807022 */
[----:B------:R-:W-:-:S07]  /*4150*/  F2FP.SATFINITE.E4M3.F32.PACK_AB_MERGE_C R7, R84, R33, R94 ;  /* 0x000000215407723e */ /* 0x000fce000480705e */
.L_x_1448:
[----:B------:R-:W-:Y:S05]  /*4160*/  BSYNC B2 ;  /* 0x0000000000027941 */ /* 0x000fea0003800000 */
.L_x_1447:
[----:B--2---:R3:W-:Y:S02]  /*4170*/  STG.E.128 desc[UR46][R14.64+0x80], R4 ;  /* 0x000080040e007986 */ /* 0x0047e4000c101d2e */
.L_x_1442:
[----:B------:R-:W-:Y:S05]  /*4180*/  BSYNC B1 ;  /* 0x0000000000017941 */ /* 0x000fea0003800000 */
.L_x_1441:
[----:B------:R-:W-:Y:S05]  /*4190*/  @P5 BRA `(.L_x_1449) ;  /* 0x0000003000945947 */ /* 0x000fea0003800000 */
[----:B------:R-:W-:Y:S04]  /*41a0*/  BSSY B1, `(.L_x_1450) ;  /* 0x000006f000017945 */ /* 0x000fe80003800000 */
[----:B------:R-:W-:Y:S05]  /*41b0*/  @P1 BRA `(.L_x_1451) ;  /* 0x0000000400b41947 */ /* 0x000fea0003800000 */
[----:B0-23--:R0:W2:Y:S01]  /*41c0*/  LDS.128 R4, [R89+0x21000] ;  /* 0x0210000059047984 */ /* 0x00d0a20000000c00 */
[----:B------:R-:W-:Y:S01]  /*41d0*/  ISETP.GE.AND P4, PT, R18, R82, PT ;  /* 0x000000521200720c */ /* 0x000fe20003f86270 */
[----:B------:R-:W-:-:S12]  /*41e0*/  BSSY B2, `(.L_x_1452) ;  /* 0x0000069000027945 */ /* 0x000fd80003800000 */
[----:B0-----:R-:W-:Y:S05]  /*41f0*/  @P4 BRA `(.L_x_1453) ;  /* 0x00000004009c4947 */ /* 0x001fea0003800000 */
[----:B------:R-:W-:Y:S01]  /*4200*/  SHF.R.U32.HI R24, RZ, 0x8, R25 ;  /* 0x00000008ff187819 */ /* 0x000fe20000011619 */
[----:B--2---:R-:W-:Y:S01]  /*4210*/  IMAD.MOV.U32 R14, RZ, RZ, R4 ;  /* 0x000000ffff0e7224 */ /* 0x004fe200078e0004 */
[----:B------:R-:W-:Y:S02]  /*4220*/  SHF.R.U32.HI R26, RZ, 0x8, R27 ;  /* 0x00000008ff1a7819 */ /* 0x000fe4000001161b */
[----:B------:R-:W-:Y:S01]  /*4230*/  LOP3.LUT R15, R25, 0xff0000ff, RZ, 0xc0, !PT ;  /* 0xff0000ff190f7812 */ /* 0x000fe200078ec0ff */
[----:B------:R-:W-:Y:S01]  /*4240*/  IMAD.SHL.U32 R24, R24, 0x100, RZ ;  /* 0x0000010018187824 */ /* 0x000fe200078e00ff */
[----:B------:R-:W-:Y:S01]  /*4250*/  SHF.R.U32.HI R28, RZ, 0x10, R25 ;  /* 0x00000010ff1c7819 */ /* 0x000fe20000011619 */
[----:B------:R-:W-:Y:S01]  /*4260*/  IMAD.SHL.U32 R26, R26, 0x100, RZ ;  /* 0x000001001a1a7824 */ /* 0x000fe200078e00ff */
[----:B------:R-:W-:Y:S02]  /*4270*/  LOP3.LUT R25, R27, 0xff0000ff, RZ, 0xc0, !PT ;  /* 0xff0000ff1b197812 */ /* 0x000fe400078ec0ff */
[----:B------:R-:W-:-:S02]  /*4280*/  SHF.R.U32.HI R27, RZ, 0x10, R27 ;  /* 0x00000010ff1b7819 */ /* 0x000fc4000001161b */
[----:B------:R-:W-:Y:S01]  /*4290*/  LOP3.LUT R15, R15, 0xff00, R24, 0xf8, !PT ;  /* 0x0000ff000f0f7812 */ /* 0x000fe200078ef818 */
[----:B------:R-:W-:Y:S01]  /*42a0*/  IMAD.U32 R24, R28, 0x10000, RZ ;  /* 0x000100001c187824 */ /* 0x000fe200078e00ff */
[----:B------:R-:W-:Y:S01]  /*42b0*/  LOP3.LUT R26, R25, 0xff00, R26, 0xf8, !PT ;  /* 0x0000ff00191a7812 */ /* 0x000fe200078ef81a */
[----:B------:R-:W-:Y:S01]  /*42c0*/  IMAD.U32 R27, R27, 0x10000, RZ ;  /* 0x000100001b1b7824 */ /* 0x000fe200078e00ff */
[----:B------:R-:W-:Y:S02]  /*42d0*/  F2FP.F16.E4M3.UNPACK_B R4, R5 ;  /* 0x00000005ff04723e */ /* 0x000fe400020006ff */
[----:B------:R-:W-:Y:S02]  /*42e0*/  F2FP.F16.E4M3.UNPACK_B R25, R81.H1 ;  /* 0x00000051ff19723e */ /* 0x000fe400030006ff */
[----:B------:R-:W-:Y:S01]  /*42f0*/  LOP3.LUT R28, R15, 0xff0000, R24, 0xf8, !PT ;  /* 0x00ff00000f1c7812 */ /* 0x000fe200078ef818 */
[--C-:B------:R-:W-:Y:S01]  /*4300*/  HADD2.F32 R15, -RZ, R4.reuse.H1_H1 ;  /* 0x30000004ff0f7230 */ /* 0x100fe20000004100 */
[----:B------:R-:W-:Y:S01]  /*4310*/  LOP3.LUT R31, R26, 0xff0000, R27, 0xf8, !PT ;  /* 0x00ff00001a1f7812 */ /* 0x000fe200078ef81b */
[--C-:B------:R-:W-:Y:S01]  /*4320*/  HADD2.F32 R29, -RZ, R25.reuse.H0_H0 ;  /* 0x20000019ff1d7230 */ /* 0x100fe20000004100 */
[----:B------:R-:W-:Y:S01]  /*4330*/  F2FP.F16.E4M3.UNPACK_B R26, R80.H1 ;  /* 0x00000050ff1a723e */ /* 0x000fe200030006ff */
[----:B------:R-:W-:Y:S01]  /*4340*/  HADD2.F32 R4, -RZ, R4.H0_H0 ;  /* 0x20000004ff047230 */ /* 0x000fe20000004100 */
[----:B------:R-:W-:Y:S01]  /*4350*/  F2FP.F16.E4M3.UNPACK_B R5, R5.H1 ;  /* 0x00000005ff05723e */ /* 0x000fe200030006ff */
[----:B------:R-:W-:-:S02]  /*4360*/  HADD2.F32 R30, -RZ, R25.H1_H1 ;  /* 0x30000019ff1e7230 */ /* 0x000fc40000004100 */
[CC--:B------:R-:W-:Y:S01]  /*4370*/  FMUL.FTZ R33, R15.reuse, R29.reuse ;  /* 0x0000001d0f217220 */ /* 0x0c0fe20000410000 */
[--C-:B------:R-:W-:Y:S02]  /*4380*/  HADD2.F32 R27, -RZ, R26.reuse.H0_H0 ;  /* 0x2000001aff1b7230 */ /* 0x100fe40000004100 */
[----:B------:R-:W-:Y:S01]  /*4390*/  FMUL.FTZ R32, R4, R29 ;  /* 0x0000001d04207220 */ /* 0x000fe20000410000 */
[--C-:B------:R-:W-:Y:S01]  /*43a0*/  HADD2.F32 R25, -RZ, R5.reuse.H1_H1 ;  /* 0x30000005ff197230 */ /* 0x100fe20000004100 */
[----:B------:R-:W-:Y:S01]  /*43b0*/  F2FP.F16.E4M3.UNPACK_B R81, R81 ;  /* 0x00000051ff51723e */ /* 0x000fe200020006ff */
[----:B------:R-:W-:Y:S02]  /*43c0*/  HADD2.F32 R24, -RZ, R5.H0_H0 ;  /* 0x20000005ff187230 */ /* 0x000fe40000004100 */
[-C--:B------:R-:W-:Y:S01]  /*43d0*/  FFMA.FTZ R5, R15, R27.reuse, R32 ;  /* 0x0000001b0f057223 */ /* 0x080fe20000010020 */
[----:B------:R-:W-:Y:S02]  /*43e0*/  HADD2.F32 R26, -RZ, R26.H1_H1 ;  /* 0x3000001aff1a7230 */ /* 0x000fe40000004100 */
[C---:B------:R-:W-:Y:S01]  /*43f0*/  FMUL.FTZ R29, R25.reuse, R30 ;  /* 0x0000001e191d7220 */ /* 0x040fe20000410000 */
[----:B------:R-:W-:Y:S01]  /*4400*/  F2FP.F16.E4M3.UNPACK_B R15, R14.H1 ;  /* 0x0000000eff0f723e */ /* 0x000fe200030006ff */
[----:B------:R-:W-:Y:S01]  /*4410*/  FMUL.FTZ R30, R24, R30 ;  /* 0x0000001e181e7220 */ /* 0x000fe20000410000 */
[----:B------:R-:W-:Y:S01]  /*4420*/  F2FP.F16.E4M3.UNPACK_B R14, R14 ;  /* 0x0000000eff0e723e */ /* 0x000fe200020006ff */
[----:B------:R-:W-:Y:S01]  /*4430*/  FFMA.FTZ R4, R4, R27, -R33 ;  /* 0x0000001b04047223 */ /* 0x000fe20000010821 */
[-C--:B------:R-:W-:Y:S01]  /*4440*/  FFMA.FTZ R34, R24, R26.reuse, -R29 ;  /* 0x0000001a18227223 */ /* 0x080fe2000001081d */
[----:B------:R-:W-:Y:S01]  /*4450*/  FFMA.FTZ R35, R25, R26, R30 ;  /* 0x0000001a19237223 */ /* 0x000fe2000001001e */
[----:B------:R-:W-:Y:S01]  /*4460*/  F2FP.F16.E4M3.UNPACK_B R80, R80 ;  /* 0x00000050ff50723e */ /* 0x000fe200020006ff */
[----:B------:R-:W-:-:S02]  /*4470*/  HADD2.F32 R27, -RZ, R81.H1_H1 ;  /* 0x30000051ff1b7230 */ /* 0x000fc40000004100 */
[--C-:B------:R-:W-:Y:S01]  /*4480*/  HADD2.F32 R24, -RZ, R15.reuse.H0_H0 ;  /* 0x2000000fff187230 */ /* 0x100fe20000004100 */
[----:B------:R-:W-:Y:S01]  /*4490*/  F2FP.SATFINITE.E4M3.F32.PACK_AB_MERGE_C R83, R35, R34, RZ ;  /* 0x000000222353723e */ /* 0x000fe200048070ff */
[----:B------:R-:W-:Y:S02]  /*44a0*/  HADD2.F32 R25, -RZ, R15.H1_H1 ;  /* 0x3000000fff197230 */ /* 0x000fe40000004100 */
[--C-:B------:R-:W-:Y:S02]  /*44b0*/  HADD2.F32 R15, -RZ, R14.reuse.H0_H0 ;  /* 0x2000000eff0f7230 */ /* 0x100fe40000004100 */
[-C--:B------:R-:W-:Y:S01]  /*44c0*/  FMUL.FTZ R32, R24, R27.reuse ;  /* 0x0000001b18207220 */ /* 0x080fe20000410000 */
[----:B------:R-:W-:Y:S02]  /*44d0*/  HADD2.F32 R81, -RZ, R81.H0_H0 ;  /* 0x20000051ff517230 */ /* 0x000fe40000004100 */
[----:B------:R-:W-:Y:S01]  /*44e0*/  FMUL.FTZ R29, R25, R27 ;  /* 0x0000001b191d7220 */ /* 0x000fe20000410000 */
[----:B------:R-:W-:Y:S01]  /*44f0*/  HADD2.F32 R14, -RZ, R14.H1_H1 ;  /* 0x3000000eff0e7230 */ /* 0x000fe20000004100 */
[----:B------:R-:W-:Y:S01]  /*4500*/  F2FP.SATFINITE.E4M3.F32.PACK_AB_MERGE_C R5, R5, R4, R83 ;  /* 0x000000040505723e */ /* 0x000fe20004807053 */
[----:B------:R-:W-:-:S02]  /*4510*/  HADD2.F32 R26, -RZ, R80.H1_H1 ;  /* 0x30000050ff1a7230 */ /* 0x000fc40000004100 */
[----:B------:R-:W-:Y:S02]  /*4520*/  HADD2.F32 R80, -RZ, R80.H0_H0 ;  /* 0x20000050ff507230 */ /* 0x000fe40000004100 */
[-C--:B------:R-:W-:Y:S01]  /*4530*/  FMUL.FTZ R30, R14, R81.reuse ;  /* 0x000000510e1e7220 */ /* 0x080fe20000410000 */
[----:B------:R-:W-:Y:S01]  /*4540*/  FMUL.FTZ R81, R15, R81 ;  /* 0x000000510f517220 */ /* 0x000fe20000410000 */
[-C--:B------:R-:W-:Y:S01]  /*4550*/  FFMA.FTZ R29, R24, R26.reuse, -R29 ;  /* 0x0000001a181d7223 */ /* 0x080fe2000001081d */
[----:B------:R-:W-:Y:S01]  /*4560*/  FFMA.FTZ R32, R25, R26, R32 ;  /* 0x0000001a19207223 */ /* 0x000fe20000010020 */
[-C--:B------:R-:W-:Y:S01]  /*4570*/  FFMA.FTZ R33, R15, R80.reuse, -R30 ;  /* 0x000000500f217223 */ /* 0x080fe2000001081e */
[----:B------:R-:W-:Y:S01]  /*4580*/  FFMA.FTZ R80, R14, R80, R81 ;  /* 0x000000500e507223 */ /* 0x000fe20000010051 */
[----:B------:R-:W-:Y:S02]  /*4590*/  F2FP.F16.E4M3.UNPACK_B R15, R7.H1 ;  /* 0x00000007ff0f723e */ /* 0x000fe400030006ff */
[----:B------:R-:W-:-:S02]  /*45a0*/  F2FP.SATFINITE.E4M3.F32.PACK_AB_MERGE_C R81, R32, R29, RZ ;  /* 0x0000001d2051723e */ /* 0x000fc400048070ff */
[-C--:B------:R-:W-:Y:S01]  /*45b0*/  F2FP.F16.E4M3.UNPACK_B R29, R31.reuse.H1 ;  /* 0x0000001fff1d723e */ /* 0x080fe200030006ff */
[--C-:B------:R-:W-:Y:S01]  /*45c0*/  HADD2.F32 R25, -RZ, R15.reuse.H1_H1 ;  /* 0x3000000fff197230 */ /* 0x100fe20000004100 */
[----:B------:R-:W-:Y:S01]  /*45d0*/  F2FP.F16.E4M3.UNPACK_B R26, R28.H1 ;  /* 0x0000001cff1a723e */ /* 0x000fe200030006ff */
[----:B------:R-:W-:Y:S01]  /*45e0*/  HADD2.F32 R24, -RZ, R15.H0_H0 ;  /* 0x2000000fff187230 */ /* 0x000fe20000004100 */
[----:B------:R-:W-:Y:S01]  /*45f0*/  F2FP.F16.E4M3.UNPACK_B R14, R6.H1 ;  /* 0x00000006ff0e723e */ /* 0x000fe200030006ff */
[----:B------:R-:W-:Y:S01]  /*4600*/  HADD2.F32 R32, -RZ, R29.H1_H1 ;  /* 0x3000001dff207230 */ /* 0x000fe20000004100 */
[----:B------:R-:W-:Y:S01]  /*4610*/  F2FP.F16.E4M3.UNPACK_B R31, R31 ;  /* 0x0000001fff1f723e */ /* 0x000fe200020006ff */
[----:B------:R-:W-:Y:S01]  /*4620*/  HADD2.F32 R27, -RZ, R26.H1_H1 ;  /* 0x3000001aff1b7230 */ /* 0x000fe20000004100 */
[----:B------:R-:W-:Y:S01]  /*4630*/  F2FP.F16.E4M3.UNPACK_B R28, R28 ;  /* 0x0000001cff1c723e */ /* 0x000fe200020006ff */
[----:B------:R-:W-:Y:S02]  /*4640*/  HADD2.F32 R15, -RZ, R14.H1_H1 ;  /* 0x3000000eff0f7230 */ /* 0x000fe40000004100 */
[----:B------:R-:W-:Y:S01]  /*4650*/  FMUL.FTZ R35, R25, R32 ;  /* 0x0000002019237220 */ /* 0x000fe20000410000 */
[----:B------:R-:W-:-:S02]  /*4660*/  HADD2.F32 R30, -RZ, R31.H1_H1 ;  /* 0x3000001fff1e7230 */ /* 0x000fc40000004100 */
        /* <DEDUP_REMOVED lines=13> */
[----:B------:R-:W-:Y:S01]  /*4740*/  HADD2.F32 R15, -RZ, R7.H1_H1 ;  /* 0x30000007ff0f7230 */ /* 0x000fe20000004100 */
[----:B------:R-:W-:Y:S01]  /*4750*/  F2FP.SATFINITE.E4M3.F32.PACK_AB_MERGE_C R4, R80, R33, R81 ;  /* 0x000000215004723e */ /* 0x000fe20004807051 */
[--C-:B------:R-:W-:Y:S01]  /*4760*/  HADD2.F32 R7, -RZ, R6.reuse.H0_H0 ;  /* 0x20000006ff077230 */ /* 0x100fe20000004100 */
[----:B------:R-:W-:Y:S01]  /*4770*/  F2FP.SATFINITE.E4M3.F32.PACK_AB_MERGE_C R30, R30, R35, RZ ;  /* 0x000000231e1e723e */ /* 0x000fe200048070ff */
[----:B------:R-:W-:Y:S01]  /*4780*/  HADD2.F32 R6, -RZ, R6.H1_H1 ;  /* 0x30000006ff067230 */ /* 0x000fe20000004100 */
[----:B------:R-:W-:Y:S01]  /*4790*/  F2FP.SATFINITE.E4M3.F32.PACK_AB_MERGE_C R27, R27, R34, RZ ;  /* 0x000000221b1b723e */ /* 0x000fe200048070ff */
[----:B------:R-:W-:-:S02]  /*47a0*/  HADD2.F32 R29, -RZ, R29.H0_H0 ;  /* 0x2000001dff1d7230 */ /* 0x000fc40000004100 */
[----:B------:R-:W-:Y:S02]  /*47b0*/  HADD2.F32 R26, -RZ, R26.H0_H0 ;  /* 0x2000001aff1a7230 */ /* 0x000fe40000004100 */
[----:B------:R-:W-:Y:S01]  /*47c0*/  FMUL.FTZ R24, R6, R31 ;  /* 0x0000001f06187220 */ /* 0x000fe20000410000 */
[----:B------:R-:W-:Y:S02]  /*47d0*/  HADD2.F32 R28, -RZ, R28.H0_H0 ;  /* 0x2000001cff1c7230 */ /* 0x000fe40000004100 */
[-C--:B------:R-:W-:Y:S01]  /*47e0*/  FMUL.FTZ R25, R15, R29.reuse ;  /* 0x0000001d0f197220 */ /* 0x080fe20000410000 */
[C---:B------:R-:W-:Y:S01]  /*47f0*/  FMUL.FTZ R32, R14.reuse, R29 ;  /* 0x0000001d0e207220 */ /* 0x040fe20000410000 */
[----:B------:R-:W-:Y:S02]  /*4800*/  FMUL.FTZ R31, R7, R31 ;  /* 0x0000001f071f7220 */ /* 0x000fe40000410000 */
[-C--:B------:R-:W-:Y:S01]  /*4810*/  FFMA.FTZ R25, R14, R26.reuse, -R25 ;  /* 0x0000001a0e197223 */ /* 0x080fe20000010819 */
[----:B------:R-:W-:Y:S01]  /*4820*/  FFMA.FTZ R32, R15, R26, R32 ;  /* 0x0000001a0f207223 */ /* 0x000fe20000010020 */
[-C--:B------:R-:W-:Y:S01]  /*4830*/  FFMA.FTZ R24, R7, R28.reuse, -R24 ;  /* 0x0000001c07187223 */ /* 0x080fe20000010818 */
[----:B------:R-:W-:-:S03]  /*4840*/  FFMA.FTZ R31, R6, R28, R31 ;  /* 0x0000001c061f7223 */ /* 0x000fc6000001001f */
[----:B------:R-:W-:Y:S02]  /*4850*/  F2FP.SATFINITE.E4M3.F32.PACK_AB_MERGE_C R7, R32, R25, R27 ;  /* 0x000000192007723e */ /* 0x000fe4000480701b */
[----:B------:R-:W-:-:S07]  /*4860*/  F2FP.SATFINITE.E4M3.F32.PACK_AB_MERGE_C R6, R31, R24, R30 ;  /* 0x000000181f06723e */ /* 0x000fce000480701e */
.L_x_1453:
[----:B------:R-:W-:Y:S05]  /*4870*/  BSYNC B2 ;  /* 0x0000000000027941 */ /* 0x000fea0003800000 */
.L_x_1452:
[----:B--2---:R4:W-:Y:S02]  /*4880*/  STG.E.128 desc[UR46][R12.64], R4 ;  /* 0x000000040c007986 */ /* 0x0049e4000c101d2e */
.L_x_1451:
[----:B------:R-:W-:Y:S05]  /*4890*/  BSYNC B1 ;  /* 0x0000000000017941 */ /* 0x000fea0003800000 */
.L_x_1450:
[----:B------:R-:W-:Y:S05]  /*48a0*/  @P2 BRA `(.L_x_1449) ;  /* 0x0000002800d02947 */ /* 0x000fea0003800000 */
[----:B0-234-:R0:W2:Y:S01]  /*48b0*/  LDS.128 R4, [R89+0x23000] ;  /* 0x0230000059047984 */ /* 0x01d0a20000000c00 */
[----:B------:R-:W-:Y:S01]  /*48c0*/  ISETP.GE.AND P4, PT, R194, R82, PT ;  /* 0x00000052c200720c */ /* 0x000fe20003f86270 */
[----:B------:R-:W-:-:S12]  /*48d0*/  BSSY B1, `(.L_x_1454) ;  /* 0x0000069000017945 */ /* 0x000fd80003800000 */
[----:B0-----:R-:W-:Y:S05]  /*48e0*/  @P4 BRA `(.L_x_1455) ;  /* 0x00000004009c4947 */ /* 0x001fea0003800000 */
[----:B------:R-:W-:Y:S02]  /*48f0*/  SHF.R.U32.HI R15, RZ, 0x8, R9 ;  /* 0x00000008ff0f7819 */ /* 0x000fe40000011609 */
[----:B------:R-:W-:Y:S02]  /*4900*/  SHF.R.U32.HI R8, RZ, 0x8, R11 ;  /* 0x00000008ff087819 */ /* 0x000fe4000001160b */
[----:B------:R-:W-:Y:S02]  /*4910*/  SHF.R.U32.HI R25, RZ, 0x10, R9 ;  /* 0x00000010ff197819 */ /* 0x000fe40000011609 */
[----:B------:R-:W-:Y:S01]  /*4920*/  LOP3.LUT R10, R9, 0xff0000ff, RZ, 0xc0, !PT ;  /* 0xff0000ff090a7812 */ /* 0x000fe200078ec0ff */
[----:B------:R-:W-:Y:S01]  /*4930*/  IMAD.SHL.U32 R9, R15, 0x100, RZ ;  /* 0x000001000f097824 */ /* 0x000fe200078e00ff */
[----:B------:R-:W-:Y:S02]  /*4940*/  SHF.R.U32.HI R24, RZ, 0x10, R11 ;  /* 0x00000010ff187819 */ /* 0x000fe4000001160b */
[----:B------:R-:W-:Y:S01]  /*4950*/  LOP3.LUT R14, R11, 0xff0000ff, RZ, 0xc0, !PT ;  /* 0xff0000ff0b0e7812 */ /* 0x000fe200078ec0ff */
[----:B------:R-:W-:Y:S01]  /*4960*/  IMAD.SHL.U32 R11, R8, 0x100, RZ ;  /* 0x00000100080b7824 */ /* 0x000fe200078e00ff */
[----:B------:R-:W-:Y:S01]  /*4970*/  LOP3.LUT R10, R10, 0xff00, R9, 0xf8, !PT ;  /* 0x0000ff000a0a7812 */ /* 0x000fe200078ef809 */
[----:B--2---:R-:W-:Y:S01]  /*4980*/  IMAD.MOV.U32 R8, RZ, RZ, R4 ;  /* 0x000000ffff087224 */ /* 0x004fe200078e0004 */
[----:B------:R-:W-:Y:S01]  /*4990*/  F2FP.F16.E4M3.UNPACK_B R4, R5 ;  /* 0x00000005ff04723e */ /* 0x000fe200020006ff */
[----:B------:R-:W-:Y:S01]  /*49a0*/  IMAD.U32 R9, R25, 0x10000, RZ ;  /* 0x0001000019097824 */ /* 0x000fe200078e00ff */
[----:B------:R-:W-:Y:S01]  /*49b0*/  LOP3.LUT R15, R14, 0xff00, R11, 0xf8, !PT ;  /* 0x0000ff000e0f7812 */ /* 0x000fe200078ef80b */
[----:B------:R-:W-:Y:S01]  /*49c0*/  IMAD.U32 R14, R24, 0x10000, RZ ;  /* 0x00010000180e7824 */ /* 0x000fe200078e00ff */
[----:B------:R-:W-:-:S02]  /*49d0*/  F2FP.F16.E4M3.UNPACK_B R11, R77.H1 ;  /* 0x0000004dff0b723e */ /* 0x000fc400030006ff */
[----:B------:R-:W-:Y:S01]  /*49e0*/  LOP3.LUT R24, R10, 0xff0000, R9, 0xf8, !PT ;  /* 0x00ff00000a187812 */ /* 0x000fe200078ef809 */
[--C-:B------:R-:W-:Y:S01]  /*49f0*/  HADD2.F32 R9, -RZ, R4.reuse.H1_H1 ;  /* 0x30000004ff097230 */ /* 0x100fe20000004100 */
[----:B------:R-:W-:Y:S01]  /*4a00*/  LOP3.LUT R27, R15, 0xff0000, R14, 0xf8, !PT ;  /* 0x00ff00000f1b7812 */ /* 0x000fe200078ef80e */
[--C-:B------:R-:W-:Y:S01]  /*4a10*/  HADD2.F32 R25, -RZ, R11.reuse.H0_H0 ;  /* 0x2000000bff197230 */ /* 0x100fe20000004100 */
        /* <DEDUP_REMOVED lines=15> */
[----:B------:R-:W-:Y:S01]  /*4b10*/  FFMA.FTZ R4, R4, R15, -R29 ;  /* 0x0000000f04047223 */ /* 0x000fe2000001081d */
[----:B------:R-:W-:Y:S01]  /*4b20*/  FFMA.FTZ R30, R10, R14, -R25 ;  /* 0x0000000e0a1e7223 */ /* 0x000fe20000010819 */
[----:B------:R-:W-:Y:S01]  /*4b30*/  F2FP.F16.E4M3.UNPACK_B R8, R8 ;  /* 0x00000008ff08723e */ /* 0x000fe200020006ff */
[----:B------:R-:W-:Y:S01]  /*4b40*/  FFMA.FTZ R31, R11, R14, R26 ;  /* 0x0000000e0b1f7223 */ /* 0x000fe2000001001a */
[----:B------:R-:W-:Y:S01]  /*4b50*/  F2FP.F16.E4M3.UNPACK_B R76, R76 ;  /* 0x0000004cff4c723e */ /* 0x000fe200020006ff */
[----:B------:R-:W-:-:S02]  /*4b60*/  HADD2.F32 R15, -RZ, R77.H1_H1 ;  /* 0x3000004dff0f7230 */ /* 0x000fc40000004100 */
[--C-:B------:R-:W-:Y:S01]  /*4b70*/  HADD2.F32 R10, -RZ, R9.reuse.H0_H0 ;  /* 0x20000009ff0a7230 */ /* 0x100fe20000004100 */
[----:B------:R-:W-:Y:S01]  /*4b80*/  F2FP.SATFINITE.E4M3.F32.PACK_AB_MERGE_C R33, R31, R30, RZ ;  /* 0x0000001e1f21723e */ /* 0x000fe200048070ff */
[----:B------:R-:W-:Y:S02]  /*4b90*/  HADD2.F32 R11, -RZ, R9.H1_H1 ;  /* 0x30000009ff0b7230 */ /* 0x000fe40000004100 */
[----:B------:R-:W-:Y:S02]  /*4ba0*/  HADD2.F32 R9, -RZ, R8.H0_H0 ;  /* 0x20000008ff097230 */ /* 0x000fe40000004100 */
[-C--:B------:R-:W-:Y:S01]  /*4bb0*/  FMUL.FTZ R28, R10, R15.reuse ;  /* 0x0000000f0a1c7220 */ /* 0x080fe20000410000 */
[----:B------:R-:W-:Y:S02]  /*4bc0*/  HADD2.F32 R14, -RZ, R76.H1_H1 ;  /* 0x3000004cff0e7230 */ /* 0x000fe40000004100 */
[----:B------:R-:W-:Y:S01]  /*4bd0*/  FMUL.FTZ R25, R11, R15 ;  /* 0x0000000f0b197220 */ /* 0x000fe20000410000 */
[----:B------:R-:W-:Y:S01]  /*4be0*/  HADD2.F32 R77, -RZ, R77.H0_H0 ;  /* 0x2000004dff4d7230 */ /* 0x000fe20000004100 */
[----:B------:R-:W-:Y:S01]  /*4bf0*/  F2FP.SATFINITE.E4M3.F32.PACK_AB_MERGE_C R5, R5, R4, R33 ;  /* 0x000000040505723e */ /* 0x000fe20004807021 */
[----:B------:R-:W-:-:S02]  /*4c00*/  HADD2.F32 R8, -RZ, R8.H1_H1 ;  /* 0x30000008ff087230 */ /* 0x000fc40000004100 */
[-C--:B------:R-:W-:Y:S01]  /*4c10*/  FFMA.FTZ R25, R10, R14.reuse, -R25 ;  /* 0x0000000e0a197223 */ /* 0x080fe20000010819 */
[----:B------:R-:W-:Y:S02]  /*4c20*/  HADD2.F32 R76, -RZ, R76.H0_H0 ;  /* 0x2000004cff4c7230 */ /* 0x000fe40000004100 */
[----:B------:R-:W-:Y:S01]  /*4c30*/  FFMA.FTZ R28, R11, R14, R28 ;  /* 0x0000000e0b1c7223 */ /* 0x000fe2000001001c */
[-C--:B------:R-:W-:Y:S01]  /*4c40*/  F2FP.F16.E4M3.UNPACK_B R14, R24.reuse.H1 ;  /* 0x00000018ff0e723e */ /* 0x080fe200030006ff */
[-C--:B------:R-:W-:Y:S01]  /*4c50*/  FMUL.FTZ R26, R8, R77.reuse ;  /* 0x0000004d081a7220 */ /* 0x080fe20000410000 */
[C---:B------:R-:W-:Y:S01]  /*4c60*/  FMUL.FTZ R77, R9.reuse, R77 ;  /* 0x0000004d094d7220 */ /* 0x040fe20000410000 */
[----:B------:R-:W-:Y:S02]  /*4c70*/  F2FP.F16.E4M3.UNPACK_B R24, R24 ;  /* 0x00000018ff18723e */ /* 0x000fe400020006ff */
[-C--:B------:R-:W-:Y:S01]  /*4c80*/  FFMA.FTZ R29, R9, R76.reuse, -R26 ;  /* 0x0000004c091d7223 */ /* 0x080fe2000001081a */
[----:B------:R-:W-:Y:S01]  /*4c90*/  F2FP.SATFINITE.E4M3.F32.PACK_AB_MERGE_C R32, R28, R25, RZ ;  /* 0x000000191c20723e */ /* 0x000fe200048070ff */
[----:B------:R-:W-:Y:S01]  /*4ca0*/  FFMA.FTZ R76, R8, R76, R77 ;  /* 0x0000004c084c7223 */ /* 0x000fe2000001004d */
[----:B------:R-:W-:Y:S01]  /*4cb0*/  F2FP.F16.E4M3.UNPACK_B R9, R7.H1 ;  /* 0x00000007ff09723e */ /* 0x000fe200030006ff */
[--C-:B------:R-:W-:Y:S01]  /*4cc0*/  HADD2.F32 R15, -RZ, R14.reuse.H1_H1 ;  /* 0x3000000eff0f7230 */ /* 0x100fe20000004100 */
[-C--:B------:R-:W-:Y:S01]  /*4cd0*/  F2FP.F16.E4M3.UNPACK_B R25, R27.reuse.H1 ;  /* 0x0000001bff19723e */ /* 0x080fe200030006ff */
[----:B------:R-:W-:Y:S01]  /*4ce0*/  HADD2.F32 R14, -RZ, R14.H0_H0 ;  /* 0x2000000eff0e7230 */ /* 0x000fe20000004100 */
[-C--:B------:R-:W-:Y:S01]  /*4cf0*/  F2FP.F16.E4M3.UNPACK_B R8, R6.reuse.H1 ;  /* 0x00000006ff08723e */ /* 0x080fe200030006ff */
[----:B------:R-:W-:Y:S01]  /*4d00*/  HADD2.F32 R11, -RZ, R9.H1_H1 ;  /* 0x30000009ff0b7230 */ /* 0x000fe20000004100 */
[----:B------:R-:W-:Y:S01]  /*4d10*/  F2FP.F16.E4M3.UNPACK_B R27, R27 ;  /* 0x0000001bff1b723e */ /* 0x000fe200020006ff */
[----:B------:R-:W-:Y:S01]  /*4d20*/  HADD2.F32 R28, -RZ, R25.H1_H1 ;  /* 0x30000019ff1c7230 */ /* 0x000fe20000004100 */
[----:B------:R-:W-:Y:S01]  /*4d30*/  F2FP.F16.E4M3.UNPACK_B R7, R7 ;  /* 0x00000007ff07723e */ /* 0x000fe200020006ff */
[----:B------:R-:W-:Y:S01]  /*4d40*/  HADD2.F32 R10, -RZ, R9.H0_H0 ;  /* 0x20000009ff0a7230 */ /* 0x000fe20000004100 */
[----:B------:R-:W-:Y:S01]  /*4d50*/  F2FP.F16.E4M3.UNPACK_B R6, R6 ;  /* 0x00000006ff06723e */ /* 0x000fe200020006ff */
[----:B------:R-:W-:-:S02]  /*4d60*/  HADD2.F32 R9, -RZ, R8.H1_H1 ;  /* 0x30000008ff097230 */ /* 0x000fc40000004100 */
[-C--:B------:R-:W-:Y:S01]  /*4d70*/  FMUL.FTZ R31, R11, R28.reuse ;  /* 0x0000001c0b1f7220 */ /* 0x080fe20000410000 */
[--C-:B------:R-:W-:Y:S02]  /*4d80*/  HADD2.F32 R26, -RZ, R27.reuse.H1_H1 ;  /* 0x3000001bff1a7230 */ /* 0x100fe40000004100 */
[C---:B------:R-:W-:Y:S01]  /*4d90*/  FMUL.FTZ R28, R10.reuse, R28 ;  /* 0x0000001c0a1c7220 */ /* 0x040fe20000410000 */
[----:B------:R-:W-:Y:S02]  /*4da0*/  HADD2.F32 R8, -RZ, R8.H0_H0 ;  /* 0x20000008ff087230 */ /* 0x000fe40000004100 */
[----:B------:R-:W-:Y:S01]  /*4db0*/  FFMA.FTZ R30, R10, R15, -R31 ;  /* 0x0000000f0a1e7223 */ /* 0x000fe2000001081f */
[----:B------:R-:W-:Y:S02]  /*4dc0*/  HADD2.F32 R10, -RZ, R24.H1_H1 ;  /* 0x30000018ff0a7230 */ /* 0x000fe40000004100 */
[----:B------:R-:W-:Y:S01]  /*4dd0*/  FMUL.FTZ R31, R9, R26 ;  /* 0x0000001a091f7220 */ /* 0x000fe20000410000 */
[----:B------:R-:W-:-:S02]  /*4de0*/  HADD2.F32 R27, -RZ, R27.H0_H0 ;  /* 0x2000001bff1b7230 */ /* 0x000fc40000004100 */
[C---:B------:R-:W-:Y:S01]  /*4df0*/  FMUL.FTZ R26, R8.reuse, R26 ;  /* 0x0000001a081a7220 */ /* 0x040fe20000410000 */
[----:B------:R-:W-:Y:S02]  /*4e00*/  HADD2.F32 R25, -RZ, R25.H0_H0 ;  /* 0x20000019ff197230 */ /* 0x000fe40000004100 */
[-C--:B------:R-:W-:Y:S01]  /*4e10*/  FFMA.FTZ R31, R8, R10.reuse, -R31 ;  /* 0x0000000a081f7223 */ /* 0x080fe2000001081f */
[--C-:B------:R-:W-:Y:S02]  /*4e20*/  HADD2.F32 R8, -RZ, R7.reuse.H0_H0 ;  /* 0x20000007ff087230 */ /* 0x100fe40000004100 */
[----:B------:R-:W-:Y:S01]  /*4e30*/  FFMA.FTZ R26, R9, R10, R26 ;  /* 0x0000000a091a7223 */ /* 0x000fe2000001001a */
[----:B------:R-:W-:Y:S02]  /*4e40*/  HADD2.F32 R9, -RZ, R7.H1_H1 ;  /* 0x30000007ff097230 */ /* 0x000fe40000004100 */
[----:B------:R-:W-:Y:S01]  /*4e50*/  FFMA.FTZ R15, R11, R15, R28 ;  /* 0x0000000f0b0f7223 */ /* 0x000fe2000001001c */
[----:B------:R-:W-:-:S02]  /*4e60*/  HADD2.F32 R7, -RZ, R6.H0_H0 ;  /* 0x20000006ff077230 */ /* 0x000fc40000004100 */
[-C--:B------:R-:W-:Y:S01]  /*4e70*/  FMUL.FTZ R28, R8, R25.reuse ;  /* 0x00000019081c7220 */ /* 0x080fe20000410000 */
[----:B------:R-:W-:Y:S02]  /*4e80*/  HADD2.F32 R6, -RZ, R6.H1_H1 ;  /* 0x30000006ff067230 */ /* 0x000fe40000004100 */
[C---:B------:R-:W-:Y:S01]  /*4e90*/  FMUL.FTZ R11, R9.reuse, R25 ;  /* 0x00000019090b7220 */ /* 0x040fe20000410000 */
[----:B------:R-:W-:Y:S02]  /*4ea0*/  HADD2.F32 R24, -RZ, R24.H0_H0 ;  /* 0x20000018ff187230 */ /* 0x000fe40000004100 */
[-C--:B------:R-:W-:Y:S01]  /*4eb0*/  FFMA.FTZ R28, R9, R14.reuse, R28 ;  /* 0x0000000e091c7223 */ /* 0x080fe2000001001c */
[----:B------:R-:W-:Y:S01]  /*4ec0*/  F2FP.SATFINITE.E4M3.F32.PACK_AB_MERGE_C R26, R26, R31, RZ ;  /* 0x0000001f1a1a723e */ /* 0x000fe200048070ff */
[-C--:B------:R-:W-:Y:S01]  /*4ed0*/  FMUL.FTZ R10, R6, R27.reuse ;  /* 0x0000001b060a7220 */ /* 0x080fe20000410000 */
[----:B------:R-:W-:Y:S01]  /*4ee0*/  FMUL.FTZ R27, R7, R27 ;  /* 0x0000001b071b7220 */ /* 0x000fe20000410000 */
[----:B------:R-:W-:Y:S01]  /*4ef0*/  FFMA.FTZ R11, R8, R14, -R11 ;  /* 0x0000000e080b7223 */ /* 0x000fe2000001080b */
[----:B------:R-:W-:Y:S01]  /*4f00*/  F2FP.SATFINITE.E4M3.F32.PACK_AB_MERGE_C R15, R15, R30, RZ ;  /* 0x0000001e0f0f723e */ /* 0x000fe200048070ff */
[-C--:B------:R-:W-:Y:S01]  /*4f10*/  FFMA.FTZ R10, R7, R24.reuse, -R10 ;  /* 0x00000018070a7223 */ /* 0x080fe2000001080a */
[----:B------:R-:W-:Y:S01]  /*4f20*/  FFMA.FTZ R27, R6, R24, R27 ;  /* 0x00000018061b7223 */ /* 0x000fe2000001001b */
[----:B------:R-:W-:-:S02]  /*4f30*/  F2FP.SATFINITE.E4M3.F32.PACK_AB_MERGE_C R4, R76, R29, R32 ;  /* 0x0000001d4c04723e */ /* 0x000fc40004807020 */
[----:B------:R-:W-:Y:S02]  /*4f40*/  F2FP.SATFINITE.E4M3.F32.PACK_AB_MERGE_C R7, R28, R11, R15 ;  /* 0x0000000b1c07723e */ /* 0x000fe4000480700f */
[----:B------:R-:W-:-:S07]  /*4f50*/  F2FP.SATFINITE.E4M3.F32.PACK_AB_MERGE_C R6, R27, R10, R26 ;  /* 0x0000000a1b06723e */ /* 0x000fce000480701a */
.L_x_1455:
[----:B------:R-:W-:Y:S05]  /*4f60*/  BSYNC B1 ;  /* 0x0000000000017941 */ /* 0x000fea0003800000 */
.L_x_1454:
[----:B--2---:R0:W-:Y:S01]  /*4f70*/  STG.E.128 desc[UR46][R12.64+0x80], R4 ;  /* 0x000080040c007986 */ /* 0x0041e2000c101d2e */
[----:B------:R-:W-:Y:S05]  /*4f80*/  BRA `(.L_x_1449) ;  /* 0x0000002400187947 */ /* 0x000fea0003800000 */
.L_x_1433:
[----:B------:R-:W-:Y:S02]  /*4f90*/  ISETP.GE.AND P3, PT, R219, R90, PT ;  /* 0x0000005adb00720c */ /* 0x000fe40003f66270 */
[----:B------:R-:W-:Y:S02]  /*4fa0*/  CS2R R10, SRZ ;  /* 0x00000000000a7805 */ /* 0x000fe4000001ff00 */
[----:B------:R-:W-:Y:S02]  /*4fb0*/  CS2R R8, SRZ ;  /* 0x0000000000087805 */ /* 0x000fe4000001ff00 */
[----:B------:R-:W-:-:S13]  /*4fc0*/  ISETP.GE.OR P3, PT, R22, R82, P3 ;  /* 0x000000521600720c */ /* 0x000fda0001f66670 */
[----:B------:R-:W-:Y:S01]  /*4fd0*/  @!P3 IADD3 R27, P4, P5, R48, R6, R62 ;  /* 0x00000006301bb210 */ /* 0x000fe20007d9e03e */
[----:B------:R-:W0:Y:S03]  /*4fe0*/  @!P3 LDC.64 R28, c[0x0][0x3e8] ;  /* 0x0000fa00ff1cbb82 */ /* 0x000e260000000a00 */
[----:B------:R-:W-:Y:S02]  /*4ff0*/  @!P3 IADD3.X R26, R73, R91, R60, P4, P5 ;  /* 0x0000005b491ab210 */ /* 0x000fe400027ea43c */
[----:B------:R-:W-:-:S03]  /*5000*/  ISETP.GE.AND P4, PT, R17, R90, PT ;  /* 0x0000005a1100720c */ /* 0x000fc60003f86270 */
[----:B------:R-:W1:Y:S01]  /*5010*/  @!P3 LDC.64 R30, c[0x0][0x400] ;  /* 0x00010000ff1ebb82 */ /* 0x000e620000000a00 */
[----:B------:R-:W-:-:S13]  /*5020*/  ISETP.GE.OR P4, PT, R22, R82, P4 ;  /* 0x000000521600720c */ /* 0x000fda0002786670 */
[----:B------:R-:W2:Y:S08]  /*5030*/  @!P4 LDC.64 R12, c[0x0][0x3e8] ;  /* 0x0000fa00ff0ccb82 */ /* 0x000eb00000000a00 */
[----:B------:R-:W3:Y:S01]  /*5040*/  @!P4 LDC.64 R14, c[0x0][0x400] ;  /* 0x00010000ff0ecb82 */ /* 0x000ee20000000a00 */
[----:B--2---:R-:W-:Y:S02]  /*5050*/  @!P4 IADD3 R12, P5, P6, R48, R12, R6 ;  /* 0x0000000c300cc210 */ /* 0x004fe40007ebe006 */
[----:B------:R-:W-:-:S02]  /*5060*/  CS2R R6, SRZ ;  /* 0x0000000000067805 */ /* 0x000fc4000001ff00 */
[----:B------:R-:W-:Y:S02]  /*5070*/  @!P4 IADD3.X R13, R73, R13, R91, P5, P6 ;  /* 0x0000000d490dc210 */ /* 0x000fe40002fec45b */
[----:B---3--:R-:W-:-:S04]  /*5080*/  @!P4 IADD3 R14, P5, P6, R52, R14, R4 ;  /* 0x0000000e340ec210 */ /* 0x008fc80007ebe004 */
[----:B------:R-:W-:Y:S02]  /*5090*/  @!P4 IADD3.X R15, R78, R15, R93, P5, P6 ;  /* 0x0000000f4e0fc210 */ /* 0x000fe40002fec45d */
[----:B------:R-:W-:Y:S02]  /*50a0*/  @!P3 IADD3 R25, P5, P6, R52, R4, R66 ;  /* 0x000000043419b210 */ /* 0x000fe40007ebe042 */
[----:B------:R-:W-:Y:S01]  /*50b0*/  CS2R R4, SRZ ;  /* 0x0000000000047805 */ /* 0x000fe2000001ff00 */
[----:B------:R2:W3:Y:S01]  /*50c0*/  @!P4 LDG.E.128 R8, desc[UR46][R14.64] ;  /* 0x0000002e0e08c981 */ /* 0x0004e2000c1e1d00 */
[----:B------:R-:W-:-:S04]  /*50d0*/  @!P3 IADD3.X R24, R78, R93, R64, P5, P6 ;  /* 0x0000005d4e18b210 */ /* 0x000fc80002fec440 */
[----:B------:R4:W5:Y:S01]  /*50e0*/  @!P4 LDG.E.128 R4, desc[UR46][R12.64] ;  /* 0x0000002e0c04c981 */ /* 0x000962000c1e1d00 */
[----:B0-----:R-:W-:-:S05]  /*50f0*/  @!P3 IADD3 R28, P4, R27, R28, RZ ;  /* 0x0000001c1b1cb210 */ /* 0x001fca0007f9e0ff */
[----:B------:R-:W-:Y:S01]  /*5100*/  @!P3 IMAD.X R29, R26, 0x1, R29, P4 ;  /* 0x000000011a1db824 */ /* 0x000fe200020e061d */
[----:B-1----:R-:W-:Y:S02]  /*5110*/  @!P3 IADD3 R30, P4, R25, R30, RZ ;  /* 0x0000001e191eb210 */ /* 0x002fe40007f9e0ff */
[----:B--2---:R-:W-:Y:S02]  /*5120*/  CS2R R14, SRZ ;  /* 0x00000000000e7805 */ /* 0x004fe4000001ff00 */
[----:B------:R-:W-:Y:S02]  /*5130*/  CS2R R26, SRZ ;  /* 0x00000000001a7805 */ /* 0x000fe4000001ff00 */
[----:B----4-:R-:W-:Y:S01]  /*5140*/  CS2R R12, SRZ ;  /* 0x00000000000c7805 */ /* 0x010fe2000001ff00 */
[----:B------:R-:W-:Y:S01]  /*5150*/  @!P3 IMAD.X R31, R24, 0x1, R31, P4 ;  /* 0x00000001181fb824 */ /* 0x000fe200020e061f */
[----:B------:R-:W-:-:S04]  /*5160*/  CS2R R24, SRZ ;  /* 0x0000000000187805 */ /* 0x000fc8000001ff00 */
[----:B------:R-:W2:Y:S04]  /*5170*/  @!P3 LDG.E.128 R12, desc[UR46][R28.64] ;  /* 0x0000002e1c0cb981 */ /* 0x000ea8000c1e1d00 */
[----:B------:R-:W4:Y:S01]  /*5180*/  @!P3 LDG.E.128 R24, desc[UR46][R30.64] ;  /* 0x0000002e1e18b981 */ /* 0x000f22000c1e1d00 */
[----:B------:R-:W-:-:S06]  /*5190*/  UISETP.NE.AND UP0, UPT, UR45, 0x3, UPT ;  /* 0x000000032d00788c */ /* 0x000fcc000bf05270 */
[----:B------:R-:W-:Y:S02]  /*51a0*/  PLOP3.LUT P3, PT, PT, PT, UP0, 0x80, 0x0 ;  /* 0x000000000000781c */ /* 0x000fe40003f6f008 */
[----:B------:R-:W-:Y:S01]  /*51b0*/  ISETP.GE.AND P4, PT, R22, R82, PT ;  /* 0x000000521600720c */ /* 0x000fe20003f86270 */
[----:B---3--:R-:W-:Y:S02]  /*51c0*/  IMAD.MOV.U32 R104, RZ, RZ, R10 ;  /* 0x000000ffff687224 */ /* 0x008fe400078e000a */
[----:B------:R-:W-:Y:S02]  /*51d0*/  IMAD.MOV.U32 R106, RZ, RZ, R8 ;  /* 0x000000ffff6a7224 */ /* 0x000fe400078e0008 */
[----:B-----5:R-:W-:Y:S02]  /*51e0*/  IMAD.MOV.U32 R103, RZ, RZ, R6 ;  /* 0x000000ffff677224 */ /* 0x020fe400078e0006 */
[----:B------:R-:W-:Y:S02]  /*51f0*/  IMAD.MOV.U32 R105, RZ, RZ, R4 ;  /* 0x000000ffff697224 */ /* 0x000fe400078e0004 */
[----:B--2---:R-:W-:-:S02]  /*5200*/  IMAD.MOV.U32 R93, RZ, RZ, R14 ;  /* 0x000000ffff5d7224 */ /* 0x004fc400078e000e */
[----:B------:R-:W-:Y:S02]  /*5210*/  IMAD.MOV.U32 R94, RZ, RZ, R12 ;  /* 0x000000ffff5e7224 */ /* 0x000fe400078e000c */
[----:B----4-:R-:W-:Y:S02]  /*5220*/  IMAD.MOV.U32 R95, RZ, RZ, R26 ;  /* 0x000000ffff5f7224 */ /* 0x010fe400078e001a */
[----:B------:R-:W-:Y:S01]  /*5230*/  IMAD.MOV.U32 R96, RZ, RZ, R24 ;  /* 0x000000ffff607224 */ /* 0x000fe200078e0018 */
[----:B------:R-:W-:Y:S06]  /*5240*/  @!P3 BRA `(.L_x_1456) ;  /* 0x000000000004b947 */ /* 0x000fec0003800000 */
[----:B------:R-:W-:Y:S01]  /*5250*/  BPT.TRAP 0x1 ;  /* 0x000000040000795c */ /* 0x000fe20000300000 */
.L_x_1456:
[----:B------:R-:W-:Y:S01]  /*5260*/  IMAD R91, R192, 0x8, R16 ;  /* 0x00000008c05b7824 */ /* 0x000fe200078e0210 */
[----:B------:R-:W-:Y:S01]  /*5270*/  SHF.L.U32 R92, R198, 0x1f, RZ ;  /* 0x0000001fc65c7819 */ /* 0x000fe200000006ff */
[----:B------:R-:W0:Y:S01]  /*5280*/  LDC R98, c[0x0][0x2f4] ;  /* 0x0000bd00ff627b82 */ /* 0x000e220000000800 */
[----:B------:R-:W-:Y:S01]  /*5290*/  BSSY B1, `(.L_x_1457) ;  /* 0x0000006000017945 */ /* 0x000fe20003800000 */
[----:B------:R-:W-:Y:S01]  /*52a0*/  IMAD.MOV.U32 R81, RZ, RZ, R33 ;  /* 0x000000ffff517224 */ /* 0x000fe200078e0021 */
[----:B------:R-:W1:Y:S05]  /*52b0*/  SYNCS.PHASECHK.TRANS64.TRYWAIT P5, [R91+URZ+0x28490], R92 ;  /* 0x0284905c5b0075a7 */ /* 0x000e6a00080a017f */
[----:B------:R-:W2:Y:S01]  /*52c0*/  LDC.64 R82, c[0x0][0x300] ;  /* 0x0000c000ff527b82 */ /* 0x000ea20000000a00 */
[----:B0-----:R-:W-:Y:S01]  /*52d0*/  IMAD.IADD R100, R98, 0x1, -R71 ;  /* 0x0000000162647824 */ /* 0x001fe200078e0a47 */
[----:B-1----:R-:W-:Y:S06]  /*52e0*/  @!P5 BRA `(.L_x_1458) ;  /* 0x0000025c001cd947 */ /* 0x002fec0003800000 */
.L_x_1810:
[----:B------:R-:W-:Y:S05]  /*52f0*/  BSYNC B1 ;  /* 0x0000000000017941 */ /* 0x000fea0003800000 */
.L_x_1457:
[----:B------:R-:W-:Y:S01]  /*5300*/  ISETP.GE.OR P5, PT, R17, R90, P1 ;  /* 0x0000005a1100720c */ /* 0x000fe20000fa6670 */
[----:B------:R-:W-:-:S12]  /*5310*/  BSSY B1, `(.L_x_1459) ;  /* 0x00000f6000017945 */ /* 0x000fd80003800000 */
[----:B------:R-:W-:Y:S05]  /*5320*/  @P5 BRA `(.L_x_1460) ;  /* 0x0000000c00d05947 */ /* 0x000fea0003800000 */
[-C--:B--2---:R-:W-:Y:S01]  /*5330*/  IMAD R28, R223, R82.reuse, RZ ;  /* 0x00000052df1c7224 */ /* 0x084fe200078e02ff */
[----:B------:R-:W-:Y:S01]  /*5340*/  SHF.R.U32.HI R30, RZ, 0x3, R209 ;  /* 0x00000003ff1e7819 */ /* 0x000fe200000116d1 */
[C---:B------:R-:W-:Y:S01]  /*5350*/  IMAD.WIDE.U32 R84, R17.reuse, R82, R80 ;  /* 0x0000005211547225 */ /* 0x040fe200078e0050 */
[----:B------:R-:W-:Y:S03]  /*5360*/  BSSY B2, `(.L_x_1461) ;  /* 0x00000e4000027945 */ /* 0x000fe60003800000 */
[----:B------:R-:W-:Y:S01]  /*5370*/  IMAD R97, R17, R83, R28 ;  /* 0x0000005311617224 */ /* 0x000fe200078e021c */
[----:B------:R-:W-:Y:S02]  /*5380*/  SEL R28, R71, R100, !P0 ;  /* 0x00000064471c7207 */ /* 0x000fe40004000000 */
[----:B------:R-:W-:Y:S01]  /*5390*/  IADD3 R99, P5, P6, R44, R84, R74 ;  /* 0x000000542c637210 */ /* 0x000fe20007ebe04a */
[----:B------:R-:W-:Y:S01]  /*53a0*/  IMAD.IADD R97, R97, 0x1, R85 ;  /* 0x0000000161617824 */ /* 0x000fe200078e0255 */
[----:B------:R-:W-:-:S04]  /*53b0*/  SHF.R.S32.HI R29, RZ, 0x1f, R28 ;  /* 0x0000001fff1d7819 */ /* 0x000fc8000001141c */
[----:B------:R-:W-:Y:S02]  /*53c0*/  LEA.HI R28, R29, R28, RZ, 0x5 ;  /* 0x0000001c1d1c7211 */ /* 0x000fe400078f28ff */
[----:B------:R-:W-:Y:S02]  /*53d0*/  IADD3.X R102, R0, R97, R86, P5, P6 ;  /* 0x0000006100667210 */ /* 0x000fe40002fec456 */
[----:B------:R-:W-:-:S04]  /*53e0*/  LEA.HI.SX32 R28, R28, R79, 0x1b ;  /* 0x0000004f1c1c7211 */ /* 0x000fc800078fdaff */
[----:B------:R-:W-:Y:S01]  /*53f0*/  SHF.R.S32.HI R29, RZ, 0x1f, R28 ;  /* 0x0000001fff1d7819 */ /* 0x000fe2000001141c */
[----:B------:R-:W-:-:S03]  /*5400*/  IMAD.SHL.U32 R101, R28, 0x10, RZ ;  /* 0x000000101c657824 */ /* 0x000fc600078e00ff */
[----:B------:R-:W-:Y:S02]  /*5410*/  LEA.HI R29, R29, R28, RZ, 0x3 ;  /* 0x0000001c1d1d7211 */ /* 0x000fe400078f18ff */
[----:B------:R-:W-:-:S03]  /*5420*/  LOP3.LUT R28, R209, 0x70, R101, 0xf8, !PT ;  /* 0x00000070d11c7812 */ /* 0x000fc600078ef865 */
[----:B------:R-:W-:Y:S01]  /*5430*/  IMAD.SHL.U32 R29, R29, 0x400, RZ ;  /* 0x000004001d1d7824 */ /* 0x000fe200078e00ff */
[----:B------:R-:W-:-:S04]  /*5440*/  LOP3.LUT R30, R28, R30, RZ, 0x3c, !PT ;  /* 0x0000001e1c1e7212 */ /* 0x000fc800078e3cff */
[----:B------:R-:W-:Y:S01]  /*5450*/  LOP3.LUT R28, R29, 0xffffe000, RZ, 0xc0, !PT ;  /* 0xffffe0001d1c7812 */ /* 0x000fe200078ec0ff */
[----:B------:R-:W-:-:S03]  /*5460*/  IMAD R29, R192, 0x4000, R21 ;  /* 0x00004000c01d7824 */ /* 0x000fc600078e0215 */
[----:B------:R-:W-:Y:S01]  /*5470*/  IADD3 R31, R30, R28, R213 ;  /* 0x0000001c1e1f7210 */ /* 0x000fe20007ffe0d5 */
[----:B------:R-:W-:-:S04]  /*5480*/  IMAD.IADD R29, R16, 0x1, R29 ;  /* 0x00000001101d7824 */ /* 0x000fc800078e021d */
[----:B------:R-:W-:-:S04]  /*5490*/  IMAD R31, R192, 0x4000, R31 ;  /* 0x00004000c01f7824 */ /* 0x000fc800078e021f */
[----:B------:R-:W-:Y:S02]  /*54a0*/  IMAD.IADD R32, R16, 0x1, R31 ;  /* 0x0000000110207824 */ /* 0x000fe400078e021f */
[----:B------:R-:W1:Y:S04]  /*54b0*/  LDS.128 R28, [R29+0x20000] ;  /* 0x020000001d1c7984 */ /* 0x000e680000000c00 */
[----:B------:R-:W2:Y:S01]  /*54c0*/  LDS.128 R32, [R32+0x20000] ;  /* 0x0200000020207984 */ /* 0x000ea20000000c00 */
[----:B------:R-:W-:Y:S05]  /*54d0*/  @P4 BRA `(.L_x_1462) ;  /* 0x0000000c00304947 */ /* 0x000fea0003800000 */
[--C-:B------:R-:W-:Y:S02]  /*54e0*/  SHF.R.U32.HI R112, RZ, 0x8, R5.reuse ;  /* 0x00000008ff707819 */ /* 0x100fe40000011605 */
[----:B------:R-:W-:Y:S02]  /*54f0*/  LOP3.LUT R4, R5, 0xff0000ff, RZ, 0xc0, !PT ;  /* 0xff0000ff05047812 */ /* 0x000fe400078ec0ff */
[----:B------:R-:W-:Y:S02]  /*5500*/  SHF.R.U32.HI R111, RZ, 0x10, R5 ;  /* 0x00000010ff6f7819 */ /* 0x000fe40000011605 */
[--C-:B------:R-:W-:Y:S02]  /*5510*/  SHF.R.U32.HI R107, RZ, 0x8, R9.reuse ;  /* 0x00000008ff6b7819 */ /* 0x100fe40000011609 */
[----:B------:R-:W-:Y:S02]  /*5520*/  LOP3.LUT R10, R9, 0xff0000ff, RZ, 0xc0, !PT ;  /* 0xff0000ff090a7812 */ /* 0x000fe400078ec0ff */
[----:B------:R-:W-:Y:S01]  /*5530*/  SHF.R.U32.HI R5, RZ, 0x10, R9 ;  /* 0x00000010ff057819 */ /* 0x000fe20000011609 */
[----:B------:R-:W-:Y:S01]  /*5540*/  IMAD.SHL.U32 R9, R112, 0x100, RZ ;  /* 0x0000010070097824 */ /* 0x000fe200078e00ff */
[----:B------:R-:W-:Y:S01]  /*5550*/  SHF.R.U32.HI R8, RZ, 0x8, R7 ;  /* 0x00000008ff087819 */ /* 0x000fe20000011607 */
[----:B------:R-:W-:Y:S01]  /*5560*/  IMAD.SHL.U32 R107, R107, 0x100, RZ ;  /* 0x000001006b6b7824 */ /* 0x000fe200078e00ff */
[----:B------:R-:W-:Y:S01]  /*5570*/  SHF.R.U32.HI R109, RZ, 0x8, R11 ;  /* 0x00000008ff6d7819 */ /* 0x000fe2000001160b */
[----:B------:R-:W-:Y:S01]  /*5580*/  IMAD.U32 R112, R5, 0x10000, RZ ;  /* 0x0001000005707824 */ /* 0x000fe200078e00ff */
[----:B------:R-:W-:-:S02]  /*5590*/  LOP3.LUT R6, R7, 0xff0000ff, RZ, 0xc0, !PT ;  /* 0xff0000ff07067812 */ /* 0x000fc400078ec0ff */
[----:B------:R-:W-:Y:S01]  /*55a0*/  SHF.R.U32.HI R110, RZ, 0x10, R7 ;  /* 0x00000010ff6e7819 */ /* 0x000fe20000011607 */
[----:B------:R-:W-:Y:S01]  /*55b0*/  IMAD.SHL.U32 R109, R109, 0x100, RZ ;  /* 0x000001006d6d7824 */ /* 0x000fe200078e00ff */
[----:B------:R-:W-:Y:S02]  /*55c0*/  LOP3.LUT R108, R11, 0xff0000ff, RZ, 0xc0, !PT ;  /* 0xff0000ff0b6c7812 */ /* 0x000fe400078ec0ff */
[----:B------:R-:W-:Y:S01]  /*55d0*/  SHF.R.U32.HI R7, RZ, 0x10, R11 ;  /* 0x00000010ff077819 */ /* 0x000fe2000001160b */
[----:B------:R-:W-:Y:S01]  /*55e0*/  IMAD.SHL.U32 R11, R8, 0x100, RZ ;  /* 0x00000100080b7824 */ /* 0x000fe200078e00ff */
[----:B------:R-:W-:Y:S01]  /*55f0*/  LOP3.LUT R4, R4, 0xff00, R9, 0xf8, !PT ;  /* 0x0000ff0004047812 */ /* 0x000fe200078ef809 */
[----:B------:R-:W-:Y:S01]  /*5600*/  IMAD.U32 R9, R111, 0x10000, RZ ;  /* 0x000100006f097824 */ /* 0x000fe200078e00ff */
[----:B------:R-:W-:Y:S01]  /*5610*/  LOP3.LUT R113, R108, 0xff00, R109, 0xf8, !PT ;  /* 0x0000ff006c717812 */ /* 0x000fe200078ef86d */
[----:B------:R-:W-:Y:S01]  /*5620*/  IMAD.U32 R114, R7, 0x10000, RZ ;  /* 0x0001000007727824 */ /* 0x000fe200078e00ff */
[----:B------:R-:W-:-:S02]  /*5630*/  LOP3.LUT R8, R6, 0xff00, R11, 0xf8, !PT ;  /* 0x0000ff0006087812 */ /* 0x000fc400078ef80b */
[----:B------:R-:W-:Y:S01]  /*5640*/  LOP3.LUT R6, R4, 0xff0000, R9, 0xf8, !PT ;  /* 0x00ff000004067812 */ /* 0x000fe200078ef809 */
[----:B------:R-:W-:Y:S01]  /*5650*/  IMAD.U32 R9, R110, 0x10000, RZ ;  /* 0x000100006e097824 */ /* 0x000fe200078e00ff */
[----:B------:R-:W-:Y:S02]  /*5660*/  LOP3.LUT R111, R10, 0xff00, R107, 0xf8, !PT ;  /* 0x0000ff000a6f7812 */ /* 0x000fe400078ef86b */
[----:B------:R-:W-:Y:S02]  /*5670*/  F2FP.F16.E4M3.UNPACK_B R109, R106.H1 ;  /* 0x0000006aff6d723e */ /* 0x000fe400030006ff */
[----:B--2---:R-:W-:Y:S02]  /*5680*/  F2FP.F16.E4M3.UNPACK_B R11, R32.H1 ;  /* 0x00000020ff0b723e */ /* 0x004fe400030006ff */
[----:B-1----:R-:W-:Y:S01]  /*5690*/  F2FP.F16.E4M3.UNPACK_B R10, R28.H1 ;  /* 0x0000001cff0a723e */ /* 0x002fe200030006ff */
[----:B------:R-:W-:Y:S01]  /*56a0*/  HADD2.F32 R110, -RZ, R109.H0_H0 ;  /* 0x2000006dff6e7230 */ /* 0x000fe20000004100 */
[----:B------:R-:W-:Y:S01]  /*56b0*/  LOP3.LUT R4, R8, 0xff0000, R9, 0xf8, !PT ;  /* 0x00ff000008047812 */ /* 0x000fe200078ef809 */
[----:B------:R-:W-:Y:S01]  /*56c0*/  HADD2.F32 R9, -RZ, R11.H0_H0 ;  /* 0x2000000bff097230 */ /* 0x000fe20000004100 */
[----:B------:R-:W-:Y:S01]  /*56d0*/  F2FP.F16.E4M3.UNPACK_B R107, R105.H1 ;  /* 0x00000069ff6b723e */ /* 0x000fe200030006ff */
[----:B------:R-:W-:Y:S01]  /*56e0*/  HADD2.F32 R8, -RZ, R10.H0_H0 ;  /* 0x2000000aff087230 */ /* 0x000fe20000004100 */
[----:B------:R-:W-:Y:S01]  /*56f0*/  LOP3.LUT R7, R111, 0xff0000, R112, 0xf8, !PT ;  /* 0x00ff00006f077812 */ /* 0x000fe200078ef870 */
[----:B------:R-:W-:-:S02]  /*5700*/  HADD2.F32 R112, -RZ, R109.H1_H1 ;  /* 0x3000006dff707230 */ /* 0x000fc40000004100 */
[CC--:B------:R-:W-:Y:S01]  /*5710*/  FMUL.FTZ R115, R9.reuse, R110.reuse ;  /* 0x0000006e09737220 */ /* 0x0c0fe20000410000 */
[--C-:B------:R-:W-:Y:S02]  /*5720*/  HADD2.F32 R108, -RZ, R107.reuse.H0_H0 ;  /* 0x2000006bff6c7230 */ /* 0x100fe40000004100 */
[C---:B------:R-:W-:Y:S01]  /*5730*/  FMUL.FTZ R110, R8.reuse, R110 ;  /* 0x0000006e086e7220 */ /* 0x040fe20000410000 */
[----:B------:R-:W-:Y:S01]  /*5740*/  HADD2.F32 R10, -RZ, R10.H1_H1 ;  /* 0x3000000aff0a7230 */ /* 0x000fe20000004100 */
[----:B------:R-:W-:Y:S01]  /*5750*/  F2FP.F16.E4M3.UNPACK_B R109, R105 ;  /* 0x00000069ff6d723e */ /* 0x000fe200020006ff */
[-C--:B------:R-:W-:Y:S01]  /*5760*/  FFMA.FTZ R8, R8, R108.reuse, -R115 ;  /* 0x0000006c08087223 */ /* 0x080fe20000010873 */
[----:B------:R-:W-:Y:S01]  /*5770*/  FFMA.FTZ R9, R9, R108, R110 ;  /* 0x0000006c09097223 */ /* 0x000fe2000001006e */
[----:B------:R-:W-:Y:S01]  /*5780*/  HADD2.F32 R108, -RZ, R107.H1_H1 ;  /* 0x3000006bff6c7230 */ /* 0x000fe20000004100 */
[----:B------:R-:W-:Y:S01]  /*5790*/  F2FP.F16.E4M3.UNPACK_B R110, R106 ;  /* 0x0000006aff6e723e */ /* 0x000fe200020006ff */
[----:B------:R-:W-:Y:S01]  /*57a0*/  HADD2.F32 R107, -RZ, R11.H1_H1 ;  /* 0x3000000bff6b7230 */ /* 0x000fe20000004100 */
[----:B------:R-:W-:-:S02]  /*57b0*/  F2FP.F16.E4M3.UNPACK_B R32, R32 ;  /* 0x00000020ff20723e */ /* 0x000fc400020006ff */
[----:B------:R-:W-:Y:S01]  /*57c0*/  F2FP.F16.E4M3.UNPACK_B R105, R28 ;  /* 0x0000001cff69723e */ /* 0x000fe200020006ff */
[----:B------:R-:W-:Y:S02]  /*57d0*/  HADD2.F32 R111, -RZ, R110.H0_H0 ;  /* 0x2000006eff6f7230 */ /* 0x000fe40000004100 */
[-C--:B------:R-:W-:Y:S01]  /*57e0*/  FMUL.FTZ R11, R107, R112.reuse ;  /* 0x000000706b0b7220 */ /* 0x080fe20000410000 */
[C---:B------:R-:W-:Y:S01]  /*57f0*/  FMUL.FTZ R112, R10.reuse, R112 ;  /* 0x000000700a707220 */ /* 0x040fe20000410000 */
[----:B------:R-:W-:Y:S01]  /*5800*/  HADD2.F32 R106, -RZ, R32.H0_H0 ;  /* 0x20000020ff6a7230 */ /* 0x000fe20000004100 */
[----:B------:R-:W-:Y:S01]  /*5810*/  LOP3.LUT R5, R113, 0xff0000, R114, 0xf8, !PT ;  /* 0x00ff000071057812 */ /* 0x000fe200078ef872 */
[----:B------:R-:W-:Y:S02]  /*5820*/  HADD2.F32 R28, -RZ, R105.H0_H0 ;  /* 0x20000069ff1c7230 */ /* 0x000fe40000004100 */
[-C--:B------:R-:W-:Y:S01]  /*5830*/  FFMA.FTZ R11, R10, R108.reuse, -R11 ;  /* 0x0000006c0a0b7223 */ /* 0x080fe2000001080b */
[----:B------:R-:W-:Y:S01]  /*5840*/  FFMA.FTZ R10, R107, R108, R112 ;  /* 0x0000006c6b0a7223 */ /* 0x000fe20000010070 */
[----:B------:R-:W-:-:S02]  /*5850*/  HADD2.F32 R107, -RZ, R109.H0_H0 ;  /* 0x2000006dff6b7230 */ /* 0x000fc40000004100 */
[-C--:B------:R-:W-:Y:S01]  /*5860*/  FMUL.FTZ R113, R106, R111.reuse ;  /* 0x0000006f6a717220 */ /* 0x080fe20000410000 */
[----:B------:R-:W-:Y:S01]  /*5870*/  FMUL.FTZ R111, R28, R111 ;  /* 0x0000006f1c6f7220 */ /* 0x000fe20000410000 */
[----:B------:R-:W-:Y:S01]  /*5880*/  HADD2.F32 R110, -RZ, R110.H1_H1 ;  /* 0x3000006eff6e7230 */ /* 0x000fe20000004100 */
[----:B------:R-:W-:Y:S01]  /*5890*/  F2FP.F16.E4M3.UNPACK_B R112, R103.H1 ;  /* 0x00000067ff70723e */ /* 0x000fe200030006ff */
[----:B------:R-:W-:Y:S02]  /*58a0*/  HADD2.F32 R108, -RZ, R32.H1_H1 ;  /* 0x30000020ff6c7230 */ /* 0x000fe40000004100 */
[-C--:B------:R-:W-:Y:S01]  /*58b0*/  FFMA.FTZ R32, R106, R107.reuse, R111 ;  /* 0x0000006b6a207223 */ /* 0x080fe2000001006f */
[----:B------:R-:W-:Y:S02]  /*58c0*/  HADD2.F32 R105, -RZ, R105.H1_H1 ;  /* 0x30000069ff697230 */ /* 0x000fe40000004100 */
[----:B------:R-:W-:Y:S01]  /*58d0*/  FFMA.FTZ R28, R28, R107, -R113 ;  /* 0x0000006b1c1c7223 */ /* 0x000fe20000010871 */
[----:B------:R-:W-:-:S02]  /*58e0*/  HADD2.F32 R111, -RZ, R109.H1_H1 ;  /* 0x3000006dff6f7230 */ /* 0x000fc40000004100 */
[C---:B------:R-:W-:Y:S01]  /*58f0*/  FMUL.FTZ R106, R108.reuse, R110 ;  /* 0x0000006e6c6a7220 */ /* 0x040fe20000410000 */
[----:B------:R-:W-:Y:S01]  /*5900*/  F2FP.F16.E4M3.UNPACK_B R113, R104.H1 ;  /* 0x00000068ff71723e */ /* 0x000fe200030006ff */
[C---:B------:R-:W-:Y:S01]  /*5910*/  FMUL.FTZ R117, R105.reuse, R110 ;  /* 0x0000006e69757220 */ /* 0x040fe20000410000 */
[----:B------:R-:W-:Y:S01]  /*5920*/  F2FP.F16.E4M3.UNPACK_B R109, R34.H1 ;  /* 0x00000022ff6d723e */ /* 0x000fe200030006ff */
[-C--:B------:R-:W-:Y:S01]  /*5930*/  FFMA.FTZ R107, R105, R111.reuse, -R106 ;  /* 0x0000006f696b7223 */ /* 0x080fe2000001086a */
[-C--:B------:R-:W-:Y:S01]  /*5940*/  F2FP.F16.E4M3.UNPACK_B R106, R30.reuse.H1 ;  /* 0x0000001eff6a723e */ /* 0x080fe200030006ff */
[----:B------:R-:W-:Y:S02]  /*5950*/  HADD2.F32 R115, -RZ, R113.H0_H0 ;  /* 0x20000071ff737230 */ /* 0x000fe40000004100 */
[----:B------:R-:W-:Y:S01]  /*5960*/  FFMA.FTZ R105, R108, R111, R117 ;  /* 0x0000006f6c697223 */ /* 0x000fe20000010075 */
[----:B------:R-:W-:Y:S01]  /*5970*/  HADD2.F32 R110, -RZ, R109.H0_H0 ;  /* 0x2000006dff6e7230 */ /* 0x000fe20000004100 */
[----:B------:R-:W-:Y:S01]  /*5980*/  F2FP.F16.E4M3.UNPACK_B R30, R30 ;  /* 0x0000001eff1e723e */ /* 0x000fe200020006ff */
[----:B------:R-:W-:Y:S01]  /*5990*/  HADD2.F32 R108, -RZ, R106.H0_H0 ;  /* 0x2000006aff6c7230 */ /* 0x000fe20000004100 */
[----:B------:R-:W-:Y:S01]  /*59a0*/  F2FP.SATFINITE.E4M3.F32.PACK_AB_MERGE_C R9, R10, R9, RZ ;  /* 0x000000090a09723e */ /* 0x000fe200048070ff */
[----:B------:R-:W-:-:S02]  /*59b0*/  HADD2.F32 R114, -RZ, R113.H1_H1 ;  /* 0x30000071ff727230 */ /* 0x000fc40000004100 */
[-C--:B------:R-:W-:Y:S01]  /*59c0*/  FMUL.FTZ R117, R110, R115.reuse ;  /* 0x000000736e757220 */ /* 0x080fe20000410000 */
[----:B------:R-:W-:Y:S02]  /*59d0*/  HADD2.F32 R113, -RZ, R112.H0_H0 ;  /* 0x20000070ff717230 */ /* 0x000fe40000004100 */
[C---:B------:R-:W-:Y:S01]  /*59e0*/  FMUL.FTZ R115, R108.reuse, R115 ;  /* 0x000000736c737220 */ /* 0x040fe20000410000 */
[----:B------:R-:W-:Y:S01]  /*59f0*/  HADD2.F32 R111, -RZ, R109.H1_H1 ;  /* 0x3000006dff6f7230 */ /* 0x000fe20000004100 */
[----:B------:R-:W-:Y:S01]  /*5a00*/  F2FP.SATFINITE.E4M3.F32.PACK_AB_MERGE_C R8, R11, R8, RZ ;  /* 0x000000080b08723e */ /* 0x000fe200048070ff */
[----:B------:R-:W-:Y:S02]  /*5a10*/  HADD2.F32 R109, -RZ, R106.H1_H1 ;  /* 0x3000006aff6d7230 */ /* 0x000fe40000004100 */
[-C--:B------:R-:W-:Y:S01]  /*5a20*/  FFMA.FTZ R106, R108, R113.reuse, -R117 ;  /* 0x000000716c6a7223 */ /* 0x080fe20000010875 */
[----:B------:R-:W-:Y:S02]  /*5a30*/  HADD2.F32 R112, -RZ, R112.H1_H1 ;  /* 0x30000070ff707230 */ /* 0x000fe40000004100 */
[-C--:B------:R-:W-:Y:S01]  /*5a40*/  FMUL.FTZ R116, R111, R114.reuse ;  /* 0x000000726f747220 */ /* 0x080fe20000410000 */
[----:B------:R-:W-:Y:S01]  /*5a50*/  FFMA.FTZ R108, R110, R113, R115 ;  /* 0x000000716e6c7223 */ /* 0x000fe20000010073 */
[C---:B------:R-:W-:Y:S01]  /*5a60*/  FMUL.FTZ R114, R109.reuse, R114 ;  /* 0x000000726d727220 */ /* 0x040fe20000410000 */
[----:B------:R-:W-:Y:S01]  /*5a70*/  F2FP.F16.E4M3.UNPACK_B R110, R104 ;  /* 0x00000068ff6e723e */ /* 0x000fe200020006ff */
[----:B------:R-:W-:Y:S01]  /*5a80*/  FFMA.FTZ R109, R109, R112, -R116 ;  /* 0x000000706d6d7223 */ /* 0x000fe20000010874 */
[----:B------:R-:W-:Y:S01]  /*5a90*/  F2FP.F16.E4M3.UNPACK_B R104, R34 ;  /* 0x00000022ff68723e */ /* 0x000fe200020006ff */
[----:B------:R-:W-:Y:S01]  /*5aa0*/  FFMA.FTZ R121, R111, R112, R114 ;  /* 0x000000706f797223 */ /* 0x000fe20000010072 */
[----:B------:R-:W-:Y:S01]  /*5ab0*/  HADD2.F32 R34, -RZ, R30.H0_H0 ;  /* 0x2000001eff227230 */ /* 0x000fe20000004100 */
[----:B------:R-:W-:Y:S01]  /*5ac0*/  F2FP.SATFINITE.E4M3.F32.PACK_AB_MERGE_C R32, R105, R32, R9 ;  /* 0x000000206920723e */ /* 0x000fe20004807009 */
[--C-:B------:R-:W-:Y:S01]  /*5ad0*/  HADD2.F32 R112, -RZ, R110.reuse.H0_H0 ;  /* 0x2000006eff707230 */ /* 0x100fe20000004100 */
[----:B------:R-:W-:Y:S01]  /*5ae0*/  F2FP.F16.E4M3.UNPACK_B R10, R33 ;  /* 0x00000021ff0a723e */ /* 0x000fe200020006ff */
[----:B------:R-:W-:Y:S01]  /*5af0*/  HADD2.F32 R115, -RZ, R110.H1_H1 ;  /* 0x3000006eff737230 */ /* 0x000fe20000004100 */
[----:B------:R-:W-:Y:S01]  /*5b00*/  F2FP.F16.E4M3.UNPACK_B R110, R103 ;  /* 0x00000067ff6e723e */ /* 0x000fe200020006ff */
[--C-:B------:R-:W-:Y:S01]  /*5b10*/  HADD2.F32 R103, -RZ, R104.reuse.H0_H0 ;  /* 0x20000068ff677230 */ /* 0x100fe20000004100 */
[----:B------:R-:W-:Y:S01]  /*5b20*/  F2FP.F16.E4M3.UNPACK_B R11, R7 ;  /* 0x00000007ff0b723e */ /* 0x000fe200020006ff */
[----:B------:R-:W-:Y:S01]  /*5b30*/  HADD2.F32 R104, -RZ, R104.H1_H1 ;  /* 0x30000068ff687230 */ /* 0x000fe20000004100 */
[----:B------:R-:W-:Y:S01]  /*5b40*/  F2FP.F16.E4M3.UNPACK_B R9, R29 ;  /* 0x0000001dff09723e */ /* 0x000fe200020006ff */
[----:B------:R-:W-:-:S02]  /*5b50*/  HADD2.F32 R30, -RZ, R30.H1_H1 ;  /* 0x3000001eff1e7230 */ /* 0x000fc40000004100 */
[-C--:B------:R-:W-:Y:S01]  /*5b60*/  FMUL.FTZ R117, R103, R112.reuse ;  /* 0x0000007067757220 */ /* 0x080fe20000410000 */
[--C-:B------:R-:W-:Y:S02]  /*5b70*/  HADD2.F32 R111, -RZ, R110.reuse.H0_H0 ;  /* 0x2000006eff6f7230 */ /* 0x100fe40000004100 */
[-C--:B------:R-:W-:Y:S01]  /*5b80*/  FMUL.FTZ R119, R104, R115.reuse ;  /* 0x0000007368777220 */ /* 0x080fe20000410000 */
[----:B------:R-:W-:Y:S02]  /*5b90*/  HADD2.F32 R113, -RZ, R110.H1_H1 ;  /* 0x3000006eff717230 */ /* 0x000fe40000004100 */
[----:B------:R-:W-:Y:S01]  /*5ba0*/  FMUL.FTZ R112, R34, R112 ;  /* 0x0000007022707220 */ /* 0x000fe20000410000 */
[----:B------:R-:W-:Y:S01]  /*5bb0*/  FMUL.FTZ R115, R30, R115 ;  /* 0x000000731e737220 */ /* 0x000fe20000410000 */
[-C--:B------:R-:W-:Y:S01]  /*5bc0*/  FFMA.FTZ R117, R34, R111.reuse, -R117 ;  /* 0x0000006f22757223 */ /* 0x080fe20000010875 */
[----:B------:R-:W-:Y:S01]  /*5bd0*/  F2FP.SATFINITE.E4M3.F32.PACK_AB_MERGE_C R109, R109, R106, RZ ;  /* 0x0000006a6d6d723e */ /* 0x000fe200048070ff */
[----:B------:R-:W-:Y:S01]  /*5be0*/  FFMA.FTZ R34, R103, R111, R112 ;  /* 0x0000006f67227223 */ /* 0x000fe20000010070 */
[----:B------:R-:W-:Y:S01]  /*5bf0*/  FFMA.FTZ R115, R104, R113, R115 ;  /* 0x0000007168737223 */ /* 0x000fe20000010073 */
[----:B------:R-:W-:Y:S01]  /*5c00*/  F2FP.SATFINITE.E4M3.F32.PACK_AB_MERGE_C R28, R107, R28, R8 ;  /* 0x0000001c6b1c723e */ /* 0x000fe20004807008 */
[--C-:B------:R-:W-:Y:S01]  /*5c10*/  HADD2.F32 R103, -RZ, R10.reuse.H0_H0 ;  /* 0x2000000aff677230 */ /* 0x100fe20000004100 */
[----:B------:R-:W-:Y:S01]  /*5c20*/  F2FP.SATFINITE.E4M3.F32.PACK_AB_MERGE_C R108, R121, R108, RZ ;  /* 0x0000006c796c723e */ /* 0x000fe200048070ff */
[----:B------:R-:W-:Y:S01]  /*5c30*/  HADD2.F32 R106, -RZ, R11.H0_H0 ;  /* 0x2000000bff6a7230 */ /* 0x000fe20000004100 */
[----:B------:R-:W-:Y:S01]  /*5c40*/  F2FP.F16.E4M3.UNPACK_B R104, R6 ;  /* 0x00000006ff68723e */ /* 0x000fe200020006ff */
[----:B------:R-:W-:Y:S01]  /*5c50*/  HADD2.F32 R8, -RZ, R9.H0_H0 ;  /* 0x20000009ff087230 */ /* 0x000fe20000004100 */
[----:B------:R-:W-:Y:S01]  /*5c60*/  F2FP.SATFINITE.E4M3.F32.PACK_AB_MERGE_C R34, R115, R34, R108 ;  /* 0x000000227322723e */ /* 0x000fe2000480706c */
[----:B------:R-:W-:-:S02]  /*5c70*/  HADD2.F32 R10, -RZ, R10.H1_H1 ;  /* 0x3000000aff0a7230 */ /* 0x000fc40000004100 */
[CC--:B------:R-:W-:Y:S01]  /*5c80*/  FMUL.FTZ R107, R103.reuse, R106.reuse ;  /* 0x0000006a676b7220 */ /* 0x0c0fe20000410000 */
[--C-:B------:R-:W-:Y:S02]  /*5c90*/  HADD2.F32 R105, -RZ, R104.reuse.H0_H0 ;  /* 0x20000068ff697230 */ /* 0x100fe40000004100 */
[C---:B------:R-:W-:Y:S01]  /*5ca0*/  FMUL.FTZ R108, R8.reuse, R106 ;  /* 0x0000006a086c7220 */ /* 0x040fe20000410000 */
[----:B------:R-:W-:Y:S01]  /*5cb0*/  HADD2.F32 R106, -RZ, R11.H1_H1 ;  /* 0x3000000bff6a7230 */ /* 0x000fe20000004100 */
[----:B------:R-:W-:Y:S01]  /*5cc0*/  F2FP.F16.E4M3.UNPACK_B R33, R33.H1 ;  /* 0x00000021ff21723e */ /* 0x000fe200030006ff */
[----:B------:R-:W-:Y:S02]  /*5cd0*/  HADD2.F32 R11, -RZ, R9.H1_H1 ;  /* 0x30000009ff0b7230 */ /* 0x000fe40000004100 */
[-C--:B------:R-:W-:Y:S01]  /*5ce0*/  FFMA.FTZ R8, R8, R105.reuse, -R107 ;  /* 0x0000006908087223 */ /* 0x080fe2000001086b */
[----:B------:R-:W-:Y:S01]  /*5cf0*/  FFMA.FTZ R9, R103, R105, R108 ;  /* 0x0000006967097223 */ /* 0x000fe2000001006c */
[----:B------:R-:W-:-:S02]  /*5d00*/  HADD2.F32 R104, -RZ, R104.H1_H1 ;  /* 0x30000068ff687230 */ /* 0x000fc40000004100 */
[-C--:B------:R-:W-:Y:S01]  /*5d10*/  FMUL.FTZ R108, R10, R106.reuse ;  /* 0x0000006a0a6c7220 */ /* 0x080fe20000410000 */
[C---:B------:R-:W-:Y:S01]  /*5d20*/  FMUL.FTZ R103, R11.reuse, R106 ;  /* 0x0000006a0b677220 */ /* 0x040fe20000410000 */
[----:B------:R-:W-:Y:S01]  /*5d30*/  F2FP.F16.E4M3.UNPACK_B R105, R7.H1 ;  /* 0x00000007ff69723e */ /* 0x000fe200030006ff */
[----:B------:R-:W-:Y:S01]  /*5d40*/  FFMA.FTZ R30, R30, R113, -R119 ;  /* 0x000000711e1e7223 */ /* 0x000fe20000010877 */
[----:B------:R-:W-:Y:S01]  /*5d50*/  F2FP.F16.E4M3.UNPACK_B R29, R29.H1 ;  /* 0x0000001dff1d723e */ /* 0x000fe200030006ff */
[-C--:B------:R-:W-:Y:S01]  /*5d60*/  FFMA.FTZ R11, R11, R104.reuse, -R108 ;  /* 0x000000680b0b7223 */ /* 0x080fe2000001086c */
[----:B------:R-:W-:Y:S01]  /*5d70*/  FFMA.FTZ R10, R10, R104, R103 ;  /* 0x000000680a0a7223 */ /* 0x000fe20000010067 */
[----:B------:R-:W-:Y:S01]  /*5d80*/  F2FP.F16.E4M3.UNPACK_B R6, R6.H1 ;  /* 0x00000006ff06723e */ /* 0x000fe200030006ff */
[----:B------:R-:W-:Y:S01]  /*5d90*/  HADD2.F32 R103, -RZ, R33.H0_H0 ;  /* 0x20000021ff677230 */ /* 0x000fe20000004100 */
[----:B------:R-:W-:Y:S01]  /*5da0*/  F2FP.F16.E4M3.UNPACK_B R113, R5 ;  /* 0x00000005ff71723e */ /* 0x000fe200020006ff */
[----:B------:R-:W-:Y:S01]  /*5db0*/  HADD2.F32 R108, -RZ, R105.H0_H0 ;  /* 0x20000069ff6c7230 */ /* 0x000fe20000004100 */
[----:B------:R-:W-:Y:S01]  /*5dc0*/  F2FP.SATFINITE.E4M3.F32.PACK_AB_MERGE_C R30, R30, R117, R109 ;  /* 0x000000751e1e723e */ /* 0x000fe2000480706d */
[----:B------:R-:W-:Y:S01]  /*5dd0*/  HADD2.F32 R7, -RZ, R29.H0_H0 ;  /* 0x2000001dff077230 */ /* 0x000fe20000004100 */
[----:B------:R-:W-:Y:S01]  /*5de0*/  F2FP.F16.E4M3.UNPACK_B R114, R5.H1 ;  /* 0x00000005ff72723e */ /* 0x000fe200030006ff */
[----:B------:R-:W-:-:S02]  /*5df0*/  HADD2.F32 R106, -RZ, R6.H0_H0 ;  /* 0x20000006ff6a7230 */ /* 0x000fc40000004100 */
[-C--:B------:R-:W-:Y:S01]  /*5e00*/  FMUL.FTZ R110, R103, R108.reuse ;  /* 0x0000006c676e7220 */ /* 0x080fe20000410000 */
[----:B------:R-:W-:Y:S02]  /*5e10*/  HADD2.F32 R29, -RZ, R29.H1_H1 ;  /* 0x3000001dff1d7230 */ /* 0x000fe40000004100 */
[C---:B------:R-:W-:Y:S01]  /*5e20*/  FMUL.FTZ R108, R7.reuse, R108 ;  /* 0x0000006c076c7220 */ /* 0x040fe20000410000 */
[----:B------:R-:W-:Y:S01]  /*5e30*/  HADD2.F32 R104, -RZ, R33.H1_H1 ;  /* 0x30000021ff687230 */ /* 0x000fe20000004100 */
[-C--:B------:R-:W-:Y:S01]  /*5e40*/  F2FP.F16.E4M3.UNPACK_B R33, R31.reuse ;  /* 0x0000001fff21723e */ /* 0x080fe200020006ff */
[----:B------:R-:W-:Y:S01]  /*5e50*/  HADD2.F32 R105, -RZ, R105.H1_H1 ;  /* 0x30000069ff697230 */ /* 0x000fe20000004100 */
[----:B------:R-:W-:Y:S01]  /*5e60*/  F2FP.F16.E4M3.UNPACK_B R31, R31.H1 ;  /* 0x0000001fff1f723e */ /* 0x000fe200030006ff */
[----:B------:R-:W-:Y:S02]  /*5e70*/  HADD2.F32 R107, -RZ, R6.H1_H1 ;  /* 0x30000006ff6b7230 */ /* 0x000fe40000004100 */
[-C--:B------:R-:W-:Y:S01]  /*5e80*/  FFMA.FTZ R6, R7, R106.reuse, -R110 ;  /* 0x0000006a07067223 */ /* 0x080fe2000001086e */
[----:B------:R-:W-:Y:S01]  /*5e90*/  FFMA.FTZ R7, R103, R106, R108 ;  /* 0x0000006a67077223 */ /* 0x000fe2000001006c */
[CC--:B------:R-:W-:Y:S01]  /*5ea0*/  FMUL.FTZ R112, R104.reuse, R105.reuse ;  /* 0x0000006968707220 */ /* 0x0c0fe20000410000 */
[C---:B------:R-:W-:Y:S01]  /*5eb0*/  FMUL.FTZ R103, R29.reuse, R105 ;  /* 0x000000691d677220 */ /* 0x040fe20000410000 */
[-C--:B------:R-:W-:Y:S01]  /*5ec0*/  F2FP.F16.E4M3.UNPACK_B R105, R35.reuse ;  /* 0x00000023ff69723e */ /* 0x080fe200020006ff */
[----:B------:R-:W-:Y:S01]  /*5ed0*/  HADD2.F32 R5, -RZ, R114.H0_H0 ;  /* 0x20000072ff057230 */ /* 0x000fe20000004100 */
[----:B------:R-:W-:Y:S01]  /*5ee0*/  F2FP.F16.E4M3.UNPACK_B R106, R35.H1 ;  /* 0x00000023ff6a723e */ /* 0x000fe200030006ff */
[-C--:B------:R-:W-:Y:S01]  /*5ef0*/  FFMA.FTZ R29, R29, R107.reuse, -R112 ;  /* 0x0000006b1d1d7223 */ /* 0x080fe20000010870 */
[----:B------:R-:W-:Y:S01]  /*5f00*/  FFMA.FTZ R104, R104, R107, R103 ;  /* 0x0000006b68687223 */ /* 0x000fe20000010067 */
[-C--:B------:R-:W-:Y:S01]  /*5f10*/  F2FP.F16.E4M3.UNPACK_B R109, R4.reuse ;  /* 0x00000004ff6d723e */ /* 0x080fe200020006ff */
[----:B------:R-:W-:Y:S01]  /*5f20*/  HADD2.F32 R35, -RZ, R33.H0_H0 ;  /* 0x20000021ff237230 */ /* 0x000fe20000004100 */
[----:B------:R-:W-:Y:S01]  /*5f30*/  F2FP.F16.E4M3.UNPACK_B R110, R4.H1 ;  /* 0x00000004ff6e723e */ /* 0x000fe200030006ff */
[----:B------:R-:W-:Y:S01]  /*5f40*/  HADD2.F32 R107, -RZ, R105.H0_H0 ;  /* 0x20000069ff6b7230 */ /* 0x000fe20000004100 */
[----:B------:R-:W-:Y:S01]  /*5f50*/  F2FP.SATFINITE.E4M3.F32.PACK_AB_MERGE_C R6, R29, R6, RZ ;  /* 0x000000061d06723e */ /* 0x000fe200048070ff */
[----:B------:R-:W-:Y:S01]  /*5f60*/  HADD2.F32 R4, -RZ, R113.H0_H0 ;  /* 0x20000071ff047230 */ /* 0x000fe20000004100 */
        /* <DEDUP_REMOVED lines=9> */
[----:B------:R-:W-:Y:S02]  /*6000*/  HADD2.F32 R114, -RZ, R114.H1_H1 ;  /* 0x30000072ff727230 */ /* 0x000fe40000004100 */
[----:B------:R-:W-:Y:S01]  /*6010*/  FMUL.FTZ R115, R103, R5 ;  /* 0x0000000567737220 */ /* 0x000fe20000410000 */
[----:B------:R-:W-:-:S02]  /*6020*/  HADD2.F32 R31, -RZ, R31.H1_H1 ;  /* 0x3000001fff1f7230 */ /* 0x000fc40000004100 */
[-C--:B------:R-:W-:Y:S01]  /*6030*/  FFMA.FTZ R4, R35, R112.reuse, -R116 ;  /* 0x0000007023047223 */ /* 0x080fe20000010874 */
[--C-:B------:R-:W-:Y:S02]  /*6040*/  HADD2.F32 R111, -RZ, R110.reuse.H0_H0 ;  /* 0x2000006eff6f7230 */ /* 0x100fe40000004100 */
[----:B------:R-:W-:Y:S01]  /*6050*/  FFMA.FTZ R5, R107, R112, R118 ;  /* 0x000000706b057223 */ /* 0x000fe20000010076 */
[----:B------:R-:W-:Y:S02]  /*6060*/  HADD2.F32 R105, -RZ, R105.H1_H1 ;  /* 0x30000069ff697230 */ /* 0x000fe40000004100 */
[-C--:B------:R-:W-:Y:S01]  /*6070*/  FMUL.FTZ R116, R106, R114.reuse ;  /* 0x000000726a747220 */ /* 0x080fe20000410000 */
[----:B------:R-:W-:Y:S02]  /*6080*/  HADD2.F32 R112, -RZ, R113.H1_H1 ;  /* 0x30000071ff707230 */ /* 0x000fe40000004100 */
[----:B------:R-:W-:Y:S01]  /*6090*/  FMUL.FTZ R35, R31, R114 ;  /* 0x000000721f237220 */ /* 0x000fe20000410000 */
[----:B------:R-:W-:-:S02]  /*60a0*/  HADD2.F32 R110, -RZ, R110.H1_H1 ;  /* 0x3000006eff6e7230 */ /* 0x000fc40000004100 */
[-C--:B------:R-:W-:Y:S01]  /*60b0*/  FFMA.FTZ R115, R108, R111.reuse, R115 ;  /* 0x0000006f6c737223 */ /* 0x080fe20000010073 */
[----:B------:R-:W-:Y:S02]  /*60c0*/  HADD2.F32 R33, -RZ, R33.H1_H1 ;  /* 0x30000021ff217230 */ /* 0x000fe40000004100 */
[----:B------:R-:W-:Y:S01]  /*60d0*/  FFMA.FTZ R120, R103, R111, -R120 ;  /* 0x0000006f67787223 */ /* 0x000fe20000010878 */
[----:B------:R-:W-:Y:S02]  /*60e0*/  HADD2.F32 R108, -RZ, R109.H1_H1 ;  /* 0x3000006dff6c7230 */ /* 0x000fe40000004100 */
[----:B------:R-:W-:Y:S01]  /*60f0*/  FMUL.FTZ R114, R105, R112 ;  /* 0x0000007069727220 */ /* 0x000fe20000410000 */
[----:B------:R-:W-:Y:S01]  /*6100*/  FFMA.FTZ R31, R31, R110, -R116 ;  /* 0x0000006e1f1f7223 */ /* 0x000fe20000010874 */
[C---:B------:R-:W-:Y:S01]  /*6110*/  FMUL.FTZ R112, R33.reuse, R112 ;  /* 0x0000007021707220 */ /* 0x040fe20000410000 */
[----:B------:R-:W-:Y:S01]  /*6120*/  FFMA.FTZ R106, R106, R110, R35 ;  /* 0x0000006e6a6a7223 */ /* 0x000fe20000010023 */
[----:B------:R-:W-:-:S02]  /*6130*/  FFMA.FTZ R33, R33, R108, -R114 ;  /* 0x0000006c21217223 */ /* 0x000fc40000010872 */
[----:B------:R-:W-:Y:S01]  /*6140*/  FFMA.FTZ R112, R105, R108, R112 ;  /* 0x0000006c69707223 */ /* 0x000fe20000010070 */
[----:B------:R-:W-:Y:S02]  /*6150*/  F2FP.SATFINITE.E4M3.F32.PACK_AB_MERGE_C R31, R31, R120, RZ ;  /* 0x000000781f1f723e */ /* 0x000fe400048070ff */
[----:B------:R-:W-:Y:S02]  /*6160*/  F2FP.SATFINITE.E4M3.F32.PACK_AB_MERGE_C R106, R106, R115, RZ ;  /* 0x000000736a6a723e */ /* 0x000fe400048070ff */
[----:B------:R-:W-:Y:S02]  /*6170*/  F2FP.SATFINITE.E4M3.F32.PACK_AB_MERGE_C R31, R33, R4, R31 ;  /* 0x00000004211f723e */ /* 0x000fe4000480701f */
[----:B------:R-:W-:Y:S02]  /*6180*/  F2FP.SATFINITE.E4M3.F32.PACK_AB_MERGE_C R33, R10, R9, R7 ;  /* 0x000000090a21723e */ /* 0x000fe40004807007 */
[----:B------:R-:W-:-:S07]  /*6190*/  F2FP.SATFINITE.E4M3.F32.PACK_AB_MERGE_C R35, R112, R5, R106 ;  /* 0x000000057023723e */ /* 0x000fce000480706a */
.L_x_1462:
[----:B------:R-:W-:Y:S05]  /*61a0*/  BSYNC B2 ;  /* 0x0000000000027941 */ /* 0x000fea0003800000 */
.L_x_1461:
[----:B------:R-:W-:Y:S02]  /*61b0*/  ISETP.GE.AND P5, PT, R101, R98, PT ;  /* 0x000000626500720c */ /* 0x000fe40003fa6270 */
[----:B------:R-:W-:-:S11]  /*61c0*/  P2R R5, PR, RZ, 0x1 ;  /* 0x00000001ff057803 */ /* 0x000fd60000000000 */
[--C-:B------:R-:W-:Y:S02]  /*61d0*/  @!P5 SHF.R.S32.HI R4, RZ, 0x1f, R101.reuse ;  /* 0x0000001fff04d819 */ /* 0x100fe40000011465 */
[----:B------:R-:W-:-:S04]  /*61e0*/  @!P5 IADD3 R7, P0, P6, R44, R84, R101 ;  /* 0x000000542c07d210 */ /* 0x000fc80007e1e065 */
[----:B------:R-:W-:Y:S02]  /*61f0*/  @!P5 IADD3.X R8, R0, R97, R4, P0, P6 ;  /* 0x000000610008d210 */ /* 0x000fe400007ec404 */
[----:B------:R-:W-:Y:S02]  /*6200*/  IADD3 R4, P6, R99, R76, RZ ;  /* 0x0000004c63047210 */ /* 0x000fe40007fde0ff */
[----:B------:R-:W-:-:S03]  /*6210*/  ISETP.NE.AND P0, PT, R5, RZ, PT ;  /* 0x000000ff0500720c */ /* 0x000fc60003f05270 */
[----:B------:R-:W-:Y:S01]  /*6220*/  IMAD.X R5, R102, 0x1, R77, P6 ;  /* 0x0000000166057824 */ /* 0x000fe200030e064d */
[----:B------:R-:W-:-:S04]  /*6230*/  @!P5 IADD3 R6, P6, R7, R76, RZ ;  /* 0x0000004c0706d210 */ /* 0x000fc80007fde0ff */
[----:B-1----:R1:W-:Y:S01]  /*6240*/  STG.E.128 desc[UR46][R4.64], R28 ;  /* 0x0000001c04007986 */ /* 0x0023e2000c101d2e */
[----:B------:R-:W-:-:S05]  /*6250*/  @!P5 IMAD.X R7, R8, 0x1, R77, P6 ;  /* 0x000000010807d824 */ /* 0x000fca00030e064d */
[----:B--2---:R1:W-:Y:S03]  /*6260*/  @!P5 STG.E.128 desc[UR46][R6.64], R32 ;  /* 0x000000200600d986 */ /* 0x0043e6000c101d2e */
.L_x_1460:
[----:B------:R-:W-:Y:S05]  /*6270*/  BSYNC B1 ;  /* 0x0000000000017941 */ /* 0x000fea0003800000 */
.L_x_1459:
[----:B------:R-:W-:Y:S01]  /*6280*/  ISETP.GE.OR P5, PT, R219, R90, P1 ;  /* 0x0000005adb00720c */ /* 0x000fe20000fa6670 */
[-C--:B-12---:R-:W-:Y:S02]  /*6290*/  IMAD R4, R69, R82.reuse, RZ ;  /* 0x0000005245047224 */ /* 0x086fe400078e02ff */
[----:B------:R-:W-:-:S04]  /*62a0*/  IMAD.WIDE.U32 R80, R219, R82, R80 ;  /* 0x00000052db507225 */ /* 0x000fc800078e0050 */
[----:B------:R-:W-:-:S06]  /*62b0*/  IMAD R31, R219, R83, R4 ;  /* 0x00000053db1f7224 */ /* 0x000fcc00078e0204 */
[----:B------:R-:W-:Y:S05]  /*62c0*/  @P5 BRA `(.L_x_1449) ;  /* 0x0000001000485947 */ /* 0x000fea0003800000 */
[----:B------:R-:W-:Y:S01]  /*62d0*/  SEL R100, R71, R100, !P0 ;  /* 0x0000006447647207 */ /* 0x000fe20004000000 */
[----:B------:R-:W-:Y:S01]  /*62e0*/  IMAD.IADD R31, R81, 0x1, R31 ;  /* 0x00000001511f7824 */ /* 0x000fe200078e021f */
[----:B------:R-:W-:Y:S01]  /*62f0*/  IADD3 R29, P5, P6, R44, R80, R74 ;  /* 0x000000502c1d7210 */ /* 0x000fe20007ebe04a */
[----:B------:R-:W-:Y:S01]  /*6300*/  BSSY B1, `(.L_x_1463) ;  /* 0x00000ea000017945 */ /* 0x000fe20003800000 */
[----:B------:R-:W-:Y:S02]  /*6310*/  SHF.R.S32.HI R5, RZ, 0x1f, R100 ;  /* 0x0000001fff057819 */ /* 0x000fe40000011464 */
[----:B------:R-:W-:Y:S02]  /*6320*/  IADD3.X R4, R0, R31, R86, P5, P6 ;  /* 0x0000001f00047210 */ /* 0x000fe40002fec456 */
[----:B------:R-:W-:Y:S02]  /*6330*/  LEA.HI R100, R5, R100, RZ, 0x5 ;  /* 0x0000006405647211 */ /* 0x000fe400078f28ff */
[----:B------:R-:W-:-:S02]  /*6340*/  IADD3 R28, P5, R29, R76, RZ ;  /* 0x0000004c1d1c7210 */ /* 0x000fc40007fbe0ff */
[----:B------:R-:W-:Y:S02]  /*6350*/  LEA.HI.SX32 R100, R100, R79, 0x1b ;  /* 0x0000004f64647211 */ /* 0x000fe400078fdaff */
[----:B------:R-:W-:Y:S01]  /*6360*/  SHF.R.U32.HI R7, RZ, 0x3, R203 ;  /* 0x00000003ff077819 */ /* 0x000fe200000116cb */
[----:B------:R-:W-:Y:S01]  /*6370*/  IMAD.X R29, R4, 0x1, R77, P5 ;  /* 0x00000001041d7824 */ /* 0x000fe200028e064d */
[----:B------:R-:W-:Y:S01]  /*6380*/  SHF.R.S32.HI R5, RZ, 0x1f, R100 ;  /* 0x0000001fff057819 */ /* 0x000fe20000011464 */
[----:B------:R-:W-:-:S03]  /*6390*/  IMAD.SHL.U32 R33, R100, 0x10, RZ ;  /* 0x0000001064217824 */ /* 0x000fc600078e00ff */
[----:B------:R-:W-:Y:S02]  /*63a0*/  LEA.HI R5, R5, R100, RZ, 0x3 ;  /* 0x0000006405057211 */ /* 0x000fe400078f18ff */
[----:B------:R-:W-:-:S03]  /*63b0*/  LOP3.LUT R4, R203, 0x70, R33, 0xf8, !PT ;  /* 0x00000070cb047812 */ /* 0x000fc600078ef821 */
[----:B------:R-:W-:Y:S01]  /*63c0*/  IMAD.SHL.U32 R6, R5, 0x400, RZ ;  /* 0x0000040005067824 */ /* 0x000fe200078e00ff */
[----:B------:R-:W-:-:S04]  /*63d0*/  LOP3.LUT R5, R4, R7, RZ, 0x3c, !PT ;  /* 0x0000000704057212 */ /* 0x000fc800078e3cff */
[----:B------:R-:W-:-:S04]  /*63e0*/  LOP3.LUT R6, R6, 0xffffe000, RZ, 0xc0, !PT ;  /* 0xffffe00006067812 */ /* 0x000fc800078ec0ff */
[----:B------:R-:W-:Y:S01]  /*63f0*/  IADD3 R7, R5, R6, R212 ;  /* 0x0000000605077210 */ /* 0x000fe20007ffe0d4 */
[----:B------:R-:W-:-:S04]  /*6400*/  IMAD R5, R192, 0x4000, R41 ;  /* 0x00004000c0057824 */ /* 0x000fc800078e0229 */
[----:B------:R-:W-:Y:S02]  /*6410*/  IMAD R7, R192, 0x4000, R7 ;  /* 0x00004000c0077824 */ /* 0x000fe400078e0207 */
[C---:B------:R-:W-:Y:S02]  /*6420*/  IMAD.IADD R5, R16.reuse, 0x1, R5 ;  /* 0x0000000110057824 */ /* 0x040fe400078e0205 */
[----:B------:R-:W-:-:S04]  /*6430*/  IMAD.IADD R8, R16, 0x1, R7 ;  /* 0x0000000110087824 */ /* 0x000fc800078e0207 */
[----:B------:R-:W1:Y:S04]  /*6440*/  LDS.128 R4, [R5+0x20000] ;  /* 0x0200000005047984 */ /* 0x000e680000000c00 */
[----:B------:R-:W2:Y:S01]  /*6450*/  LDS.128 R8, [R8+0x20000] ;  /* 0x0200000008087984 */ /* 0x000ea20000000c00 */
[----:B------:R-:W-:Y:S05]  /*6460*/  @P4 BRA `(.L_x_1464) ;  /* 0x0000000c004c4947 */ /* 0x000fea0003800000 */
[----:B------:R-:W-:Y:S01]  /*6470*/  SHF.R.U32.HI R83, RZ, 0x8, R13 ;  /* 0x00000008ff537819 */ /* 0x000fe2000001160d */
[----:B-1----:R-:W-:Y:S01]  /*6480*/  IMAD.MOV.U32 R24, RZ, RZ, R4 ;  /* 0x000000ffff187224 */ /* 0x002fe200078e0004 */
[----:B------:R-:W-:Y:S01]  /*6490*/  LOP3.LUT R35, R13, 0xff0000ff, RZ, 0xc0, !PT ;  /* 0xff0000ff0d237812 */ /* 0x000fe200078ec0ff */
[----:B--2---:R-:W-:Y:S01]  /*64a0*/  IMAD.MOV.U32 R26, RZ, RZ, R8 ;  /* 0x000000ffff1a7224 */ /* 0x004fe200078e0008 */
[----:B------:R-:W-:Y:S01]  /*64b0*/  SHF.R.U32.HI R82, RZ, 0x8, R15 ;  /* 0x00000008ff527819 */ /* 0x000fe2000001160f */
[----:B------:R-:W-:Y:S01]  /*64c0*/  IMAD.SHL.U32 R4, R83, 0x100, RZ ;  /* 0x0000010053047824 */ /* 0x000fe200078e00ff */
[----:B------:R-:W-:Y:S01]  /*64d0*/  SHF.R.U32.HI R30, RZ, 0x8, R27 ;  /* 0x00000008ff1e7819 */ /* 0x000fe2000001161b */
[----:B------:R-:W-:Y:S01]  /*64e0*/  IMAD.MOV.U32 R12, RZ, RZ, R5 ;  /* 0x000000ffff0c7224 */ /* 0x000fe200078e0005 */
[----:B------:R-:W-:Y:S02]  /*64f0*/  SHF.R.U32.HI R85, RZ, 0x10, R15 ;  /* 0x00000010ff557819 */ /* 0x000fe4000001160f */
[----:B------:R-:W-:Y:S01]  /*6500*/  LOP3.LUT R35, R35, 0xff00, R4, 0xf8, !PT ;  /* 0x0000ff0023237812 */ /* 0x000fe200078ef804 */
[----:B------:R-:W-:Y:S01]  /*6510*/  IMAD.SHL.U32 R4, R82, 0x100, RZ ;  /* 0x0000010052047824 */ /* 0x000fe200078e00ff */
[----:B------:R-:W-:Y:S01]  /*6520*/  LOP3.LUT R15, R15, 0xff0000ff, RZ, 0xc0, !PT ;  /* 0xff0000ff0f0f7812 */ /* 0x000fe200078ec0ff */
[----:B------:R-:W-:Y:S01]  /*6530*/  IMAD.SHL.U32 R8, R30, 0x100, RZ ;  /* 0x000001001e087824 */ /* 0x000fe200078e00ff */
[----:B------:R-:W-:-:S02]  /*6540*/  SHF.R.U32.HI R84, RZ, 0x10, R25 ;  /* 0x00000010ff547819 */ /* 0x000fc40000011619 */
[----:B------:R-:W-:Y:S02]  /*6550*/  SHF.R.U32.HI R34, RZ, 0x8, R25 ;  /* 0x00000008ff227819 */ /* 0x000fe40000011619 */
[----:B------:R-:W-:Y:S02]  /*6560*/  LOP3.LUT R14, R25, 0xff0000ff, RZ, 0xc0, !PT ;  /* 0xff0000ff190e7812 */ /* 0x000fe400078ec0ff */
[----:B------:R-:W-:Y:S01]  /*6570*/  LOP3.LUT R25, R27, 0xff0000ff, RZ, 0xc0, !PT ;  /* 0xff0000ff1b197812 */ /* 0x000fe200078ec0ff */
[----:B------:R-:W-:Y:S01]  /*6580*/  IMAD.SHL.U32 R5, R34, 0x100, RZ ;  /* 0x0000010022057824 */ /* 0x000fe200078e00ff */
[----:B------:R-:W-:Y:S01]  /*6590*/  SHF.R.U32.HI R97, RZ, 0x10, R13 ;  /* 0x00000010ff617819 */ /* 0x000fe2000001160d */
[----:B------:R-:W-:Y:S01]  /*65a0*/  IMAD.MOV.U32 R13, RZ, RZ, R6 ;  /* 0x000000ffff0d7224 */ /* 0x000fe200078e0006 */
[----:B------:R-:W-:Y:S01]  /*65b0*/  LOP3.LUT R15, R15, 0xff00, R4, 0xf8, !PT ;  /* 0x0000ff000f0f7812 */ /* 0x000fe200078ef804 */
[----:B------:R-:W-:Y:S01]  /*65c0*/  IMAD.U32 R4, R85, 0x10000, RZ ;  /* 0x0001000055047824 */ /* 0x000fe200078e00ff */
[----:B------:R-:W-:Y:S01]  /*65d0*/  SHF.R.U32.HI R32, RZ, 0x10, R27 ;  /* 0x00000010ff207819 */ /* 0x000fe2000001161b */
[----:B------:R-:W-:Y:S01]  /*65e0*/  IMAD.U32 R6, R97, 0x10000, RZ ;  /* 0x0001000061067824 */ /* 0x000fe200078e00ff */
[----:B------:R-:W-:Y:S01]  /*65f0*/  LOP3.LUT R82, R25, 0xff00, R8, 0xf8, !PT ;  /* 0x0000ff0019527812 */ /* 0x000fe200078ef808 */
[----:B------:R-:W-:Y:S01]  /*6600*/  IMAD.U32 R8, R84, 0x10000, RZ ;  /* 0x0001000054087824 */ /* 0x000fe200078e00ff */
[----:B------:R-:W-:-:S02]  /*6610*/  F2FP.F16.E4M3.UNPACK_B R34, R96.H1 ;  /* 0x00000060ff22723e */ /* 0x000fc400030006ff */
[----:B------:R-:W-:Y:S02]  /*6620*/  F2FP.F16.E4M3.UNPACK_B R27, R26.H1 ;  /* 0x0000001aff1b723e */ /* 0x000fe400030006ff */
[----:B------:R-:W-:Y:S02]  /*6630*/  F2FP.F16.E4M3.UNPACK_B R25, R24.H1 ;  /* 0x00000018ff19723e */ /* 0x000fe400030006ff */
[----:B------:R-:W-:Y:S01]  /*6640*/  LOP3.LUT R83, R14, 0xff00, R5, 0xf8, !PT ;  /* 0x0000ff000e537812 */ /* 0x000fe200078ef805 */
[----:B------:R-:W-:Y:S01]  /*6650*/  HADD2.F32 R5, -RZ, R34.H0_H0 ;  /* 0x20000022ff057230 */ /* 0x000fe20000004100 */
[----:B------:R-:W-:Y:S01]  /*6660*/  LOP3.LUT R4, R15, 0xff0000, R4, 0xf8, !PT ;  /* 0x00ff00000f047812 */ /* 0x000fe200078ef804 */
[----:B------:R-:W-:Y:S01]  /*6670*/  HADD2.F32 R15, -RZ, R27.H0_H0 ;  /* 0x2000001bff0f7230 */ /* 0x000fe20000004100 */
[----:B------:R-:W-:Y:S01]  /*6680*/  F2FP.F16.E4M3.UNPACK_B R30, R94.H1 ;  /* 0x0000005eff1e723e */ /* 0x000fe200030006ff */
[----:B------:R-:W-:Y:S01]  /*6690*/  HADD2.F32 R14, -RZ, R25.H0_H0 ;  /* 0x20000019ff0e7230 */ /* 0x000fe20000004100 */
[----:B------:R-:W-:Y:S01]  /*66a0*/  LOP3.LUT R6, R35, 0xff0000, R6, 0xf8, !PT ;  /* 0x00ff000023067812 */ /* 0x000fe200078ef806 */
[----:B------:R-:W-:-:S02]  /*66b0*/  IMAD.U32 R35, R32, 0x10000, RZ ;  /* 0x0001000020237824 */ /* 0x000fc400078e00ff */
[CC--:B------:R-:W-:Y:S01]  /*66c0*/  FMUL.FTZ R85, R15.reuse, R5.reuse ;  /* 0x000000050f557220 */ /* 0x0c0fe20000410000 */
[--C-:B------:R-:W-:Y:S02]  /*66d0*/  HADD2.F32 R32, -RZ, R30.reuse.H0_H0 ;  /* 0x2000001eff207230 */ /* 0x100fe40000004100 */
[----:B------:R-:W-:Y:S01]  /*66e0*/  FMUL.FTZ R84, R14, R5 ;  /* 0x000000050e547220 */ /* 0x000fe20000410000 */
[----:B------:R-:W-:Y:S01]  /*66f0*/  HADD2.F32 R25, -RZ, R25.H1_H1 ;  /* 0x30000019ff197230 */ /* 0x000fe20000004100 */
[----:B------:R-:W-:Y:S01]  /*6700*/  LOP3.LUT R5, R82, 0xff0000, R35, 0xf8, !PT ;  /* 0x00ff000052057812 */ /* 0x000fe200078ef823 */
[----:B------:R-:W-:Y:S02]  /*6710*/  HADD2.F32 R35, -RZ, R30.H1_H1 ;  /* 0x3000001eff237230 */ /* 0x000fe40000004100 */
[-C--:B------:R-:W-:Y:S01]  /*6720*/  FFMA.FTZ R14, R14, R32.reuse, -R85 ;  /* 0x000000200e0e7223 */ /* 0x080fe20000010855 */
[----:B------:R-:W-:Y:S01]  /*6730*/  FFMA.FTZ R15, R15, R32, R84 ;  /* 0x000000200f0f7223 */ /* 0x000fe20000010054 */
[----:B------:R-:W-:Y:S01]  /*6740*/  HADD2.F32 R32, -RZ, R34.H1_H1 ;  /* 0x30000022ff207230 */ /* 0x000fe20000004100 */
[----:B------:R-:W-:Y:S01]  /*6750*/  F2FP.F16.E4M3.UNPACK_B R96, R96 ;  /* 0x00000060ff60723e */ /* 0x000fe200020006ff */
[----:B------:R-:W-:Y:S01]  /*6760*/  HADD2.F32 R34, -RZ, R27.H1_H1 ;  /* 0x3000001bff227230 */ /* 0x000fe20000004100 */
[----:B------:R-:W-:-:S02]  /*6770*/  F2FP.F16.E4M3.UNPACK_B R27, R26 ;  /* 0x0000001aff1b723e */ /* 0x000fc400020006ff */
[----:B------:R-:W-:Y:S01]  /*6780*/  F2FP.F16.E4M3.UNPACK_B R30, R24 ;  /* 0x00000018ff1e723e */ /* 0x000fe200020006ff */
[-C--:B------:R-:W-:Y:S01]  /*6790*/  FMUL.FTZ R85, R25, R32.reuse ;  /* 0x0000002019557220 */ /* 0x080fe20000410000 */
[C---:B------:R-:W-:Y:S01]  /*67a0*/  FMUL.FTZ R24, R34.reuse, R32 ;  /* 0x0000002022187220 */ /* 0x040fe20000410000 */
[----:B------:R-:W-:Y:S01]  /*67b0*/  LOP3.LUT R8, R83, 0xff0000, R8, 0xf8, !PT ;  /* 0x00ff000053087812 */ /* 0x000fe200078ef808 */
[----:B------:R-:W-:Y:S01]  /*67c0*/  HADD2.F32 R83, -RZ, R96.H0_H0 ;  /* 0x20000060ff537230 */ /* 0x000fe20000004100 */
[----:B------:R-:W-:Y:S01]  /*67d0*/  F2FP.F16.E4M3.UNPACK_B R94, R94 ;  /* 0x0000005eff5e723e */ /* 0x000fe200020006ff */
[----:B------:R-:W-:Y:S02]  /*67e0*/  HADD2.F32 R32, -RZ, R27.H0_H0 ;  /* 0x2000001bff207230 */ /* 0x000fe40000004100 */
[-C--:B------:R-:W-:Y:S01]  /*67f0*/  FFMA.FTZ R25, R25, R35.reuse, -R24 ;  /* 0x0000002319197223 */ /* 0x080fe20000010818 */
[----:B------:R-:W-:Y:S02]  /*6800*/  HADD2.F32 R26, -RZ, R30.H0_H0 ;  /* 0x2000001eff1a7230 */ /* 0x000fe40000004100 */
[----:B------:R-:W-:Y:S01]  /*6810*/  FFMA.FTZ R24, R34, R35, R85 ;  /* 0x0000002322187223 */ /* 0x000fe20000010055 */
[----:B------:R-:W-:-:S02]  /*6820*/  HADD2.F32 R35, -RZ, R94.H0_H0 ;  /* 0x2000005eff237230 */ /* 0x000fc40000004100 */
[-C--:B------:R-:W-:Y:S01]  /*6830*/  FMUL.FTZ R85, R32, R83.reuse ;  /* 0x0000005320557220 */ /* 0x080fe20000410000 */
[----:B------:R-:W-:Y:S02]  /*6840*/  HADD2.F32 R34, -RZ, R27.H1_H1 ;  /* 0x3000001bff227230 */ /* 0x000fe40000004100 */
[C---:B------:R-:W-:Y:S01]  /*6850*/  FMUL.FTZ R97, R26.reuse, R83 ;  /* 0x000000531a617220 */ /* 0x040fe20000410000 */
[----:B------:R-:W-:Y:S02]  /*6860*/  HADD2.F32 R83, -RZ, R96.H1_H1 ;  /* 0x30000060ff537230 */ /* 0x000fe40000004100 */
[----:B------:R-:W-:Y:S01]  /*6870*/  FFMA.FTZ R26, R26, R35, -R85 ;  /* 0x000000231a1a7223 */ /* 0x000fe20000010855 */
[----:B------:R-:W-:Y:S01]  /*6880*/  HADD2.F32 R30, -RZ, R30.H1_H1 ;  /* 0x3000001eff1e7230 */ /* 0x000fe20000004100 */
[----:B------:R-:W-:Y:S01]  /*6890*/  F2FP.F16.E4M3.UNPACK_B R82, R10.H1 ;  /* 0x0000000aff52723e */ /* 0x000fe200030006ff */
[----:B------:R-:W-:Y:S01]  /*68a0*/  HADD2.F32 R85, -RZ, R94.H1_H1 ;  /* 0x3000005eff557230 */ /* 0x000fe20000004100 */
[----:B------:R-:W-:Y:S01]  /*68b0*/  F2FP.F16.E4M3.UNPACK_B R94, R95.H1 ;  /* 0x0000005fff5e723e */ /* 0x000fe200030006ff */
[----:B------:R-:W-:Y:S01]  /*68c0*/  FFMA.FTZ R27, R32, R35, R97 ;  /* 0x00000023201b7223 */ /* 0x000fe20000010061 */
[-C--:B------:R-:W-:Y:S01]  /*68d0*/  FMUL.FTZ R35, R34, R83.reuse ;  /* 0x0000005322237220 */ /* 0x080fe20000410000 */
[----:B------:R-:W-:Y:S01]  /*68e0*/  FMUL.FTZ R97, R30, R83 ;  /* 0x000000531e617220 */ /* 0x000fe20000410000 */
[----:B------:R-:W-:Y:S01]  /*68f0*/  F2FP.F16.E4M3.UNPACK_B R84, R93.H1 ;  /* 0x0000005dff54723e */ /* 0x000fe200030006ff */
[----:B------:R-:W-:Y:S01]  /*6900*/  HADD2.F32 R96, -RZ, R94.H0_H0 ;  /* 0x2000005eff607230 */ /* 0x000fe20000004100 */
[----:B------:R-:W-:Y:S01]  /*6910*/  F2FP.F16.E4M3.UNPACK_B R32, R13.H1 ;  /* 0x0000000dff20723e */ /* 0x000fe200030006ff */
[----:B------:R-:W-:-:S02]  /*6920*/  HADD2.F32 R83, -RZ, R82.H0_H0 ;  /* 0x20000052ff537230 */ /* 0x000fc40000004100 */
[-C--:B------:R-:W-:Y:S01]  /*6930*/  FFMA.FTZ R35, R30, R85.reuse, -R35 ;  /* 0x000000551e237223 */ /* 0x080fe20000010823 */
[----:B------:R-:W-:Y:S01]  /*6940*/  FFMA.FTZ R30, R34, R85, R97 ;  /* 0x00000055221e7223 */ /* 0x000fe20000010061 */
[----:B------:R-:W-:Y:S01]  /*6950*/  HADD2.F32 R85, -RZ, R84.H0_H0 ;  /* 0x20000054ff557230 */ /* 0x000fe20000004100 */
[----:B------:R-:W-:Y:S01]  /*6960*/  F2FP.F16.E4M3.UNPACK_B R95, R95 ;  /* 0x0000005fff5f723e */ /* 0x000fe200020006ff */
[----:B------:R-:W-:Y:S02]  /*6970*/  HADD2.F32 R34, -RZ, R32.H0_H0 ;  /* 0x20000020ff227230 */ /* 0x000fe40000004100 */
[----:B------:R-:W-:Y:S01]  /*6980*/  FMUL.FTZ R97, R83, R96 ;  /* 0x0000006053617220 */ /* 0x000fe20000410000 */
[----:B------:R-:W-:Y:S01]  /*6990*/  HADD2.F32 R99, -RZ, R94.H1_H1 ;  /* 0x3000005eff637230 */ /* 0x000fe20000004100 */
[----:B------:R-:W-:Y:S01]  /*69a0*/  F2FP.F16.E4M3.UNPACK_B R13, R13 ;  /* 0x0000000dff0d723e */ /* 0x000fe200020006ff */
[----:B------:R-:W-:Y:S02]  /*69b0*/  HADD2.F32 R82, -RZ, R82.H1_H1 ;  /* 0x30000052ff527230 */ /* 0x000fe40000004100 */
[----:B------:R-:W-:Y:S01]  /*69c0*/  FFMA.FTZ R94, R34, R85, -R97 ;  /* 0x00000055225e7223 */ /* 0x000fe20000010861 */
[----:B------:R-:W-:-:S02]  /*69d0*/  HADD2.F32 R32, -RZ, R32.H1_H1 ;  /* 0x30000020ff207230 */ /* 0x000fc40000004100 */
[----:B------:R-:W-:Y:S01]  /*69e0*/  FMUL.FTZ R96, R34, R96 ;  /* 0x0000006022607220 */ /* 0x000fe20000410000 */
[----:B------:R-:W-:Y:S02]  /*69f0*/  HADD2.F32 R97, -RZ, R84.H1_H1 ;  /* 0x30000054ff617230 */ /* 0x000fe40000004100 */
[----:B------:R-:W-:Y:S01]  /*6a00*/  FMUL.FTZ R101, R82, R99 ;  /* 0x0000006352657220 */ /* 0x000fe20000410000 */
[----:B------:R-:W-:Y:S01]  /*6a10*/  F2FP.F16.E4M3.UNPACK_B R93, R93 ;  /* 0x0000005dff5d723e */ /* 0x000fe200020006ff */
[C---:B------:R-:W-:Y:S01]  /*6a20*/  FMUL.FTZ R99, R32.reuse, R99 ;  /* 0x0000006320637220 */ /* 0x040fe20000410000 */
[----:B------:R-:W-:Y:S01]  /*6a30*/  FFMA.FTZ R96, R83, R85, R96 ;  /* 0x0000005553607223 */ /* 0x000fe20000010060 */
[-C--:B------:R-:W-:Y:S01]  /*6a40*/  FFMA.FTZ R101, R32, R97.reuse, -R101 ;  /* 0x0000006120657223 */ /* 0x080fe20000010865 */
[----:B------:R-:W-:Y:S01]  /*6a50*/  F2FP.F16.E4M3.UNPACK_B R32, R10 ;  /* 0x0000000aff20723e */ /* 0x000fe200020006ff */
[--C-:B------:R-:W-:Y:S02]  /*6a60*/  HADD2.F32 R85, -RZ, R95.reuse.H0_H0 ;  /* 0x2000005fff557230 */ /* 0x100fe40000004100 */
[----:B------:R-:W-:Y:S01]  /*6a70*/  FFMA.FTZ R99, R82, R97, R99 ;  /* 0x0000006152637223 */ /* 0x000fe20000010063 */
[----:B------:R-:W-:Y:S01]  /*6a80*/  HADD2.F32 R95, -RZ, R95.H1_H1 ;  /* 0x3000005fff5f7230 */ /* 0x000fe20000004100 */
[----:B------:R-:W-:Y:S01]  /*6a90*/  F2FP.SATFINITE.E4M3.F32.PACK_AB_MERGE_C R14, R25, R14, RZ ;  /* 0x0000000e190e723e */ /* 0x000fe200048070ff */
[--C-:B------:R-:W-:Y:S01]  /*6aa0*/  HADD2.F32 R34, -RZ, R32.reuse.H0_H0 ;  /* 0x20000020ff227230 */ /* 0x100fe20000004100 */
[----:B------:R-:W-:Y:S01]  /*6ab0*/  F2FP.SATFINITE.E4M3.F32.PACK_AB_MERGE_C R24, R24, R15, RZ ;  /* 0x0000000f1818723e */ /* 0x000fe200048070ff */
[--C-:B------:R-:W-:Y:S01]  /*6ac0*/  HADD2.F32 R10, -RZ, R13.reuse.H0_H0 ;  /* 0x2000000dff0a7230 */ /* 0x100fe20000004100 */
[----:B------:R-:W-:Y:S01]  /*6ad0*/  F2FP.SATFINITE.E4M3.F32.PACK_AB_MERGE_C R15, R35, R26, R14 ;  /* 0x0000001a230f723e */ /* 0x000fe2000480700e */
[----:B------:R-:W-:Y:S01]  /*6ae0*/  HADD2.F32 R32, -RZ, R32.H1_H1 ;  /* 0x30000020ff207230 */ /* 0x000fe20000004100 */
[----:B------:R-:W-:Y:S01]  /*6af0*/  F2FP.F16.E4M3.UNPACK_B R26, R8 ;  /* 0x00000008ff1a723e */ /* 0x000fe200020006ff */
[----:B------:R-:W-:-:S02]  /*6b00*/  HADD2.F32 R13, -RZ, R13.H1_H1 ;  /* 0x3000000dff0d7230 */ /* 0x000fc40000004100 */
[----:B------:R-:W-:Y:S01]  /*6b10*/  FMUL.FTZ R97, R34, R85 ;  /* 0x0000005522617220 */ /* 0x000fe20000410000 */
[--C-:B------:R-:W-:Y:S02]  /*6b20*/  HADD2.F32 R83, -RZ, R93.reuse.H0_H0 ;  /* 0x2000005dff537230 */ /* 0x100fe40000004100 */
[-C--:B------:R-:W-:Y:S01]  /*6b30*/  FMUL.FTZ R82, R32, R95.reuse ;  /* 0x0000005f20527220 */ /* 0x080fe20000410000 */
[----:B------:R-:W-:Y:S02]  /*6b40*/  HADD2.F32 R93, -RZ, R93.H1_H1 ;  /* 0x3000005dff5d7230 */ /* 0x000fe40000004100 */
[C---:B------:R-:W-:Y:S01]  /*6b50*/  FMUL.FTZ R95, R13.reuse, R95 ;  /* 0x0000005f0d5f7220 */ /* 0x040fe20000410000 */
[----:B------:R-:W-:Y:S01]  /*6b60*/  F2FP.F16.E4M3.UNPACK_B R25, R12 ;  /* 0x0000000cff19723e */ /* 0x000fe200020006ff */
[----:B------:R-:W-:Y:S01]  /*6b70*/  FMUL.FTZ R85, R10, R85 ;  /* 0x000000550a557220 */ /* 0x000fe20000410000 */
[----:B------:R-:W-:Y:S01]  /*6b80*/  F2FP.SATFINITE.E4M3.F32.PACK_AB_MERGE_C R14, R30, R27, R24 ;  /* 0x0000001b1e0e723e */ /* 0x000fe20004807018 */
[----:B------:R-:W-:Y:S01]  /*6b90*/  FFMA.FTZ R95, R32, R93, R95 ;  /* 0x0000005d205f7223 */ /* 0x000fe2000001005f */
[----:B------:R-:W-:Y:S01]  /*6ba0*/  F2FP.F16.E4M3.UNPACK_B R32, R9 ;  /* 0x00000009ff20723e */ /* 0x000fe200020006ff */
[----:B------:R-:W-:Y:S01]  /*6bb0*/  FFMA.FTZ R97, R10, R83, -R97 ;  /* 0x000000530a617223 */ /* 0x000fe20000010861 */
[----:B------:R-:W-:Y:S01]  /*6bc0*/  F2FP.F16.E4M3.UNPACK_B R30, R6 ;  /* 0x00000006ff1e723e */ /* 0x000fe200020006ff */
[----:B------:R-:W-:Y:S01]  /*6bd0*/  FFMA.FTZ R82, R13, R93, -R82 ;  /* 0x0000005d0d527223 */ /* 0x000fe20000010852 */
[----:B------:R-:W-:Y:S01]  /*6be0*/  HADD2.F32 R35, -RZ, R26.H0_H0 ;  /* 0x2000001aff237230 */ /* 0x000fe20000004100 */
[----:B------:R-:W-:Y:S01]  /*6bf0*/  F2FP.SATFINITE.E4M3.F32.PACK_AB_MERGE_C R13, R101, R94, RZ ;  /* 0x0000005e650d723e */ /* 0x000fe200048070ff */
[----:B------:R-:W-:-:S02]  /*6c00*/  HADD2.F32 R27, -RZ, R32.H0_H0 ;  /* 0x20000020ff1b7230 */ /* 0x000fc40000004100 */
[----:B------:R-:W-:Y:S01]  /*6c10*/  FFMA.FTZ R10, R34, R83, R85 ;  /* 0x00000053220a7223 */ /* 0x000fe20000010055 */
[--C-:B------:R-:W-:Y:S01]  /*6c20*/  HADD2.F32 R24, -RZ, R25.reuse.H0_H0 ;  /* 0x20000019ff187230 */ /* 0x100fe20000004100 */
[----:B------:R-:W-:Y:S01]  /*6c30*/  F2FP.SATFINITE.E4M3.F32.PACK_AB_MERGE_C R13, R82, R97, R13 ;  /* 0x00000061520d723e */ /* 0x000fe2000480700d */
        /* <DEDUP_REMOVED lines=9> */
[----:B------:R-:W-:Y:S01]  /*6cd0*/  FMUL.FTZ R85, R32, R83 ;  /* 0x0000005320557220 */ /* 0x000fe20000410000 */
[----:B------:R-:W-:Y:S01]  /*6ce0*/  F2FP.F16.E4M3.UNPACK_B R27, R9.H1 ;  /* 0x00000009ff1b723e */ /* 0x000fe200030006ff */
[C---:B------:R-:W-:Y:S01]  /*6cf0*/  FMUL.FTZ R83, R26.reuse, R83 ;  /* 0x000000531a537220 */ /* 0x040fe20000410000 */
[----:B------:R-:W-:Y:S01]  /*6d00*/  F2FP.F16.E4M3.UNPACK_B R34, R8.H1 ;  /* 0x00000008ff22723e */ /* 0x000fe200030006ff */
[-C--:B------:R-:W-:Y:S01]  /*6d10*/  FFMA.FTZ R9, R26, R35.reuse, -R85 ;  /* 0x000000231a097223 */ /* 0x080fe20000010855 */
[----:B------:R-:W-:Y:S01]  /*6d20*/  F2FP.F16.E4M3.UNPACK_B R12, R12.H1 ;  /* 0x0000000cff0c723e */ /* 0x000fe200030006ff */
[----:B------:R-:W-:Y:S01]  /*6d30*/  FFMA.FTZ R8, R32, R35, R83 ;  /* 0x0000002320087223 */ /* 0x000fe20000010053 */
[--C-:B------:R-:W-:Y:S01]  /*6d40*/  HADD2.F32 R30, -RZ, R27.reuse.H0_H0 ;  /* 0x2000001bff1e7230 */ /* 0x100fe20000004100 */
[----:B------:R-:W-:Y:S01]  /*6d50*/  F2FP.F16.E4M3.UNPACK_B R6, R6.H1 ;  /* 0x00000006ff06723e */ /* 0x000fe200030006ff */
[----:B------:R-:W-:Y:S01]  /*6d60*/  HADD2.F32 R83, -RZ, R34.H0_H0 ;  /* 0x20000022ff537230 */ /* 0x000fe20000004100 */
[----:B------:R-:W-:Y:S01]  /*6d70*/  F2FP.SATFINITE.E4M3.F32.PACK_AB_MERGE_C R96, R99, R96, RZ ;  /* 0x000000606360723e */ /* 0x000fe200048070ff */
[----:B------:R-:W-:Y:S01]  /*6d80*/  HADD2.F32 R26, -RZ, R12.H0_H0 ;  /* 0x2000000cff1a7230 */ /* 0x000fe20000004100 */
[----:B------:R-:W-:Y:S01]  /*6d90*/  F2FP.F16.E4M3.UNPACK_B R82, R5 ;  /* 0x00000005ff52723e */ /* 0x000fe200020006ff */
[----:B------:R-:W-:-:S02]  /*6da0*/  HADD2.F32 R27, -RZ, R27.H1_H1 ;  /* 0x3000001bff1b7230 */ /* 0x000fc40000004100 */
[-C--:B------:R-:W-:Y:S01]  /*6db0*/  FMUL.FTZ R85, R30, R83.reuse ;  /* 0x000000531e557220 */ /* 0x080fe20000410000 */
[----:B------:R-:W-:Y:S02]  /*6dc0*/  HADD2.F32 R34, -RZ, R34.H1_H1 ;  /* 0x30000022ff227230 */ /* 0x000fe40000004100 */
[----:B------:R-:W-:Y:S01]  /*6dd0*/  FMUL.FTZ R83, R26, R83 ;  /* 0x000000531a537220 */ /* 0x000fe20000410000 */
[----:B------:R-:W-:Y:S01]  /*6de0*/  HADD2.F32 R12, -RZ, R12.H1_H1 ;  /* 0x3000000cff0c7230 */ /* 0x000fe20000004100 */
[----:B------:R-:W-:Y:S01]  /*6df0*/  F2FP.SATFINITE.E4M3.F32.PACK_AB_MERGE_C R10, R95, R10, R96 ;  /* 0x0000000a5f0a723e */ /* 0x000fe20004807060 */
[--C-:B------:R-:W-:Y:S02]  /*6e00*/  HADD2.F32 R35, -RZ, R6.reuse.H0_H0 ;  /* 0x20000006ff237230 */ /* 0x100fe40000004100 */
[CC--:B------:R-:W-:Y:S01]  /*6e10*/  FMUL.FTZ R93, R27.reuse, R34.reuse ;  /* 0x000000221b5d7220 */ /* 0x0c0fe20000410000 */
[----:B------:R-:W-:Y:S02]  /*6e20*/  HADD2.F32 R32, -RZ, R6.H1_H1 ;  /* 0x30000006ff207230 */ /* 0x000fe40000004100 */
[----:B------:R-:W-:Y:S01]  /*6e30*/  FMUL.FTZ R34, R12, R34 ;  /* 0x000000220c227220 */ /* 0x000fe20000410000 */
[----:B------:R-:W-:Y:S01]  /*6e40*/  F2FP.F16.E4M3.UNPACK_B R84, R5.H1 ;  /* 0x00000005ff54723e */ /* 0x000fe200030006ff */
[----:B------:R-:W-:Y:S01]  /*6e50*/  FFMA.FTZ R94, R30, R35, R83 ;  /* 0x000000231e5e7223 */ /* 0x000fe20000010053 */
[----:B------:R-:W-:Y:S01]  /*6e60*/  F2FP.F16.E4M3.UNPACK_B R30, R11 ;  /* 0x0000000bff1e723e */ /* 0x000fe200020006ff */
[-C--:B------:R-:W-:Y:S01]  /*6e70*/  FFMA.FTZ R95, R12, R32.reuse, -R93 ;  /* 0x000000200c5f7223 */ /* 0x080fe2000001085d */
[----:B------:R-:W-:Y:S01]  /*6e80*/  FFMA.FTZ R97, R27, R32, R34 ;  /* 0x000000201b617223 */ /* 0x000fe20000010022 */
[----:B------:R-:W-:Y:S01]  /*6e90*/  F2FP.F16.E4M3.UNPACK_B R12, R7 ;  /* 0x00000007ff0c723e */ /* 0x000fe200020006ff */
[----:B------:R-:W-:Y:S01]  /*6ea0*/  FFMA.FTZ R6, R26, R35, -R85 ;  /* 0x000000231a067223 */ /* 0x000fe20000010855 */
[----:B------:R-:W-:Y:S01]  /*6eb0*/  F2FP.F16.E4M3.UNPACK_B R27, R11.H1 ;  /* 0x0000000bff1b723e */ /* 0x000fe200030006ff */
[----:B------:R-:W-:Y:S01]  /*6ec0*/  HADD2.F32 R32, -RZ, R30.H0_H0 ;  /* 0x2000001eff207230 */ /* 0x000fe20000004100 */
[----:B------:R-:W-:Y:S01]  /*6ed0*/  F2FP.F16.E4M3.UNPACK_B R7, R7.H1 ;  /* 0x00000007ff07723e */ /* 0x000fe200030006ff */
[----:B------:R-:W-:Y:S01]  /*6ee0*/  HADD2.F32 R85, -RZ, R82.H0_H0 ;  /* 0x20000052ff557230 */ /* 0x000fe20000004100 */
[-C--:B------:R-:W-:Y:S01]  /*6ef0*/  F2FP.F16.E4M3.UNPACK_B R5, R4.reuse ;  /* 0x00000004ff05723e */ /* 0x080fe200020006ff */
[----:B------:R-:W-:Y:S01]  /*6f00*/  HADD2.F32 R93, -RZ, R84.H0_H0 ;  /* 0x20000054ff5d7230 */ /* 0x000fe20000004100 */
[----:B------:R-:W-:Y:S01]  /*6f10*/  F2FP.F16.E4M3.UNPACK_B R34, R4.H1 ;  /* 0x00000004ff22723e */ /* 0x000fe200030006ff */
[----:B------:R-:W-:-:S02]  /*6f20*/  HADD2.F32 R4, -RZ, R27.H0_H0 ;  /* 0x2000001bff047230 */ /* 0x000fc40000004100 */
[----:B------:R-:W-:Y:S01]  /*6f30*/  FMUL.FTZ R96, R32, R85 ;  /* 0x0000005520607220 */ /* 0x000fe20000410000 */
[----:B------:R-:W-:Y:S01]  /*6f40*/  HADD2.F32 R26, -RZ, R7.H0_H0 ;  /* 0x20000007ff1a7230 */ /* 0x000fe20000004100 */
[----:B------:R-:W-:Y:S01]  /*6f50*/  F2FP.SATFINITE.E4M3.F32.PACK_AB_MERGE_C R6, R95, R6, RZ ;  /* 0x000000065f06723e */ /* 0x000fe200048070ff */
[----:B------:R-:W-:Y:S02]  /*6f60*/  HADD2.F32 R11, -RZ, R12.H0_H0 ;  /* 0x2000000cff0b7230 */ /* 0x000fe40000004100 */
[-C--:B------:R-:W-:Y:S01]  /*6f70*/  FMUL.FTZ R99, R4, R93.reuse ;  /* 0x0000005d04637220 */ /* 0x080fe20000410000 */
[----:B------:R-:W-:Y:S02]  /*6f80*/  HADD2.F32 R35, -RZ, R5.H0_H0 ;  /* 0x20000005ff237230 */ /* 0x000fe40000004100 */
[----:B------:R-:W-:Y:S01]  /*6f90*/  FMUL.FTZ R93, R26, R93 ;  /* 0x0000005d1a5d7220 */ /* 0x000fe20000410000 */
[----:B------:R-:W-:Y:S02]  /*6fa0*/  HADD2.F32 R83, -RZ, R34.H0_H0 ;  /* 0x20000022ff537230 */ /* 0x000fe40000004100 */
[----:B------:R-:W-:Y:S01]  /*6fb0*/  FMUL.FTZ R85, R11, R85 ;  /* 0x000000550b557220 */ /* 0x000fe20000410000 */
[----:B------:R-:W-:-:S02]  /*6fc0*/  HADD2.F32 R27, -RZ, R27.H1_H1 ;  /* 0x3000001bff1b7230 */ /* 0x000fc40000004100 */
[----:B------:R-:W-:Y:S01]  /*6fd0*/  FFMA.FTZ R96, R11, R35, -R96 ;  /* 0x000000230b607223 */ /* 0x000fe20000010860 */
[----:B------:R-:W-:Y:S02]  /*6fe0*/  HADD2.F32 R84, -RZ, R84.H1_H1 ;  /* 0x30000054ff547230 */ /* 0x000fe40000004100 */
[----:B------:R-:W-:Y:S01]  /*6ff0*/  FFMA.FTZ R93, R4, R83, R93 ;  /* 0x00000053045d7223 */ /* 0x000fe2000001005d */
[----:B------:R-:W-:Y:S02]  /*7000*/  HADD2.F32 R7, -RZ, R7.H1_H1 ;  /* 0x30000007ff077230 */ /* 0x000fe40000004100 */
[----:B------:R-:W-:Y:S01]  /*7010*/  FFMA.FTZ R85, R32, R35, R85 ;  /* 0x0000002320557223 */ /* 0x000fe20000010055 */
[----:B------:R-:W-:Y:S02]  /*7020*/  HADD2.F32 R30, -RZ, R30.H1_H1 ;  /* 0x3000001eff1e7230 */ /* 0x000fe40000004100 */
[----:B------:R-:W-:Y:S01]  /*7030*/  FMUL.FTZ R4, R27, R84 ;  /* 0x000000541b047220 */ /* 0x000fe20000410000 */
[----:B------:R-:W-:-:S02]  /*7040*/  HADD2.F32 R11, -RZ, R82.H1_H1 ;  /* 0x30000052ff0b7230 */ /* 0x000fc40000004100 */
[C---:B------:R-:W-:Y:S01]  /*7050*/  FMUL.FTZ R84, R7.reuse, R84 ;  /* 0x0000005407547220 */ /* 0x040fe20000410000 */
[----:B------:R-:W-:Y:S02]  /*7060*/  HADD2.F32 R34, -RZ, R34.H1_H1 ;  /* 0x30000022ff227230 */ /* 0x000fe40000004100 */
[----:B------:R-:W-:Y:S01]  /*7070*/  FFMA.FTZ R99, R26, R83, -R99 ;  /* 0x000000531a637223 */ /* 0x000fe20000010863 */
[----:B------:R-:W-:Y:S02]  /*7080*/  HADD2.F32 R12, -RZ, R12.H1_H1 ;  /* 0x3000000cff0c7230 */ /* 0x000fe40000004100 */
[-C--:B------:R-:W-:Y:S01]  /*7090*/  FMUL.FTZ R35, R30, R11.reuse ;  /* 0x0000000b1e237220 */ /* 0x080fe20000410000 */
[----:B------:R-:W-:Y:S02]  /*70a0*/  HADD2.F32 R5, -RZ, R5.H1_H1 ;  /* 0x30000005ff057230 */ /* 0x000fe40000004100 */
[-C--:B------:R-:W-:Y:S01]  /*70b0*/  FFMA.FTZ R4, R7, R34.reuse, -R4 ;  /* 0x0000002207047223 */ /* 0x080fe20000010804 */
[----:B------:R-:W-:Y:S01]  /*70c0*/  FFMA.FTZ R84, R27, R34, R84 ;  /* 0x000000221b547223 */ /* 0x000fe20000010054 */
[C---:B------:R-:W-:Y:S01]  /*70d0*/  FMUL.FTZ R11, R12.reuse, R11 ;  /* 0x0000000b0c0b7220 */ /* 0x040fe20000410000 */
[----:B------:R-:W-:Y:S01]  /*70e0*/  F2FP.SATFINITE.E4M3.F32.PACK_AB_MERGE_C R94, R97, R94, RZ ;  /* 0x0000005e615e723e */ /* 0x000fe200048070ff */
[----:B------:R-:W-:Y:S01]  /*70f0*/  FFMA.FTZ R35, R12, R5, -R35 ;  /* 0x000000050c237223 */ /* 0x000fe20000010823 */
[----:B------:R-:W-:Y:S01]  /*7100*/  F2FP.SATFINITE.E4M3.F32.PACK_AB_MERGE_C R4, R4, R99, RZ ;  /* 0x000000630404723e */ /* 0x000fe200048070ff */
[----:B------:R-:W-:Y:S01]  /*7110*/  FFMA.FTZ R30, R30, R5, R11 ;  /* 0x000000051e1e7223 */ /* 0x000fe2000001000b */
[----:B------:R-:W-:-:S02]  /*7120*/  F2FP.SATFINITE.E4M3.F32.PACK_AB_MERGE_C R84, R84, R93, RZ ;  /* 0x0000005d5454723e */ /* 0x000fc400048070ff */
[----:B------:R-:W-:Y:S01]  /*7130*/  F2FP.SATFINITE.E4M3.F32.PACK_AB_MERGE_C R5, R9, R24, R6 ;  /* 0x000000180905723e */ /* 0x000fe20004807006 */
[----:B------:R-:W-:Y:S01]  /*7140*/  IMAD.MOV.U32 R6, RZ, RZ, R13 ;  /* 0x000000ffff067224 */ /* 0x000fe200078e000d */
[----:B------:R-:W-:Y:S01]  /*7150*/  F2FP.SATFINITE.E4M3.F32.PACK_AB_MERGE_C R7, R35, R96, R4 ;  /* 0x000000602307723e */ /* 0x000fe20004807004 */
[----:B------:R-:W-:Y:S01]  /*7160*/  IMAD.MOV.U32 R4, RZ, RZ, R15 ;  /* 0x000000ffff047224 */ /* 0x000fe200078e000f */
[----:B------:R-:W-:Y:S01]  /*7170*/  F2FP.SATFINITE.E4M3.F32.PACK_AB_MERGE_C R9, R8, R25, R94 ;  /* 0x000000190809723e */ /* 0x000fe2000480705e */
[----:B------:R-:W-:Y:S01]  /*7180*/  IMAD.MOV.U32 R8, RZ, RZ, R14 ;  /* 0x000000ffff087224 */ /* 0x000fe200078e000e */
[----:B------:R-:W-:-:S07]  /*7190*/  F2FP.SATFINITE.E4M3.F32.PACK_AB_MERGE_C R11, R30, R85, R84 ;  /* 0x000000551e0b723e */ /* 0x000fce0004807054 */
.L_x_1464:
[----:B------:R-:W-:Y:S05]  /*71a0*/  BSYNC B1 ;  /* 0x0000000000017941 */ /* 0x000fea0003800000 */
.L_x_1463:
[----:B-1----:R4:W-:Y:S01]  /*71b0*/  STG.E.128 desc[UR46][R28.64], R4 ;  /* 0x000000041c007986 */ /* 0x0029e2000c101d2e */
[----:B------:R-:W-:-:S13]  /*71c0*/  ISETP.GE.AND P4, PT, R33, R98, PT ;  /* 0x000000622100720c */ /* 0x000fda0003f86270 */
[----:B------:R-:W-:Y:S05]  /*71d0*/  @P4 BRA `(.L_x_1449) ;  /* 0x0000000000844947 */ /* 0x000fea0003800000 */
[--C-:B----4-:R-:W-:Y:S02]  /*71e0*/  SHF.R.S32.HI R4, RZ, 0x1f, R33.reuse ;  /* 0x0000001fff047819 */ /* 0x110fe40000011421 */
[----:B------:R-:W-:-:S04]  /*71f0*/  IADD3 R33, P4, P5, R44, R80, R33 ;  /* 0x000000502c217210 */ /* 0x000fc80007d9e021 */
[----:B------:R-:W-:Y:S02]  /*7200*/  IADD3.X R4, R0, R31, R4, P4, P5 ;  /* 0x0000001f00047210 */ /* 0x000fe400027ea404 */
[----:B------:R-:W-:-:S05]  /*7210*/  IADD3 R76, P4, R33, R76, RZ ;  /* 0x0000004c214c7210 */ /* 0x000fca0007f9e0ff */
[----:B------:R-:W-:-:S05]  /*7220*/  IMAD.X R77, R4, 0x1, R77, P4 ;  /* 0x00000001044d7824 */ /* 0x000fca00020e064d */
[----:B--2---:R1:W-:Y:S01]  /*7230*/  STG.E.128 desc[UR46][R76.64], R8 ;  /* 0x000000084c007986 */ /* 0x0043e2000c101d2e */
[----:B------:R-:W-:Y:S05]  /*7240*/  BRA `(.L_x_1449) ;  /* 0x0000000000687947 */ /* 0x000fea0003800000 */
.L_x_1432:
[----:B------:R-:W-:-:S06]  /*7250*/  UISETP.NE.AND UP0, UPT, UR45, 0x3, UPT ;  /* 0x000000032d00788c */ /* 0x000fcc000bf05270 */
[----:B------:R-:W-:-:S13]  /*7260*/  PLOP3.LUT P3, PT, PT, PT, UP0, 0x80, 0x0 ;  /* 0x000000000000781c */ /* 0x000fda0003f6f008 */
[----:B------:R-:W-:Y:S05]  /*7270*/  @!P3 BRA `(.L_x_1465) ;  /* 0x000000000004b947 */ /* 0x000fea0003800000 */
[----:B------:R-:W-:Y:S01]  /*7280*/  BPT.TRAP 0x1 ;  /* 0x000000040000795c */ /* 0x000fe20000300000 */
.L_x_1465:
[----:B------:R-:W-:Y:S01]  /*7290*/  IMAD R91, R192, 0x8, R16 ;  /* 0x00000008c05b7824 */ /* 0x000fe200078e0210 */
[----:B------:R-:W-:Y:S01]  /*72a0*/  SHF.L.U32 R92, R198, 0x1f, RZ ;  /* 0x0000001fc65c7819 */ /* 0x000fe200000006ff */
[----:B------:R-:W-:Y:S01]  /*72b0*/  IMAD R90, R37, -0x40, R2 ;  /* 0xffffffc0255a7824 */ /* 0x000fe200078e0202 */
[----:B------:R-:W-:Y:S02]  /*72c0*/  BSSY B1, `(.L_x_1466) ;  /* 0x0000004000017945 */ /* 0x000fe40003800000 */
[----:B------:R-:W0:Y:S02]  /*72d0*/  SYNCS.PHASECHK.TRANS64.TRYWAIT P4, [R91+URZ+0x28490], R92 ;  /* 0x0284905c5b0075a7 */ /* 0x000e24000808017f */
[----:B------:R-:W-:Y:S01]  /*72e0*/  VIMNMX R90, R90, 0x40, PT ;  /* 0x000000405a5a7848 */ /* 0x000fe20003fe0100 */
[----:B0-----:R-:W-:Y:S06]  /*72f0*/  @!P4 BRA `(.L_x_1467) ;  /* 0x0000023c002cc947 */ /* 0x001fec0003800000 */
.L_x_1811:
[----:B------:R-:W-:Y:S05]  /*7300*/  BSYNC B1 ;  /* 0x0000000000017941 */ /* 0x000fea0003800000 */
.L_x_1466:
[-C--:B------:R-:W-:Y:S01]  /*7310*/  ISETP.GE.AND P5, PT, R17, R90.reuse, PT ;  /* 0x0000005a1100720c */ /* 0x080fe20003fa6270 */
[----:B------:R-:W-:Y:S01]  /*7320*/  BSSY B1, `(.L_x_1468) ;  /* 0x0000007000017945 */ /* 0x000fe20003800000 */
[----:B------:R-:W-:-:S11]  /*7330*/  ISETP.GE.AND P4, PT, R219, R90, PT ;  /* 0x0000005adb00720c */ /* 0x000fd60003f86270 */
[----:B------:R-:W-:Y:S05]  /*7340*/  @P5 BRA `(.L_x_1469) ;  /* 0x0000000000105947 */ /* 0x000fea0003800000 */
[----:B------:R-:W1:Y:S04]  /*7350*/  @!P1 LDS.128 R4, [R89+0x20000] ;  /* 0x0200000059049984 */ /* 0x000e680000000c00 */
[----:B------:R-:W2:Y:S04]  /*7360*/  @!P2 LDS.128 R8, [R89+0x22000] ;  /* 0x022000005908a984 */ /* 0x000ea80000000c00 */
[----:B-1----:R1:W-:Y:S04]  /*7370*/  @!P1 STG.E.128 desc[UR46][R14.64], R4 ;  /* 0x000000040e009986 */ /* 0x0023e8000c101d2e */
[----:B--2---:R1:W-:Y:S02]  /*7380*/  @!P2 STG.E.128 desc[UR46][R14.64+0x80], R8 ;  /* 0x000080080e00a986 */ /* 0x0043e4000c101d2e */
.L_x_1469:
[----:B------:R-:W-:Y:S05]  /*7390*/  BSYNC B1 ;  /* 0x0000000000017941 */ /* 0x000fea0003800000 */
.L_x_1468:
[----:B------:R-:W-:Y:S05]  /*73a0*/  @P4 BRA `(.L_x_1449) ;  /* 0x0000000000104947 */ /* 0x000fea0003800000 */
[----:B-1----:R-:W1:Y:S04]  /*73b0*/  @!P1 LDS.128 R4, [R89+0x21000] ;  /* 0x0210000059049984 */ /* 0x002e680000000c00 */
[----:B------:R-:W2:Y:S04]  /*73c0*/  @!P2 LDS.128 R8, [R89+0x23000] ;  /* 0x023000005908a984 */ /* 0x000ea80000000c00 */
[----:B-1----:R3:W-:Y:S04]  /*73d0*/  @!P1 STG.E.128 desc[UR46][R12.64], R4 ;  /* 0x000000040c009986 */ /* 0x0027e8000c101d2e */
[----:B--2---:R3:W-:Y:S02]  /*73e0*/  @!P2 STG.E.128 desc[UR46][R12.64+0x80], R8 ;  /* 0x000080080c00a986 */ /* 0x0047e4000c101d2e */
.L_x_1449:
[----:B------:R-:W-:Y:S05]  /*73f0*/  BSYNC B0 ;  /* 0x0000000000007941 */ /* 0x000fea0003800000 */
.L_x_1431:
[----:B01234-:R-:W0:Y:S01]  /*7400*/  S2R R4, SR_TID.X ;  /* 0x0000000000047919 */ /* 0x01fe220000002100 */
[----:B------:R-:W-:Y:S01]  /*7410*/  @!PT LDS RZ, [RZ] ;  /* 0x00000000fffff984 */ /* 0x000fe20000000800 */
[----:B------:R-:W-:Y:S01]  /*7420*/  @!PT LDS RZ, [RZ] ;  /* 0x00000000fffff984 */ /* 0x000fe20000000800 */
[----:B------:R-:W-:Y:S01]  /*7430*/  @!PT LDS RZ, [RZ] ;  /* 0x00000000fffff984 */ /* 0x000fe20000000800 */
[----:B------:R-:W-:Y:S01]  /*7440*/  @!PT LDS RZ, [RZ] ;  /* 0x00000000fffff984 */ /* 0x000fe20000000800 */
[----:B------:R1:W-:Y:S06]  /*7450*/  MEMBAR.ALL.CTA ;  /* 0x0000000000007992 */ /* 0x0003ec0000008000 */
[----:B-1----:R-:W1:Y:S01]  /*7460*/  FENCE.VIEW.ASYNC.S ;  /* 0x00000000000073c6 */ /* 0x002e620000000000 */
[----:B------:R-:W-:Y:S05]  /*7470*/  WARPSYNC.ALL ;  /* 0x0000000000007948 */ /* 0x000fea0003800000 */
[----:B------:R-:W-:Y:S01]  /*7480*/  BSSY B0, `(.L_x_1470) ;  /* 0x0000009000007945 */ /* 0x000fe20003800000 */
[----:B0-----:R-:W-:Y:S01]  /*7490*/  LOP3.LUT R4, R4, 0x7f, RZ, 0xc0, !PT ;  /* 0x0000007f04047812 */ /* 0x001fe200078ec0ff */
[----:B-1----:R0:W-:Y:S03]  /*74a0*/  BAR.SYNC.DEFER_BLOCKING R70, 0x80 ;  /* 0x000200460000751d */ /* 0x0021e60000010000 */
[----:B------:R-:W-:-:S13]  /*74b0*/  ISETP.NE.AND P4, PT, R4, RZ, PT ;  /* 0x000000ff0400720c */ /* 0x000fda0003f85270 */
[----:B------:R-:W-:-:S05]  /*74c0*/  @!P4 VIADD R4, R91, 0x284a0 ;  /* 0x000284a05b04c836 */ /* 0x000fca0000000000 */
[----:B------:R-:W-:-:S04]  /*74d0*/  @!P4 PRMT R4, RZ, 0x654, R4 ;  /* 0x00000654ff04c816 */ /* 0x000fc80000000004 */
[----:B------:R0:W-:Y:S01]  /*74e0*/  @!P4 SYNCS.ARRIVE.TRANS64.RED.A1T0 RZ, [R4+URZ], RZ ;  /* 0x000000ff04ffc9a7 */ /* 0x0001e2000810043f */
[----:B------:R-:W-:Y:S05]  /*74f0*/  @!P3 BRA `(.L_x_1471) ;  /* 0x000000000004b947 */ /* 0x000fea0003800000 */
[----:B------:R-:W-:Y:S01]  /*7500*/  BPT.TRAP 0x1 ;  /* 0x000000040000795c */ /* 0x000fe20000300000 */
.L_x_1471:
[----:B------:R-:W-:Y:S05]  /*7510*/  BSYNC B0 ;  /* 0x0000000000007941 */ /* 0x000fea0003800000 */
.L_x_1470:
[----:B------:R-:W1:Y:S01]  /*7520*/  SYNCS.PHASECHK.TRANS64.TRYWAIT P3, [R91+URZ+0x284b0], R92 ;  /* 0x0284b05c5b0075a7 */ /* 0x000e62000806017f */
[----:B------:R-:W-:Y:S01]  /*7530*/  ULDC UR41, c[0x0][0x2f4] ;  /* 0x0000bd0000297ab9 */ /* 0x000fe20000000800 */
[----:B------:R-:W-:Y:S01]  /*7540*/  ULDC.64 UR36, c[0x0][0x328] ;  /* 0x0000ca0000247ab9 */ /* 0x000fe20000000a00 */
[----:B------:R-:W-:Y:S01]  /*7550*/  ULDC.64 UR38, c[0x0][0x318] ;  /* 0x0000c60000267ab9 */ /* 0x000fe20000000a00 */
[----:B------:R-:W-:Y:S04]  /*7560*/  BSSY B0, `(.L_x_1472) ;  /* 0x0000002000007945 */ /* 0x000fe80003800000 */
[----:B-1----:R-:W-:Y:S05]  /*7570*/  @!P3 BRA `(.L_x_1473) ;  /* 0x0000023800a0b947 */ /* 0x002fea0003800000 */
.L_x_1812:
[----:B------:R-:W-:Y:S05]  /*7580*/  BSYNC B0 ;  /* 0x0000000000007941 */ /* 0x000fea0003800000 */
.L_x_1472:
[----:B------:R-:W-:Y:S01]  /*7590*/  ISETP.GE.AND P3, PT, R17, R90, PT ;  /* 0x0000005a1100720c */ /* 0x000fe20003f66270 */
[----:B------:R-:W-:Y:S01]  /*75a0*/  BSSY B0, `(.L_x_1474) ;  /* 0x0000010000007945 */ /* 0x000fe20003800000 */
[----:B------:R-:W-:-:S11]  /*75b0*/  IMAD.WIDE R8, R37, 0x40, R54 ;  /* 0x0000004025087825 */ /* 0x000fd600078e0236 */
        /* <DEDUP_REMOVED lines=14> */
.L_x_1475:
[----:B------:R-:W-:Y:S05]  /*76a0*/  BSYNC B0 ;  /* 0x0000000000007941 */ /* 0x000fea0003800000 */
.L_x_1474:
[----:B------:R-:W-:Y:S01]  /*76b0*/  ISETP.GE.AND P3, PT, R219, R90, PT ;  /* 0x0000005adb00720c */ /* 0x000fe20003f66270 */
[----:B------:R-:W-:-:S12]  /*76c0*/  BSSY B0, `(.L_x_1476) ;  /* 0x0000011000007945 */ /* 0x000fd80003800000 */
[----:B------:R-:W-:Y:S05]  /*76d0*/  @P3 BRA `(.L_x_1477) ;  /* 0x00000000003c3947 */ /* 0x000fea0003800000 */
[----:B--2---:R-:W-:Y:S01]  /*76e0*/  IADD3 R7, P3, R8, 0x20, RZ ;  /* 0x0000002008077810 */ /* 0x004fe20007f7e0ff */
[----:B0-----:R-:W-:Y:S02]  /*76f0*/  IMAD.MOV.U32 R4, RZ, RZ, R42 ;  /* 0x000000ffff047224 */ /* 0x001fe400078e002a */
        /* <DEDUP_REMOVED lines=13> */
.L_x_1477:
[----:B------:R-:W-:Y:S05]  /*77d0*/  BSYNC B0 ;  /* 0x0000000000007941 */ /* 0x000fea0003800000 */
.L_x_1476:
[----:B------:R-:W-:Y:S01]  /*77e0*/  @!PT LDS RZ, [RZ] ;  /* 0x00000000fffff984 */ /* 0x000fe20000000800 */
[----:B------:R-:W-:Y:S01]  /*77f0*/  @!PT LDS RZ, [RZ] ;  /* 0x00000000fffff984 */ /* 0x000fe20000000800 */
[----:B------:R-:W-:Y:S01]  /*7800*/  @!PT LDS RZ, [RZ] ;  /* 0x00000000fffff984 */ /* 0x000fe20000000800 */
[----:B------:R-:W-:Y:S01]  /*7810*/  @!PT LDS RZ, [RZ] ;  /* 0x00000000fffff984 */ /* 0x000fe20000000800 */
[----:B------:R4:W-:Y:S06]  /*7820*/  MEMBAR.ALL.CTA ;  /* 0x0000000000007992 */ /* 0x0009ec0000008000 */
[----:B----4-:R-:W4:Y:S02]  /*7830*/  FENCE.VIEW.ASYNC.S ;  /* 0x00000000000073c6 */ /* 0x010f240000000000 */
[----:B----4-:R4:W-:Y:S01]  /*7840*/  BAR.SYNC.DEFER_BLOCKING R70, 0x80 ;  /* 0x000200460000751d */ /* 0x0109e20000010000 */
[----:B------:R-:W-:Y:S01]  /*7850*/  ISETP.NE.AND P5, PT, R88, RZ, PT ;  /* 0x000000ff5800720c */ /* 0x000fe20003fa5270 */
[----:B------:R-:W-:-:S02]  /*7860*/  VIADD R192, R192, 0x1 ;  /* 0x00000001c0c07836 */ /* 0x000fc40000000000 */
[----:B-1----:R-:W-:-:S03]  /*7870*/  @!P4 VIADD R91, R91, 0x284c0 ;  /* 0x000284c05b5bc836 */ /* 0x002fc60000000000 */
[C---:B------:R-:W-:Y:S02]  /*7880*/  ISETP.NE.AND P3, PT, R192.reuse, 0x2, PT ;  /* 0x00000002c000780c */ /* 0x040fe40003f65270 */
[----:B------:R-:W-:Y:S02]  /*7890*/  @!P4 PRMT R91, RZ, 0x654, R91 ;  /* 0x00000654ff5bc816 */ /* 0x000fe4000000005b */
[----:B--23--:R-:W-:Y:S02]  /*78a0*/  SEL R5, RZ, 0x1, P3 ;  /* 0x00000001ff057807 */ /* 0x00cfe40001800000 */
[----:B------:R-:W-:Y:S02]  /*78b0*/  SEL R192, R192, RZ, P3 ;  /* 0x000000ffc0c07207 */ /* 0x000fe40001800000 */
[----:B------:R-:W-:Y:S01]  /*78c0*/  LOP3.LUT R198, R198, R5, RZ, 0x3c, !PT ;  /* 0x00000005c6c67212 */ /* 0x000fe200078e3cff */
[----:B------:R4:W-:Y:S01]  /*78d0*/  @!P4 SYNCS.ARRIVE.TRANS64.RED.A1T0 RZ, [R91+URZ], RZ ;  /* 0x000000ff5bffc9a7 */ /* 0x0009e2000810043f */
[----:B------:R-:W-:Y:S05]  /*78e0*/  @P5 BRA `(.L_x_1478) ;  /* 0xffffffb000fc5947 */ /* 0x000fea000383ffff */
[----:B0-----:R-:W0:Y:S01]  /*78f0*/  S2R R4, SR_TID.X ;  /* 0x0000000000047919 */ /* 0x001e220000002100 */
[----:B------:R-:W-:Y:S02]  /*7900*/  PLOP3.LUT P0, PT, PT, PT, PT, 0x8, 0x0 ;  /* 0x000000000000781c */ /* 0x000fe40003f0e170 */
[----:B0-----:R-:W-:-:S04]  /*7910*/  SHF.R.U32.HI R4, RZ, 0x7, R4 ;  /* 0x00000007ff047819 */ /* 0x001fc80000011604 */
[----:B------:R-:W-:-:S13]  /*7920*/  ISETP.NE.AND P5, PT, R4, 0x1, PT ;  /* 0x000000010400780c */ /* 0x000fda0003fa5270 */
[----:B------:R-:W-:Y:S06]  /*7930*/  @!P5 BAR.ARV 0x9, 0x100 ;  /* 0x024400000000db1d */ /* 0x000fec0000002000 */
.L_x_1426:
[----:B------:R-:W-:Y:S05]  /*7940*/  @P0 BRA `(.L_x_1479) ;  /* 0x00000000000c0947 */ /* 0x000fea0003800000 */
[----:B------:R-:W0:Y:S01]  /*7950*/  FENCE.VIEW.ASYNC.G ;  /* 0x00000000000073c6 */ /* 0x000e220000000100 */
[----:B------:R-:W-:Y:S05]  /*7960*/  WARPSYNC.ALL ;  /* 0x0000000000007948 */ /* 0x000fea0003800000 */
[----:B0-----:R-:W-:Y:S06]  /*7970*/  BAR.ARV 0xc, 0x180 ;  /* 0x0306000000007b1d */ /* 0x001fec0000002000 */
.L_x_1479:
[----:B------:R-:W-:Y:S01]  /*7980*/  ULDC.64 UR6, c[0x0][0x998] ;  /* 0x0002660000067ab9 */ /* 0x000fe20000000a00 */
[----:B------:R-:W-:Y:S01]  /*7990*/  ULDC.64 UR4, c[0x0][0x990] ;  /* 0x0002640000047ab9 */ /* 0x000fe20000000a00 */
[----:B------:R-:W-:Y:S02]  /*79a0*/  ISETP.NE.U32.AND P1, PT, RZ, UR6, PT ;  /* 0x00000006ff007c0c */ /* 0x000fe4000bf25070 */
[----:B------:R-:W-:Y:S02]  /*79b0*/  ISETP.NE.U32.AND P0, PT, RZ, UR4, PT ;  /* 0x00000004ff007c0c */ /* 0x000fe4000bf05070 */
[----:B------:R-:W-:Y:S02]  /*79c0*/  ISETP.NE.AND.EX P1, PT, RZ, UR7, PT, P1 ;  /* 0x00000007ff007c0c */ /* 0x000fe4000bf25310 */
[----:B------:R-:W-:-:S11]  /*79d0*/  ISETP.NE.AND.EX P0, PT, RZ, UR5, PT, P0 ;  /* 0x00000005ff007c0c */ /* 0x000fd6000bf05300 */
[----:B------:R-:W0:Y:S01]  /*79e0*/  @P1 LDC.64 R8, c[0x0][0x9b8] ;  /* 0x00026e00ff081b82 */ /* 0x000e220000000a00 */
[--C-:B------:R-:W-:Y:S02]  /*79f0*/  @P1 SHF.R.S32.HI R13, RZ, 0x1f, R207.reuse ;  /* 0x0000001fff0d1819 */ /* 0x100fe400000114cf */
[----:B------:R-:W-:-:S05]  /*7a00*/  @P0 SHF.R.S32.HI R11, RZ, 0x1f, R207 ;  /* 0x0000001fff0b0819 */ /* 0x000fca00000114cf */
[----:B------:R-:W1:Y:S08]  /*7a10*/  @P0 LDC.64 R6, c[0x0][0x9a8] ;  /* 0x00026a00ff060b82 */ /* 0x000e700000000a00 */
[----:B------:R-:W2:Y:S08]  /*7a20*/  @P1 LDC.64 R4, c[0x0][0x9c0] ;  /* 0x00027000ff041b82 */ /* 0x000eb00000000a00 */
[----:B------:R-:W3:Y:S01]  /*7a30*/  @P0 LDC.64 R2, c[0x0][0x9b0] ;  /* 0x00026c00ff020b82 */ /* 0x000ee20000000a00 */
[----:B0-----:R-:W-:-:S02]  /*7a40*/  @P1 IMAD R10, R13, R8, RZ ;  /* 0x000000080d0a1224 */ /* 0x001fc400078e02ff */
[----:B-1----:R-:W-:Y:S02]  /*7a50*/  @P0 IMAD R0, R11, R6, RZ ;  /* 0x000000060b000224 */ /* 0x002fe400078e02ff */
[C---:B------:R-:W-:Y:S02]  /*7a60*/  @P1 IMAD R11, R207.reuse, R9, R10 ;  /* 0x00000009cf0b1224 */ /* 0x040fe400078e020a */
[C---:B------:R-:W-:Y:S02]  /*7a70*/  @P0 IMAD R13, R207.reuse, R7, R0 ;  /* 0x00000007cf0d0224 */ /* 0x040fe400078e0200 */
[----:B------:R-:W-:-:S04]  /*7a80*/  @P1 IMAD.WIDE.U32 R8, R207, R8, RZ ;  /* 0x00000008cf081225 */ /* 0x000fc800078e00ff */
[----:B------:R-:W-:-:S04]  /*7a90*/  @P0 IMAD.WIDE.U32 R6, R207, R6, RZ ;  /* 0x00000006cf060225 */ /* 0x000fc800078e00ff */
[----:B------:R-:W-:Y:S02]  /*7aa0*/  @P1 IMAD.IADD R11, R9, 0x1, R11 ;  /* 0x00000001090b1824 */ /* 0x000fe400078e020b */
[----:B------:R-:W-:Y:S02]  /*7ab0*/  @P1 IMAD.MOV.U32 R10, RZ, RZ, R8 ;  /* 0x000000ffff0a1224 */ /* 0x000fe400078e0008 */
[----:B------:R-:W-:Y:S02]  /*7ac0*/  @P0 IMAD.IADD R9, R7, 0x1, R13 ;  /* 0x0000000107090824 */ /* 0x000fe400078e020d */
[----:B------:R-:W-:Y:S02]  /*7ad0*/  @P0 IMAD.MOV.U32 R8, RZ, RZ, R6 ;  /* 0x000000ffff080224 */ /* 0x000fe400078e0006 */
[----:B--2---:R-:W-:-:S04]  /*7ae0*/  @P1 IMAD.WIDE.U32 R6, R211, R4, R10 ;  /* 0x00000004d3061225 */ /* 0x004fc800078e000a */
[C---:B---3--:R-:W-:Y:S01]  /*7af0*/  @P0 IMAD.WIDE.U32 R8, R211.reuse, R2, R8 ;  /* 0x00000002d3080225 */ /* 0x048fe200078e0008 */
[----:B------:R-:W-:Y:S01]  /*7b00*/  @P1 LEA R4, P3, R6, UR6, 0x2 ;  /* 0x0000000606041c11 */ /* 0x000fe2000f8610ff */
[----:B------:R-:W0:Y:S02]  /*7b10*/  LDC R2, c[0x0][0x448] ;  /* 0x00011200ff027b82 */ /* 0x000e240000000800 */
[C---:B------:R-:W-:Y:S01]  /*7b20*/  @P1 IMAD R5, R211.reuse, R5, R7 ;  /* 0x00000005d3051224 */ /* 0x040fe200078e0207 */
[----:B------:R-:W-:Y:S01]  /*7b30*/  @P0 LEA R10, P2, R8, UR4, 0x2 ;  /* 0x00000004080a0c11 */ /* 0x000fe2000f8410ff */
[----:B------:R-:W-:Y:S01]  /*7b40*/  @P0 IMAD R3, R211, R3, R9 ;  /* 0x00000003d3030224 */ /* 0x000fe200078e0209 */
[----:B------:R-:W-:Y:S01]  /*7b50*/  ULDC UR4, c[0x0][0x988] ;  /* 0x0002620000047ab9 */ /* 0x000fe20000000800 */
[----:B------:R-:W-:Y:S01]  /*7b60*/  IMAD.MOV.U32 R0, RZ, RZ, 0x3f800000 ;  /* 0x3f800000ff007424 */ /* 0x000fe200078e00ff */
[----:B------:R-:W-:Y:S01]  /*7b70*/  @P1 LEA.HI.X R5, R6, UR7, R5, 0x2, P3 ;  /* 0x0000000706051c11 */ /* 0x000fe200098f1405 */
[----:B------:R-:W-:Y:S01]  /*7b80*/  IMAD.MOV.U32 R7, RZ, RZ, 0x3f800000 ;  /* 0x3f800000ff077424 */ /* 0x000fe200078e00ff */
[----:B------:R-:W-:-:S03]  /*7b90*/  @P0 LEA.HI.X R11, R8, UR5, R3, 0x2, P2 ;  /* 0x00000005080b0c11 */ /* 0x000fc600090f1403 */
[----:B------:R1:W2:Y:S04]  /*7ba0*/  @P1 LDG.E R0, desc[UR46][R4.64] ;  /* 0x0000002e04001981 */ /* 0x0002a8000c1e1900 */
[----:B------:R-:W2:Y:S01]  /*7bb0*/  @P0 LDG.E R7, desc[UR46][R10.64] ;  /* 0x0000002e0a070981 */ /* 0x000ea2000c1e1900 */
[----:B------:R-:W-:Y:S01]  /*7bc0*/  VIADD R9, R199, 0x7f ;  /* 0x0000007fc7097836 */ /* 0x000fe20000000000 */
[----:B0-----:R-:W-:Y:S02]  /*7bd0*/  ISETP.NE.AND P1, PT, R2, 0x1, PT ;  /* 0x000000010200780c */ /* 0x001fe40003f25270 */
[----:B------:R-:W0:Y:S11]  /*7be0*/  LDC.64 R2, c[0x0][0x9e0] ;  /* 0x00027800ff027b82 */ /* 0x000e360000000a00 */
[----:B------:R-:W3:Y:S08]  /*7bf0*/  @P1 LDC R6, c[0x0][0x44c] ;  /* 0x00011300ff061b82 */ /* 0x000ef00000000800 */
[----:B------:R-:W4:Y:S01]  /*7c00*/  @P1 LDC R13, c[0x0][0x450] ;  /* 0x00011400ff0d1b82 */ /* 0x000f220000000800 */
[----:B0-----:R-:W-:Y:S01]  /*7c10*/  ISETP.GE.AND P2, PT, R3, 0x1, PT ;  /* 0x000000010300780c */ /* 0x001fe20003f46270 */
[----:B---3--:R-:W-:-:S05]  /*7c20*/  @P1 IMAD.HI.U32 R6, R9, R6, RZ ;  /* 0x0000000609061227 */ /* 0x008fca00078e00ff */
[----:B----4-:R-:W-:-:S05]  /*7c30*/  @P1 SHF.R.U32.HI R9, RZ, R13, R6 ;  /* 0x0000000dff091219 */ /* 0x010fca0000011606 */
[----:B------:R-:W-:-:S04]  /*7c40*/  IMAD.IADD R9, R40, 0x1, R9 ;  /* 0x0000000128097824 */ /* 0x000fc800078e0209 */
[----:B-1----:R-:W-:Y:S02]  /*7c50*/  IMAD.IADD R4, R9, 0x1, R2 ;  /* 0x0000000109047824 */ /* 0x002fe400078e0202 */
[----:B--2---:R-:W-:-:S04]  /*7c60*/  FMUL.FTZ R0, R7, R0 ;  /* 0x0000000007007220 */ /* 0x004fc80000410000 */
[----:B------:R-:W-:Y:S01]  /*7c70*/  FMUL.FTZ R2, R0, UR4 ;  /* 0x0000000400027c20 */ /* 0x000fe20008410000 */
        /* <DEDUP_REMOVED lines=12> */
.L_x_1482:
[----:B------:R-:W-:-:S13]  /*7d40*/  ISETP.NE.AND P0, PT, R3, 0x1, PT ;  /* 0x000000010300780c */ /* 0x000fda0003f05270 */
[----:B------:R-:W0:Y:S02]  /*7d50*/  @P0 LDC.64 R6, c[0x0][0x9e8] ;  /* 0x00027a00ff060b82 */ /* 0x000e240000000a00 */
[----:B0-----:R-:W-:-:S05]  /*7d60*/  @P0 IMAD.HI.U32 R6, R0, R6, RZ ;  /* 0x0000000600060227 */ /* 0x001fca00078e00ff */
[----:B------:R-:W-:-:S07]  /*7d70*/  @P0 SHF.R.U32.HI R0, RZ, R7, R6 ;  /* 0x00000007ff000219 */ /* 0x000fce0000011606 */
.L_x_1483:
[----:B------:R-:W-:Y:S05]  /*7d80*/  BSYNC B0 ;  /* 0x0000000000007941 */ /* 0x000fea0003800000 */
.L_x_1481:
[----:B------:R-:W-:-:S05]  /*7d90*/  IMAD R5, R0, R3, R3 ;  /* 0x0000000300057224 */ /* 0x000fca00078e0203 */
[----:B------:R-:W-:-:S07]  /*7da0*/  VIMNMX R4, R4, R5, PT ;  /* 0x0000000504047248 */ /* 0x000fce0003fe0100 */
.L_x_1480:
[----:B------:R-:W0:Y:S01]  /*7db0*/  @P1 LDC R0, c[0x0][0x44c] ;  /* 0x00011300ff001b82 */ /* 0x000e220000000800 */
[----:B------:R-:W-:Y:S01]  /*7dc0*/  VIADD R4, R4, 0x3f ;  /* 0x0000003f04047836 */ /* 0x000fe20000000000 */
[----:B------:R-:W-:-:S04]  /*7dd0*/  ULDC UR4, c[0x0][0x9dc] ;  /* 0x0002770000047ab9 */ /* 0x000fc80000000800 */
[----:B------:R-:W-:Y:S02]  /*7de0*/  SHF.R.S32.HI R5, RZ, 0x1f, R4 ;  /* 0x0000001fff057819 */ /* 0x000fe40000011404 */
[----:B------:R-:W1:Y:S02]  /*7df0*/  @P1 LDC R7, c[0x0][0x450] ;  /* 0x00011400ff071b82 */ /* 0x000e640000000800 */
[----:B------:R-:W-:-:S04]  /*7e00*/  LEA.HI R5, R5, R4, RZ, 0x6 ;  /* 0x0000000405057211 */ /* 0x000fc800078f30ff */
[----:B------:R-:W-:-:S04]  /*7e10*/  SHF.R.S32.HI R5, RZ, 0x6, R5 ;  /* 0x00000006ff057819 */ /* 0x000fc80000011405 */
[----:B------:R-:W-:Y:S01]  /*7e20*/  VIMNMX R36, R36, R5, PT ;  /* 0x0000000524247248 */ /* 0x000fe20003fe0100 */
[----:B0-----:R-:W-:-:S04]  /*7e30*/  @P1 IMAD.HI.U32 R6, R199, R0, RZ ;  /* 0x00000000c7061227 */ /* 0x001fc800078e00ff */
[----:B------:R-:W-:Y:S01]  /*7e40*/  IMAD.MOV.U32 R0, RZ, RZ, R199 ;  /* 0x000000ffff007224 */ /* 0x000fe200078e00c7 */
        /* <DEDUP_REMOVED lines=14> */
.L_x_1486:
[----:B------:R-:W-:-:S13]  /*7f30*/  ISETP.NE.AND P0, PT, R3, 0x1, PT ;  /* 0x000000010300780c */ /* 0x000fda0003f05270 */
[----:B------:R-:W0:Y:S02]  /*7f40*/  @P0 LDC.64 R6, c[0x0][0x9e8] ;  /* 0x00027a00ff060b82 */ /* 0x000e240000000a00 */
[----:B0-----:R-:W-:-:S05]  /*7f50*/  @P0 IMAD.HI.U32 R6, R0, R6, RZ ;  /* 0x0000000600060227 */ /* 0x001fca00078e00ff */
[----:B------:R-:W-:-:S07]  /*7f60*/  @P0 SHF.R.U32.HI R0, RZ, R7, R6 ;  /* 0x00000007ff000219 */ /* 0x000fce0000011606 */
.L_x_1487:
[----:B------:R-:W-:Y:S05]  /*7f70*/  BSYNC B0 ;  /* 0x0000000000007941 */ /* 0x000fea0003800000 */
.L_x_1485:
[----:B------:R-:W-:-:S05]  /*7f80*/  IMAD R3, R0, R3, RZ ;  /* 0x0000000300037224 */ /* 0x000fca00078e02ff */
[----:B------:R-:W-:-:S07]  /*7f90*/  VIMNMX R4, R4, R3, !PT ;  /* 0x0000000304047248 */ /* 0x000fce0007fe0100 */
.L_x_1484:
[----:B------:R-:W-:Y:S01]  /*7fa0*/  SHF.R.S32.HI R3, RZ, 0x1f, R4 ;  /* 0x0000001fff037819 */ /* 0x000fe20000011404 */
[----:B------:R-:W-:Y:S03]  /*7fb0*/  BSSY B0, `(.L_x_1488) ;  /* 0x0000026000007945 */ /* 0x000fe60003800000 */
[----:B------:R-:W-:-:S04]  /*7fc0*/  LEA.HI R3, R3, R4, RZ, 0x6 ;  /* 0x0000000403037211 */ /* 0x000fc800078f30ff */
[----:B------:R-:W-:-:S04]  /*7fd0*/  SHF.R.S32.HI R3, RZ, 0x6, R3 ;  /* 0x00000006ff037819 */ /* 0x000fc80000011403 */
[----:B------:R-:W-:Y:S01]  /*7fe0*/  VIMNMX R9, RZ, R3, !PT ;  /* 0x00000003ff097248 */ /* 0x000fe20007fe0100 */
[----:B------:R-:W-:-:S03]  /*7ff0*/  IMAD.MOV.U32 R3, RZ, RZ, RZ ;  /* 0x000000ffff037224 */ /* 0x000fc600078e00ff */
        /* <DEDUP_REMOVED lines=33> */
.L_x_1489:
[----:B------:R-:W-:Y:S05]  /*8210*/  BSYNC B0 ;  /* 0x0000000000007941 */ /* 0x000fea0003800000 */
.L_x_1488:
[-C--:B------:R-:W-:Y:S01]  /*8220*/  IMAD R204, R222, R3.reuse, R9 ;  /* 0x00000003decc7224 */ /* 0x080fe200078e0209 */
[----:B------:R-:W-:Y:S02]  /*8230*/  PLOP3.LUT P0, PT, PT, PT, PT, 0x80, 0x0 ;  /* 0x000000000000781c */ /* 0x000fe40003f0f070 */
[----:B------:R-:W-:Y:S02]  /*8240*/  CS2R R28, SRZ ;  /* 0x00000000001c7805 */ /* 0x000fe4000001ff00 */
[----:B------:R-:W-:Y:S01]  /*8250*/  CS2R R162, SRZ ;  /* 0x0000000000a27805 */ /* 0x000fe2000001ff00 */
[----:B------:R-:W-:Y:S01]  /*8260*/  IMAD.MOV.U32 R5, RZ, RZ, RZ ;  /* 0x000000ffff057224 */ /* 0x000fe200078e00ff */
[----:B------:R-:W-:Y:S02]  /*8270*/  VIADDMNMX R164, R204, R3, R36, PT ;  /* 0x00000003cca47246 */ /* 0x000fe40003800124 */
[----:B------:R-:W-:Y:S02]  /*8280*/  CS2R R146, SRZ ;  /* 0x0000000000927805 */ /* 0x000fe4000001ff00 */
[----:B------:R-:W-:Y:S01]  /*8290*/  CS2R R56, SRZ ;  /* 0x0000000000387805 */ /* 0x000fe2000001ff00 */
[----:B------:R-:W-:Y:S01]  /*82a0*/  IMAD.MOV.U32 R0, RZ, RZ, RZ ;  /* 0x000000ffff007224 */ /* 0x000fe200078e00ff */
[----:B------:R-:W-:Y:S01]  /*82b0*/  ISETP.GT.AND P1, PT, R164, R204, PT ;  /* 0x000000cca400720c */ /* 0x000fe20003f24270 */
[----:B------:R-:W-:Y:S01]  /*82c0*/  IMAD.MOV.U32 R25, RZ, RZ, RZ ;  /* 0x000000ffff197224 */ /* 0x000fe200078e00ff */
[----:B------:R-:W-:-:S02]  /*82d0*/  CS2R R152, SRZ ;  /* 0x0000000000987805 */ /* 0x000fc4000001ff00 */
[----:B------:R-:W-:Y:S02]  /*82e0*/  CS2R R156, SRZ ;  /* 0x00000000009c7805 */ /* 0x000fe4000001ff00 */
[----:B------:R-:W-:Y:S02]  /*82f0*/  CS2R R36, SRZ ;  /* 0x0000000000247805 */ /* 0x000fe4000001ff00 */
[----:B------:R-:W-:Y:S02]  /*8300*/  CS2R R6, SRZ ;  /* 0x0000000000067805 */ /* 0x000fe4000001ff00 */
[----:B------:R-:W-:Y:S01]  /*8310*/  CS2R R158, SRZ ;  /* 0x00000000009e7805 */ /* 0x000fe2000001ff00 */
        /* <DEDUP_REMOVED lines=56> */
[----:B------:R-:W0:Y:S01]  /*86a0*/  S2R R4, SR_TID.X ;  /* 0x0000000000047919 */ /* 0x000e220000002100 */
[----:B------:R-:W-:Y:S01]  /*86b0*/  UMOV UR4, 0xffffffff ;  /* 0xffffffff00047882 */ /* 0x000fe20000000000 */
[----:B0-----:R-:W-:-:S05]  /*86c0*/  VIADD R26, R4, 0xffffff80 ;  /* 0xffffff80041a7836 */ /* 0x001fca0000000000 */
[----:B------:R-:W-:-:S04]  /*86d0*/  SHF.R.S32.HI R29, RZ, 0x1f, R26 ;  /* 0x0000001fff1d7819 */ /* 0x000fc8000001141a */
[----:B------:R-:W-:-:S04]  /*86e0*/  LEA.HI R13, R29, R26, RZ, 0x7 ;  /* 0x0000001a1d0d7211 */ /* 0x000fc800078f38ff */
[----:B------:R-:W-:Y:S01]  /*86f0*/  SHF.R.S32.HI R13, RZ, 0x7, R13 ;  /* 0x00000007ff0d7819 */ /* 0x000fe2000001140d */
[----:B------:R-:W-:Y:S06]  /*8700*/  BRA.DIV UR4, `(.L_x_1491) ;  /* 0x0000022a04507947 */ /* 0x000fec000b800000 */
[----:B------:R0:W1:Y:S02]  /*8710*/  SHFL.IDX PT, R201, R13, RZ, 0x1f ;  /* 0x00001fff0dc97589 */ /* 0x00006400000e0000 */
.L_x_1815:
[----:B-1----:R-:W-:Y:S01]  /*8720*/  LEA.HI R0, R201, R201, RZ, 0x1 ;  /* 0x000000c9c9007211 */ /* 0x002fe200078f08ff */
[----:B------:R-:W-:-:S03]  /*8730*/  ULOP3.LUT UP0, URZ, UR44, 0x1bf, URZ, 0xc0, !UPT ;  /* 0x000001bf2c3f7892 */ /* 0x000fc6000f80c03f */
[----:B------:R-:W-:-:S03]  /*8740*/  LOP3.LUT R0, R0, 0x1e, RZ, 0xc0, !PT ;  /* 0x0000001e00007812 */ /* 0x000fc600078ec0ff */
[----:B------:R-:W-:Y:S02]  /*8750*/  PLOP3.LUT P0, PT, PT, PT, UP0, 0x80, 0x0 ;  /* 0x000000000000781c */ /* 0x000fe40003f0f008 */
[----:B------:R-:W-:-:S05]  /*8760*/  IMAD.IADD R0, R201, 0x1, -R0 ;  /* 0x00000001c9007824 */ /* 0x000fca00078e0a00 */
[----:B------:R-:W-:-:S04]  /*8770*/  LEA R0, R0, UR44, 0xd ;  /* 0x0000002c00007c11 */ /* 0x000fc8000f8e68ff */
[----:B------:R-:W-:-:S04]  /*8780*/  SHF.R.U32.HI R0, RZ, 0x4, R0 ;  /* 0x00000004ff007819 */ /* 0x000fc80000011600 */
[----:B------:R-:W-:Y:S01]  /*8790*/  LOP3.LUT R36, R0, 0x3fff, RZ, 0xc0, !PT ;  /* 0x00003fff00247812 */ /* 0x000fe200078ec0ff */
[----:B------:R-:W-:Y:S06]  /*87a0*/  @!P0 BRA `(.L_x_1492) ;  /* 0x0000000000408947 */ /* 0x000fec0003800000 */
[----:B------:R-:W-:Y:S01]  /*87b0*/  MOV R14, 0x0 ;  /* 0x00000000000e7802 */ /* 0x000fe20000000f00 */
[----:B------:R-:W-:Y:S01]  /*87c0*/  ULDC.64 UR4, c[0x4][0xc0] ;  /* 0x0100300000047ab9 */ /* 0x000fe20000000a00 */
[----:B------:R-:W-:Y:S01]  /*87d0*/  ULDC.64 UR6, c[0x4][0xc8] ;  /* 0x0100320000067ab9 */ /* 0x000fe20000000a00 */
[----:B------:R-:W-:Y:S02]  /*87e0*/  IMAD.U32 R4, RZ, RZ, UR4 ;  /* 0x00000004ff047e24 */ /* 0x000fe4000f8e00ff */
[----:B------:R-:W-:Y:S01]  /*87f0*/  IMAD.U32 R5, RZ, RZ, UR5 ;  /* 0x00000005ff057e24 */ /* 0x000fe2000f8e00ff */
[----:B------:R-:W1:Y:S01]  /*8800*/  LDC.64 R14, c[0x4][R14] ;  /* 0x010000000e0e7b82 */ /* 0x000e620000000a00 */
[----:B------:R-:W-:Y:S01]  /*8810*/  ULDC.64 UR4, c[0x4][0x60] ;  /* 0x0100180000047ab9 */ /* 0x000fe20000000a00 */
[----:B------:R-:W-:Y:S02]  /*8820*/  IMAD.U32 R6, RZ, RZ, UR6 ;  /* 0x00000006ff067e24 */ /* 0x000fe4000f8e00ff */
[----:B------:R-:W-:-:S02]  /*8830*/  IMAD.U32 R7, RZ, RZ, UR7 ;  /* 0x00000007ff077e24 */ /* 0x000fc4000f8e00ff */
[----:B------:R-:W-:Y:S02]  /*8840*/  IMAD.U32 R10, RZ, RZ, UR4 ;  /* 0x00000004ff0a7e24 */ /* 0x000fe4000f8e00ff */
[----:B------:R-:W-:Y:S02]  /*8850*/  IMAD.U32 R11, RZ, RZ, UR5 ;  /* 0x00000005ff0b7e24 */ /* 0x000fe4000f8e00ff */
[----:B------:R-:W-:Y:S02]  /*8860*/  IMAD.MOV.U32 R8, RZ, RZ, 0x70 ;  /* 0x00000070ff087424 */ /* 0x000fe400078e00ff */
[----:B------:R-:W-:Y:S02]  /*8870*/  IMAD.MOV.U32 R12, RZ, RZ, 0x1 ;  /* 0x00000001ff0c7424 */ /* 0x000fe400078e00ff */
[----:B0-----:R-:W-:-:S07]  /*8880*/  IMAD.MOV.U32 R13, RZ, RZ, RZ ;  /* 0x000000ffff0d7224 */ /* 0x001fce00078e00ff */
[----:B------:R-:W-:-:S07]  /*8890*/  LEPC R20, `(.L_x_1492) ;  /* 0x000000001014794e */ /* 0x000fce0000000000 */
[----:B-1---5:R-:W-:Y:S05]  /*88a0*/  CALL.ABS.NOINC R14 ;  /* 0x000000000e007343 */ /* 0x022fea0003c00000 */
.L_x_1492:
        /* <DEDUP_REMOVED lines=13> */
.L_x_1496:
[----:B--2---:R2:W3:Y:S02]  /*8980*/  SYNCS.PHASECHK.TRANS64.TRYWAIT P0, [R16+URZ+0x28400], R3 ;  /* 0x02840003100075a7 */ /* 0x0044e4000800017f */
[----:B---3--:R-:W-:Y:S05]  /*8990*/  @!P0 NANOSLEEP.SYNCS 0x989680 ;  /* 0x009896800000895d */ /* 0x008fea0003900000 */
[----:B------:R-:W3:Y:S02]  /*89a0*/  @!P0 SYNCS.PHASECHK.TRANS64 P0, [R16+URZ+0x28400], R3 ;  /* 0x02840003100085a7 */ /* 0x000ee4000800007f */
[----:B---3--:R-:W-:Y:S05]  /*89b0*/  @!P0 BRA `(.L_x_1496) ;  /* 0xfffffffc00f08947 */ /* 0x008fea000383ffff */
.L_x_1495:
[----:B------:R-:W-:Y:S05]  /*89c0*/  BSYNC B0 ;  /* 0x0000000000007941 */ /* 0x000fea0003800000 */
.L_x_1494:
[----:B------:R-:W-:Y:S05]  /*89d0*/  BRA `(.L_x_1497) ;  /* 0x00000094006c7947 */ /* 0x000fea0003800000 */
.L_x_1493:
[----:B------:R-:W-:Y:S01]  /*89e0*/  ULOP3.LUT UP0, URZ, UR44, 0x3ff, URZ, 0xc0, !UPT ;  /* 0x000003ff2c3f7892 */ /* 0x000fe2000f80c03f */
[----:B-----5:R-:W-:Y:S01]  /*89f0*/  SHF.R.S32.HI R0, RZ, 0x1f, R38 ;  /* 0x0000001fff007819 */ /* 0x020fe20000011426 */
[----:B------:R-:W-:Y:S01]  /*8a00*/  ULDC.64 UR4, c[0x0][0x3f8] ;  /* 0x0000fe0000047ab9 */ /* 0x000fe20000000a00 */
[----:B------:R-:W-:Y:S01]  /*8a10*/  ULDC.64 UR6, c[0x0][0x408] ;  /* 0x0001020000067ab9 */ /* 0x000fe20000000a00 */
[----:B------:R-:W-:Y:S02]  /*8a20*/  IMAD.WIDE.U32 R24, R38, UR4, RZ ;  /* 0x0000000426187c25 */ /* 0x000fe4000f8e00ff */
[----:B------:R-:W-:Y:S02]  /*8a30*/  PLOP3.LUT P0, PT, PT, PT, UP0, 0x80, 0x0 ;  /* 0x000000000000781c */ /* 0x000fe40003f0f008 */
[C---:B------:R-:W-:Y:S02]  /*8a40*/  IMAD R3, R0.reuse, UR4, RZ ;  /* 0x0000000400037c24 */ /* 0x040fe4000f8e02ff */
[----:B------:R-:W-:-:S02]  /*8a50*/  IMAD R5, R0, UR6, RZ ;  /* 0x0000000600057c24 */ /* 0x000fc4000f8e02ff */
[C---:B------:R-:W-:Y:S02]  /*8a60*/  IMAD R3, R38.reuse, UR5, R3 ;  /* 0x0000000526037c24 */ /* 0x040fe4000f8e0203 */
[C---:B------:R-:W-:Y:S02]  /*8a70*/  IMAD R5, R38.reuse, UR7, R5 ;  /* 0x0000000726057c24 */ /* 0x040fe4000f8e0205 */
[----:B------:R-:W-:-:S04]  /*8a80*/  IMAD.WIDE.U32 R38, R38, UR6, RZ ;  /* 0x0000000626267c25 */ /* 0x000fc8000f8e00ff */
[----:B------:R-:W-:Y:S02]  /*8a90*/  IMAD.IADD R49, R3, 0x1, R25 ;  /* 0x0000000103317824 */ /* 0x000fe400078e0219 */
[----:B------:R-:W-:Y:S01]  /*8aa0*/  IMAD.IADD R27, R5, 0x1, R39 ;  /* 0x00000001051b7824 */ /* 0x000fe200078e0227 */
        /* <DEDUP_REMOVED lines=16> */
[----:B-1----:R-:W-:Y:S05]  /*8bb0*/  CALL.ABS.NOINC R14 ;  /* 0x000000000e007343 */ /* 0x002fea0003c00000 */
.L_x_1498:
[----:B------:R-:W-:Y:S01]  /*8bc0*/  ULDC.U8 UR4, c[0x0][0x410] ;  /* 0x0001040000047ab9 */ /* 0x000fe20000000000 */
[----:B------:R-:W-:Y:S01]  /*8bd0*/  LEA.HI R29, R29, R26, RZ, 0x3 ;  /* 0x0000001a1d1d7211 */ /* 0x000fe200078f18ff */
[----:B------:R-:W-:Y:S01]  /*8be0*/  IMAD.IADD R37, R17, 0x1, R199 ;  /* 0x0000000111257824 */ /* 0x000fe200078e02c7 */
[----:B------:R-:W-:Y:S01]  /*8bf0*/  ISETP.NE.AND P0, PT, RZ, UR4, PT ;  /* 0x00000004ff007c0c */ /* 0x000fe2000bf05270 */
[----:B------:R-:W-:Y:S01]  /*8c00*/  BSSY B0, `(.L_x_1499) ;  /* 0x0000930000007945 */ /* 0x000fe20003800000 */
[----:B------:R-:W-:-:S05]  /*8c10*/  LOP3.LUT R29, R29, 0xfffffff8, RZ, 0xc0, !PT ;  /* 0xfffffff81d1d7812 */ /* 0x000fca00078ec0ff */
[----:B------:R-:W-:-:S04]  /*8c20*/  IMAD.IADD R0, R26, 0x1, -R29 ;  /* 0x000000011a007824 */ /* 0x000fc800078e0a1d */
[----:B------:R-:W-:Y:S02]  /*8c30*/  IMAD R3, R0, 0x20, R37 ;  /* 0x0000002000037824 */ /* 0x000fe400078e0225 */
[----:B------:R-:W-:Y:S05]  /*8c40*/  @!P0 BRA `(.L_x_1500) ;  /* 0x00000048005c8947 */ /* 0x000fea0003800000 */
[----:B------:R-:W1:Y:S01]  /*8c50*/  LDC R50, c[0x0][0x448] ;  /* 0x00011200ff327b82 */ /* 0x000e620000000800 */
[----:B------:R-:W-:Y:S01]  /*8c60*/  ULDC.64 UR4, c[0x0][0x3f8] ;  /* 0x0000fe0000047ab9 */ /* 0x000fe20000000a00 */
[----:B------:R-:W-:Y:S01]  /*8c70*/  IMAD.MOV.U32 R48, RZ, RZ, R24 ;  /* 0x000000ffff307224 */ /* 0x000fe200078e0018 */
[----:B------:R-:W-:Y:S01]  /*8c80*/  ULDC.64 UR6, c[0x0][0x408] ;  /* 0x0001020000067ab9 */ /* 0x000fe20000000a00 */
[----:B------:R-:W-:Y:S01]  /*8c90*/  IMAD.MOV.U32 R4, RZ, RZ, R38 ;  /* 0x000000ffff047224 */ /* 0x000fe200078e0026 */
[----:B------:R-:W-:Y:S01]  /*8ca0*/  ULDC.64 UR8, c[0x0][0x400] ;  /* 0x0001000000087ab9 */ /* 0x000fe20000000a00 */
[----:B-1----:R-:W-:-:S13]  /*8cb0*/  ISETP.NE.AND P0, PT, R50, 0x1, PT ;  /* 0x000000013200780c */ /* 0x002fda0003f05270 */
[----:B------:R-:W1:Y:S08]  /*8cc0*/  @P0 LDC R0, c[0x0][0x44c] ;  /* 0x00011300ff000b82 */ /* 0x000e700000000800 */
[----:B------:R-:W2:Y:S01]  /*8cd0*/  @P0 LDC R5, c[0x0][0x450] ;  /* 0x00011400ff050b82 */ /* 0x000ea20000000800 */
[----:B-1----:R-:W-:-:S05]  /*8ce0*/  @P0 IMAD.HI.U32 R0, R3, R0, RZ ;  /* 0x0000000003000227 */ /* 0x002fca00078e00ff */
[----:B--2---:R-:W-:Y:S01]  /*8cf0*/  @P0 SHF.R.U32.HI R3, RZ, R5, R0 ;  /* 0x00000005ff030219 */ /* 0x004fe20000011600 */
[----:B------:R-:W-:-:S03]  /*8d00*/  IMAD.MOV.U32 R5, RZ, RZ, R27 ;  /* 0x000000ffff057224 */ /* 0x000fc600078e001b */
[----:B------:R-:W-:Y:S01]  /*8d10*/  SHF.R.S32.HI R0, RZ, 0x1f, R3 ;  /* 0x0000001fff007819 */ /* 0x000fe20000011403 */
[----:B------:R-:W-:-:S04]  /*8d20*/  IMAD.WIDE.U32 R48, R3, UR4, R48 ;  /* 0x0000000403307c25 */ /* 0x000fc8000f8e0030 */
[----:B------:R-:W-:Y:S02]  /*8d30*/  IMAD R6, R0, UR4, RZ ;  /* 0x0000000400067c24 */ /* 0x000fe4000f8e02ff */
[----:B------:R-:W-:-:S04]  /*8d40*/  IMAD.WIDE.U32 R4, R3, UR6, R4 ;  /* 0x0000000603047c25 */ /* 0x000fc8000f8e0004 */
[C---:B------:R-:W-:Y:S01]  /*8d50*/  IMAD R7, R3.reuse, UR5, R6 ;  /* 0x0000000503077c24 */ /* 0x040fe2000f8e0206 */
[----:B------:R-:W-:Y:S01]  /*8d60*/  ULDC.64 UR4, c[0x0][0x3e8] ;  /* 0x0000fa0000047ab9 */ /* 0x000fe20000000a00 */
[----:B------:R-:W-:Y:S01]  /*8d70*/  IMAD R6, R0, UR6, RZ ;  /* 0x0000000600067c24 */ /* 0x000fe2000f8e02ff */
[----:B------:R-:W-:Y:S01]  /*8d80*/  IADD3 R0, P0, R48, UR4, RZ ;  /* 0x0000000430007c10 */ /* 0x000fe2000ff1e0ff */
[----:B------:R-:W-:Y:S01]  /*8d90*/  UMOV UR4, 0xffffffff ;  /* 0xffffffff00047882 */ /* 0x000fe20000000000 */
[----:B------:R-:W-:Y:S01]  /*8da0*/  IADD3 R51, P1, R4, UR8, RZ ;  /* 0x0000000804337c10 */ /* 0x000fe2000ff3e0ff */
[----:B------:R-:W-:Y:S01]  /*8db0*/  IMAD R3, R3, UR7, R6 ;  /* 0x0000000703037c24 */ /* 0x000fe2000f8e0206 */
[----:B------:R-:W-:-:S04]  /*8dc0*/  IADD3.X R48, R49, UR5, R7, P0, !PT ;  /* 0x0000000531307c10 */ /* 0x000fc800087fe407 */
[----:B------:R-:W-:Y:S01]  /*8dd0*/  IADD3.X R49, R5, UR9, R3, P1, !PT ;  /* 0x0000000905317c10 */ /* 0x000fe20008ffe403 */
[----:B------:R-:W-:Y:S06]  /*8de0*/  BRA.DIV UR4, `(.L_x_1501) ;  /* 0x0000022204c07947 */ /* 0x000fec000b800000 */
[----:B------:R1:W2:Y:S04]  /*8df0*/  SHFL.IDX PT, R3, R48, RZ, 0x181f ;  /* 0x00181fff30037589 */ /* 0x0002a800000e0000 */
[----:B------:R1:W3:Y:S04]  /*8e00*/  SHFL.IDX PT, R5, R0, RZ, 0x181f ;  /* 0x00181fff00057589 */ /* 0x0002e800000e0000 */
[----:B------:R1:W4:Y:S04]  /*8e10*/  SHFL.IDX PT, R9, R49, RZ, 0x181f ;  /* 0x00181fff31097589 */ /* 0x00032800000e0000 */
[----:B------:R1:W0:Y:S02]  /*8e20*/  SHFL.IDX PT, R14, R51, RZ, 0x181f ;  /* 0x00181fff330e7589 */ /* 0x00022400000e0000 */
.L_x_1821:
[----:B------:R-:W-:Y:S01]  /*8e30*/  IMAD R50, R195, R50, RZ ;  /* 0x00000032c3327224 */ /* 0x000fe200078e02ff */
[----:B------:R-:W-:Y:S01]  /*8e40*/  BSSY B1, `(.L_x_1502) ;  /* 0x000001a000017945 */ /* 0x000fe20003800000 */
[----:B------:R-:W-:Y:S02]  /*8e50*/  CS2R R40, SRZ ;  /* 0x0000000000287805 */ /* 0x000fe4000001ff00 */
[----:B------:R-:W-:Y:S02]  /*8e60*/  CS2R R44, SRZ ;  /* 0x00000000002c7805 */ /* 0x000fe4000001ff00 */
[----:B------:R-:W-:Y:S02]  /*8e70*/  CS2R R42, SRZ ;  /* 0x00000000002a7805 */ /* 0x000fe4000001ff00 */
[----:B------:R-:W-:Y:S02]  /*8e80*/  ISETP.GE.AND P0, PT, R37, R50, PT ;  /* 0x000000322500720c */ /* 0x000fe40003f06270 */
[----:B------:R-:W-:-:S11]  /*8e90*/  CS2R R46, SRZ ;  /* 0x00000000002e7805 */ /* 0x000fd6000001ff00 */
[----:B------:R-:W-:Y:S05]  /*8ea0*/  @P0 BRA `(.L_x_1503) ;  /* 0x00000000004c0947 */ /* 0x000fea0003800000 */
[----:B------:R-:W-:Y:S01]  /*8eb0*/  ULDC UR4, c[0x0][0x3f4] ;  /* 0x0000fd0000047ab9 */ /* 0x000fe20000000800 */
[----:B------:R-:W-:Y:S02]  /*8ec0*/  CS2R R40, SRZ ;  /* 0x0000000000287805 */ /* 0x000fe4000001ff00 */
[----:B------:R-:W-:Y:S02]  /*8ed0*/  ISETP.GE.AND P4, PT, R194, UR4, PT ;  /* 0x00000004c2007c0c */ /* 0x000fe4000bf86270 */
[----:B------:R-:W-:Y:S02]  /*8ee0*/  CS2R R44, SRZ ;  /* 0x00000000002c7805 */ /* 0x000fe4000001ff00 */
[----:B------:R-:W-:Y:S02]  /*8ef0*/  ISETP.GE.AND P3, PT, R18, UR4, PT ;  /* 0x0000000412007c0c */ /* 0x000fe4000bf66270 */
[----:B------:R-:W-:-:S07]  /*8f00*/  CS2R R46, SRZ ;  /* 0x00000000002e7805 */ /* 0x000fce000001ff00 */
[----:B---3--:R-:W-:-:S04]  /*8f10*/  @!P4 IADD3 R10, P0, R194, R5, RZ ;  /* 0x00000005c20ac210 */ /* 0x008fc80007f1e0ff */
[-C--:B0-----:R-:W-:Y:S02]  /*8f20*/  @!P3 IADD3 R6, P1, R18, R14.reuse, RZ ;  /* 0x0000000e1206b210 */ /* 0x081fe40007f3e0ff */
[----:B------:R-:W-:Y:S01]  /*8f30*/  @!P4 IADD3 R8, P2, R194, R14, RZ ;  /* 0x0000000ec208c210 */ /* 0x000fe20007f5e0ff */
[--C-:B--2---:R-:W-:Y:S01]  /*8f40*/  @!P4 IMAD.X R11, R3, 0x1, R216.reuse, P0 ;  /* 0x00000001030bc824 */ /* 0x104fe200000e06d8 */
[----:B------:R-:W-:Y:S01]  /*8f50*/  @!P3 IADD3 R4, P0, R18, R5, RZ ;  /* 0x000000051204b210 */ /* 0x000fe20007f1e0ff */
[C-C-:B----4-:R-:W-:Y:S01]  /*8f60*/  @!P3 IMAD.X R7, R9.reuse, 0x1, R19.reuse, P1 ;  /* 0x000000010907b824 */ /* 0x150fe200008e0613 */
[----:B------:R-:W-:Y:S01]  /*8f70*/  CS2R R42, SRZ ;  /* 0x00000000002a7805 */ /* 0x000fe2000001ff00 */
[----:B------:R-:W-:Y:S01]  /*8f80*/  @!P4 IMAD.X R9, R9, 0x1, R216, P2 ;  /* 0x000000010909c824 */ /* 0x000fe200010e06d8 */
[----:B------:R0:W5:Y:S01]  /*8f90*/  @!P4 LD.E.64 R40, desc[UR46][R10.64] ;  /* 0x0000002e0a28c980 */ /* 0x000162000c101b00 */
[----:B------:R-:W-:-:S03]  /*8fa0*/  @!P3 IMAD.X R5, R3, 0x1, R19, P0 ;  /* 0x000000010305b824 */ /* 0x000fc600000e0613 */
[----:B------:R0:W5:Y:S04]  /*8fb0*/  @!P3 LD.E.64 R46, desc[UR46][R6.64] ;  /* 0x0000002e062eb980 */ /* 0x000168000c101b00 */
[----:B------:R0:W5:Y:S04]  /*8fc0*/  @!P3 LD.E.64 R44, desc[UR46][R4.64] ;  /* 0x0000002e042cb980 */ /* 0x000168000c101b00 */
[----:B------:R0:W5:Y:S02]  /*8fd0*/  @!P4 LD.E.64 R42, desc[UR46][R8.64] ;  /* 0x0000002e082ac980 */ /* 0x000164000c101b00 */
.L_x_1503:
[----:B------:R-:W-:Y:S05]  /*8fe0*/  BSYNC B1 ;  /* 0x0000000000017941 */ /* 0x000fea0003800000 */
.L_x_1502:
[----:B------:R-:W-:Y:S01]  /*8ff0*/  UMOV UR4, 0xffffffff ;  /* 0xffffffff00047882 */ /* 0x000fe20000000000 */
[----:B------:R-:W-:Y:S02]  /*9000*/  CS2R R30, SRZ ;  /* 0x00000000001e7805 */ /* 0x000fe4000001ff00 */
[----:B------:R-:W-:Y:S05]  /*9010*/  BRA.DIV UR4, `(.L_x_1504) ;  /* 0x0000022204a47947 */ /* 0x000fea000b800000 */
[----:B--2---:R2:W1:Y:S04]  /*9020*/  SHFL.IDX PT, R3, R48, 0x1, 0x181f ;  /* 0x00381f0030037f89 */ /* 0x00446800000e0000 */
[----:B0--3--:R2:W0:Y:S04]  /*9030*/  SHFL.IDX PT, R5, R0, 0x1, 0x181f ;  /* 0x00381f0000057f89 */ /* 0x00942800000e0000 */
[----:B----4-:R2:W3:Y:S04]  /*9040*/  SHFL.IDX PT, R9, R49, 0x1, 0x181f ;  /* 0x00381f0031097f89 */ /* 0x0104e800000e0000 */
[----:B------:R2:W4:Y:S02]  /*9050*/  SHFL.IDX PT, R14, R51, 0x1, 0x181f ;  /* 0x00381f00330e7f89 */ /* 0x00052400000e0000 */
.L_x_1827:
[----:B------:R-:W-:Y:S01]  /*9060*/  VIADD R4, R37, 0x20 ;  /* 0x0000002025047836 */ /* 0x000fe20000000000 */
[----:B------:R-:W-:Y:S01]  /*9070*/  BSSY B1, `(.L_x_1505) ;  /* 0x0000019000017945 */ /* 0x000fe20003800000 */
[----:B------:R-:W-:Y:S02]  /*9080*/  CS2R R34, SRZ ;  /* 0x0000000000227805 */ /* 0x000fe4000001ff00 */
[----:B------:R-:W-:Y:S02]  /*9090*/  CS2R R32, SRZ ;  /* 0x0000000000207805 */ /* 0x000fe4000001ff00 */
[----:B------:R-:W-:Y:S02]  /*90a0*/  CS2R R38, SRZ ;  /* 0x0000000000267805 */ /* 0x000fe4000001ff00 */
[----:B------:R-:W-:-:S13]  /*90b0*/  ISETP.GE.AND P0, PT, R4, R50, PT ;  /* 0x000000320400720c */ /* 0x000fda0003f06270 */
[----:B------:R-:W-:Y:S05]  /*90c0*/  @P0 BRA `(.L_x_1506) ;  /* 0x00000000004c0947 */ /* 0x000fea0003800000 */
[----:B------:R-:W-:Y:S01]  /*90d0*/  ULDC UR4, c[0x0][0x3f4] ;  /* 0x0000fd0000047ab9 */ /* 0x000fe20000000800 */
[----:B------:R-:W-:Y:S02]  /*90e0*/  CS2R R30, SRZ ;  /* 0x00000000001e7805 */ /* 0x000fe4000001ff00 */
[----:B------:R-:W-:Y:S02]  /*90f0*/  ISETP.GE.AND P4, PT, R194, UR4, PT ;  /* 0x00000004c2007c0c */ /* 0x000fe4000bf86270 */
[----:B------:R-:W-:Y:S02]  /*9100*/  CS2R R34, SRZ ;  /* 0x0000000000227805 */ /* 0x000fe4000001ff00 */
[----:B------:R-:W-:-:S09]  /*9110*/  ISETP.GE.AND P3, PT, R18, UR4, PT ;  /* 0x0000000412007c0c */ /* 0x000fd2000bf66270 */
[----:B0-----:R-:W-:-:S05]  /*9120*/  @!P4 IADD3 R6, P0, R194, R5, RZ ;  /* 0x00000005c206c210 */ /* 0x001fca0007f1e0ff */
[C---:B-1----:R-:W-:Y:S01]  /*9130*/  @!P4 IMAD.X R7, R3.reuse, 0x1, R216, P0 ;  /* 0x000000010307c824 */ /* 0x042fe200000e06d8 */
[----:B------:R-:W-:Y:S02]  /*9140*/  @!P3 IADD3 R4, P0, R18, R5, RZ ;  /* 0x000000051204b210 */ /* 0x000fe40007f1e0ff */
[----:B----4-:R-:W-:Y:S02]  /*9150*/  @!P4 IADD3 R8, P2, R194, R14, RZ ;  /* 0x0000000ec208c210 */ /* 0x010fe40007f5e0ff */
[----:B------:R0:W5:Y:S01]  /*9160*/  @!P4 LD.E.64 R30, desc[UR46][R6.64] ;  /* 0x0000002e061ec980 */ /* 0x000162000c101b00 */
[----:B------:R-:W-:Y:S02]  /*9170*/  CS2R R38, SRZ ;  /* 0x0000000000267805 */ /* 0x000fe4000001ff00 */
[----:B------:R-:W-:Y:S01]  /*9180*/  CS2R R32, SRZ ;  /* 0x0000000000207805 */ /* 0x000fe2000001ff00 */
[----:B------:R-:W-:-:S05]  /*9190*/  @!P3 IMAD.X R5, R3, 0x1, R19, P0 ;  /* 0x000000010305b824 */ /* 0x000fca00000e0613 */
[----:B------:R1:W5:Y:S01]  /*91a0*/  @!P3 LD.E.64 R34, desc[UR46][R4.64] ;  /* 0x0000002e0422b980 */ /* 0x000362000c101b00 */
[----:B0-----:R-:W-:-:S05]  /*91b0*/  @!P3 IADD3 R6, P1, R18, R14, RZ ;  /* 0x0000000e1206b210 */ /* 0x001fca0007f3e0ff */
[C---:B---3--:R-:W-:Y:S02]  /*91c0*/  @!P3 IMAD.X R7, R9.reuse, 0x1, R19, P1 ;  /* 0x000000010907b824 */ /* 0x048fe400008e0613 */
[----:B------:R-:W-:-:S03]  /*91d0*/  @!P4 IMAD.X R9, R9, 0x1, R216, P2 ;  /* 0x000000010909c824 */ /* 0x000fc600010e06d8 */
[----:B------:R1:W5:Y:S04]  /*91e0*/  @!P3 LD.E.64 R38, desc[UR46][R6.64] ;  /* 0x0000002e0626b980 */ /* 0x000368000c101b00 */
[----:B------:R1:W5:Y:S02]  /*91f0*/  @!P4 LD.E.64 R32, desc[UR46][R8.64] ;  /* 0x0000002e0820c980 */ /* 0x000364000c101b00 */
.L_x_1506:
[----:B------:R-:W-:Y:S05]  /*9200*/  BSYNC B1 ;  /* 0x0000000000017941 */ /* 0x000fea0003800000 */
.L_x_1505:
[----:B------:R-:W-:-:S03]  /*9210*/  UMOV UR4, 0xffffffff ;  /* 0xffffffff00047882 */ /* 0x000fc60000000000 */
[----:B------:R-:W-:Y:S05]  /*9220*/  BRA.DIV UR4, `(.L_x_1507) ;  /* 0x0000022204907947 */ /* 0x000fea000b800000 */
[----:B-1----:R1:W1:Y:S04]  /*9230*/  SHFL.IDX PT, R3, R48, 0x2, 0x181f ;  /* 0x00581f0030037f89 */ /* 0x00226800000e0000 */
[----:B0-----:R0:W0:Y:S04]  /*9240*/  SHFL.IDX PT, R5, R0, 0x2, 0x181f ;  /* 0x00581f0000057f89 */ /* 0x00102800000e0000 */
[----:B---3--:R3:W0:Y:S04]  /*9250*/  SHFL.IDX PT, R9, R49, 0x2, 0x181f ;  /* 0x00581f0031097f89 */ /* 0x00862800000e0000 */
[----:B----4-:R3:W4:Y:S02]  /*9260*/  SHFL.IDX PT, R14, R51, 0x2, 0x181f ;  /* 0x00581f00330e7f89 */ /* 0x01072400000e0000 */
.L_x_1833:
[----:B------:R-:W-:Y:S01]  /*9270*/  VIADD R4, R37, 0x40 ;  /* 0x0000004025047836 */ /* 0x000fe20000000000 */
        /* <DEDUP_REMOVED lines=22> */
[C---:B------:R-:W-:Y:S02]  /*93e0*/  @!P3 IMAD.X R7, R9.reuse, 0x1, R19, P1 ;  /* 0x000000010907b824 */ /* 0x040fe400008e0613 */
[----:B------:R-:W-:-:S03]  /*93f0*/  @!P4 IMAD.X R9, R9, 0x1, R216, P2 ;  /* 0x000000010909c824 */ /* 0x000fc600010e06d8 */
[----:B------:R1:W5:Y:S04]  /*9400*/  @!P3 LD.E.64 R28, desc[UR46][R6.64] ;  /* 0x0000002e061cb980 */ /* 0x000368000c101b00 */
[----:B------:R1:W5:Y:S02]  /*9410*/  @!P4 LD.E.64 R20, desc[UR46][R8.64] ;  /* 0x0000002e0814c980 */ /* 0x000364000c101b00 */
.L_x_1509:
[----:B------:R-:W-:Y:S05]  /*9420*/  BSYNC B1 ;  /* 0x0000000000017941 */ /* 0x000fea0003800000 */
.L_x_1508:
[----:B------:R-:W-:Y:S01]  /*9430*/  UMOV UR4, 0xffffffff ;  /* 0xffffffff00047882 */ /* 0x000fe20000000000 */
[----:B01----:R-:W-:Y:S02]  /*9440*/  CS2R R8, SRZ ;  /* 0x0000000000087805 */ /* 0x003fe4000001ff00 */
[----:B------:R-:W-:Y:S05]  /*9450*/  BRA.DIV UR4, `(.L_x_1510) ;  /* 0x0000022204747947 */ /* 0x000fea000b800000 */
[----:B------:R0:W1:Y:S04]  /*9460*/  SHFL.IDX PT, R3, R48, 0x3, 0x181f ;  /* 0x00781f0030037f89 */ /* 0x00006800000e0000 */
[----:B------:R0:W0:Y:S04]  /*9470*/  SHFL.IDX PT, R5, R0, 0x3, 0x181f ;  /* 0x00781f0000057f89 */ /* 0x00002800000e0000 */
[----:B--23--:R-:W2:Y:S04]  /*9480*/  SHFL.IDX PT, R49, R49, 0x3, 0x181f ;  /* 0x00781f0031317f89 */ /* 0x00cea800000e0000 */
[----:B------:R-:W3:Y:S02]  /*9490*/  SHFL.IDX PT, R51, R51, 0x3, 0x181f ;  /* 0x00781f0033337f89 */ /* 0x000ee400000e0000 */
.L_x_1839:
[----:B------:R-:W-:Y:S01]  /*94a0*/  VIADD R37, R37, 0x60 ;  /* 0x0000006025257836 */ /* 0x000fe20000000000 */
[----:B------:R-:W-:Y:S01]  /*94b0*/  BSSY B1, `(.L_x_1511) ;  /* 0x0000019000017945 */ /* 0x000fe20003800000 */
[----:B------:R-:W-:Y:S02]  /*94c0*/  CS2R R12, SRZ ;  /* 0x00000000000c7805 */ /* 0x000fe4000001ff00 */
[----:B------:R-:W-:Y:S02]  /*94d0*/  CS2R R10, SRZ ;  /* 0x00000000000a7805 */ /* 0x000fe4000001ff00 */
[----:B----4-:R-:W-:Y:S02]  /*94e0*/  CS2R R14, SRZ ;  /* 0x00000000000e7805 */ /* 0x010fe4000001ff00 */
        /* <DEDUP_REMOVED lines=10> */
[----:B---3--:R-:W-:Y:S02]  /*9590*/  @!P4 IADD3 R48, P2, R194, R51, RZ ;  /* 0x00000033c230c210 */ /* 0x008fe40007f5e0ff */
[----:B------:R0:W5:Y:S01]  /*95a0*/  @!P4 LD.E.64 R8, desc[UR46][R6.64] ;  /* 0x0000002e0608c980 */ /* 0x000162000c101b00 */
[----:B------:R-:W-:Y:S02]  /*95b0*/  CS2R R14, SRZ ;  /* 0x00000000000e7805 */ /* 0x000fe4000001ff00 */
[----:B------:R-:W-:Y:S01]  /*95c0*/  CS2R R10, SRZ ;  /* 0x00000000000a7805 */ /* 0x000fe2000001ff00 */
[----:B------:R-:W-:-:S05]  /*95d0*/  @!P3 IMAD.X R5, R3, 0x1, R19, P0 ;  /* 0x000000010305b824 */ /* 0x000fca00000e0613 */
[----:B------:R4:W5:Y:S01]  /*95e0*/  @!P3 LD.E.64 R12, desc[UR46][R4.64] ;  /* 0x0000002e040cb980 */ /* 0x000962000c101b00 */
[----:B0-----:R-:W-:-:S05]  /*95f0*/  @!P3 IADD3 R6, P1, R18, R51, RZ ;  /* 0x000000331206b210 */ /* 0x001fca0007f3e0ff */
[C---:B--2---:R-:W-:Y:S02]  /*9600*/  @!P3 IMAD.X R7, R49.reuse, 0x1, R19, P1 ;  /* 0x000000013107b824 */ /* 0x044fe400008e0613 */
[----:B------:R-:W-:-:S03]  /*9610*/  @!P4 IMAD.X R49, R49, 0x1, R216, P2 ;  /* 0x000000013131c824 */ /* 0x000fc600010e06d8 */
[----:B------:R4:W5:Y:S04]  /*9620*/  @!P3 LD.E.64 R14, desc[UR46][R6.64] ;  /* 0x0000002e060eb980 */ /* 0x000968000c101b00 */
[----:B------:R4:W5:Y:S02]  /*9630*/  @!P4 LD.E.64 R10, desc[UR46][R48.64] ;  /* 0x0000002e300ac980 */ /* 0x000964000c101b00 */
.L_x_1512:
[----:B------:R-:W-:Y:S05]  /*9640*/  BSYNC B1 ;  /* 0x0000000000017941 */ /* 0x000fea0003800000 */
.L_x_1511:
[----:B------:R-:W-:Y:S01]  /*9650*/  ULEA.HI UR4, UR43, UR43, URZ, 0x1 ;  /* 0x0000002b2b047291 */ /* 0x000fe2000f8f083f */
[----:B0-----:R-:W-:Y:S01]  /*9660*/  VIADDMNMX R0, R50, -R199, 0x80, PT ;  /* 0x0000008032007446 */ /* 0x001fe200038009c7 */
[----:B------:R-:W-:Y:S02]  /*9670*/  BSSY B1, `(.L_x_1513) ;  /* 0x0000008000017945 */ /* 0x000fe40003800000 */
[----:B------:R-:W-:Y:S01]  /*9680*/  ULOP3.LUT UR4, UR4, 0xfffffffe, URZ, 0xc0, !UPT ;  /* 0xfffffffe04047892 */ /* 0x000fe2000f8ec03f */
[----:B------:R-:W-:-:S03]  /*9690*/  ISETP.GE.AND P1, PT, R17, R0, PT ;  /* 0x000000001100720c */ /* 0x000fc60003f26270 */
[----:B------:R-:W-:-:S06]  /*96a0*/  UIADD3 UR4, UR43, -UR4, URZ ;  /* 0x800000042b047290 */ /* 0x000fcc000fffe03f */
[----:B-1----:R-:W-:-:S05]  /*96b0*/  IMAD.U32 R3, RZ, RZ, UR4 ;  /* 0x00000004ff037e24 */ /* 0x002fca000f8e00ff */
[----:B------:R-:W-:-:S04]  /*96c0*/  SHF.L.U32 R3, R3, 0x1f, RZ ;  /* 0x0000001f03037819 */ /* 0x000fc800000006ff */
[----:B------:R-:W0:Y:S02]  /*96d0*/  SYNCS.PHASECHK.TRANS64.TRYWAIT P0, [R16+URZ+0x28400], R3 ;  /* 0x02840003100075a7 */ /* 0x000e24000800017f */
[----:B0-----:R-:W-:Y:S05]  /*96e0*/  @!P0 BRA `(.L_x_1514) ;  /* 0x0000022000448947 */ /* 0x001fea0003800000 */
.L_x_1840:
[----:B------:R-:W-:Y:S05]  /*96f0*/  BSYNC B1 ;  /* 0x0000000000017941 */ /* 0x000fea0003800000 */
.L_x_1513:
[----:B------:R-:W-:Y:S04]  /*9700*/  BSSY B1, `(.L_x_1515) ;  /* 0x00000f9000017945 */ /* 0x000fe80003800000 */
[----:B------:R-:W-:Y:S05]  /*9710*/  @P1 BRA `(.L_x_1516) ;  /* 0x0000000c00dc1947 */ /* 0x000fea0003800000 */
[----:B0-----:R-:W0:Y:S01]  /*9720*/  LDC R3, c[0x0][0x3f4] ;  /* 0x0000fd00ff037b82 */ /* 0x001e220000000800 */
[----:B------:R-:W-:Y:S01]  /*9730*/  BSSY B2, `(.L_x_1517) ;  /* 0x000007a000027945 */ /* 0x000fe20003800000 */
[-C--:B0-----:R-:W-:Y:S02]  /*9740*/  ISETP.GE.AND P0, PT, R18, R3.reuse, PT ;  /* 0x000000031200720c */ /* 0x081fe40003f06270 */
[----:B------:R-:W-:-:S11]  /*9750*/  ISETP.GE.AND P1, PT, R194, R3, PT ;  /* 0x00000003c200720c */ /* 0x000fd60003f26270 */
[----:B------:R-:W-:Y:S05]  /*9760*/  @P0 BRA `(.L_x_1518) ;  /* 0x0000000400d80947 */ /* 0x000fea0003800000 */
[----:B----4-:R-:W0:Y:S01]  /*9770*/  LDS.128 R4, [R214+0x18000] ;  /* 0x01800000d6047984 */ /* 0x010e220000000c00 */
[----:B-----5:R-:W-:Y:S02]  /*9780*/  SHF.R.U32.HI R37, RZ, 0x8, R44 ;  /* 0x00000008ff257819 */ /* 0x020fe4000001162c */
[----:B------:R-:W-:Y:S02]  /*9790*/  SHF.R.U32.HI R50, RZ, 0x8, R45 ;  /* 0x00000008ff327819 */ /* 0x000fe4000001162d */
[----:B------:R-:W-:Y:S02]  /*97a0*/  LOP3.LUT R3, R44, 0xff, RZ, 0xc0, !PT ;  /* 0x000000ff2c037812 */ /* 0x000fe400078ec0ff */
[----:B------:R-:W-:Y:S02]  /*97b0*/  LOP3.LUT R48, R37, 0xff, RZ, 0xc0, !PT ;  /* 0x000000ff25307812 */ /* 0x000fe400078ec0ff */
[----:B------:R-:W-:Y:S02]  /*97c0*/  SHF.R.U32.HI R52, RZ, 0x8, R47 ;  /* 0x00000008ff347819 */ /* 0x000fe4000001162f */
[----:B--2---:R-:W-:-:S02]  /*97d0*/  LOP3.LUT R49, R45, 0xff, RZ, 0xc0, !PT ;  /* 0x000000ff2d317812 */ /* 0x004fc400078ec0ff */
[----:B------:R-:W-:Y:S02]  /*97e0*/  LOP3.LUT R50, R50, 0xff, RZ, 0xc0, !PT ;  /* 0x000000ff32327812 */ /* 0x000fe400078ec0ff */
[----:B------:R-:W-:Y:S02]  /*97f0*/  PRMT R3, R48, 0x7604, R3 ;  /* 0x0000760430037816 */ /* 0x000fe40000000003 */
[----:B------:R-:W-:Y:S02]  /*9800*/  SHF.R.U32.HI R54, RZ, 0x10, R45 ;  /* 0x00000010ff367819 */ /* 0x000fe4000001162d */
[----:B------:R-:W-:Y:S02]  /*9810*/  SHF.R.U32.HI R48, RZ, 0x8, R46 ;  /* 0x00000008ff307819 */ /* 0x000fe4000001162e */
[----:B------:R-:W-:Y:S02]  /*9820*/  SHF.R.U32.HI R53, RZ, 0x10, R47 ;  /* 0x00000010ff357819 */ /* 0x000fe4000001162f */
[----:B---3--:R-:W-:-:S02]  /*9830*/  LOP3.LUT R51, R47, 0xff, RZ, 0xc0, !PT ;  /* 0x000000ff2f337812 */ /* 0x008fc400078ec0ff */
[----:B------:R-:W-:Y:S01]  /*9840*/  LOP3.LUT R52, R52, 0xff, RZ, 0xc0, !PT ;  /* 0x000000ff34347812 */ /* 0x000fe200078ec0ff */
[----:B------:R-:W-:Y:S01]  /*9850*/  IMAD.U32 R53, R53, 0x10000, RZ ;  /* 0x0001000035357824 */ /* 0x000fe200078e00ff */
[----:B------:R-:W-:Y:S02]  /*9860*/  PRMT R49, R50, 0x7604, R49 ;  /* 0x0000760432317816 */ /* 0x000fe40000000031 */
[----:B------:R-:W-:Y:S01]  /*9870*/  LOP3.LUT R50, R48, 0xff, RZ, 0xc0, !PT ;  /* 0x000000ff30327812 */ /* 0x000fe200078ec0ff */
[----:B------:R-:W-:Y:S01]  /*9880*/  IMAD.U32 R48, R54, 0x10000, RZ ;  /* 0x0001000036307824 */ /* 0x000fe200078e00ff */
[----:B------:R-:W-:Y:S02]  /*9890*/  PRMT R52, R52, 0x7604, R51 ;  /* 0x0000760434347816 */ /* 0x000fe40000000033 */
[----:B------:R-:W-:Y:S02]  /*98a0*/  LOP3.LUT R37, R46, 0xff, RZ, 0xc0, !PT ;  /* 0x000000ff2e257812 */ /* 0x000fe400078ec0ff */
[----:B------:R-:W-:-:S02]  /*98b0*/  LOP3.LUT R49, R49, 0xff0000, R48, 0xf8, !PT ;  /* 0x00ff000031317812 */ /* 0x000fc400078ef830 */
[----:B------:R-:W-:Y:S02]  /*98c0*/  LOP3.LUT R53, R52, 0xff0000, R53, 0xf8, !PT ;  /* 0x00ff000034357812 */ /* 0x000fe400078ef835 */
[----:B------:R-:W-:Y:S02]  /*98d0*/  LOP3.LUT R49, R49, 0xff000000, R45, 0xf8, !PT ;  /* 0xff00000031317812 */ /* 0x000fe400078ef82d */
[----:B------:R-:W-:Y:S02]  /*98e0*/  LOP3.LUT R53, R53, 0xff000000, R47, 0xf8, !PT ;  /* 0xff00000035357812 */ /* 0x000fe400078ef82f */
[----:B------:R-:W-:Y:S02]  /*98f0*/  PRMT R51, R50, 0x7604, R37 ;  /* 0x0000760432337816 */ /* 0x000fe40000000025 */
[----:B------:R-:W-:Y:S02]  /*9900*/  LOP3.LUT R37, R3, 0xff0000, R44, 0xf8, !PT ;  /* 0x00ff000003257812 */ /* 0x000fe400078ef82c */
[----:B0-----:R-:W-:-:S02]  /*9910*/  F2FP.F16.E4M3.UNPACK_B R3, R6.H1 ;  /* 0x00000006ff03723e */ /* 0x001fc400030006ff */
[----:B------:R-:W-:Y:S02]  /*9920*/  F2FP.F16.E4M3.UNPACK_B R52, R53 ;  /* 0x00000035ff34723e */ /* 0x000fe400020006ff */
[----:B------:R-:W-:Y:S02]  /*9930*/  F2FP.F16.E4M3.UNPACK_B R47, R49 ;  /* 0x00000031ff2f723e */ /* 0x000fe400020006ff */
[----:B------:R-:W-:Y:S01]  /*9940*/  LOP3.LUT R48, R37, 0xff000000, R44, 0xf8, !PT ;  /* 0xff00000025307812 */ /* 0x000fe200078ef82c */
[----:B------:R-:W-:Y:S01]  /*9950*/  HADD2.F32 R37, -RZ, R3.H1_H1 ;  /* 0x30000003ff257230 */ /* 0x000fe20000004100 */
[--C-:B------:R-:W-:Y:S01]  /*9960*/  LOP3.LUT R51, R51, 0xff0000, R46.reuse, 0xf8, !PT ;  /* 0x00ff000033337812 */ /* 0x100fe200078ef82e */
[--C-:B------:R-:W-:Y:S01]  /*9970*/  HADD2.F32 R54, -RZ, R52.reuse.H1_H1 ;  /* 0x30000034ff367230 */ /* 0x100fe20000004100 */
[----:B------:R-:W-:Y:S01]  /*9980*/  F2FP.F16.E4M3.UNPACK_B R6, R6 ;  /* 0x00000006ff06723e */ /* 0x000fe200020006ff */
[----:B------:R-:W-:Y:S01]  /*9990*/  HADD2.F32 R50, -RZ, R47.H1_H1 ;  /* 0x3000002fff327230 */ /* 0x000fe20000004100 */
[----:B------:R-:W-:Y:S01]  /*99a0*/  LOP3.LUT R51, R51, 0xff000000, R46, 0xf8, !PT ;  /* 0xff00000033337812 */ /* 0x000fe200078ef82e */
[----:B------:R-:W-:Y:S01]  /*99b0*/  HADD2.F32 R44, -RZ, R3.H0_H0 ;  /* 0x20000003ff2c7230 */ /* 0x000fe20000004100 */
[-C--:B------:R-:W-:Y:S01]  /*99c0*/  F2FP.F16.E4M3.UNPACK_B R45, R7.reuse ;  /* 0x00000007ff2d723e */ /* 0x080fe200020006ff */
[C---:B------:R-:W-:Y:S01]  /*99d0*/  FMUL.FTZ R55, R37.reuse, R54 ;  /* 0x0000003625377220 */ /* 0x040fe20000410000 */
[----:B------:R-:W-:Y:S01]  /*99e0*/  F2FP.F16.E4M3.UNPACK_B R46, R7.H1 ;  /* 0x00000007ff2e723e */ /* 0x000fe200030006ff */
[-C--:B------:R-:W-:Y:S01]  /*99f0*/  FMUL.FTZ R57, R37, R50.reuse ;  /* 0x0000003225397220 */ /* 0x080fe20000410000 */
[-C--:B------:R-:W-:Y:S01]  /*9a00*/  F2FP.F16.E4M3.UNPACK_B R7, R5.reuse ;  /* 0x00000005ff07723e */ /* 0x080fe200020006ff */
[----:B------:R-:W-:Y:S01]  /*9a10*/  HADD2.F32 R52, -RZ, R52.H0_H0 ;  /* 0x20000034ff347230 */ /* 0x000fe20000004100 */
[----:B------:R-:W-:Y:S01]  /*9a20*/  F2FP.F16.E4M3.UNPACK_B R37, R5.H1 ;  /* 0x00000005ff25723e */ /* 0x000fe200030006ff */
[--C-:B------:R-:W-:Y:S01]  /*9a30*/  HADD2.F32 R5, -RZ, R6.reuse.H1_H1 ;  /* 0x30000006ff057230 */ /* 0x100fe20000004100 */
[----:B------:R-:W-:Y:S01]  /*9a40*/  F2FP.F16.E4M3.UNPACK_B R53, R53.H1 ;  /* 0x00000035ff35723e */ /* 0x000fe200030006ff */
[----:B------:R-:W-:Y:S01]  /*9a50*/  HADD2.F32 R47, -RZ, R47.H0_H0 ;  /* 0x2000002fff2f7230 */ /* 0x000fe20000004100 */
[----:B------:R-:W-:Y:S01]  /*9a60*/  F2FP.F16.E4M3.UNPACK_B R49, R49.H1 ;  /* 0x00000031ff31723e */ /* 0x000fe200030006ff */
[C---:B------:R-:W-:Y:S01]  /*9a70*/  FFMA.FTZ R56, R44.reuse, R50, -R55 ;  /* 0x000000322c387223 */ /* 0x040fe20000010837 */
[----:B------:R-:W-:Y:S01]  /*9a80*/  FFMA.FTZ R59, R44, R54, R57 ;  /* 0x000000362c3b7223 */ /* 0x000fe20000010039 */
[----:B------:R-:W-:-:S02]  /*9a90*/  HADD2.F32 R6, -RZ, R6.H0_H0 ;  /* 0x20000006ff067230 */ /* 0x000fc40000004100 */
[C---:B------:R-:W-:Y:S01]  /*9aa0*/  FMUL.FTZ R55, R5.reuse, R52 ;  /* 0x0000003405377220 */ /* 0x040fe20000410000 */
[-C--:B------:R-:W-:Y:S01]  /*9ab0*/  FMUL.FTZ R57, R5, R47.reuse ;  /* 0x0000002f05397220 */ /* 0x080fe20000410000 */
[----:B------:R-:W-:Y:S01]  /*9ac0*/  HADD2.F32 R5, -RZ, R45.H1_H1 ;  /* 0x3000002dff057230 */ /* 0x000fe20000004100 */
[----:B------:R-:W-:Y:S01]  /*9ad0*/  F2FP.F16.E4M3.UNPACK_B R3, R4 ;  /* 0x00000004ff03723e */ /* 0x000fe200020006ff */
[----:B------:R-:W-:Y:S02]  /*9ae0*/  HADD2.F32 R50, -RZ, R53.H0_H0 ;  /* 0x20000035ff327230 */ /* 0x000fe40000004100 */
[C---:B------:R-:W-:Y:S01]  /*9af0*/  FFMA.FTZ R55, R6.reuse, R47, -R55 ;  /* 0x0000002f06377223 */ /* 0x040fe20000010837 */
[----:B------:R-:W-:Y:S02]  /*9b00*/  HADD2.F32 R44, -RZ, R49.H0_H0 ;  /* 0x20000031ff2c7230 */ /* 0x000fe40000004100 */
[----:B------:R-:W-:Y:S01]  /*9b10*/  FFMA.FTZ R54, R6, R52, R57 ;  /* 0x0000003406367223 */ /* 0x000fe20000010039 */
[----:B------:R-:W-:-:S02]  /*9b20*/  HADD2.F32 R45, -RZ, R45.H0_H0 ;  /* 0x2000002dff2d7230 */ /* 0x000fc40000004100 */
[C---:B------:R-:W-:Y:S01]  /*9b30*/  FMUL.FTZ R52, R5.reuse, R50 ;  /* 0x0000003205347220 */ /* 0x040fe20000410000 */
[----:B------:R-:W-:Y:S02]  /*9b40*/  HADD2.F32 R53, -RZ, R53.H1_H1 ;  /* 0x30000035ff357230 */ /* 0x000fe40000004100 */
[-C--:B------:R-:W-:Y:S01]  /*9b50*/  FMUL.FTZ R58, R5, R44.reuse ;  /* 0x0000002c053a7220 */ /* 0x080fe20000410000 */
[--C-:B------:R-:W-:Y:S02]  /*9b60*/  HADD2.F32 R6, -RZ, R46.reuse.H1_H1 ;  /* 0x3000002eff067230 */ /* 0x100fe40000004100 */
[C---:B------:R-:W-:Y:S01]  /*9b70*/  FFMA.FTZ R57, R45.reuse, R44, -R52 ;  /* 0x0000002c2d397223 */ /* 0x040fe20000010834 */
[----:B------:R-:W-:Y:S02]  /*9b80*/  HADD2.F32 R49, -RZ, R49.H1_H1 ;  /* 0x30000031ff317230 */ /* 0x000fe40000004100 */
[----:B------:R-:W-:Y:S01]  /*9b90*/  FFMA.FTZ R58, R45, R50, R58 ;  /* 0x000000322d3a7223 */ /* 0x000fe2000001003a */
[----:B------:R-:W-:-:S02]  /*9ba0*/  HADD2.F32 R46, -RZ, R46.H0_H0 ;  /* 0x2000002eff2e7230 */ /* 0x000fc40000004100 */
[C---:B------:R-:W-:Y:S01]  /*9bb0*/  FMUL.FTZ R47, R6.reuse, R53 ;  /* 0x00000035062f7220 */ /* 0x040fe20000410000 */
[----:B------:R-:W-:Y:S01]  /*9bc0*/  F2FP.F16.E4M3.UNPACK_B R5, R51 ;  /* 0x00000033ff05723e */ /* 0x000fe200020006ff */
[-C--:B------:R-:W-:Y:S01]  /*9bd0*/  FMUL.FTZ R45, R6, R49.reuse ;  /* 0x00000031062d7220 */ /* 0x080fe20000410000 */
[----:B------:R-:W-:Y:S01]  /*9be0*/  F2FP.F16.E4M3.UNPACK_B R4, R4.H1 ;  /* 0x00000004ff04723e */ /* 0x000fe200030006ff */
[C---:B------:R-:W-:Y:S01]  /*9bf0*/  FFMA.FTZ R60, R46.reuse, R49, -R47 ;  /* 0x000000312e3c7223 */ /* 0x040fe2000001082f */
[-C--:B------:R-:W-:Y:S01]  /*9c00*/  F2FP.F16.E4M3.UNPACK_B R44, R48.reuse ;  /* 0x00000030ff2c723e */ /* 0x080fe200020006ff */
[----:B------:R-:W-:Y:S01]  /*9c10*/  FFMA.FTZ R53, R46, R53, R45 ;  /* 0x000000352e357223 */ /* 0x000fe2000001002d */
[--C-:B------:R-:W-:Y:S01]  /*9c20*/  HADD2.F32 R47, -RZ, R5.reuse.H1_H1 ;  /* 0x30000005ff2f7230 */ /* 0x100fe20000004100 */
[----:B------:R-:W-:Y:S01]  /*9c30*/  F2FP.F16.E4M3.UNPACK_B R48, R48.H1 ;  /* 0x00000030ff30723e */ /* 0x000fe200030006ff */
[----:B------:R-:W-:Y:S01]  /*9c40*/  HADD2.F32 R46, -RZ, R5.H0_H0 ;  /* 0x20000005ff2e7230 */ /* 0x000fe20000004100 */
[----:B------:R-:W-:Y:S01]  /*9c50*/  F2FP.F16.E4M3.UNPACK_B R51, R51.H1 ;  /* 0x00000033ff33723e */ /* 0x000fe200030006ff */
[----:B------:R-:W-:-:S02]  /*9c60*/  HADD2.F32 R6, -RZ, R4.H1_H1 ;  /* 0x30000004ff067230 */ /* 0x000fc40000004100 */
[----:B------:R-:W-:Y:S02]  /*9c70*/  HADD2.F32 R45, -RZ, R44.H1_H1 ;  /* 0x3000002cff2d7230 */ /* 0x000fe40000004100 */
[----:B------:R-:W-:Y:S02]  /*9c80*/  HADD2.F32 R5, -RZ, R4.H0_H0 ;  /* 0x20000004ff057230 */ /* 0x000fe40000004100 */
[C---:B------:R-:W-:Y:S01]  /*9c90*/  FMUL.FTZ R50, R6.reuse, R47 ;  /* 0x0000002f06327220 */ /* 0x040fe20000410000 */
[--C-:B------:R-:W-:Y:S02]  /*9ca0*/  HADD2.F32 R4, -RZ, R3.reuse.H1_H1 ;  /* 0x30000003ff047230 */ /* 0x100fe40000004100 */
[-C--:B------:R-:W-:Y:S01]  /*9cb0*/  FMUL.FTZ R52, R6, R45.reuse ;  /* 0x0000002d06347220 */ /* 0x080fe20000410000 */
[----:B------:R-:W-:Y:S02]  /*9cc0*/  HADD2.F32 R44, -RZ, R44.H0_H0 ;  /* 0x2000002cff2c7230 */ /* 0x000fe40000004100 */
[----:B------:R-:W-:Y:S01]  /*9cd0*/  FFMA.FTZ R50, R5, R45, -R50 ;  /* 0x0000002d05327223 */ /* 0x000fe20000010832 */
[----:B------:R-:W-:-:S02]  /*9ce0*/  HADD2.F32 R3, -RZ, R3.H0_H0 ;  /* 0x20000003ff037230 */ /* 0x000fc40000004100 */
[C---:B------:R-:W-:Y:S01]  /*9cf0*/  FMUL.FTZ R6, R4.reuse, R46 ;  /* 0x0000002e04067220 */ /* 0x040fe20000410000 */
[----:B------:R-:W-:Y:S01]  /*9d00*/  FFMA.FTZ R47, R5, R47, R52 ;  /* 0x0000002f052f7223 */ /* 0x000fe20000010034 */
[-C--:B------:R-:W-:Y:S01]  /*9d10*/  FMUL.FTZ R49, R4, R44.reuse ;  /* 0x0000002c04317220 */ /* 0x080fe20000410000 */
[----:B------:R-:W-:Y:S02]  /*9d20*/  HADD2.F32 R5, -RZ, R48.H1_H1 ;  /* 0x30000030ff057230 */ /* 0x000fe40000004100 */
[C---:B------:R-:W-:Y:S01]  /*9d30*/  FFMA.FTZ R45, R3.reuse, R44, -R6 ;  /* 0x0000002c032d7223 */ /* 0x040fe20000010806 */
[----:B------:R-:W-:Y:S02]  /*9d40*/  HADD2.F32 R4, -RZ, R37.H1_H1 ;  /* 0x30000025ff047230 */ /* 0x000fe40000004100 */
[----:B------:R-:W-:Y:S01]  /*9d50*/  FFMA.FTZ R46, R3, R46, R49 ;  /* 0x0000002e032e7223 */ /* 0x000fe20000010031 */
[--C-:B------:R-:W-:Y:S02]  /*9d60*/  HADD2.F32 R44, -RZ, R51.reuse.H1_H1 ;  /* 0x30000033ff2c7230 */ /* 0x100fe40000004100 */
[----:B------:R-:W-:-:S02]  /*9d70*/  HADD2.F32 R6, -RZ, R51.H0_H0 ;  /* 0x20000033ff067230 */ /* 0x000fc40000004100 */
[CC--:B------:R-:W-:Y:S01]  /*9d80*/  FMUL.FTZ R49, R4.reuse, R5.reuse ;  /* 0x0000000504317220 */ /* 0x0c0fe20000410000 */
[----:B------:R-:W-:Y:S02]  /*9d90*/  HADD2.F32 R3, -RZ, R7.H1_H1 ;  /* 0x30000007ff037230 */ /* 0x000fe40000004100 */
[----:B------:R-:W-:Y:S01]  /*9da0*/  FMUL.FTZ R52, R4, R44 ;  /* 0x0000002c04347220 */ /* 0x000fe20000410000 */
[----:B------:R-:W-:Y:S02]  /*9db0*/  HADD2.F32 R48, -RZ, R48.H0_H0 ;  /* 0x20000030ff307230 */ /* 0x000fe40000004100 */
[----:B------:R-:W-:Y:S02]  /*9dc0*/  HADD2.F32 R37, -RZ, R37.H0_H0 ;  /* 0x20000025ff257230 */ /* 0x000fe40000004100 */
[C---:B------:R-:W-:Y:S01]  /*9dd0*/  FMUL.FTZ R4, R3.reuse, R6 ;  /* 0x0000000603047220 */ /* 0x040fe20000410000 */
[----:B------:R-:W-:Y:S02]  /*9de0*/  HADD2.F32 R7, -RZ, R7.H0_H0 ;  /* 0x20000007ff077230 */ /* 0x000fe40000004100 */
[----:B------:R-:W-:Y:S01]  /*9df0*/  FMUL.FTZ R3, R3, R48 ;  /* 0x0000003003037220 */ /* 0x000fe20000410000 */
[C---:B------:R-:W-:Y:S01]  /*9e00*/  FFMA.FTZ R52, R37.reuse, R5, -R52 ;  /* 0x0000000525347223 */ /* 0x040fe20000010834 */
[----:B------:R-:W-:Y:S01]  /*9e10*/  FFMA.FTZ R49, R37, R44, R49 ;  /* 0x0000002c25317223 */ /* 0x000fe20000010031 */
[C---:B------:R-:W-:Y:S01]  /*9e20*/  FFMA.FTZ R5, R7.reuse, R48, -R4 ;  /* 0x0000003007057223 */ /* 0x040fe20000010804 */
[----:B------:R-:W-:Y:S01]  /*9e30*/  FFMA.FTZ R44, R7, R6, R3 ;  /* 0x00000006072c7223 */ /* 0x000fe20000010003 */
[----:B------:R-:W-:-:S02]  /*9e40*/  F2FP.SATFINITE.E4M3.F32.PACK_AB_MERGE_C R6, R59, R56, RZ ;  /* 0x000000383b06723e */ /* 0x000fc400048070ff */
[----:B------:R-:W-:Y:S02]  /*9e50*/  F2FP.SATFINITE.E4M3.F32.PACK_AB_MERGE_C R7, R53, R60, RZ ;  /* 0x0000003c3507723e */ /* 0x000fe400048070ff */
[----:B------:R-:W-:Y:S02]  /*9e60*/  F2FP.SATFINITE.E4M3.F32.PACK_AB_MERGE_C R4, R47, R50, RZ ;  /* 0x000000322f04723e */ /* 0x000fe400048070ff */
[----:B------:R-:W-:Y:S02]  /*9e70*/  F2FP.SATFINITE.E4M3.F32.PACK_AB_MERGE_C R49, R49, R52, RZ ;  /* 0x000000343131723e */ /* 0x000fe400048070ff */
[----:B------:R-:W-:Y:S02]  /*9e80*/  F2FP.SATFINITE.E4M3.F32.PACK_AB_MERGE_C R6, R54, R55, R6 ;  /* 0x000000373606723e */ /* 0x000fe40004807006 */
[----:B------:R-:W-:Y:S02]  /*9e90*/  F2FP.SATFINITE.E4M3.F32.PACK_AB_MERGE_C R7, R58, R57, R7 ;  /* 0x000000393a07723e */ /* 0x000fe40004807007 */
[----:B------:R-:W-:-:S02]  /*9ea0*/  F2FP.SATFINITE.E4M3.F32.PACK_AB_MERGE_C R4, R46, R45, R4 ;  /* 0x0000002d2e04723e */ /* 0x000fc40004807004 */
[----:B------:R-:W-:-:S05]  /*9eb0*/  F2FP.SATFINITE.E4M3.F32.PACK_AB_MERGE_C R5, R44, R5, R49 ;  /* 0x000000052c05723e */ /* 0x000fca0004807031 */
[----:B------:R0:W-:Y:S02]  /*9ec0*/  STS.128 [R214+0x18000], R4 ;  /* 0x01800004d6007388 */ /* 0x0001e40000000c00 */
.L_x_1518:
[----:B------:R-:W-:Y:S05]  /*9ed0*/  BSYNC B2 ;  /* 0x0000000000027941 */ /* 0x000fea0003800000 */
.L_x_1517:
[----:B------:R-:W-:Y:S05]  /*9ee0*/  @P1 BRA `(.L_x_1516) ;  /* 0x0000000400e81947 */ /* 0x000fea0003800000 */
[----:B0---4-:R-:W0:Y:S01]  /*9ef0*/  LDS.128 R4, [R214+0x1c000] ;  /* 0x01c00000d6047984 */ /* 0x011e220000000c00 */
[----:B-----5:R-:W-:Y:S02]  /*9f00*/  SHF.R.U32.HI R45, RZ, 0x8, R42 ;  /* 0x00000008ff2d7819 */ /* 0x020fe4000001162a */
[----:B------:R-:W-:Y:S02]  /*9f10*/  LOP3.LUT R48, R42, 0xff, RZ, 0xc0, !PT ;  /* 0x000000ff2a307812 */ /* 0x000fe400078ec0ff */
[----:B------:R-:W-:Y:S02]  /*9f20*/  LOP3.LUT R45, R45, 0xff, RZ, 0xc0, !PT ;  /* 0x000000ff2d2d7812 */ /* 0x000fe400078ec0ff */
[----:B------:R-:W-:Y:S02]  /*9f30*/  SHF.R.U32.HI R37, RZ, 0x8, R41 ;  /* 0x00000008ff257819 */ /* 0x000fe40000011629 */
[----:B------:R-:W-:Y:S02]  /*9f40*/  SHF.R.U32.HI R47, RZ, 0x8, R43 ;  /* 0x00000008ff2f7819 */ /* 0x000fe4000001162b */
[----:B------:R-:W-:-:S02]  /*9f50*/  SHF.R.U32.HI R3, RZ, 0x8, R40 ;  /* 0x00000008ff037819 */ /* 0x000fc40000011628 */
[----:B------:R-:W-:Y:S02]  /*9f60*/  PRMT R48, R45, 0x7604, R48 ;  /* 0x000076042d307816 */ /* 0x000fe40000000030 */
[----:B------:R-:W-:Y:S02]  /*9f70*/  LOP3.LUT R46, R41, 0xff, RZ, 0xc0, !PT ;  /* 0x000000ff292e7812 */ /* 0x000fe400078ec0ff */
[----:B------:R-:W-:Y:S02]  /*9f80*/  LOP3.LUT R50, R43, 0xff, RZ, 0xc0, !PT ;  /* 0x000000ff2b327812 */ /* 0x000fe400078ec0ff */
[----:B------:R-:W-:Y:S02]  /*9f90*/  LOP3.LUT R37, R37, 0xff, RZ, 0xc0, !PT ;  /* 0x000000ff25257812 */ /* 0x000fe400078ec0ff */
[----:B------:R-:W-:Y:S02]  /*9fa0*/  LOP3.LUT R47, R47, 0xff, RZ, 0xc0, !PT ;  /* 0x000000ff2f2f7812 */ /* 0x000fe400078ec0ff */
[----:B------:R-:W-:-:S02]  /*9fb0*/  SHF.R.U32.HI R45, RZ, 0x10, R41 ;  /* 0x00000010ff2d7819 */ /* 0x000fc40000011629 */
[----:B--2---:R-:W-:Y:S02]  /*9fc0*/  SHF.R.U32.HI R49, RZ, 0x10, R43 ;  /* 0x00000010ff317819 */ /* 0x004fe4000001162b */
[----:B------:R-:W-:Y:S02]  /*9fd0*/  LOP3.LUT R44, R40, 0xff, RZ, 0xc0, !PT ;  /* 0x000000ff282c7812 */ /* 0x000fe400078ec0ff */
[----:B------:R-:W-:Y:S02]  /*9fe0*/  LOP3.LUT R3, R3, 0xff, RZ, 0xc0, !PT ;  /* 0x000000ff03037812 */ /* 0x000fe400078ec0ff */
[----:B------:R-:W-:Y:S02]  /*9ff0*/  PRMT R46, R37, 0x7604, R46 ;  /* 0x00007604252e7816 */ /* 0x000fe4000000002e */
[----:B------:R-:W-:Y:S02]  /*a000*/  PRMT R50, R47, 0x7604, R50 ;  /* 0x000076042f327816 */ /* 0x000fe40000000032 */
[----:B------:R-:W-:-:S02]  /*a010*/  LOP3.LUT R45, R45, 0xff, RZ, 0xc0, !PT ;  /* 0x000000ff2d2d7812 */ /* 0x000fc400078ec0ff */
[----:B------:R-:W-:Y:S02]  /*a020*/  LOP3.LUT R49, R49, 0xff, RZ, 0xc0, !PT ;  /* 0x000000ff31317812 */ /* 0x000fe400078ec0ff */
[----:B------:R-:W-:Y:S02]  /*a030*/  PRMT R44, R3, 0x7604, R44 ;  /* 0x00007604032c7816 */ /* 0x000fe4000000002c */
[----:B------:R-:W-:Y:S02]  /*a040*/  SHF.R.U32.HI R3, RZ, 0x10, R40 ;  /* 0x00000010ff037819 */ /* 0x000fe40000011628 */
[----:B------:R-:W-:Y:S02]  /*a050*/  SHF.R.U32.HI R37, RZ, 0x10, R42 ;  /* 0x00000010ff257819 */ /* 0x000fe4000001162a */
[----:B------:R-:W-:Y:S02]  /*a060*/  PRMT R45, R45, 0x7054, R46 ;  /* 0x000070542d2d7816 */ /* 0x000fe4000000002e */
[----:B------:R-:W-:-:S02]  /*a070*/  PRMT R49, R49, 0x7054, R50 ;  /* 0x0000705431317816 */ /* 0x000fc40000000032 */
[----:B------:R-:W-:Y:S02]  /*a080*/  LOP3.LUT R3, R3, 0xff, RZ, 0xc0, !PT ;  /* 0x000000ff03037812 */ /* 0x000fe400078ec0ff */
[----:B------:R-:W-:Y:S02]  /*a090*/  LOP3.LUT R47, R37, 0xff, RZ, 0xc0, !PT ;  /* 0x000000ff252f7812 */ /* 0x000fe400078ec0ff */
[----:B------:R-:W-:Y:S02]  /*a0a0*/  LOP3.LUT R49, R49, 0xff000000, R43, 0xf8, !PT ;  /* 0xff00000031317812 */ /* 0x000fe400078ef82b */
[----:B------:R-:W-:Y:S02]  /*a0b0*/  LOP3.LUT R45, R45, 0xff000000, R41, 0xf8, !PT ;  /* 0xff0000002d2d7812 */ /* 0x000fe400078ef829 */
[----:B------:R-:W-:Y:S02]  /*a0c0*/  PRMT R37, R3, 0x7054, R44 ;  /* 0x0000705403257816 */ /* 0x000fe4000000002c */
[----:B------:R-:W-:-:S02]  /*a0d0*/  PRMT R47, R47, 0x7054, R48 ;  /* 0x000070542f2f7816 */ /* 0x000fc40000000030 */
[-C--:B0-----:R-:W-:Y:S02]  /*a0e0*/  F2FP.F16.E4M3.UNPACK_B R3, R6.reuse.H1 ;  /* 0x00000006ff03723e */ /* 0x081fe400030006ff */
[----:B------:R-:W-:Y:S02]  /*a0f0*/  F2FP.F16.E4M3.UNPACK_B R48, R49 ;  /* 0x00000031ff30723e */ /* 0x000fe400020006ff */
[----:B------:R-:W-:Y:S02]  /*a100*/  F2FP.F16.E4M3.UNPACK_B R43, R45 ;  /* 0x0000002dff2b723e */ /* 0x000fe400020006ff */
[----:B------:R-:W-:Y:S01]  /*a110*/  LOP3.LUT R44, R37, 0xff000000, R40, 0xf8, !PT ;  /* 0xff000000252c7812 */ /* 0x000fe200078ef828 */
[----:B------:R-:W-:Y:S01]  /*a120*/  HADD2.F32 R37, -RZ, R3.H1_H1 ;  /* 0x30000003ff257230 */ /* 0x000fe20000004100 */
[----:B------:R-:W-:Y:S01]  /*a130*/  F2FP.F16.E4M3.UNPACK_B R6, R6 ;  /* 0x00000006ff06723e */ /* 0x000fe200020006ff */
[--C-:B------:R-:W-:Y:S01]  /*a140*/  HADD2.F32 R50, -RZ, R48.reuse.H1_H1 ;  /* 0x30000030ff327230 */ /* 0x100fe20000004100 */
[----:B------:R-:W-:Y:S01]  /*a150*/  LOP3.LUT R47, R47, 0xff000000, R42, 0xf8, !PT ;  /* 0xff0000002f2f7812 */ /* 0x000fe200078ef82a */
[----:B------:R-:W-:Y:S01]  /*a160*/  HADD2.F32 R46, -RZ, R43.H1_H1 ;  /* 0x3000002bff2e7230 */ /* 0x000fe20000004100 */
[-C--:B------:R-:W-:Y:S01]  /*a170*/  F2FP.F16.E4M3.UNPACK_B R41, R7.reuse ;  /* 0x00000007ff29723e */ /* 0x080fe200020006ff */
[----:B------:R-:W-:Y:S01]  /*a180*/  HADD2.F32 R40, -RZ, R3.H0_H0 ;  /* 0x20000003ff287230 */ /* 0x000fe20000004100 */
[----:B------:R-:W-:Y:S01]  /*a190*/  F2FP.F16.E4M3.UNPACK_B R42, R7.H1 ;  /* 0x00000007ff2a723e */ /* 0x000fe200030006ff */
[C---:B---3--:R-:W-:Y:S01]  /*a1a0*/  FMUL.FTZ R51, R37.reuse, R50 ;  /* 0x0000003225337220 */ /* 0x048fe20000410000 */
        /* <DEDUP_REMOVED lines=78> */
.L_x_1516:
[----:B------:R-:W-:Y:S05]  /*a690*/  BSYNC B1 ;  /* 0x0000000000017941 */ /* 0x000fea0003800000 */
.L_x_1515:
[----:B------:R-:W-:Y:S01]  /*a6a0*/  ISETP.GE.AND P0, PT, R219, R0, PT ;  /* 0x00000000db00720c */ /* 0x000fe20003f06270 */
[----:B------:R-:W-:-:S12]  /*a6b0*/  BSSY B1, `(.L_x_1519) ;  /* 0x00000f9000017945 */ /* 0x000fd80003800000 */
[----:B------:R-:W-:Y:S05]  /*a6c0*/  @P0 BRA `(.L_x_1520) ;  /* 0x0000000c00dc0947 */ /* 0x000fea0003800000 */
[----:B0-----:R-:W0:Y:S01]  /*a6d0*/  LDC R3, c[0x0][0x3f4] ;  /* 0x0000fd00ff037b82 */ /* 0x001e220000000800 */
[----:B------:R-:W-:Y:S01]  /*a6e0*/  BSSY B2, `(.L_x_1521) ;  /* 0x000007e000027945 */ /* 0x000fe20003800000 */
[-C--:B0-----:R-:W-:Y:S02]  /*a6f0*/  ISETP.GE.AND P0, PT, R18, R3.reuse, PT ;  /* 0x000000031200720c */ /* 0x081fe40003f06270 */
[----:B------:R-:W-:-:S11]  /*a700*/  ISETP.GE.AND P1, PT, R194, R3, PT ;  /* 0x00000003c200720c */ /* 0x000fd60003f26270 */
[----:B------:R-:W-:Y:S05]  /*a710*/  @P0 BRA `(.L_x_1522) ;  /* 0x0000000400e80947 */ /* 0x000fea0003800000 */
[----:B-1--4-:R-:W0:Y:S01]  /*a720*/  LDS.128 R4, [R214+0x19000] ;  /* 0x01900000d6047984 */ /* 0x012e220000000c00 */
        /* <DEDUP_REMOVED lines=12> */
[----:B------:R-:W-:Y:S02]  /*a7f0*/  SHF.R.U32.HI R45, RZ, 0x10, R39 ;  /* 0x00000010ff2d7819 */ /* 0x000fe40000011627 */
        /* <DEDUP_REMOVED lines=19> */
[----:B------:R-:W-:Y:S01]  /*a930*/  F2FP.F16.E4M3.UNPACK_B R39, R41 ;  /* 0x00000029ff27723e */ /* 0x000fe200020006ff */
[--C-:B------:R-:W-:Y:S01]  /*a940*/  HADD2.F32 R35, -RZ, R3.reuse.H0_H0 ;  /* 0x20000003ff237230 */ /* 0x100fe20000004100 */
[----:B------:R-:W-:Y:S01]  /*a950*/  LOP3.LUT R40, R37, 0xff000000, R34, 0xf8, !PT ;  /* 0xff00000025287812 */ /* 0x000fe200078ef822 */
[----:B------:R-:W-:Y:S01]  /*a960*/  HADD2.F32 R34, -RZ, R3.H1_H1 ;  /* 0x30000003ff227230 */ /* 0x000fe20000004100 */
[----:B------:R-:W-:Y:S01]  /*a970*/  F2FP.F16.E4M3.UNPACK_B R6, R6 ;  /* 0x00000006ff06723e */ /* 0x000fe200020006ff */
[--C-:B------:R-:W-:Y:S01]  /*a980*/  HADD2.F32 R46, -RZ, R44.reuse.H1_H1 ;  /* 0x3000002cff2e7230 */ /* 0x100fe20000004100 */
[----:B------:R-:W-:Y:S01]  /*a990*/  LOP3.LUT R43, R43, 0xff000000, R38, 0xf8, !PT ;  /* 0xff0000002b2b7812 */ /* 0x000fe200078ef826 */
[--C-:B------:R-:W-:Y:S01]  /*a9a0*/  HADD2.F32 R42, -RZ, R39.reuse.H1_H1 ;  /* 0x30000027ff2a7230 */ /* 0x100fe20000004100 */
[-C--:B------:R-:W-:Y:S01]  /*a9b0*/  F2FP.F16.E4M3.UNPACK_B R37, R7.reuse ;  /* 0x00000007ff25723e */ /* 0x080fe200020006ff */
[----:B------:R-:W-:Y:S01]  /*a9c0*/  HADD2.F32 R44, -RZ, R44.H0_H0 ;  /* 0x2000002cff2c7230 */ /* 0x000fe20000004100 */
[----:B------:R-:W-:Y:S01]  /*a9d0*/  F2FP.F16.E4M3.UNPACK_B R38, R7.H1 ;  /* 0x00000007ff26723e */ /* 0x000fe200030006ff */
[C---:B------:R-:W-:Y:S01]  /*a9e0*/  FMUL.FTZ R48, R34.reuse, R46 ;  /* 0x0000002e22307220 */ /* 0x040fe20000410000 */
[----:B------:R-:W-:Y:S01]  /*a9f0*/  FMUL.FTZ R47, R34, R42 ;  /* 0x0000002a222f7220 */ /* 0x000fe20000410000 */
[-C--:B------:R-:W-:Y:S01]  /*aa00*/  F2FP.F16.E4M3.UNPACK_B R7, R5.reuse ;  /* 0x00000005ff07723e */ /* 0x080fe200020006ff */
[----:B------:R-:W-:Y:S01]  /*aa10*/  HADD2.F32 R39, -RZ, R39.H0_H0 ;  /* 0x20000027ff277230 */ /* 0x000fe20000004100 */
[----:B------:R-:W-:Y:S01]  /*aa20*/  F2FP.F16.E4M3.UNPACK_B R34, R5.H1 ;  /* 0x00000005ff22723e */ /* 0x000fe200030006ff */
[----:B------:R-:W-:-:S02]  /*aa30*/  HADD2.F32 R5, -RZ, R6.H1_H1 ;  /* 0x30000006ff057230 */ /* 0x000fc40000004100 */
[C---:B------:R-:W-:Y:S01]  /*aa40*/  FFMA.FTZ R50, R35.reuse, R42, -R48 ;  /* 0x0000002a23327223 */ /* 0x040fe20000010830 */
[----:B---3--:R-:W-:Y:S01]  /*aa50*/  FFMA.FTZ R51, R35, R46, R47 ;  /* 0x0000002e23337223 */ /* 0x008fe2000001002f */
[----:B------:R-:W-:Y:S01]  /*aa60*/  HADD2.F32 R6, -RZ, R6.H0_H0 ;  /* 0x20000006ff067230 */ /* 0x000fe20000004100 */
[----:B------:R-:W-:Y:S01]  /*aa70*/  F2FP.F16.E4M3.UNPACK_B R45, R45.H1 ;  /* 0x0000002dff2d723e */ /* 0x000fe200030006ff */
[C---:B------:R-:W-:Y:S01]  /*aa80*/  FMUL.FTZ R35, R5.reuse, R44 ;  /* 0x0000002c05237220 */ /* 0x040fe20000410000 */
[----:B------:R-:W-:Y:S01]  /*aa90*/  F2FP.F16.E4M3.UNPACK_B R41, R41.H1 ;  /* 0x00000029ff29723e */ /* 0x000fe200030006ff */
[-C--:B--2---:R-:W-:Y:S01]  /*aaa0*/  FMUL.FTZ R49, R5, R39.reuse ;  /* 0x0000002705317220 */ /* 0x084fe20000410000 */
[----:B------:R-:W-:Y:S02]  /*aab0*/  HADD2.F32 R5, -RZ, R37.H1_H1 ;  /* 0x30000025ff057230 */ /* 0x000fe40000004100 */
[----:B------:R-:W-:Y:S01]  /*aac0*/  FFMA.FTZ R47, R6, R39, -R35 ;  /* 0x00000027062f7223 */ /* 0x000fe20000010823 */
[----:B------:R-:W-:-:S02]  /*aad0*/  HADD2.F32 R46, -RZ, R45.H0_H0 ;  /* 0x2000002dff2e7230 */ /* 0x000fc40000004100 */
[----:B------:R-:W-:Y:S01]  /*aae0*/  FFMA.FTZ R48, R6, R44, R49 ;  /* 0x0000002c06307223 */ /* 0x000fe20000010031 */
[----:B------:R-:W-:Y:S01]  /*aaf0*/  HADD2.F32 R42, -RZ, R41.H0_H0 ;  /* 0x20000029ff2a7230 */ /* 0x000fe20000004100 */
[----:B------:R-:W-:Y:S01]  /*ab00*/  F2FP.F16.E4M3.UNPACK_B R3, R4 ;  /* 0x00000004ff03723e */ /* 0x000fe200020006ff */
[----:B------:R-:W-:Y:S02]  /*ab10*/  HADD2.F32 R45, -RZ, R45.H1_H1 ;  /* 0x3000002dff2d7230 */ /* 0x000fe40000004100 */
[C---:B------:R-:W-:Y:S01]  /*ab20*/  FMUL.FTZ R44, R5.reuse, R46 ;  /* 0x0000002e052c7220 */ /* 0x040fe20000410000 */
[----:B------:R-:W-:Y:S02]  /*ab30*/  HADD2.F32 R6, -RZ, R38.H1_H1 ;  /* 0x30000026ff067230 */ /* 0x000fe40000004100 */
[----:B------:R-:W-:Y:S01]  /*ab40*/  FMUL.FTZ R52, R5, R42 ;  /* 0x0000002a05347220 */ /* 0x000fe20000410000 */
[----:B------:R-:W-:Y:S01]  /*ab50*/  HADD2.F32 R37, -RZ, R37.H0_H0 ;  /* 0x20000025ff257230 */ /* 0x000fe20000004100 */
[----:B------:R-:W-:Y:S01]  /*ab60*/  F2FP.F16.E4M3.UNPACK_B R5, R43 ;  /* 0x0000002bff05723e */ /* 0x000fe200020006ff */
[----:B------:R-:W-:-:S02]  /*ab70*/  HADD2.F32 R41, -RZ, R41.H1_H1 ;  /* 0x30000029ff297230 */ /* 0x000fc40000004100 */
[C---:B------:R-:W-:Y:S01]  /*ab80*/  FMUL.FTZ R35, R6.reuse, R45 ;  /* 0x0000002d06237220 */ /* 0x040fe20000410000 */
[----:B------:R-:W-:Y:S02]  /*ab90*/  HADD2.F32 R38, -RZ, R38.H0_H0 ;  /* 0x20000026ff267230 */ /* 0x000fe40000004100 */
[C---:B------:R-:W-:Y:S01]  /*aba0*/  FFMA.FTZ R49, R37.reuse, R42, -R44 ;  /* 0x0000002a25317223 */ /* 0x040fe2000001082c */
[----:B------:R-:W-:Y:S01]  /*abb0*/  FFMA.FTZ R52, R37, R46, R52 ;  /* 0x0000002e25347223 */ /* 0x000fe20000010034 */
        /* <DEDUP_REMOVED lines=13> */
[----:B------:R-:W-:Y:S02]  /*ac90*/  HADD2.F32 R4, -RZ, R3.H1_H1 ;  /* 0x30000003ff047230 */ /* 0x000fe40000004100 */
[-C--:B------:R-:W-:Y:S01]  /*aca0*/  FMUL.FTZ R44, R6, R37.reuse ;  /* 0x00000025062c7220 */ /* 0x080fe20000410000 */
[----:B------:R-:W-:Y:S02]  /*acb0*/  HADD2.F32 R35, -RZ, R35.H0_H0 ;  /* 0x20000023ff237230 */ /* 0x000fe40000004100 */
[----:B------:R-:W-:Y:S01]  /*acc0*/  FFMA.FTZ R42, R5, R37, -R42 ;  /* 0x00000025052a7223 */ /* 0x000fe2000001082a */
[----:B------:R-:W-:-:S02]  /*acd0*/  HADD2.F32 R3, -RZ, R3.H0_H0 ;  /* 0x20000003ff037230 */ /* 0x000fc40000004100 */
[CC--:B------:R-:W-:Y:S01]  /*ace0*/  FMUL.FTZ R6, R4.reuse, R38.reuse ;  /* 0x0000002604067220 */ /* 0x0c0fe20000410000 */
        /* <DEDUP_REMOVED lines=8> */
[C---:B------:R-:W-:Y:S01]  /*ad70*/  FMUL.FTZ R44, R4.reuse, R5 ;  /* 0x00000005042c7220 */ /* 0x040fe20000410000 */
[--C-:B------:R-:W-:Y:S02]  /*ad80*/  HADD2.F32 R3, -RZ, R7.reuse.H1_H1 ;  /* 0x30000007ff037230 */ /* 0x100fe40000004100 */
[----:B------:R-:W-:Y:S01]  /*ad90*/  FMUL.FTZ R41, R4, R35 ;  /* 0x0000002304297220 */ /* 0x000fe20000410000 */
[----:B------:R-:W-:Y:S02]  /*ada0*/  HADD2.F32 R40, -RZ, R40.H0_H0 ;  /* 0x20000028ff287230 */ /* 0x000fe40000004100 */
[----:B------:R-:W-:Y:S02]  /*adb0*/  HADD2.F32 R34, -RZ, R34.H0_H0 ;  /* 0x20000022ff227230 */ /* 0x000fe40000004100 */
[C---:B------:R-:W-:Y:S01]  /*adc0*/  FMUL.FTZ R4, R3.reuse, R6 ;  /* 0x0000000603047220 */ /* 0x040fe20000410000 */
[----:B------:R-:W-:Y:S02]  /*add0*/  HADD2.F32 R7, -RZ, R7.H0_H0 ;  /* 0x20000007ff077230 */ /* 0x000fe40000004100 */
[-C--:B------:R-:W-:Y:S01]  /*ade0*/  FMUL.FTZ R3, R3, R40.reuse ;  /* 0x0000002803037220 */ /* 0x080fe20000410000 */
        /* <DEDUP_REMOVED lines=13> */
.L_x_1522:
[----:B------:R-:W-:Y:S05]  /*aec0*/  BSYNC B2 ;  /* 0x0000000000027941 */ /* 0x000fea0003800000 */
.L_x_1521:
[----:B------:R-:W-:Y:S05]  /*aed0*/  @P1 BRA `(.L_x_1520) ;  /* 0x0000000400d81947 */ /* 0x000fea0003800000 */
[----:B01--4-:R-:W0:Y:S01]  /*aee0*/  LDS.128 R4, [R214+0x1d000] ;  /* 0x01d00000d6047984 */ /* 0x013e220000000c00 */
[----:B-----5:R-:W-:Y:S02]  /*aef0*/  SHF.R.U32.HI R34, RZ, 0x8, R30 ;  /* 0x00000008ff227819 */ /* 0x020fe4000001161e */
[----:B------:R-:W-:Y:S02]  /*af00*/  SHF.R.U32.HI R38, RZ, 0x8, R31 ;  /* 0x00000008ff267819 */ /* 0x000fe4000001161f */
[----:B------:R-:W-:Y:S02]  /*af10*/  LOP3.LUT R3, R30, 0xff, RZ, 0xc0, !PT ;  /* 0x000000ff1e037812 */ /* 0x000fe400078ec0ff */
[----:B------:R-:W-:Y:S02]  /*af20*/  LOP3.LUT R34, R34, 0xff, RZ, 0xc0, !PT ;  /* 0x000000ff22227812 */ /* 0x000fe400078ec0ff */
[----:B------:R-:W-:Y:S02]  /*af30*/  SHF.R.U32.HI R40, RZ, 0x8, R33 ;  /* 0x00000008ff287819 */ /* 0x000fe40000011621 */
[----:B------:R-:W-:-:S02]  /*af40*/  LOP3.LUT R35, R31, 0xff, RZ, 0xc0, !PT ;  /* 0x000000ff1f237812 */ /* 0x000fc400078ec0ff */
[----:B------:R-:W-:Y:S02]  /*af50*/  LOP3.LUT R38, R38, 0xff, RZ, 0xc0, !PT ;  /* 0x000000ff26267812 */ /* 0x000fe400078ec0ff */
[----:B------:R-:W-:Y:S02]  /*af60*/  PRMT R3, R34, 0x7604, R3 ;  /* 0x0000760422037816 */ /* 0x000fe40000000003 */
[----:B------:R-:W-:Y:S02]  /*af70*/  SHF.R.U32.HI R42, RZ, 0x10, R31 ;  /* 0x00000010ff2a7819 */ /* 0x000fe4000001161f */
[----:B------:R-:W-:Y:S02]  /*af80*/  SHF.R.U32.HI R34, RZ, 0x8, R32 ;  /* 0x00000008ff227819 */ /* 0x000fe40000011620 */
[----:B------:R-:W-:Y:S02]  /*af90*/  SHF.R.U32.HI R41, RZ, 0x10, R33 ;  /* 0x00000010ff297819 */ /* 0x000fe40000011621 */
[----:B------:R-:W-:-:S02]  /*afa0*/  LOP3.LUT R39, R33, 0xff, RZ, 0xc0, !PT ;  /* 0x000000ff21277812 */ /* 0x000fc400078ec0ff */
[----:B------:R-:W-:Y:S01]  /*afb0*/  LOP3.LUT R40, R40, 0xff, RZ, 0xc0, !PT ;  /* 0x000000ff28287812 */ /* 0x000fe200078ec0ff */
[----:B------:R-:W-:Y:S01]  /*afc0*/  IMAD.U32 R41, R41, 0x10000, RZ ;  /* 0x0001000029297824 */ /* 0x000fe200078e00ff */
[----:B------:R-:W-:Y:S02]  /*afd0*/  PRMT R35, R38, 0x7604, R35 ;  /* 0x0000760426237816 */ /* 0x000fe40000000023 */
[----:B------:R-:W-:Y:S01]  /*afe0*/  LOP3.LUT R38, R34, 0xff, RZ, 0xc0, !PT ;  /* 0x000000ff22267812 */ /* 0x000fe200078ec0ff */
[----:B------:R-:W-:Y:S01]  /*aff0*/  IMAD.U32 R34, R42, 0x10000, RZ ;  /* 0x000100002a227824 */ /* 0x000fe200078e00ff */
[----:B------:R-:W-:Y:S02]  /*b000*/  LOP3.LUT R37, R32, 0xff, RZ, 0xc0, !PT ;  /* 0x000000ff20257812 */ /* 0x000fe400078ec0ff */
[----:B------:R-:W-:Y:S02]  /*b010*/  PRMT R40, R40, 0x7604, R39 ;  /* 0x0000760428287816 */ /* 0x000fe40000000027 */
[----:B------:R-:W-:-:S02]  /*b020*/  PRMT R39, R38, 0x7604, R37 ;  /* 0x0000760426277816 */ /* 0x000fc40000000025 */
[----:B------:R-:W-:Y:S02]  /*b030*/  LOP3.LUT R37, R35, 0xff0000, R34, 0xf8, !PT ;  /* 0x00ff000023257812 */ /* 0x000fe400078ef822 */
[----:B------:R-:W-:Y:S02]  /*b040*/  LOP3.LUT R41, R40, 0xff0000, R41, 0xf8, !PT ;  /* 0x00ff000028297812 */ /* 0x000fe400078ef829 */
[----:B------:R-:W-:Y:S02]  /*b050*/  LOP3.LUT R37, R37, 0xff000000, R31, 0xf8, !PT ;  /* 0xff00000025257812 */ /* 0x000fe400078ef81f */
[----:B------:R-:W-:Y:S02]  /*b060*/  LOP3.LUT R41, R41, 0xff000000, R33, 0xf8, !PT ;  /* 0xff00000029297812 */ /* 0x000fe400078ef821 */
[----:B------:R-:W-:Y:S02]  /*b070*/  LOP3.LUT R35, R3, 0xff0000, R30, 0xf8, !PT ;  /* 0x00ff000003237812 */ /* 0x000fe400078ef81e */
[----:B0-----:R-:W-:-:S02]  /*b080*/  F2FP.F16.E4M3.UNPACK_B R3, R6.H1 ;  /* 0x00000006ff03723e */ /* 0x001fc400030006ff */
[----:B------:R-:W-:Y:S02]  /*b090*/  F2FP.F16.E4M3.UNPACK_B R40, R41 ;  /* 0x00000029ff28723e */ /* 0x000fe400020006ff */
[----:B------:R-:W-:Y:S01]  /*b0a0*/  F2FP.F16.E4M3.UNPACK_B R34, R37 ;  /* 0x00000025ff22723e */ /* 0x000fe200020006ff */
[--C-:B------:R-:W-:Y:S01]  /*b0b0*/  HADD2.F32 R31, -RZ, R3.reuse.H0_H0 ;  /* 0x20000003ff1f7230 */ /* 0x100fe20000004100 */
[----:B------:R-:W-:Y:S01]  /*b0c0*/  LOP3.LUT R35, R35, 0xff000000, R30, 0xf8, !PT ;  /* 0xff00000023237812 */ /* 0x000fe200078ef81e */
[----:B------:R-:W-:Y:S01]  /*b0d0*/  HADD2.F32 R30, -RZ, R3.H1_H1 ;  /* 0x30000003ff1e7230 */ /* 0x000fe20000004100 */
[--C-:B------:R-:W-:Y:S01]  /*b0e0*/  LOP3.LUT R39, R39, 0xff0000, R32.reuse, 0xf8, !PT ;  /* 0x00ff000027277812 */ /* 0x100fe200078ef820 */
[----:B------:R-:W-:Y:S01]  /*b0f0*/  HADD2.F32 R42, -RZ, R40.H1_H1 ;  /* 0x30000028ff2a7230 */ /* 0x000fe20000004100 */
[----:B------:R-:W-:Y:S01]  /*b100*/  F2FP.F16.E4M3.UNPACK_B R6, R6 ;  /* 0x00000006ff06723e */ /* 0x000fe200020006ff */
[----:B------:R-:W-:Y:S01]  /*b110*/  HADD2.F32 R38, -RZ, R34.H1_H1 ;  /* 0x30000022ff267230 */ /* 0x000fe20000004100 */
[----:B------:R-:W-:Y:S01]  /*b120*/  LOP3.LUT R39, R39, 0xff000000, R32, 0xf8, !PT ;  /* 0xff00000027277812 */ /* 0x000fe200078ef820 */
[----:B------:R-:W-:Y:S01]  /*b130*/  HADD2.F32 R40, -RZ, R40.H0_H0 ;  /* 0x20000028ff287230 */ /* 0x000fe20000004100 */
[-C--:B------:R-:W-:Y:S01]  /*b140*/  F2FP.F16.E4M3.UNPACK_B R32, R7.reuse ;  /* 0x00000007ff20723e */ /* 0x080fe200020006ff */
[C---:B------:R-:W-:Y:S01]  /*b150*/  FMUL.FTZ R44, R30.reuse, R42 ;  /* 0x0000002a1e2c7220 */ /* 0x040fe20000410000 */
[----:B------:R-:W-:Y:S01]  /*b160*/  F2FP.F16.E4M3.UNPACK_B R33, R7.H1 ;  /* 0x00000007ff21723e */ /* 0x000fe200030006ff */
[----:B------:R-:W-:Y:S01]  /*b170*/  FMUL.FTZ R43, R30, R38 ;  /* 0x000000261e2b7220 */ /* 0x000fe20000410000 */
[-C--:B------:R-:W-:Y:S01]  /*b180*/  F2FP.F16.E4M3.UNPACK_B R7, R5.reuse ;  /* 0x00000005ff07723e */ /* 0x080fe200020006ff */
[----:B------:R-:W-:Y:S01]  /*b190*/  HADD2.F32 R34, -RZ, R34.H0_H0 ;  /* 0x20000022ff227230 */ /* 0x000fe20000004100 */
[----:B------:R-:W-:Y:S01]  /*b1a0*/  F2FP.F16.E4M3.UNPACK_B R30, R5.H1 ;  /* 0x00000005ff1e723e */ /* 0x000fe200030006ff */
[----:B------:R-:W-:-:S02]  /*b1b0*/  HADD2.F32 R5, -RZ, R6.H1_H1 ;  /* 0x30000006ff057230 */ /* 0x000fc40000004100 */
[C---:B------:R-:W-:Y:S01]  /*b1c0*/  FFMA.FTZ R44, R31.reuse, R38, -R44 ;  /* 0x000000261f2c7223 */ /* 0x040fe2000001082c */
[----:B------:R-:W-:Y:S01]  /*b1d0*/  FFMA.FTZ R45, R31, R42, R43 ;  /* 0x0000002a1f2d7223 */ /* 0x000fe2000001002b */
[----:B------:R-:W-:Y:S01]  /*b1e0*/  HADD2.F32 R6, -RZ, R6.H0_H0 ;  /* 0x20000006ff067230 */ /* 0x000fe20000004100 */
[----:B------:R-:W-:Y:S01]  /*b1f0*/  F2FP.F16.E4M3.UNPACK_B R41, R41.H1 ;  /* 0x00000029ff29723e */ /* 0x000fe200030006ff */
[C---:B------:R-:W-:Y:S01]  /*b200*/  FMUL.FTZ R31, R5.reuse, R40 ;  /* 0x00000028051f7220 */ /* 0x040fe20000410000 */
[----:B------:R-:W-:Y:S01]  /*b210*/  F2FP.F16.E4M3.UNPACK_B R37, R37.H1 ;  /* 0x00000025ff25723e */ /* 0x000fe200030006ff */
[-C--:B------:R-:W-:Y:S01]  /*b220*/  FMUL.FTZ R43, R5, R34.reuse ;  /* 0x00000022052b7220 */ /* 0x080fe20000410000 */
[----:B------:R-:W-:Y:S02]  /*b230*/  HADD2.F32 R5, -RZ, R32.H1_H1 ;  /* 0x30000020ff057230 */ /* 0x000fe40000004100 */
[----:B------:R-:W-:Y:S01]  /*b240*/  FFMA.FTZ R42, R6, R34, -R31 ;  /* 0x00000022062a7223 */ /* 0x000fe2000001081f */
[----:B------:R-:W-:-:S02]  /*b250*/  HADD2.F32 R38, -RZ, R41.H0_H0 ;  /* 0x20000029ff267230 */ /* 0x000fc40000004100 */
[----:B------:R-:W-:Y:S01]  /*b260*/  FFMA.FTZ R43, R6, R40, R43 ;  /* 0x00000028062b7223 */ /* 0x000fe2000001002b */
[----:B------:R-:W-:Y:S01]  /*b270*/  HADD2.F32 R31, -RZ, R37.H0_H0 ;  /* 0x20000025ff1f7230 */ /* 0x000fe20000004100 */
[----:B------:R-:W-:Y:S01]  /*b280*/  F2FP.F16.E4M3.UNPACK_B R3, R4 ;  /* 0x00000004ff03723e */ /* 0x000fe200020006ff */
[----:B------:R-:W-:Y:S02]  /*b290*/  HADD2.F32 R32, -RZ, R32.H0_H0 ;  /* 0x20000020ff207230 */ /* 0x000fe40000004100 */
[C---:B------:R-:W-:Y:S01]  /*b2a0*/  FMUL.FTZ R47, R5.reuse, R38 ;  /* 0x00000026052f7220 */ /* 0x040fe20000410000 */
[----:B------:R-:W-:Y:S02]  /*b2b0*/  HADD2.F32 R41, -RZ, R41.H1_H1 ;  /* 0x30000029ff297230 */ /* 0x000fe40000004100 */
[-C--:B------:R-:W-:Y:S01]  /*b2c0*/  FMUL.FTZ R5, R5, R31.reuse ;  /* 0x0000001f05057220 */ /* 0x080fe20000410000 */
[----:B------:R-:W-:Y:S02]  /*b2d0*/  HADD2.F32 R6, -RZ, R33.H1_H1 ;  /* 0x30000021ff067230 */ /* 0x000fe40000004100 */
[----:B------:R-:W-:Y:S01]  /*b2e0*/  FFMA.FTZ R47, R32, R31, -R47 ;  /* 0x0000001f202f7223 */ /* 0x000fe2000001082f */
[----:B------:R-:W-:-:S02]  /*b2f0*/  HADD2.F32 R37, -RZ, R37.H1_H1 ;  /* 0x30000025ff257230 */ /* 0x000fc40000004100 */
[----:B------:R-:W-:Y:S01]  /*b300*/  FFMA.FTZ R46, R32, R38, R5 ;  /* 0x00000026202e7223 */ /* 0x000fe20000010005 */
[----:B------:R-:W-:Y:S02]  /*b310*/  HADD2.F32 R33, -RZ, R33.H0_H0 ;  /* 0x20000021ff217230 */ /* 0x000fe40000004100 */
[C---:B------:R-:W-:Y:S01]  /*b320*/  FMUL.FTZ R34, R6.reuse, R41 ;  /* 0x0000002906227220 */ /* 0x040fe20000410000 */
[----:B------:R-:W-:Y:S01]  /*b330*/  F2FP.F16.E4M3.UNPACK_B R5, R39 ;  /* 0x00000027ff05723e */ /* 0x000fe200020006ff */
[-C--:B------:R-:W-:Y:S01]  /*b340*/  FMUL.FTZ R32, R6, R37.reuse ;  /* 0x0000002506207220 */ /* 0x080fe20000410000 */
[----:B------:R-:W-:Y:S01]  /*b350*/  F2FP.F16.E4M3.UNPACK_B R4, R4.H1 ;  /* 0x00000004ff04723e */ /* 0x000fe200030006ff */
[C---:B------:R-:W-:Y:S01]  /*b360*/  FFMA.FTZ R48, R33.reuse, R37, -R34 ;  /* 0x0000002521307223 */ /* 0x040fe20000010822 */
[----:B------:R-:W-:Y:S01]  /*b370*/  F2FP.F16.E4M3.UNPACK_B R31, R35 ;  /* 0x00000023ff1f723e */ /* 0x000fe200020006ff */
        /* <DEDUP_REMOVED lines=19> */
[--C-:B------:R-:W-:Y:S02]  /*b4b0*/  HADD2.F32 R31, -RZ, R39.reuse.H1_H1 ;  /* 0x30000027ff1f7230 */ /* 0x100fe40000004100 */
[----:B------:R-:W-:Y:S01]  /*b4c0*/  FFMA.FTZ R33, R3, R33, R4 ;  /* 0x0000002103217223 */ /* 0x000fe20000010004 */
[----:B------:R-:W-:Y:S02]  /*b4d0*/  HADD2.F32 R4, -RZ, R30.H1_H1 ;  /* 0x3000001eff047230 */ /* 0x000fe40000004100 */
[----:B------:R-:W-:-:S02]  /*b4e0*/  HADD2.F32 R32, -RZ, R39.H0_H0 ;  /* 0x20000027ff207230 */ /* 0x000fc40000004100 */
[----:B------:R-:W-:Y:S02]  /*b4f0*/  HADD2.F32 R3, -RZ, R7.H1_H1 ;  /* 0x30000007ff037230 */ /* 0x000fe40000004100 */
[C---:B------:R-:W-:Y:S01]  /*b500*/  FMUL.FTZ R40, R4.reuse, R5 ;  /* 0x0000000504287220 */ /* 0x040fe20000410000 */
[----:B------:R-:W-:Y:S02]  /*b510*/  HADD2.F32 R6, -RZ, R35.H0_H0 ;  /* 0x20000023ff067230 */ /* 0x000fe40000004100 */
[----:B------:R-:W-:Y:S01]  /*b520*/  FMUL.FTZ R35, R4, R31 ;  /* 0x0000001f04237220 */ /* 0x000fe20000410000 */
        /* <DEDUP_REMOVED lines=17> */
.L_x_1520:
[----:B------:R-:W-:Y:S05]  /*b640*/  BSYNC B1 ;  /* 0x0000000000017941 */ /* 0x000fea0003800000 */
.L_x_1519:
[----:B0-----:R-:W-:Y:S01]  /*b650*/  VIADD R3, R17, 0x40 ;  /* 0x0000004011037836 */ /* 0x001fe20000000000 */
[----:B------:R-:W-:Y:S04]  /*b660*/  BSSY B1, `(.L_x_1523) ;  /* 0x00000fa000017945 */ /* 0x000fe80003800000 */
[----:B------:R-:W-:-:S13]  /*b670*/  ISETP.GE.AND P0, PT, R3, R0, PT ;  /* 0x000000000300720c */ /* 0x000fda0003f06270 */
[----:B------:R-:W-:Y:S05]  /*b680*/  @P0 BRA `(.L_x_1524) ;  /* 0x0000000c00dc0947 */ /* 0x000fea0003800000 */
[----:B------:R-:W0:Y:S01]  /*b690*/  LDC R3, c[0x0][0x3f4] ;  /* 0x0000fd00ff037b82 */ /* 0x000e220000000800 */
        /* <DEDUP_REMOVED lines=10> */
[----:B------:R-:W-:-:S02]  /*b740*/  PRMT R3, R30, 0x7604, R3 ;  /* 0x000076041e037816 */ /* 0x000fc40000000003 */
[----:B------:R-:W-:Y:S02]  /*b750*/  LOP3.LUT R31, R27, 0xff, RZ, 0xc0, !PT ;  /* 0x000000ff1b1f7812 */ /* 0x000fe400078ec0ff */
[----:B------:R-:W-:Y:S02]  /*b760*/  LOP3.LUT R32, R32, 0xff, RZ, 0xc0, !PT ;  /* 0x000000ff20207812 */ /* 0x000fe400078ec0ff */
        /* <DEDUP_REMOVED lines=109> */
.L_x_1526:
[----:B------:R-:W-:Y:S05]  /*be40*/  BSYNC B2 ;  /* 0x0000000000027941 */ /* 0x000fea0003800000 */
.L_x_1525:
[----:B------:R-:W-:Y:S05]  /*be50*/  @P1 BRA `(.L_x_1524) ;  /* 0x0000000400e81947 */ /* 0x000fea0003800000 */
[----:B01--4-:R-:W0:Y:S01]  /*be60*/  LDS.128 R4, [R214+0x1e000] ;  /* 0x01e00000d6047984 */ /* 0x013e220000000c00 */
[----:B-----5:R-:W-:Y:S02]  /*be70*/  SHF.R.U32.HI R27, RZ, 0x8, R25 ;  /* 0x00000008ff1b7819 */ /* 0x020fe40000011619 */
[----:B------:R-:W-:Y:S02]  /*be80*/  SHF.R.U32.HI R32, RZ, 0x8, R21 ;  /* 0x00000008ff207819 */ /* 0x000fe40000011615 */
[----:B------:R-:W-:Y:S02]  /*be90*/  SHF.R.U32.HI R29, RZ, 0x8, R20 ;  /* 0x00000008ff1d7819 */ /* 0x000fe40000011614 */
[----:B------:R-:W-:Y:S02]  /*bea0*/  LOP3.LUT R28, R25, 0xff, RZ, 0xc0, !PT ;  /* 0x000000ff191c7812 */ /* 0x000fe400078ec0ff */
[----:B------:R-:W-:Y:S02]  /*beb0*/  LOP3.LUT R33, R21, 0xff, RZ, 0xc0, !PT ;  /* 0x000000ff15217812 */ /* 0x000fe400078ec0ff */
[----:B------:R-:W-:-:S02]  /*bec0*/  LOP3.LUT R27, R27, 0xff, RZ, 0xc0, !PT ;  /* 0x000000ff1b1b7812 */ /* 0x000fc400078ec0ff */
[----:B------:R-:W-:Y:S02]  /*bed0*/  LOP3.LUT R32, R32, 0xff, RZ, 0xc0, !PT ;  /* 0x000000ff20207812 */ /* 0x000fe400078ec0ff */
[----:B------:R-:W-:Y:S02]  /*bee0*/  SHF.R.U32.HI R3, RZ, 0x8, R24 ;  /* 0x00000008ff037819 */ /* 0x000fe40000011618 */
[----:B------:R-:W-:Y:S02]  /*bef0*/  LOP3.LUT R30, R29, 0xff, RZ, 0xc0, !PT ;  /* 0x000000ff1d1e7812 */ /* 0x000fe400078ec0ff */
[----:B------:R-:W-:Y:S02]  /*bf00*/  PRMT R29, R27, 0x7604, R28 ;  /* 0x000076041b1d7816 */ /* 0x000fe4000000001c */
[----:B------:R-:W-:Y:S02]  /*bf10*/  PRMT R33, R32, 0x7604, R33 ;  /* 0x0000760420217816 */ /* 0x000fe40000000021 */
[----:B------:R-:W-:-:S02]  /*bf20*/  SHF.R.U32.HI R28, RZ, 0x10, R25 ;  /* 0x00000010ff1c7819 */ /* 0x000fc40000011619 */
[----:B------:R-:W-:Y:S02]  /*bf30*/  SHF.R.U32.HI R32, RZ, 0x10, R21 ;  /* 0x00000010ff207819 */ /* 0x000fe40000011615 */
[----:B------:R-:W-:Y:S02]  /*bf40*/  LOP3.LUT R26, R24, 0xff, RZ, 0xc0, !PT ;  /* 0x000000ff181a7812 */ /* 0x000fe400078ec0ff */
[----:B------:R-:W-:Y:S02]  /*bf50*/  LOP3.LUT R3, R3, 0xff, RZ, 0xc0, !PT ;  /* 0x000000ff03037812 */ /* 0x000fe400078ec0ff */
[----:B------:R-:W-:Y:S02]  /*bf60*/  LOP3.LUT R28, R28, 0xff, RZ, 0xc0, !PT ;  /* 0x000000ff1c1c7812 */ /* 0x000fe400078ec0ff */
[----:B------:R-:W-:Y:S02]  /*bf70*/  LOP3.LUT R32, R32, 0xff, RZ, 0xc0, !PT ;  /* 0x000000ff20207812 */ /* 0x000fe400078ec0ff */
[----:B------:R-:W-:-:S02]  /*bf80*/  LOP3.LUT R31, R20, 0xff, RZ, 0xc0, !PT ;  /* 0x000000ff141f7812 */ /* 0x000fc400078ec0ff */
[----:B------:R-:W-:Y:S02]  /*bf90*/  PRMT R26, R3, 0x7604, R26 ;  /* 0x00007604031a7816 */ /* 0x000fe4000000001a */
[----:B------:R-:W-:Y:S02]  /*bfa0*/  SHF.R.U32.HI R3, RZ, 0x10, R24 ;  /* 0x00000010ff037819 */ /* 0x000fe40000011618 */
[----:B------:R-:W-:Y:S02]  /*bfb0*/  SHF.R.U32.HI R27, RZ, 0x10, R20 ;  /* 0x00000010ff1b7819 */ /* 0x000fe40000011614 */
[----:B------:R-:W-:Y:S02]  /*bfc0*/  PRMT R29, R28, 0x7054, R29 ;  /* 0x000070541c1d7816 */ /* 0x000fe4000000001d */
        /* <DEDUP_REMOVED lines=15> */
[----:B------:R-:W-:Y:S01]  /*c0c0*/  HADD2.F32 R32, -RZ, R30.H1_H1 ;  /* 0x3000001eff207230 */ /* 0x000fe20000004100 */
[----:B------:R-:W-:Y:S01]  /*c0d0*/  LOP3.LUT R27, R27, 0xff000000, R24, 0xf8, !PT ;  /* 0xff0000001b1b7812 */ /* 0x000fe200078ef818 */
[----:B------:R-:W-:Y:S01]  /*c0e0*/  HADD2.F32 R28, -RZ, R26.H1_H1 ;  /* 0x3000001aff1c7230 */ /* 0x000fe20000004100 */
        /* <DEDUP_REMOVED lines=81> */
.L_x_1524:
[----:B------:R-:W-:Y:S05]  /*c600*/  BSYNC B1 ;  /* 0x0000000000017941 */ /* 0x000fea0003800000 */
.L_x_1523:
[----:B------:R-:W-:-:S05]  /*c610*/  VIADD R3, R17, 0x60 ;  /* 0x0000006011037836 */ /* 0x000fca0000000000 */
        /* <DEDUP_REMOVED lines=9> */
[----:B------:R-:W-:Y:S02]  /*c6b0*/  SHF.R.U32.HI R26, RZ, 0x8, R15 ;  /* 0x00000008ff1a7819 */ /* 0x000fe4000001160f */
[----:B------:R-:W-:Y:S02]  /*c6c0*/  LOP3.LUT R21, R13, 0xff, RZ, 0xc0, !PT ;  /* 0x000000ff0d157812 */ /* 0x000fe400078ec0ff */
[----:B------:R-:W-:Y:S02]  /*c6d0*/  LOP3.LUT R27, R15, 0xff, RZ, 0xc0, !PT ;  /* 0x000000ff0f1b7812 */ /* 0x000fe400078ec0ff */
[----:B------:R-:W-:Y:S02]  /*c6e0*/  LOP3.LUT R20, R20, 0xff, RZ, 0xc0, !PT ;  /* 0x000000ff14147812 */ /* 0x000fe400078ec0ff */
[----:B------:R-:W-:-:S02]  /*c6f0*/  LOP3.LUT R26, R26, 0xff, RZ, 0xc0, !PT ;  /* 0x000000ff1a1a7812 */ /* 0x000fc400078ec0ff */
[----:B------:R-:W-:Y:S02]  /*c700*/  SHF.R.U32.HI R0, RZ, 0x8, R12 ;  /* 0x00000008ff007819 */ /* 0x000fe4000001160c */
[----:B------:R-:W-:Y:S02]  /*c710*/  SHF.R.U32.HI R24, RZ, 0x8, R14 ;  /* 0x00000008ff187819 */ /* 0x000fe4000001160e */
[----:B------:R-:W-:Y:S02]  /*c720*/  PRMT R21, R20, 0x7604, R21 ;  /* 0x0000760414157816 */ /* 0x000fe40000000015 */
[----:B------:R-:W-:Y:S02]  /*c730*/  PRMT R27, R26, 0x7604, R27 ;  /* 0x000076041a1b7816 */ /* 0x000fe4000000001b */
[----:B------:R-:W-:Y:S02]  /*c740*/  SHF.R.U32.HI R20, RZ, 0x10, R13 ;  /* 0x00000010ff147819 */ /* 0x000fe4000001160d */
[----:B------:R-:W-:-:S02]  /*c750*/  SHF.R.U32.HI R26, RZ, 0x10, R15 ;  /* 0x00000010ff1a7819 */ /* 0x000fc4000001160f */
        /* <DEDUP_REMOVED lines=21> */
[----:B------:R-:W-:Y:S01]  /*c8b0*/  HADD2.F32 R13, -RZ, R0.H1_H1 ;  /* 0x30000000ff0d7230 */ /* 0x000fe20000004100 */
[----:B------:R-:W-:Y:S01]  /*c8c0*/  LOP3.LUT R20, R3, 0xff000000, R12, 0xf8, !PT ;  /* 0xff00000003147812 */ /* 0x000fe200078ef80c */
[----:B------:R-:W-:Y:S01]  /*c8d0*/  HADD2.F32 R29, -RZ, R28.H1_H1 ;  /* 0x3000001cff1d7230 */ /* 0x000fe20000004100 */
[----:B------:R-:W-:Y:S01]  /*c8e0*/  LOP3.LUT R26, R25, 0xff000000, R14, 0xf8, !PT ;  /* 0xff000000191a7812 */ /* 0x000fe200078ef80e */
[----:B------:R-:W-:Y:S01]  /*c8f0*/  HADD2.F32 R25, -RZ, R24.H1_H1 ;  /* 0x30000018ff197230 */ /* 0x000fe20000004100 */
[----:B------:R-:W-:Y:S01]  /*c900*/  F2FP.F16.E4M3.UNPACK_B R3, R6 ;  /* 0x00000006ff03723e */ /* 0x000fe200020006ff */
[----:B------:R-:W-:Y:S01]  /*c910*/  HADD2.F32 R12, -RZ, R0.H0_H0 ;  /* 0x20000000ff0c7230 */ /* 0x000fe20000004100 */
[----:B------:R-:W-:Y:S01]  /*c920*/  F2FP.F16.E4M3.UNPACK_B R14, R7 ;  /* 0x00000007ff0e723e */ /* 0x000fe200020006ff */
[C---:B------:R-:W-:Y:S01]  /*c930*/  FMUL.FTZ R31, R13.reuse, R29 ;  /* 0x0000001d0d1f7220 */ /* 0x040fe20000410000 */
[----:B------:R-:W-:Y:S01]  /*c940*/  F2FP.F16.E4M3.UNPACK_B R15, R7.H1 ;  /* 0x00000007ff0f723e */ /* 0x000fe200030006ff */
[----:B------:R-:W-:Y:S01]  /*c950*/  FMUL.FTZ R30, R13, R25 ;  /* 0x000000190d1e7220 */ /* 0x000fe20000410000 */
[-C--:B------:R-:W-:Y:S01]  /*c960*/  F2FP.F16.E4M3.UNPACK_B R6, R5.reuse ;  /* 0x00000005ff06723e */ /* 0x080fe200020006ff */
[----:B------:R-:W-:Y:S01]  /*c970*/  HADD2.F32 R28, -RZ, R28.H0_H0 ;  /* 0x2000001cff1c7230 */ /* 0x000fe20000004100 */
[----:B------:R-:W-:Y:S01]  /*c980*/  F2FP.F16.E4M3.UNPACK_B R7, R5.H1 ;  /* 0x00000005ff07723e */ /* 0x000fe200030006ff */
[----:B------:R-:W-:Y:S01]  /*c990*/  HADD2.F32 R5, -RZ, R3.H1_H1 ;  /* 0x30000003ff057230 */ /* 0x000fe20000004100 */
[----:B------:R-:W-:Y:S01]  /*c9a0*/  F2FP.F16.E4M3.UNPACK_B R27, R27.H1 ;  /* 0x0000001bff1b723e */ /* 0x000fe200030006ff */
[----:B------:R-:W-:-:S02]  /*c9b0*/  HADD2.F32 R24, -RZ, R24.H0_H0 ;  /* 0x20000018ff187230 */ /* 0x000fc40000004100 */
[C---:B------:R-:W-:Y:S01]  /*c9c0*/  FFMA.FTZ R31, R12.reuse, R25, -R31 ;  /* 0x000000190c1f7223 */ /* 0x040fe2000001081f */
[----:B------:R-:W-:Y:S01]  /*c9d0*/  FFMA.FTZ R30, R12, R29, R30 ;  /* 0x0000001d0c1e7223 */ /* 0x000fe2000001001e */
[----:B------:R-:W-:Y:S01]  /*c9e0*/  HADD2.F32 R3, -RZ, R3.H0_H0 ;  /* 0x20000003ff037230 */ /* 0x000fe20000004100 */
[----:B------:R-:W-:Y:S01]  /*c9f0*/  F2FP.F16.E4M3.UNPACK_B R21, R21.H1 ;  /* 0x00000015ff15723e */ /* 0x000fe200030006ff */
[C---:B------:R-:W-:Y:S01]  /*ca00*/  FMUL.FTZ R12, R5.reuse, R28 ;  /* 0x0000001c050c7220 */ /* 0x040fe20000410000 */
[----:B------:R-:W-:Y:S01]  /*ca10*/  FMUL.FTZ R25, R5, R24 ;  /* 0x0000001805197220 */ /* 0x000fe20000410000 */
[--C-:B------:R-:W-:Y:S01]  /*ca20*/  HADD2.F32 R5, -RZ, R14.reuse.H1_H1 ;  /* 0x3000000eff057230 */ /* 0x100fe20000004100 */
[----:B------:R-:W-:Y:S01]  /*ca30*/  F2FP.F16.E4M3.UNPACK_B R0, R4 ;  /* 0x00000004ff00723e */ /* 0x000fe200020006ff */
[----:B------:R-:W-:Y:S02]  /*ca40*/  HADD2.F32 R13, -RZ, R27.H0_H0 ;  /* 0x2000001bff0d7230 */ /* 0x000fe40000004100 */
[C---:B------:R-:W-:Y:S01]  /*ca50*/  FFMA.FTZ R29, R3.reuse, R24, -R12 ;  /* 0x00000018031d7223 */ /* 0x040fe2000001080c */
[----:B------:R-:W-:Y:S01]  /*ca60*/  FFMA.FTZ R28, R3, R28, R25 ;  /* 0x0000001c031c7223 */ /* 0x000fe20000010019 */
[----:B------:R-:W-:Y:S01]  /*ca70*/  HADD2.F32 R12, -RZ, R21.H0_H0 ;  /* 0x20000015ff0c7230 */ /* 0x000fe20000004100 */
[----:B------:R-:W-:Y:S01]  /*ca80*/  F2FP.F16.E4M3.UNPACK_B R4, R4.H1 ;  /* 0x00000004ff04723e */ /* 0x000fe200030006ff */
[----:B------:R-:W-:-:S02]  /*ca90*/  HADD2.F32 R14, -RZ, R14.H0_H0 ;  /* 0x2000000eff0e7230 */ /* 0x000fc40000004100 */
[CC--:B------:R-:W-:Y:S01]  /*caa0*/  FMUL.FTZ R25, R5.reuse, R13.reuse ;  /* 0x0000000d05197220 */ /* 0x0c0fe20000410000 */
[----:B------:R-:W-:Y:S02]  /*cab0*/  HADD2.F32 R24, -RZ, R27.H1_H1 ;  /* 0x3000001bff187230 */ /* 0x000fe40000004100 */
[-C--:B------:R-:W-:Y:S01]  /*cac0*/  FMUL.FTZ R5, R5, R12.reuse ;  /* 0x0000000c05057220 */ /* 0x080fe20000410000 */
[----:B------:R-:W-:Y:S02]  /*cad0*/  HADD2.F32 R3, -RZ, R15.H1_H1 ;  /* 0x3000000fff037230 */ /* 0x000fe40000004100 */
[C---:B------:R-:W-:Y:S01]  /*cae0*/  FFMA.FTZ R27, R14.reuse, R12, -R25 ;  /* 0x0000000c0e1b7223 */ /* 0x040fe20000010819 */
[----:B------:R-:W-:Y:S02]  /*caf0*/  HADD2.F32 R12, -RZ, R21.H1_H1 ;  /* 0x30000015ff0c7230 */ /* 0x000fe40000004100 */
[----:B------:R-:W-:Y:S01]  /*cb00*/  FFMA.FTZ R32, R14, R13, R5 ;  /* 0x0000000d0e207223 */ /* 0x000fe20000010005 */
[----:B------:R-:W-:-:S02]  /*cb10*/  HADD2.F32 R15, -RZ, R15.H0_H0 ;  /* 0x2000000fff0f7230 */ /* 0x000fc40000004100 */
[C---:B------:R-:W-:Y:S01]  /*cb20*/  FMUL.FTZ R34, R3.reuse, R24 ;  /* 0x0000001803227220 */ /* 0x040fe20000410000 */
[----:B------:R-:W-:Y:S01]  /*cb30*/  F2FP.F16.E4M3.UNPACK_B R13, R26 ;  /* 0x0000001aff0d723e */ /* 0x000fe200020006ff */
[-C--:B------:R-:W-:Y:S01]  /*cb40*/  FMUL.FTZ R14, R3, R12.reuse ;  /* 0x0000000c030e7220 */ /* 0x080fe20000410000 */
[----:B------:R-:W-:Y:S02]  /*cb50*/  HADD2.F32 R5, -RZ, R4.H1_H1 ;  /* 0x30000004ff057230 */ /* 0x000fe40000004100 */
        /* <DEDUP_REMOVED lines=8> */
[C---:B------:R-:W-:Y:S01]  /*cbe0*/  FMUL.FTZ R15, R5.reuse, R21 ;  /* 0x00000015050f7220 */ /* 0x040fe20000410000 */
[----:B------:R-:W-:Y:S02]  /*cbf0*/  HADD2.F32 R3, -RZ, R0.H1_H1 ;  /* 0x30000000ff037230 */ /* 0x000fe40000004100 */
[----:B------:R-:W-:Y:S02]  /*cc00*/  HADD2.F32 R12, -RZ, R12.H0_H0 ;  /* 0x2000000cff0c7230 */ /* 0x000fe40000004100 */
[-C--:B------:R-:W-:Y:S01]  /*cc10*/  FMUL.FTZ R25, R5, R13.reuse ;  /* 0x0000000d05197220 */ /* 0x080fe20000410000 */
        /* <DEDUP_REMOVED lines=8> */
[----:B------:R-:W-:-:S02]  /*cca0*/  HADD2.F32 R4, -RZ, R20.H1_H1 ;  /* 0x30000014ff047230 */ /* 0x000fc40000004100 */
[--C-:B------:R-:W-:Y:S02]  /*ccb0*/  HADD2.F32 R3, -RZ, R7.reuse.H1_H1 ;  /* 0x30000007ff037230 */ /* 0x100fe40000004100 */
[--C-:B------:R-:W-:Y:S02]  /*ccc0*/  HADD2.F32 R12, -RZ, R26.reuse.H1_H1 ;  /* 0x3000001aff0c7230 */ /* 0x100fe40000004100 */
[----:B------:R-:W-:Y:S02]  /*ccd0*/  HADD2.F32 R13, -RZ, R26.H0_H0 ;  /* 0x2000001aff0d7230 */ /* 0x000fe40000004100 */
[C---:B------:R-:W-:Y:S01]  /*cce0*/  FMUL.FTZ R21, R3.reuse, R4 ;  /* 0x0000000403157220 */ /* 0x040fe20000410000 */
[----:B------:R-:W-:Y:S02]  /*ccf0*/  HADD2.F32 R0, -RZ, R6.H1_H1 ;  /* 0x30000006ff007230 */ /* 0x000fe40000004100 */
[----:B------:R-:W-:Y:S02]  /*cd00*/  HADD2.F32 R5, -RZ, R20.H0_H0 ;  /* 0x20000014ff057230 */ /* 0x000fe40000004100 */
[----:B------:R-:W-:Y:S01]  /*cd10*/  FMUL.FTZ R20, R3, R12 ;  /* 0x0000000c03147220 */ /* 0x000fe20000410000 */
[----:B------:R-:W-:-:S02]  /*cd20*/  HADD2.F32 R7, -RZ, R7.H0_H0 ;  /* 0x20000007ff077230 */ /* 0x000fc40000004100 */
[C---:B------:R-:W-:Y:S01]  /*cd30*/  FMUL.FTZ R3, R0.reuse, R13 ;  /* 0x0000000d00037220 */ /* 0x040fe20000410000 */
[----:B------:R-:W-:Y:S02]  /*cd40*/  HADD2.F32 R6, -RZ, R6.H0_H0 ;  /* 0x20000006ff067230 */ /* 0x000fe40000004100 */
[-C--:B------:R-:W-:Y:S01]  /*cd50*/  FMUL.FTZ R0, R0, R5.reuse ;  /* 0x0000000500007220 */ /* 0x080fe20000410000 */
[C---:B------:R-:W-:Y:S01]  /*cd60*/  FFMA.FTZ R20, R7.reuse, R4, -R20 ;  /* 0x0000000407147223 */ /* 0x040fe20000010814 */
[----:B------:R-:W-:Y:S01]  /*cd70*/  FFMA.FTZ R21, R7, R12, R21 ;  /* 0x0000000c07157223 */ /* 0x000fe20000010015 */
[C---:B------:R-:W-:Y:S01]  /*cd80*/  FFMA.FTZ R5, R6.reuse, R5, -R3 ;  /* 0x0000000506057223 */ /* 0x040fe20000010803 */
[----:B------:R-:W-:Y:S01]  /*cd90*/  FFMA.FTZ R0, R6, R13, R0 ;  /* 0x0000000d06007223 */ /* 0x000fe20000010000 */
[----:B------:R-:W-:Y:S02]  /*cda0*/  F2FP.SATFINITE.E4M3.F32.PACK_AB_MERGE_C R6, R30, R31, RZ ;  /* 0x0000001f1e06723e */ /* 0x000fe400048070ff */
[----:B------:R-:W-:-:S02]  /*cdb0*/  F2FP.SATFINITE.E4M3.F32.PACK_AB_MERGE_C R7, R33, R34, RZ ;  /* 0x000000222107723e */ /* 0x000fc400048070ff */
[----:B------:R-:W-:Y:S02]  /*cdc0*/  F2FP.SATFINITE.E4M3.F32.PACK_AB_MERGE_C R4, R25, R24, RZ ;  /* 0x000000181904723e */ /* 0x000fe400048070ff */
[----:B------:R-:W-:Y:S02]  /*cdd0*/  F2FP.SATFINITE.E4M3.F32.PACK_AB_MERGE_C R20, R21, R20, RZ ;  /* 0x000000141514723e */ /* 0x000fe400048070ff */
[----:B------:R-:W-:Y:S02]  /*cde0*/  F2FP.SATFINITE.E4M3.F32.PACK_AB_MERGE_C R6, R28, R29, R6 ;  /* 0x0000001d1c06723e */ /* 0x000fe40004807006 */
[----:B------:R-:W-:Y:S02]  /*cdf0*/  F2FP.SATFINITE.E4M3.F32.PACK_AB_MERGE_C R7, R32, R27, R7 ;  /* 0x0000001b2007723e */ /* 0x000fe40004807007 */
[----:B------:R-:W-:Y:S02]  /*ce00*/  F2FP.SATFINITE.E4M3.F32.PACK_AB_MERGE_C R4, R14, R15, R4 ;  /* 0x0000000f0e04723e */ /* 0x000fe40004807004 */
[----:B------:R-:W-:-:S05]  /*ce10*/  F2FP.SATFINITE.E4M3.F32.PACK_AB_MERGE_C R5, R0, R5, R20 ;  /* 0x000000050005723e */ /* 0x000fca0004807014 */
[----:B------:R0:W-:Y:S02]  /*ce20*/  STS.128 [R214+0x1b000], R4 ;  /* 0x01b00004d6007388 */ /* 0x0001e40000000c00 */
.L_x_1529:
[----:B------:R-:W-:Y:S05]  /*ce30*/  BSYNC B1 ;  /* 0x0000000000017941 */ /* 0x000fea0003800000 */
.L_x_1528:
[----:B------:R-:W-:Y:S05]  /*ce40*/  @P1 BRA `(.L_x_1527) ;  /* 0x00000050002c1947 */ /* 0x000fea0003800000 */
[----:B01--4-:R-:W0:Y:S01]  /*ce50*/  LDS.128 R4, [R214+0x1f000] ;  /* 0x01f00000d6047984 */ /* 0x013e220000000c00 */
[----:B-----5:R-:W-:Y:S02]  /*ce60*/  SHF.R.U32.HI R13, RZ, 0x8, R9 ;  /* 0x00000008ff0d7819 */ /* 0x020fe40000011609 */
[----:B------:R-:W-:Y:S02]  /*ce70*/  LOP3.LUT R12, R9, 0xff, RZ, 0xc0, !PT ;  /* 0x000000ff090c7812 */ /* 0x000fe400078ec0ff */
[----:B------:R-:W-:Y:S02]  /*ce80*/  LOP3.LUT R13, R13, 0xff, RZ, 0xc0, !PT ;  /* 0x000000ff0d0d7812 */ /* 0x000fe400078ec0ff */
[----:B------:R-:W-:Y:S02]  /*ce90*/  SHF.R.U32.HI R21, RZ, 0x8, R11 ;  /* 0x00000008ff157819 */ /* 0x000fe4000001160b */
[----:B------:R-:W-:Y:S02]  /*cea0*/  PRMT R12, R13, 0x7604, R12 ;  /* 0x000076040d0c7816 */ /* 0x000fe4000000000c */
[----:B------:R-:W-:-:S02]  /*ceb0*/  SHF.R.U32.HI R24, RZ, 0x10, R9 ;  /* 0x00000010ff187819 */ /* 0x000fc40000011609 */
[----:B------:R-:W-:Y:S02]  /*cec0*/  SHF.R.U32.HI R13, RZ, 0x8, R10 ;  /* 0x00000008ff0d7819 */ /* 0x000fe4000001160a */
[----:B------:R-:W-:Y:S02]  /*ced0*/  LOP3.LUT R14, R11, 0xff, RZ, 0xc0, !PT ;  /* 0x000000ff0b0e7812 */ /* 0x000fe400078ec0ff */
[----:B------:R-:W-:Y:S02]  /*cee0*/  LOP3.LUT R21, R21, 0xff, RZ, 0xc0, !PT ;  /* 0x000000ff15157812 */ /* 0x000fe400078ec0ff */
[----:B------:R-:W-:Y:S02]  /*cef0*/  SHF.R.U32.HI R20, RZ, 0x10, R11 ;  /* 0x00000010ff147819 */ /* 0x000fe4000001160b */
[----:B------:R-:W-:Y:S02]  /*cf00*/  SHF.R.U32.HI R3, RZ, 0x8, R8 ;  /* 0x00000008ff037819 */ /* 0x000fe40000011608 */
[----:B------:R-:W-:Y:S01]  /*cf10*/  LOP3.LUT R15, R13, 0xff, RZ, 0xc0, !PT ;  /* 0x000000ff0d0f7812 */ /* 0x000fe200078ec0ff */
[----:B------:R-:W-:Y:S01]  /*cf20*/  IMAD.U32 R13, R24, 0x10000, RZ ;  /* 0x00010000180d7824 */ /* 0x000fe200078e00ff */
[----:B------:R-:W-:Y:S01]  /*cf30*/  PRMT R14, R21, 0x7604, R14 ;  /* 0x00007604150e7816 */ /* 0x000fe2000000000e */
[----:B------:R-:W-:Y:S01]  /*cf40*/  IMAD.U32 R21, R20, 0x10000, RZ ;  /* 0x0001000014157824 */ /* 0x000fe200078e00ff */
[----:B------:R-:W-:-:S02]  /*cf50*/  LOP3.LUT R0, R8, 0xff, RZ, 0xc0, !PT ;  /* 0x000000ff08007812 */ /* 0x000fc400078ec0ff */
[----:B------:R-:W-:Y:S02]  /*cf60*/  LOP3.LUT R3, R3, 0xff, RZ, 0xc0, !PT ;  /* 0x000000ff03037812 */ /* 0x000fe400078ec0ff */
[----:B------:R-:W-:Y:S02]  /*cf70*/  LOP3.LUT R13, R12, 0xff0000, R13, 0xf8, !PT ;  /* 0x00ff00000c0d7812 */ /* 0x000fe400078ef80d */
[----:B------:R-:W-:Y:S02]  /*cf80*/  PRMT R3, R3, 0x7604, R0 ;  /* 0x0000760403037816 */ /* 0x000fe40000000000 */
[----:B------:R-:W-:Y:S02]  /*cf90*/  LOP3.LUT R0, R10, 0xff, RZ, 0xc0, !PT ;  /* 0x000000ff0a007812 */ /* 0x000fe400078ec0ff */
[----:B------:R-:W-:Y:S02]  /*cfa0*/  LOP3.LUT R21, R14, 0xff0000, R21, 0xf8, !PT ;  /* 0x00ff00000e157812 */ /* 0x000fe400078ef815 */
[----:B------:R-:W-:-:S02]  /*cfb0*/  PRMT R15, R15, 0x7604, R0 ;  /* 0x000076040f0f7816 */ /* 0x000fc40000000000 */
[----:B------:R-:W-:Y:S02]  /*cfc0*/  LOP3.LUT R21, R21, 0xff000000, R11, 0xf8, !PT ;  /* 0xff00000015157812 */ /* 0x000fe400078ef80b */
[----:B------:R-:W-:Y:S02]  /*cfd0*/  LOP3.LUT R13, R13, 0xff000000, R9, 0xf8, !PT ;  /* 0xff0000000d0d7812 */ /* 0x000fe400078ef809 */
[----:B------:R-:W-:Y:S02]  /*cfe0*/  LOP3.LUT R3, R3, 0xff0000, R8, 0xf8, !PT ;  /* 0x00ff000003037812 */ /* 0x000fe400078ef808 */
[----:B0-----:R-:W-:Y:S02]  /*cff0*/  F2FP.F16.E4M3.UNPACK_B R0, R6.H1 ;  /* 0x00000006ff00723e */ /* 0x001fe400030006ff */
[----:B------:R-:W-:Y:S02]  /*d000*/  LOP3.LUT R15, R15, 0xff0000, R10, 0xf8, !PT ;  /* 0x00ff00000f0f7812 */ /* 0x000fe400078ef80a */
[----:B------:R-:W-:Y:S01]  /*d010*/  F2FP.F16.E4M3.UNPACK_B R24, R21 ;  /* 0x00000015ff18723e */ /* 0x000fe200020006ff */
[----:B------:R-:W-:Y:S01]  /*d020*/  HADD2.F32 R9, -RZ, R0.H1_H1 ;  /* 0x30000000ff097230 */ /* 0x000fe20000004100 */
[----:B------:R-:W-:-:S02]  /*d030*/  F2FP.F16.E4M3.UNPACK_B R14, R13 ;  /* 0x0000000dff0e723e */ /* 0x000fc400020006ff */
        /* <DEDUP_REMOVED lines=86> */
[----:B------:R0:W-:Y:S01]  /*d5a0*/  STS.128 [R214+0x1f000], R4 ;  /* 0x01f00004d6007388 */ /* 0x0001e20000000c00 */
[----:B------:R-:W-:Y:S05]  /*d5b0*/  BRA `(.L_x_1527) ;  /* 0x0000004800507947 */ /* 0x000fea0003800000 */
.L_x_1500:
[----:B------:R-:W1:Y:S01]  /*d5c0*/  LDC R54, c[0x0][0x448] ;  /* 0x00011200ff367b82 */ /* 0x000e620000000800 */
[----:B------:R-:W-:Y:S01]  /*d5d0*/  IMAD.MOV.U32 R10, RZ, RZ, R24 ;  /* 0x000000ffff0a7224 */ /* 0x000fe200078e0018 */
[----:B------:R-:W-:Y:S01]  /*d5e0*/  ULDC.64 UR4, c[0x0][0x3f8] ;  /* 0x0000fe0000047ab9 */ /* 0x000fe20000000a00 */
[----:B------:R-:W-:Y:S01]  /*d5f0*/  IMAD.MOV.U32 R11, RZ, RZ, R49 ;  /* 0x000000ffff0b7224 */ /* 0x000fe200078e0031 */
[----:B------:R-:W-:Y:S01]  /*d600*/  ULDC.64 UR6, c[0x0][0x408] ;  /* 0x0001020000067ab9 */ /* 0x000fe20000000a00 */
[----:B------:R-:W-:Y:S01]  /*d610*/  ULDC.64 UR8, c[0x0][0x400] ;  /* 0x0001000000087ab9 */ /* 0x000fe20000000a00 */
[----:B------:R-:W-:Y:S02]  /*d620*/  SHF.R.S32.HI R56, RZ, 0x1f, R22 ;  /* 0x0000001fff387819 */ /* 0x000fe40000011416 */
[----:B-1----:R-:W-:-:S13]  /*d630*/  ISETP.NE.AND P0, PT, R54, 0x1, PT ;  /* 0x000000013600780c */ /* 0x002fda0003f05270 */
[----:B------:R-:W1:Y:S08]  /*d640*/  @P0 LDC R4, c[0x0][0x44c] ;  /* 0x00011300ff040b82 */ /* 0x000e700000000800 */
[----:B------:R-:W2:Y:S01]  /*d650*/  @P0 LDC R5, c[0x0][0x450] ;  /* 0x00011400ff050b82 */ /* 0x000ea20000000800 */
[----:B-1----:R-:W-:-:S05]  /*d660*/  @P0 IMAD.HI.U32 R4, R3, R4, RZ ;  /* 0x0000000403040227 */ /* 0x002fca00078e00ff */
[----:B--2---:R-:W-:Y:S01]  /*d670*/  @P0 SHF.R.U32.HI R3, RZ, R5, R4 ;  /* 0x00000005ff030219 */ /* 0x004fe20000011604 */
[----:B------:R-:W-:Y:S02]  /*d680*/  IMAD.MOV.U32 R4, RZ, RZ, R38 ;  /* 0x000000ffff047224 */ /* 0x000fe400078e0026 */
[----:B------:R-:W-:Y:S01]  /*d690*/  IMAD.MOV.U32 R5, RZ, RZ, R27 ;  /* 0x000000ffff057224 */ /* 0x000fe200078e001b */
[----:B------:R-:W-:Y:S01]  /*d6a0*/  SHF.R.S32.HI R6, RZ, 0x1f, R3 ;  /* 0x0000001fff067819 */ /* 0x000fe20000011403 */
[----:B------:R-:W-:-:S04]  /*d6b0*/  IMAD.WIDE.U32 R10, R3, UR4, R10 ;  /* 0x00000004030a7c25 */ /* 0x000fc8000f8e000a */
[----:B------:R-:W-:Y:S02]  /*d6c0*/  IMAD R8, R6, UR4, RZ ;  /* 0x0000000406087c24 */ /* 0x000fe4000f8e02ff */
[----:B------:R-:W-:-:S04]  /*d6d0*/  IMAD.WIDE.U32 R4, R3, UR6, R4 ;  /* 0x0000000603047c25 */ /* 0x000fc8000f8e0004 */
[----:B------:R-:W-:Y:S01]  /*d6e0*/  IMAD R6, R6, UR6, RZ ;  /* 0x0000000606067c24 */ /* 0x000fe2000f8e02ff */
[----:B------:R-:W-:Y:S01]  /*d6f0*/  IADD3 R57, P1, R4, UR8, RZ ;  /* 0x0000000804397c10 */ /* 0x000fe2000ff3e0ff */
[C---:B------:R-:W-:Y:S01]  /*d700*/  IMAD R7, R3.reuse, UR5, R8 ;  /* 0x0000000503077c24 */ /* 0x040fe2000f8e0208 */
[----:B------:R-:W-:Y:S01]  /*d710*/  ULDC.64 UR4, c[0x0][0x3e8] ;  /* 0x0000fa0000047ab9 */ /* 0x000fe20000000a00 */
[----:B------:R-:W-:Y:S01]  /*d720*/  IMAD R3, R3, UR7, R6 ;  /* 0x0000000703037c24 */ /* 0x000fe2000f8e0206 */
[----:B------:R-:W-:Y:S01]  /*d730*/  IADD3 R55, P0, R10, UR4, RZ ;  /* 0x000000040a377c10 */ /* 0x000fe2000ff1e0ff */
[----:B------:R-:W-:-:S03]  /*d740*/  UMOV UR4, 0xffffffff ;  /* 0xffffffff00047882 */ /* 0x000fc60000000000 */
[----:B------:R-:W-:Y:S02]  /*d750*/  IADD3.X R10, R11, UR5, R7, P0, !PT ;  /* 0x000000050b0a7c10 */ /* 0x000fe400087fe407 */
[----:B------:R-:W-:Y:S01]  /*d760*/  IADD3.X R52, R5, UR9, R3, P1, !PT ;  /* 0x0000000905347c10 */ /* 0x000fe20008ffe403 */
[----:B------:R-:W-:Y:S06]  /*d770*/  BRA.DIV UR4, `(.L_x_1530) ;  /* 0x000001e204347947 */ /* 0x000fec000b800000 */
[----:B------:R-:W1:Y:S01]  /*d780*/  LDC R53, c[0x0][0x3f4] ;  /* 0x0000fd00ff357b82 */ /* 0x000e620000000800 */
[----:B------:R-:W2:Y:S01]  /*d790*/  SHFL.IDX PT, R14, R57, RZ, 0x181f ;  /* 0x00181fff390e7589 */ /* 0x000ea200000e0000 */
[----:B------:R-:W-:-:S03]  /*d7a0*/  IMAD R54, R195, R54, RZ ;  /* 0x00000036c3367224 */ /* 0x000fc600078e02ff */
[----:B------:R-:W3:Y:S04]  /*d7b0*/  SHFL.IDX PT, R5, R55, RZ, 0x181f ;  /* 0x00181fff37057589 */ /* 0x000ee800000e0000 */
[----:B------:R-:W4:Y:S04]  /*d7c0*/  SHFL.IDX PT, R4, R52, RZ, 0x181f ;  /* 0x00181fff34047589 */ /* 0x000f2800000e0000 */
[----:B------:R-:W5:Y:S01]  /*d7d0*/  SHFL.IDX PT, R3, R10, RZ, 0x181f ;  /* 0x00181fff0a037589 */ /* 0x000f6200000e0000 */
[----:B-1----:R-:W-:-:S04]  /*d7e0*/  ISETP.GE.AND P0, PT, R22, R53, PT ;  /* 0x000000351600720c */ /* 0x002fc80003f06270 */
[----:B------:R-:W-:-:S13]  /*d7f0*/  ISETP.GE.OR P1, PT, R37, R54, P0 ;  /* 0x000000362500720c */ /* 0x000fda0000726670 */
[C---:B--2---:R-:W-:Y:S02]  /*d800*/  @!P1 IADD3 R24, P3, R22.reuse, R14, RZ ;  /* 0x0000000e16189210 */ /* 0x044fe40007f7e0ff */
[----:B---3--:R-:W-:-:S03]  /*d810*/  @!P1 IADD3 R6, P2, R22, R5, RZ ;  /* 0x0000000516069210 */ /* 0x008fc60007f5e0ff */
[--C-:B----4-:R-:W-:Y:S02]  /*d820*/  @!P1 IMAD.X R25, R4, 0x1, R56.reuse, P3 ;  /* 0x0000000104199824 */ /* 0x110fe400018e0638 */
[----:B-----5:R-:W-:Y:S02]  /*d830*/  @!P1 IMAD.X R5, R3, 0x1, R56, P2 ;  /* 0x0000000103059824 */ /* 0x020fe400010e0638 */
[----:B------:R-:W-:Y:S02]  /*d840*/  @!P1 IMAD.MOV.U32 R4, RZ, RZ, R6 ;  /* 0x000000ffff049224 */ /* 0x000fe400078e0006 */
[----:B------:R-:W2:Y:S04]  /*d850*/  @!P1 LD.E.128 R24, desc[UR46][R24.64] ;  /* 0x0000002e18189980 */ /* 0x000ea8000c101d00 */
[----:B------:R-:W3:Y:S04]  /*d860*/  @!P1 LD.E.128 R4, desc[UR46][R4.64] ;  /* 0x0000002e04049980 */ /* 0x000ee8000c101d00 */
[----:B------:R1:W4:Y:S04]  /*d870*/  SHFL.IDX PT, R3, R10, 0x1, 0x181f ;  /* 0x00381f000a037f89 */ /* 0x00032800000e0000 */
[----:B------:R1:W0:Y:S04]  /*d880*/  SHFL.IDX PT, R9, R55, 0x1, 0x181f ;  /* 0x00381f0037097f89 */ /* 0x00022800000e0000 */
[----:B------:R1:W0:Y:S04]  /*d890*/  SHFL.IDX PT, R8, R52, 0x1, 0x181f ;  /* 0x00381f0034087f89 */ /* 0x00022800000e0000 */
[----:B------:R1:W0:Y:S01]  /*d8a0*/  SHFL.IDX PT, R14, R57, 0x1, 0x181f ;  /* 0x00381f00390e7f89 */ /* 0x00022200000e0000 */
[----:B------:R-:W-:-:S02]  /*d8b0*/  CS2R R44, SRZ ;  /* 0x00000000002c7805 */ /* 0x000fc4000001ff00 */
[----:B------:R-:W-:Y:S02]  /*d8c0*/  CS2R R46, SRZ ;  /* 0x00000000002e7805 */ /* 0x000fe4000001ff00 */
[----:B------:R-:W-:Y:S02]  /*d8d0*/  CS2R R48, SRZ ;  /* 0x0000000000307805 */ /* 0x000fe4000001ff00 */
[----:B------:R-:W-:Y:S01]  /*d8e0*/  CS2R R50, SRZ ;  /* 0x0000000000327805 */ /* 0x000fe2000001ff00 */
[----:B--2---:R-:W-:Y:S02]  /*d8f0*/  @!P1 IMAD.MOV.U32 R48, RZ, RZ, R24 ;  /* 0x000000ffff309224 */ /* 0x004fe400078e0018 */
[----:B------:R-:W-:Y:S02]  /*d900*/  @!P1 IMAD.MOV.U32 R49, RZ, RZ, R25 ;  /* 0x000000ffff319224 */ /* 0x000fe400078e0019 */
[----:B---3--:R-:W-:Y:S02]  /*d910*/  @!P1 IMAD.MOV.U32 R44, RZ, RZ, R4 ;  /* 0x000000ffff2c9224 */ /* 0x008fe400078e0004 */
[----:B------:R-:W-:Y:S01]  /*d920*/  @!P1 IMAD.MOV.U32 R45, RZ, RZ, R5 ;  /* 0x000000ffff2d9224 */ /* 0x000fe200078e0005 */
[----:B------:R-:W-:Y:S01]  /*d930*/  CS2R R4, SRZ ;  /* 0x0000000000047805 */ /* 0x000fe2000001ff00 */
[----:B------:R-:W-:-:S02]  /*d940*/  @!P1 IMAD.MOV.U32 R46, RZ, RZ, R6 ;  /* 0x000000ffff2e9224 */ /* 0x000fc400078e0006 */
[----:B------:R-:W-:Y:S02]  /*d950*/  @!P1 IMAD.MOV.U32 R47, RZ, RZ, R7 ;  /* 0x000000ffff2f9224 */ /* 0x000fe400078e0007 */
[----:B------:R-:W-:Y:S02]  /*d960*/  @!P1 IMAD.MOV.U32 R50, RZ, RZ, R26 ;  /* 0x000000ffff329224 */ /* 0x000fe400078e001a */
[----:B01--4-:R-:W-:-:S07]  /*d970*/  @!P1 IMAD.MOV.U32 R51, RZ, RZ, R27 ;  /* 0x000000ffff339224 */ /* 0x013fce00078e001b */
.L_x_1850:
[----:B------:R-:W-:Y:S01]  /*d980*/  VIADD R7, R37, 0x20 ;  /* 0x0000002025077836 */ /* 0x000fe20000000000 */
[----:B------:R-:W-:Y:S01]  /*d990*/  BSSY B1, `(.L_x_1531) ;  /* 0x0000010000017945 */ /* 0x000fe20003800000 */
[----:B------:R-:W-:Y:S02]  /*d9a0*/  CS2R R28, SRZ ;  /* 0x00000000001c7805 */ /* 0x000fe4000001ff00 */
[----:B------:R-:W-:Y:S02]  /*d9b0*/  CS2R R30, SRZ ;  /* 0x00000000001e7805 */ /* 0x000fe4000001ff00 */
[----:B------:R-:W-:Y:S02]  /*d9c0*/  ISETP.GE.AND P1, PT, R7, R54, PT ;  /* 0x000000360700720c */ /* 0x000fe40003f26270 */
[----:B------:R-:W-:-:S11]  /*d9d0*/  CS2R R6, SRZ ;  /* 0x0000000000067805 */ /* 0x000fd6000001ff00 */
[----:B------:R-:W-:Y:S05]  /*d9e0*/  @P1 BRA `(.L_x_1532) ;  /* 0x0000000000281947 */ /* 0x000fea0003800000 */
[----:B------:R-:W-:Y:S02]  /*d9f0*/  CS2R R6, SRZ ;  /* 0x0000000000067805 */ /* 0x000fe4000001ff00 */
[----:B------:R-:W-:Y:S02]  /*da00*/  CS2R R28, SRZ ;  /* 0x00000000001c7805 */ /* 0x000fe4000001ff00 */
[----:B------:R-:W-:Y:S01]  /*da10*/  CS2R R30, SRZ ;  /* 0x00000000001e7805 */ /* 0x000fe2000001ff00 */
[----:B------:R-:W-:Y:S06]  /*da20*/  @P0 BRA `(.L_x_1532) ;  /* 0x0000000000180947 */ /* 0x000fec0003800000 */
[C---:B------:R-:W-:Y:S02]  /*da30*/  IADD3 R28, P1, R22.reuse, R9, RZ ;  /* 0x00000009161c7210 */ /* 0x040fe40007f3e0ff */
[----:B------:R-:W-:-:S03]  /*da40*/  IADD3 R4, P2, R22, R14, RZ ;  /* 0x0000000e16047210 */ /* 0x000fc60007f5e0ff */
[--C-:B------:R-:W-:Y:S02]  /*da50*/  IMAD.X R29, R3, 0x1, R56.reuse, P1 ;  /* 0x00000001031d7824 */ /* 0x100fe400008e0638 */
[----:B------:R-:W-:-:S04]  /*da60*/  IMAD.X R5, R8, 0x1, R56, P2 ;  /* 0x0000000108057824 */ /* 0x000fc800010e0638 */
[----:B------:R-:W5:Y:S04]  /*da70*/  LD.E.128 R28, desc[UR46][R28.64] ;  /* 0x0000002e1c1c7980 */ /* 0x000f68000c101d00 */
[----:B------:R-:W5:Y:S02]  /*da80*/  LD.E.128 R4, desc[UR46][R4.64] ;  /* 0x0000002e04047980 */ /* 0x000f64000c101d00 */
.L_x_1532:
[----:B------:R-:W-:Y:S05]  /*da90*/  BSYNC B1 ;  /* 0x0000000000017941 */ /* 0x000fea0003800000 */
.L_x_1531:
[----:B------:R-:W-:-:S03]  /*daa0*/  UMOV UR4, 0xffffffff ;  /* 0xffffffff00047882 */ /* 0x000fc60000000000 */
[----:B------:R-:W-:Y:S05]  /*dab0*/  BRA.DIV UR4, `(.L_x_1533) ;  /* 0x000001e204847947 */ /* 0x000fea000b800000 */
[----:B------:R-:W0:Y:S01]  /*dac0*/  SHFL.IDX PT, R9, R55, 0x2, 0x181f ;  /* 0x00581f0037097f89 */ /* 0x000e2200000e0000 */
[----:B------:R-:W-:-:S03]  /*dad0*/  VIADD R11, R37, 0x40 ;  /* 0x00000040250b7836 */ /* 0x000fc60000000000 */
[----:B------:R-:W1:Y:S02]  /*dae0*/  SHFL.IDX PT, R14, R57, 0x2, 0x181f ;  /* 0x00581f00390e7f89 */ /* 0x000e6400000e0000 */
[----:B------:R-:W-:Y:S02]  /*daf0*/  ISETP.GE.OR P1, PT, R11, R54, P0 ;  /* 0x000000360b00720c */ /* 0x000fe40000726670 */
[----:B------:R-:W2:Y:S04]  /*db00*/  SHFL.IDX PT, R3, R10, 0x2, 0x181f ;  /* 0x00581f000a037f89 */ /* 0x000ea800000e0000 */
[----:B------:R-:W3:Y:S07]  /*db10*/  SHFL.IDX PT, R8, R52, 0x2, 0x181f ;  /* 0x00581f0034087f89 */ /* 0x000eee00000e0000 */
[----:B0-----:R-:W-:-:S02]  /*db20*/  @!P1 IADD3 R24, P2, R22, R9, RZ ;  /* 0x0000000916189210 */ /* 0x001fc40007f5e0ff */
[----:B-1----:R-:W-:-:S03]  /*db30*/  @!P1 IADD3 R32, P3, R22, R14, RZ ;  /* 0x0000000e16209210 */ /* 0x002fc60007f7e0ff */
[--C-:B--2---:R-:W-:Y:S02]  /*db40*/  @!P1 IMAD.X R25, R3, 0x1, R56.reuse, P2 ;  /* 0x0000000103199824 */ /* 0x104fe400010e0638 */
[----:B---3--:R-:W-:-:S04]  /*db50*/  @!P1 IMAD.X R33, R8, 0x1, R56, P3 ;  /* 0x0000000108219824 */ /* 0x008fc800018e0638 */
[----:B------:R-:W2:Y:S04]  /*db60*/  @!P1 LD.E.128 R24, desc[UR46][R24.64] ;  /* 0x0000002e18189980 */ /* 0x000ea8000c101d00 */
[----:B------:R-:W3:Y:S01]  /*db70*/  @!P1 LD.E.128 R32, desc[UR46][R32.64] ;  /* 0x0000002e20209980 */ /* 0x000ee2000c101d00 */
[----:B------:R-:W-:Y:S02]  /*db80*/  CS2R R20, SRZ ;  /* 0x0000000000147805 */ /* 0x000fe4000001ff00 */
[----:B------:R-:W-:Y:S02]  /*db90*/  CS2R R38, SRZ ;  /* 0x0000000000267805 */ /* 0x000fe4000001ff00 */
[----:B------:R-:W-:Y:S01]  /*dba0*/  CS2R R40, SRZ ;  /* 0x0000000000287805 */ /* 0x000fe2000001ff00 */
[----:B------:R-:W0:Y:S01]  /*dbb0*/  SHFL.IDX PT, R55, R55, 0x3, 0x181f ;  /* 0x00781f0037377f89 */ /* 0x000e2200000e0000 */
[----:B------:R-:W-:-:S02]  /*dbc0*/  CS2R R42, SRZ ;  /* 0x00000000002a7805 */ /* 0x000fc4000001ff00 */
[----:B------:R-:W-:Y:S01]  /*dbd0*/  CS2R R8, SRZ ;  /* 0x0000000000087805 */ /* 0x000fe2000001ff00 */
[----:B------:R1:W4:Y:S04]  /*dbe0*/  SHFL.IDX PT, R3, R10, 0x3, 0x181f ;  /* 0x00781f000a037f89 */ /* 0x00032800000e0000 */
[----:B------:R-:W0:Y:S04]  /*dbf0*/  SHFL.IDX PT, R57, R57, 0x3, 0x181f ;  /* 0x00781f0039397f89 */ /* 0x000e2800000e0000 */
[----:B------:R-:W0:Y:S01]  /*dc00*/  SHFL.IDX PT, R52, R52, 0x3, 0x181f ;  /* 0x00781f0034347f89 */ /* 0x000e2200000e0000 */
[----:B--2---:R-:W-:-:S02]  /*dc10*/  @!P1 IMAD.MOV.U32 R20, RZ, RZ, R24 ;  /* 0x000000ffff149224 */ /* 0x004fc400078e0018 */
[----:B------:R-:W-:Y:S02]  /*dc20*/  @!P1 IMAD.MOV.U32 R21, RZ, RZ, R25 ;  /* 0x000000ffff159224 */ /* 0x000fe400078e0019 */
[----:B------:R-:W-:Y:S02]  /*dc30*/  @!P1 IMAD.MOV.U32 R38, RZ, RZ, R26 ;  /* 0x000000ffff269224 */ /* 0x000fe400078e001a */
[----:B------:R-:W-:Y:S02]  /*dc40*/  @!P1 IMAD.MOV.U32 R39, RZ, RZ, R27 ;  /* 0x000000ffff279224 */ /* 0x000fe400078e001b */
[----:B---3--:R-:W-:Y:S02]  /*dc50*/  @!P1 IMAD.MOV.U32 R40, RZ, RZ, R32 ;  /* 0x000000ffff289224 */ /* 0x008fe400078e0020 */
[----:B------:R-:W-:Y:S02]  /*dc60*/  @!P1 IMAD.MOV.U32 R41, RZ, RZ, R33 ;  /* 0x000000ffff299224 */ /* 0x000fe400078e0021 */
[----:B------:R-:W-:-:S02]  /*dc70*/  @!P1 IMAD.MOV.U32 R42, RZ, RZ, R34 ;  /* 0x000000ffff2a9224 */ /* 0x000fc400078e0022 */
[----:B01--4-:R-:W-:-:S07]  /*dc80*/  @!P1 IMAD.MOV.U32 R43, RZ, RZ, R35 ;  /* 0x000000ffff2b9224 */ /* 0x013fce00078e0023 */
.L_x_1860:
[----:B------:R-:W-:Y:S01]  /*dc90*/  VIADD R37, R37, 0x60 ;  /* 0x0000006025257836 */ /* 0x000fe20000000000 */
[----:B------:R-:W-:Y:S01]  /*dca0*/  BSSY B1, `(.L_x_1534) ;  /* 0x0000010000017945 */ /* 0x000fe20003800000 */
[----:B------:R-:W-:Y:S02]  /*dcb0*/  CS2R R10, SRZ ;  /* 0x00000000000a7805 */ /* 0x000fe4000001ff00 */
[----:B------:R-:W-:Y:S02]  /*dcc0*/  CS2R R12, SRZ ;  /* 0x00000000000c7805 */ /* 0x000fe4000001ff00 */
[----:B------:R-:W-:Y:S02]  /*dcd0*/  CS2R R14, SRZ ;  /* 0x00000000000e7805 */ /* 0x000fe4000001ff00 */
[----:B------:R-:W-:-:S13]  /*dce0*/  ISETP.GE.AND P1, PT, R37, R54, PT ;  /* 0x000000362500720c */ /* 0x000fda0003f26270 */
        /* <DEDUP_REMOVED lines=11> */
.L_x_1535:
[----:B------:R-:W-:Y:S05]  /*dda0*/  BSYNC B1 ;  /* 0x0000000000017941 */ /* 0x000fea0003800000 */
.L_x_1534:
[----:B------:R-:W-:Y:S01]  /*ddb0*/  ULEA.HI UR4, UR43, UR43, URZ, 0x1 ;  /* 0x0000002b2b047291 */ /* 0x000fe2000f8f083f */
[C---:B------:R-:W-:Y:S01]  /*ddc0*/  VIADD R37, R17.reuse, 0x40 ;  /* 0x0000004011257836 */ /* 0x040fe20000000000 */
[----:B------:R-:W-:Y:S01]  /*ddd0*/  VIADDMNMX R54, R54, -R199, 0x80, PT ;  /* 0x0000008036367446 */ /* 0x000fe200038009c7 */
[C---:B------:R-:W-:Y:S01]  /*dde0*/  VIADD R3, R17.reuse, 0x60 ;  /* 0x0000006011037836 */ /* 0x040fe20000000000 */
[----:B------:R-:W-:Y:S01]  /*ddf0*/  ULOP3.LUT UR4, UR4, 0xfffffffe, URZ, 0xc0, !UPT ;  /* 0xfffffffe04047892 */ /* 0x000fe2000f8ec03f */
[----:B------:R-:W-:Y:S01]  /*de00*/  BSSY B1, `(.L_x_1536) ;  /* 0x000000a000017945 */ /* 0x000fe20003800000 */
[-C--:B------:R-:W-:Y:S02]  /*de10*/  ISETP.GE.OR P3, PT, R17, R54.reuse, P0 ;  /* 0x000000361100720c */ /* 0x080fe40000766670 */
[----:B------:R-:W-:Y:S01]  /*de20*/  UIADD3 UR4, UR43, -UR4, URZ ;  /* 0x800000042b047290 */ /* 0x000fe2000fffe03f */
[-C--:B------:R-:W-:Y:S02]  /*de30*/  ISETP.GE.OR P2, PT, R219, R54.reuse, P0 ;  /* 0x00000036db00720c */ /* 0x080fe40000746670 */
[----:B------:R-:W-:-:S02]  /*de40*/  ISETP.GE.OR P1, PT, R37, R54, P0 ;  /* 0x000000362500720c */ /* 0x000fc40000726670 */
[----:B------:R-:W-:Y:S01]  /*de50*/  ISETP.GE.OR P0, PT, R3, R54, P0 ;  /* 0x000000360300720c */ /* 0x000fe20000706670 */
[----:B------:R-:W-:-:S05]  /*de60*/  IMAD.U32 R25, RZ, RZ, UR4 ;  /* 0x00000004ff197e24 */ /* 0x000fca000f8e00ff */
[----:B------:R-:W-:-:S04]  /*de70*/  SHF.L.U32 R25, R25, 0x1f, RZ ;  /* 0x0000001f19197819 */ /* 0x000fc800000006ff */
[----:B------:R-:W0:Y:S02]  /*de80*/  SYNCS.PHASECHK.TRANS64.TRYWAIT P4, [R16+URZ+0x28400], R25 ;  /* 0x02840019100075a7 */ /* 0x000e24000808017f */
[----:B0-----:R-:W-:Y:S05]  /*de90*/  @!P4 BRA `(.L_x_1537) ;  /* 0x000001e000a4c947 */ /* 0x001fea0003800000 */
.L_x_1861:
[----:B------:R-:W-:Y:S05]  /*dea0*/  BSYNC B1 ;  /* 0x0000000000017941 */ /* 0x000fea0003800000 */
.L_x_1536:
[----:B------:R-:W-:Y:S04]  /*deb0*/  BSSY B1, `(.L_x_1538) ;  /* 0x0000101000017945 */ /* 0x000fe80003800000 */
[----:B------:R-:W-:Y:S05]  /*dec0*/  @P3 BRA `(.L_x_1539) ;  /* 0x0000000c00fc3947 */ /* 0x000fea0003800000 */
[----:B------:R-:W-:Y:S02]  /*ded0*/  SHF.R.U32.HI R24, RZ, 0x8, R44 ;  /* 0x00000008ff187819 */ /* 0x000fe4000001162c */
[----:B------:R-:W-:Y:S02]  /*dee0*/  LOP3.LUT R26, R44, 0xff, RZ, 0xc0, !PT ;  /* 0x000000ff2c1a7812 */ /* 0x000fe400078ec0ff */
[----:B0-----:R-:W-:Y:S02]  /*def0*/  LOP3.LUT R25, R24, 0xff, RZ, 0xc0, !PT ;  /* 0x000000ff18197812 */ /* 0x001fe400078ec0ff */
[----:B------:R-:W-:Y:S02]  /*df00*/  LEA.HI R24, R53, R0, RZ, 0x1c ;  /* 0x0000000035187211 */ /* 0x000fe400078fe0ff */
[----:B------:R-:W-:Y:S02]  /*df10*/  PRMT R55, R25, 0x7604, R26 ;  /* 0x0000760419377816 */ /* 0x000fe4000000001a */
[----:B------:R-:W-:-:S02]  /*df20*/  SHF.R.S32.HI R25, RZ, 0x1f, R24 ;  /* 0x0000001fff197819 */ /* 0x000fc40000011418 */
[----:B------:R-:W-:Y:S02]  /*df30*/  SHF.R.U32.HI R27, RZ, 0x8, R45 ;  /* 0x00000008ff1b7819 */ /* 0x000fe4000001162d */
[----:B------:R-:W-:Y:S01]  /*df40*/  LEA.HI R25, R25, R24, RZ, 0x3 ;  /* 0x0000001819197211 */ /* 0x000fe200078f18ff */
[----:B------:R-:W-:Y:S01]  /*df50*/  IMAD.SHL.U32 R24, R24, 0x10, RZ ;  /* 0x0000001018187824 */ /* 0x000fe200078e00ff */
[----:B------:R-:W-:Y:S02]  /*df60*/  LOP3.LUT R32, R45, 0xff, RZ, 0xc0, !PT ;  /* 0x000000ff2d207812 */ /* 0x000fe400078ec0ff */
[----:B------:R-:W-:Y:S01]  /*df70*/  LOP3.LUT R27, R27, 0xff, RZ, 0xc0, !PT ;  /* 0x000000ff1b1b7812 */ /* 0x000fe200078ec0ff */
[----:B------:R-:W-:Y:S01]  /*df80*/  IMAD.SHL.U32 R25, R25, 0x800, RZ ;  /* 0x0000080019197824 */ /* 0x000fe200078e00ff */
[----:B------:R-:W-:Y:S02]  /*df90*/  SHF.R.U32.HI R26, RZ, 0x8, R46 ;  /* 0x00000008ff1a7819 */ /* 0x000fe4000001162e */
[----:B------:R-:W-:-:S02]  /*dfa0*/  SHF.R.U32.HI R33, RZ, 0x8, R47 ;  /* 0x00000008ff217819 */ /* 0x000fc4000001162f */
[----:B------:R-:W-:Y:S02]  /*dfb0*/  LOP3.LUT R24, R209, 0x70, R24, 0xf8, !PT ;  /* 0x00000070d1187812 */ /* 0x000fe400078ef818 */
[----:B------:R-:W-:Y:S02]  /*dfc0*/  SHF.R.U32.HI R54, RZ, 0x3, R209 ;  /* 0x00000003ff367819 */ /* 0x000fe400000116d1 */
[----:B------:R-:W-:Y:S02]  /*dfd0*/  PRMT R57, R27, 0x7604, R32 ;  /* 0x000076041b397816 */ /* 0x000fe40000000020 */
[----:B------:R-:W-:Y:S02]  /*dfe0*/  LOP3.LUT R27, R26, 0xff, RZ, 0xc0, !PT ;  /* 0x000000ff1a1b7812 */ /* 0x000fe400078ec0ff */
[----:B------:R-:W-:Y:S02]  /*dff0*/  LOP3.LUT R32, R46, 0xff, RZ, 0xc0, !PT ;  /* 0x000000ff2e207812 */ /* 0x000fe400078ec0ff */
[----:B------:R-:W-:-:S02]  /*e000*/  LOP3.LUT R34, R47, 0xff, RZ, 0xc0, !PT ;  /* 0x000000ff2f227812 */ /* 0x000fc400078ec0ff */
[----:B------:R-:W-:Y:S02]  /*e010*/  SHF.R.U32.HI R35, RZ, 0x8, R48 ;  /* 0x00000008ff237819 */ /* 0x000fe40000011630 */
[----:B------:R-:W-:Y:S02]  /*e020*/  LOP3.LUT R33, R33, 0xff, RZ, 0xc0, !PT ;  /* 0x000000ff21217812 */ /* 0x000fe400078ec0ff */
[----:B------:R-:W-:Y:S02]  /*e030*/  LOP3.LUT R26, R24, R54, RZ, 0x3c, !PT ;  /* 0x00000036181a7212 */ /* 0x000fe400078e3cff */
[----:B------:R-:W-:Y:S02]  /*e040*/  LOP3.LUT R24, R25, 0xffffc000, RZ, 0xc0, !PT ;  /* 0xffffc00019187812 */ /* 0x000fe400078ec0ff */
[----:B------:R-:W-:Y:S02]  /*e050*/  LOP3.LUT R52, R48, 0xff, RZ, 0xc0, !PT ;  /* 0x000000ff30347812 */ /* 0x000fe400078ec0ff */
[----:B------:R-:W-:-:S02]  /*e060*/  LOP3.LUT R35, R35, 0xff, RZ, 0xc0, !PT ;  /* 0x000000ff23237812 */ /* 0x000fc400078ec0ff */
[----:B------:R-:W-:Y:S02]  /*e070*/  PRMT R59, R27, 0x7604, R32 ;  /* 0x000076041b3b7816 */ /* 0x000fe40000000020 */
[----:B------:R-:W-:Y:S02]  /*e080*/  PRMT R61, R33, 0x7604, R34 ;  /* 0x00007604213d7816 */ /* 0x000fe40000000022 */
[----:B------:R-:W-:Y:S02]  /*e090*/  IADD3 R33, R26, R24, R213 ;  /* 0x000000181a217210 */ /* 0x000fe40007ffe0d5 */
[----:B------:R-:W-:Y:S01]  /*e0a0*/  SHF.R.U32.HI R32, RZ, 0x8, R49 ;  /* 0x00000008ff207819 */ /* 0x000fe20000011631 */
[----:B------:R-:W-:Y:S01]  /*e0b0*/  LDS.128 R24, [R214+0x18000] ;  /* 0x01800000d6187984 */ /* 0x000fe20000000c00 */
[----:B------:R-:W-:Y:S02]  /*e0c0*/  SHF.R.U32.HI R34, RZ, 0x8, R50 ;  /* 0x00000008ff227819 */ /* 0x000fe40000011632 */
[----:B------:R-:W-:Y:S01]  /*e0d0*/  PRMT R63, R35, 0x7604, R52 ;  /* 0x00007604233f7816 */ /* 0x000fe20000000034 */
[----:B------:R-:W-:Y:S01]  /*e0e0*/  IMAD.IADD R52, R16, 0x1, R33 ;  /* 0x0000000110347824 */ /* 0x000fe200078e0221 */
[----:B------:R-:W-:-:S02]  /*e0f0*/  LOP3.LUT R35, R49, 0xff, RZ, 0xc0, !PT ;  /* 0x000000ff31237812 */ /* 0x000fc400078ec0ff */
[----:B------:R-:W-:Y:S02]  /*e100*/  LOP3.LUT R32, R32, 0xff, RZ, 0xc0, !PT ;  /* 0x000000ff20207812 */ /* 0x000fe400078ec0ff */
[----:B------:R-:W-:Y:S02]  /*e110*/  LOP3.LUT R34, R34, 0xff, RZ, 0xc0, !PT ;  /* 0x000000ff22227812 */ /* 0x000fe400078ec0ff */
[----:B------:R-:W-:Y:S02]  /*e120*/  LOP3.LUT R65, R50, 0xff, RZ, 0xc0, !PT ;  /* 0x000000ff32417812 */ /* 0x000fe400078ec0ff */
[----:B------:R-:W-:Y:S02]  /*e130*/  PRMT R67, R32, 0x7604, R35 ;  /* 0x0000760420437816 */ /* 0x000fe40000000023 */
[----:B------:R-:W-:Y:S02]  /*e140*/  PRMT R69, R34, 0x7604, R65 ;  /* 0x0000760422457816 */ /* 0x000fe40000000041 */
[----:B------:R-:W0:Y:S01]  /*e150*/  LDS.128 R32, [R52+0x18000] ;  /* 0x0180000034207984 */ /* 0x000e220000000c00 */
[----:B------:R-:W-:-:S02]  /*e160*/  SHF.R.U32.HI R54, RZ, 0x8, R51 ;  /* 0x00000008ff367819 */ /* 0x000fc40000011633 */
[----:B------:R-:W-:Y:S02]  /*e170*/  SHF.R.U32.HI R56, RZ, 0x10, R45 ;  /* 0x00000010ff387819 */ /* 0x000fe4000001162d */
[----:B------:R-:W-:Y:S02]  /*e180*/  LOP3.LUT R71, R51, 0xff, RZ, 0xc0, !PT ;  /* 0x000000ff33477812 */ /* 0x000fe400078ec0ff */
[----:B------:R-:W-:Y:S02]  /*e190*/  LOP3.LUT R54, R54, 0xff, RZ, 0xc0, !PT ;  /* 0x000000ff36367812 */ /* 0x000fe400078ec0ff */
[----:B------:R-:W-:Y:S02]  /*e1a0*/  SHF.R.U32.HI R58, RZ, 0x10, R46 ;  /* 0x00000010ff3a7819 */ /* 0x000fe4000001162e */
[----:B------:R-:W-:Y:S02]  /*e1b0*/  LOP3.LUT R56, R56, 0xff, RZ, 0xc0, !PT ;  /* 0x000000ff38387812 */ /* 0x000fe400078ec0ff */
[----:B------:R-:W-:-:S02]  /*e1c0*/  PRMT R71, R54, 0x7604, R71 ;  /* 0x0000760436477816 */ /* 0x000fc40000000047 */
[----:B------:R-:W-:Y:S02]  /*e1d0*/  SHF.R.U32.HI R54, RZ, 0x10, R44 ;  /* 0x00000010ff367819 */ /* 0x000fe4000001162c */
[----:B------:R-:W-:Y:S02]  /*e1e0*/  LOP3.LUT R58, R58, 0xff, RZ, 0xc0, !PT ;  /* 0x000000ff3a3a7812 */ /* 0x000fe400078ec0ff */
[----:B------:R-:W-:Y:S02]  /*e1f0*/  PRMT R57, R56, 0x7054, R57 ;  /* 0x0000705438397816 */ /* 0x000fe40000000039 */
[----:B------:R-:W-:Y:S02]  /*e200*/  SHF.R.U32.HI R56, RZ, 0x10, R49 ;  /* 0x00000010ff387819 */ /* 0x000fe40000011631 */
[----:B------:R-:W-:Y:S02]  /*e210*/  LOP3.LUT R54, R54, 0xff, RZ, 0xc0, !PT ;  /* 0x000000ff36367812 */ /* 0x000fe400078ec0ff */
[----:B------:R-:W-:-:S02]  /*e220*/  PRMT R59, R58, 0x7054, R59 ;  /* 0x000070543a3b7816 */ /* 0x000fc4000000003b */
[----:B------:R-:W-:Y:S02]  /*e230*/  SHF.R.U32.HI R58, RZ, 0x10, R50 ;  /* 0x00000010ff3a7819 */ /* 0x000fe40000011632 */
[----:B------:R-:W-:Y:S02]  /*e240*/  LOP3.LUT R56, R56, 0xff, RZ, 0xc0, !PT ;  /* 0x000000ff38387812 */ /* 0x000fe400078ec0ff */
[----:B------:R-:W-:Y:S02]  /*e250*/  SHF.R.U32.HI R60, RZ, 0x10, R47 ;  /* 0x00000010ff3c7819 */ /* 0x000fe4000001162f */
[----:B------:R-:W-:Y:S02]  /*e260*/  PRMT R55, R54, 0x7054, R55 ;  /* 0x0000705436377816 */ /* 0x000fe40000000037 */
[----:B------:R-:W-:Y:S02]  /*e270*/  SHF.R.U32.HI R54, RZ, 0x10, R48 ;  /* 0x00000010ff367819 */ /* 0x000fe40000011630 */
[----:B------:R-:W-:-:S02]  /*e280*/  LOP3.LUT R58, R58, 0xff, RZ, 0xc0, !PT ;  /* 0x000000ff3a3a7812 */ /* 0x000fc400078ec0ff */
[----:B------:R-:W-:Y:S02]  /*e290*/  PRMT R67, R56, 0x7054, R67 ;  /* 0x0000705438437816 */ /* 0x000fe40000000043 */
[----:B------:R-:W-:Y:S02]  /*e2a0*/  LOP3.LUT R60, R60, 0xff, RZ, 0xc0, !PT ;  /* 0x000000ff3c3c7812 */ /* 0x000fe400078ec0ff */
[----:B------:R-:W-:Y:S02]  /*e2b0*/  LOP3.LUT R54, R54, 0xff, RZ, 0xc0, !PT ;  /* 0x000000ff36367812 */ /* 0x000fe400078ec0ff */
[----:B------:R-:W-:Y:S02]  /*e2c0*/  PRMT R69, R58, 0x7054, R69 ;  /* 0x000070543a457816 */ /* 0x000fe40000000045 */
[----:B------:R-:W-:Y:S02]  /*e2d0*/  LOP3.LUT R67, R67, 0xff000000, R49, 0xf8, !PT ;  /* 0xff00000043437812 */ /* 0x000fe400078ef831 */
[----:B------:R-:W-:-:S02]  /*e2e0*/  PRMT R61, R60, 0x7054, R61 ;  /* 0x000070543c3d7816 */ /* 0x000fc4000000003d */
[----:B------:R-:W-:Y:S02]  /*e2f0*/  LOP3.LUT R57, R57, 0xff000000, R45, 0xf8, !PT ;  /* 0xff00000039397812 */ /* 0x000fe400078ef82d */
[----:B------:R-:W-:Y:S02]  /*e300*/  SHF.R.U32.HI R60, RZ, 0x10, R51 ;  /* 0x00000010ff3c7819 */ /* 0x000fe40000011633 */
[----:B------:R-:W-:Y:S02]  /*e310*/  PRMT R65, R54, 0x7054, R63 ;  /* 0x0000705436417816 */ /* 0x000fe4000000003f */
[----:B------:R-:W-:Y:S02]  /*e320*/  LOP3.LUT R45, R69, 0xff000000, R50, 0xf8, !PT ;  /* 0xff000000452d7812 */ /* 0x000fe400078ef832 */
[----:B------:R-:W-:Y:S02]  /*e330*/  F2FP.F16.E4M3.UNPACK_B R66, R67 ;  /* 0x00000043ff42723e */ /* 0x000fe400020006ff */
[----:B0-----:R-:W-:-:S02]  /*e340*/  F2FP.F16.E4M3.UNPACK_B R50, R33 ;  /* 0x00000021ff32723e */ /* 0x001fc400020006ff */
[----:B------:R-:W-:Y:S01]  /*e350*/  LOP3.LUT R54, R55, 0xff000000, R44, 0xf8, !PT ;  /* 0xff00000037367812 */ /* 0x000fe200078ef82c */
[--C-:B------:R-:W-:Y:S01]  /*e360*/  HADD2.F32 R68, -RZ, R66.reuse.H0_H0 ;  /* 0x20000042ff447230 */ /* 0x100fe20000004100 */
[----:B------:R-:W-:Y:S01]  /*e370*/  LOP3.LUT R44, R59, 0xff000000, R46, 0xf8, !PT ;  /* 0xff0000003b2c7812 */ /* 0x000fe200078ef82e */
[----:B------:R-:W-:Y:S01]  /*e380*/  HADD2.F32 R69, -RZ, R66.H1_H1 ;  /* 0x30000042ff457230 */ /* 0x000fe20000004100 */
[----:B------:R-:W-:Y:S02]  /*e390*/  LOP3.LUT R63, R61, 0xff000000, R47, 0xf8, !PT ;  /* 0xff0000003d3f7812 */ /* 0x000fe400078ef82f */
[----:B------:R-:W-:Y:S02]  /*e3a0*/  LOP3.LUT R60, R60, 0xff, RZ, 0xc0, !PT ;  /* 0x000000ff3c3c7812 */ /* 0x000fe400078ec0ff */
[----:B------:R-:W-:Y:S02]  /*e3b0*/  LOP3.LUT R47, R65, 0xff000000, R48, 0xf8, !PT ;  /* 0xff000000412f7812 */ /* 0x000fe400078ef830 */
[----:B------:R-:W-:-:S02]  /*e3c0*/  F2FP.F16.E4M3.UNPACK_B R59, R57 ;  /* 0x00000039ff3b723e */ /* 0x000fc400020006ff */
[-C--:B------:R-:W-:Y:S02]  /*e3d0*/  F2FP.F16.E4M3.UNPACK_B R48, R25.reuse ;  /* 0x00000019ff30723e */ /* 0x080fe400020006ff */
[----:B------:R-:W-:Y:S01]  /*e3e0*/  F2FP.F16.E4M3.UNPACK_B R55, R25.H1 ;  /* 0x00000019ff37723e */ /* 0x000fe200030006ff */
[----:B------:R-:W-:Y:S01]  /*e3f0*/  HADD2.F32 R25, -RZ, R50.H0_H0 ;  /* 0x20000032ff197230 */ /* 0x000fe20000004100 */
[----:B------:R-:W-:Y:S01]  /*e400*/  PRMT R71, R60, 0x7054, R71 ;  /* 0x000070543c477816 */ /* 0x000fe20000000047 */
[--C-:B------:R-:W-:Y:S01]  /*e410*/  HADD2.F32 R60, -RZ, R59.reuse.H0_H0 ;  /* 0x2000003bff3c7230 */ /* 0x100fe20000004100 */
[-C--:B------:R-:W-:Y:S01]  /*e420*/  F2FP.F16.E4M3.UNPACK_B R61, R35.reuse ;  /* 0x00000023ff3d723e */ /* 0x080fe200020006ff */
[----:B------:R-:W-:Y:S01]  /*e430*/  HADD2.F32 R49, -RZ, R48.H0_H0 ;  /* 0x20000030ff317230 */ /* 0x000fe20000004100 */
[----:B------:R-:W-:Y:S01]  /*e440*/  F2FP.F16.E4M3.UNPACK_B R65, R35.H1 ;  /* 0x00000023ff41723e */ /* 0x000fe200030006ff */
[----:B------:R-:W-:Y:S01]  /*e450*/  HADD2.F32 R59, -RZ, R59.H1_H1 ;  /* 0x3000003bff3b7230 */ /* 0x000fe20000004100 */
[----:B------:R-:W-:-:S02]  /*e460*/  F2FP.F16.E4M3.UNPACK_B R35, R32 ;  /* 0x00000020ff23723e */ /* 0x000fc400020006ff */
[----:B------:R-:W-:Y:S01]  /*e470*/  F2FP.F16.E4M3.UNPACK_B R62, R32.H1 ;  /* 0x00000020ff3e723e */ /* 0x000fe200030006ff */
[C---:B------:R-:W-:Y:S01]  /*e480*/  FMUL.FTZ R32, R25.reuse, R68 ;  /* 0x0000004419207220 */ /* 0x040fe20000410000 */
[----:B------:R-:W-:Y:S01]  /*e490*/  F2FP.F16.E4M3.UNPACK_B R56, R33.H1 ;  /* 0x00000021ff38723e */ /* 0x000fe200030006ff */
[-C--:B------:R-:W-:Y:S01]  /*e4a0*/  FMUL.FTZ R33, R25, R60.reuse ;  /* 0x0000003c19217220 */ /* 0x080fe20000410000 */
[----:B------:R-:W-:Y:S01]  /*e4b0*/  F2FP.F16.E4M3.UNPACK_B R67, R67.H1 ;  /* 0x00000043ff43723e */ /* 0x000fe200030006ff */
[C---:B------:R-:W-:Y:S01]  /*e4c0*/  FFMA.FTZ R25, R49.reuse, R60, -R32 ;  /* 0x0000003c31197223 */ /* 0x040fe20000010820 */
[----:B------:R-:W-:Y:S01]  /*e4d0*/  F2FP.F16.E4M3.UNPACK_B R57, R57.H1 ;  /* 0x00000039ff39723e */ /* 0x000fe200030006ff */
[----:B------:R-:W-:Y:S02]  /*e4e0*/  HADD2.F32 R32, -RZ, R48.H1_H1 ;  /* 0x30000030ff207230 */ /* 0x000fe40000004100 */
[----:B------:R-:W-:Y:S01]  /*e4f0*/  FFMA.FTZ R33, R49, R68, R33 ;  /* 0x0000004431217223 */ /* 0x000fe20000010021 */
[----:B------:R-:W-:Y:S01]  /*e500*/  HADD2.F32 R48, -RZ, R50.H1_H1 ;  /* 0x30000032ff307230 */ /* 0x000fe20000004100 */
[----:B------:R-:W-:Y:S01]  /*e510*/  LOP3.LUT R71, R71, 0xff000000, R51, 0xf8, !PT ;  /* 0xff00000047477812 */ /* 0x000fe200078ef833 */
[----:B------:R-:W-:Y:S01]  /*e520*/  HADD2.F32 R66, -RZ, R67.H0_H0 ;  /* 0x20000043ff427230 */ /* 0x000fe20000004100 */
[----:B------:R-:W-:Y:S01]  /*e530*/  F2FP.F16.E4M3.UNPACK_B R58, R27 ;  /* 0x0000001bff3a723e */ /* 0x000fe200020006ff */
[----:B------:R-:W-:-:S02]  /*e540*/  HADD2.F32 R49, -RZ, R56.H0_H0 ;  /* 0x20000038ff317230 */ /* 0x000fc40000004100 */
[C---:B------:R-:W-:Y:S01]  /*e550*/  FMUL.FTZ R73, R48.reuse, R69 ;  /* 0x0000004530497220 */ /* 0x040fe20000410000 */
[----:B------:R-:W-:Y:S02]  /*e560*/  HADD2.F32 R60, -RZ, R57.H0_H0 ;  /* 0x20000039ff3c7230 */ /* 0x000fe40000004100 */
[-C--:B------:R-:W-:Y:S01]  /*e570*/  FMUL.FTZ R68, R48, R59.reuse ;  /* 0x0000003b30447220 */ /* 0x080fe20000410000 */
[----:B------:R-:W-:Y:S02]  /*e580*/  HADD2.F32 R50, -RZ, R55.H0_H0 ;  /* 0x20000037ff327230 */ /* 0x000fe40000004100 */
[C---:B------:R-:W-:Y:S01]  /*e590*/  FMUL.FTZ R75, R49.reuse, R66 ;  /* 0x00000042314b7220 */ /* 0x040fe20000410000 */
[C---:B------:R-:W-:Y:S01]  /*e5a0*/  FFMA.FTZ R48, R32.reuse, R59, -R73 ;  /* 0x0000003b20307223 */ /* 0x040fe20000010849 */
[-C--:B------:R-:W-:Y:S01]  /*e5b0*/  FMUL.FTZ R77, R49, R60.reuse ;  /* 0x0000003c314d7220 */ /* 0x080fe20000410000 */
[----:B------:R-:W-:Y:S01]  /*e5c0*/  FFMA.FTZ R32, R32, R69, R68 ;  /* 0x0000004520207223 */ /* 0x000fe20000010044 */
[----:B------:R-:W-:Y:S01]  /*e5d0*/  F2FP.F16.E4M3.UNPACK_B R69, R71 ;  /* 0x00000047ff45723e */ /* 0x000fe200020006ff */
[C---:B------:R-:W-:Y:S01]  /*e5e0*/  FFMA.FTZ R49, R50.reuse, R60, -R75 ;  /* 0x0000003c32317223 */ /* 0x040fe2000001084b */
[----:B------:R-:W-:Y:S01]  /*e5f0*/  FFMA.FTZ R50, R50, R66, R77 ;  /* 0x0000004232327223 */ /* 0x000fe2000001004d */
[----:B------:R-:W-:Y:S01]  /*e600*/  F2FP.F16.E4M3.UNPACK_B R66, R63 ;  /* 0x0000003fff42723e */ /* 0x000fe200020006ff */
[----:B------:R-:W-:Y:S01]  /*e610*/  HADD2.F32 R59, -RZ, R57.H1_H1 ;  /* 0x30000039ff3b7230 */ /* 0x000fe20000004100 */
[----:B------:R-:W-:Y:S01]  /*e620*/  F2FP.F16.E4M3.UNPACK_B R64, R27.H1 ;  /* 0x0000001bff40723e */ /* 0x000fe200030006ff */
[----:B------:R-:W-:Y:S01]  /*e630*/  HADD2.F32 R68, -RZ, R67.H1_H1 ;  /* 0x30000043ff447230 */ /* 0x000fe20000004100 */
[-C--:B------:R-:W-:Y:S01]  /*e640*/  F2FP.F16.E4M3.UNPACK_B R51, R24.reuse.H1 ;  /* 0x00000018ff33723e */ /* 0x080fe200030006ff */
[----:B------:R-:W-:Y:S01]  /*e650*/  HADD2.F32 R56, -RZ, R56.H1_H1 ;  /* 0x30000038ff387230 */ /* 0x000fe20000004100 */
[----:B------:R-:W-:Y:S01]  /*e660*/  F2FP.F16.E4M3.UNPACK_B R46, R24 ;  /* 0x00000018ff2e723e */ /* 0x000fe200020006ff */
[----:B------:R-:W-:Y:S01]  /*e670*/  HADD2.F32 R70, -RZ, R69.H0_H0 ;  /* 0x20000045ff467230 */ /* 0x000fe20000004100 */
[----:B------:R-:W-:Y:S01]  /*e680*/  F2FP.F16.E4M3.UNPACK_B R24, R26 ;  /* 0x0000001aff18723e */ /* 0x000fe200020006ff */
[----:B------:R-:W-:-:S02]  /*e690*/  HADD2.F32 R57, -RZ, R61.H0_H0 ;  /* 0x2000003dff397230 */ /* 0x000fc40000004100 */
[C---:B------:R-:W-:Y:S01]  /*e6a0*/  FMUL.FTZ R72, R56.reuse, R68 ;  /* 0x0000004438487220 */ /* 0x040fe20000410000 */
[----:B------:R-:W-:Y:S02]  /*e6b0*/  HADD2.F32 R67, -RZ, R66.H0_H0 ;  /* 0x20000042ff437230 */ /* 0x000fe40000004100 */
[----:B------:R-:W-:Y:S01]  /*e6c0*/  FMUL.FTZ R73, R56, R59 ;  /* 0x0000003b38497220 */ /* 0x000fe20000410000 */
[----:B------:R-:W-:Y:S02]  /*e6d0*/  HADD2.F32 R55, -RZ, R55.H1_H1 ;  /* 0x30000037ff377230 */ /* 0x000fe40000004100 */
[C---:B------:R-:W-:Y:S01]  /*e6e0*/  FMUL.FTZ R75, R57.reuse, R70 ;  /* 0x00000046394b7220 */ /* 0x040fe20000410000 */
[----:B------:R-:W-:Y:S02]  /*e6f0*/  HADD2.F32 R60, -RZ, R58.H0_H0 ;  /* 0x2000003aff3c7230 */ /* 0x000fe40000004100 */
[----:B------:R-:W-:Y:S01]  /*e700*/  FMUL.FTZ R77, R57, R67 ;  /* 0x00000043394d7220 */ /* 0x000fe20000410000 */
[----:B------:R-:W-:-:S02]  /*e710*/  HADD2.F32 R69, -RZ, R69.H1_H1 ;  /* 0x30000045ff457230 */ /* 0x000fc40000004100 */
[C---:B------:R-:W-:Y:S01]  /*e720*/  FFMA.FTZ R56, R55.reuse, R59, -R72 ;  /* 0x0000003b37387223 */ /* 0x040fe20000010848 */
[----:B------:R-:W-:Y:S01]  /*e730*/  F2FP.F16.E4M3.UNPACK_B R72, R71.H1 ;  /* 0x00000047ff48723e */ /* 0x000fe200030006ff */
[C---:B------:R-:W-:Y:S01]  /*e740*/  FFMA.FTZ R57, R60.reuse, R67, -R75 ;  /* 0x000000433c397223 */ /* 0x040fe2000001084b */
[----:B------:R-:W-:Y:S01]  /*e750*/  HADD2.F32 R67, -RZ, R66.H1_H1 ;  /* 0x30000042ff437230 */ /* 0x000fe20000004100 */
[----:B------:R-:W-:Y:S01]  /*e760*/  F2FP.F16.E4M3.UNPACK_B R66, R63.H1 ;  /* 0x0000003fff42723e */ /* 0x000fe200030006ff */
[----:B------:R-:W-:Y:S01]  /*e770*/  FFMA.FTZ R59, R55, R68, R73 ;  /* 0x00000044373b7223 */ /* 0x000fe20000010049 */
[----:B------:R-:W-:Y:S02]  /*e780*/  HADD2.F32 R61, -RZ, R61.H1_H1 ;  /* 0x3000003dff3d7230 */ /* 0x000fe40000004100 */
[----:B------:R-:W-:Y:S01]  /*e790*/  FFMA.FTZ R55, R60, R70, R77 ;  /* 0x000000463c377223 */ /* 0x000fe2000001004d */
[----:B------:R-:W-:Y:S01]  /*e7a0*/  HADD2.F32 R70, -RZ, R72.H0_H0 ;  /* 0x20000048ff467230 */ /* 0x000fe20000004100 */
[----:B------:R-:W-:Y:S01]  /*e7b0*/  F2FP.F16.E4M3.UNPACK_B R27, R26.H1 ;  /* 0x0000001aff1b723e */ /* 0x000fe200030006ff */
        /* <DEDUP_REMOVED lines=12> */
[----:B------:R-:W-:Y:S01]  /*e880*/  FFMA.FTZ R63, R63, R70, R73 ;  /* 0x000000463f3f7223 */ /* 0x000fe20000010049 */
[----:B------:R-:W-:Y:S01]  /*e890*/  HADD2.F32 R70, -RZ, R66.H1_H1 ;  /* 0x30000042ff467230 */ /* 0x000fe20000004100 */
[----:B------:R-:W-:Y:S01]  /*e8a0*/  F2FP.F16.E4M3.UNPACK_B R68, R54.H1 ;  /* 0x00000036ff44723e */ /* 0x000fe200030006ff */
[----:B------:R-:W-:Y:S02]  /*e8b0*/  HADD2.F32 R73, -RZ, R72.H1_H1 ;  /* 0x30000048ff497230 */ /* 0x000fe40000004100 */
[----:B------:R-:W-:Y:S01]  /*e8c0*/  FFMA.FTZ R58, R58, R69, R74 ;  /* 0x000000453a3a7223 */ /* 0x000fe2000001004a */
[----:B------:R-:W-:Y:S02]  /*e8d0*/  HADD2.F32 R66, -RZ, R64.H1_H1 ;  /* 0x30000040ff427230 */ /* 0x000fe40000004100 */
[----:B------:R-:W-:Y:S01]  /*e8e0*/  FMUL.FTZ R76, R65, R70 ;  /* 0x00000046414c7220 */ /* 0x000fe20000410000 */
[----:B------:R-:W-:-:S02]  /*e8f0*/  HADD2.F32 R72, -RZ, R71.H0_H0 ;  /* 0x20000047ff487230 */ /* 0x000fc40000004100 */
[----:B------:R-:W-:Y:S01]  /*e900*/  FMUL.FTZ R77, R65, R73 ;  /* 0x00000049414d7220 */ /* 0x000fe20000410000 */
[----:B------:R-:W-:Y:S01]  /*e910*/  HADD2.F32 R64, -RZ, R62.H0_H0 ;  /* 0x2000003eff407230 */ /* 0x000fe20000004100 */
[-C--:B------:R-:W-:Y:S01]  /*e920*/  F2FP.F16.E4M3.UNPACK_B R26, R34.reuse ;  /* 0x00000022ff1a723e */ /* 0x080fe200020006ff */
[----:B------:R-:W-:Y:S01]  /*e930*/  HADD2.F32 R69, -RZ, R68.H0_H0 ;  /* 0x20000044ff457230 */ /* 0x000fe20000004100 */
[----:B------:R-:W-:Y:S01]  /*e940*/  F2FP.F16.E4M3.UNPACK_B R34, R34.H1 ;  /* 0x00000022ff22723e */ /* 0x000fe200030006ff */
[----:B------:R-:W-:Y:S02]  /*e950*/  HADD2.F32 R67, -RZ, R51.H0_H0 ;  /* 0x20000033ff437230 */ /* 0x000fe40000004100 */
[C---:B------:R-:W-:Y:S01]  /*e960*/  FMUL.FTZ R74, R64.reuse, R72 ;  /* 0x00000048404a7220 */ /* 0x040fe20000410000 */
[----:B------:R-:W-:Y:S02]  /*e970*/  HADD2.F32 R71, -RZ, R71.H1_H1 ;  /* 0x30000047ff477230 */ /* 0x000fe40000004100 */
[----:B------:R-:W-:Y:S01]  /*e980*/  FMUL.FTZ R75, R64, R69 ;  /* 0x00000045404b7220 */ /* 0x000fe20000410000 */
[----:B------:R-:W-:-:S02]  /*e990*/  HADD2.F32 R62, -RZ, R62.H1_H1 ;  /* 0x3000003eff3e7230 */ /* 0x000fc40000004100 */
[C---:B------:R-:W-:Y:S01]  /*e9a0*/  FFMA.FTZ R65, R67.reuse, R69, -R74 ;  /* 0x0000004543417223 */ /* 0x040fe2000001084a */
[----:B------:R-:W-:Y:S02]  /*e9b0*/  HADD2.F32 R69, -RZ, R68.H1_H1 ;  /* 0x30000044ff457230 */ /* 0x000fe40000004100 */
[----:B------:R-:W-:Y:S01]  /*e9c0*/  FFMA.FTZ R64, R66, R70, -R77 ;  /* 0x0000004642407223 */ /* 0x000fe2000001084d */
[----:B------:R-:W-:Y:S01]  /*e9d0*/  FFMA.FTZ R67, R67, R72, R75 ;  /* 0x0000004843437223 */ /* 0x000fe2000001004b */
[----:B------:R-:W-:Y:S01]  /*e9e0*/  HADD2.F32 R51, -RZ, R51.H1_H1 ;  /* 0x30000033ff337230 */ /* 0x000fe20000004100 */
[----:B------:R-:W-:Y:S01]  /*e9f0*/  F2FP.F16.E4M3.UNPACK_B R70, R47 ;  /* 0x0000002fff46723e */ /* 0x000fe200020006ff */
[C---:B------:R-:W-:Y:S01]  /*ea00*/  FMUL.FTZ R72, R62.reuse, R71 ;  /* 0x000000473e487220 */ /* 0x040fe20000410000 */
[----:B------:R-:W-:Y:S01]  /*ea10*/  F2FP.F16.E4M3.UNPACK_B R68, R54 ;  /* 0x00000036ff44723e */ /* 0x000fe200020006ff */
[----:B------:R-:W-:Y:S01]  /*ea20*/  FMUL.FTZ R74, R62, R69 ;  /* 0x000000453e4a7220 */ /* 0x000fe20000410000 */
[----:B------:R-:W-:Y:S01]  /*ea30*/  FFMA.FTZ R66, R66, R73, R76 ;  /* 0x0000004942427223 */ /* 0x000fe2000001004c */
[----:B------:R-:W-:Y:S01]  /*ea40*/  FFMA.FTZ R76, R51, R69, -R72 ;  /* 0x00000045334c7223 */ /* 0x000fe20000010848 */
[----:B------:R-:W-:-:S02]  /*ea50*/  HADD2.F32 R62, -RZ, R70.H0_H0 ;  /* 0x20000046ff3e7230 */ /* 0x000fc40000004100 */
[----:B------:R-:W-:Y:S01]  /*ea60*/  FFMA.FTZ R78, R51, R71, R74 ;  /* 0x00000047334e7223 */ /* 0x000fe2000001004a */
[--C-:B------:R-:W-:Y:S01]  /*ea70*/  HADD2.F32 R54, -RZ, R35.reuse.H0_H0 ;  /* 0x20000023ff367230 */ /* 0x100fe20000004100 */
[----:B------:R-:W-:Y:S01]  /*ea80*/  F2FP.SATFINITE.E4M3.F32.PACK_AB_MERGE_C R49, R56, R49, RZ ;  /* 0x000000313831723e */ /* 0x000fe200048070ff */
[----:B------:R-:W-:Y:S01]  /*ea90*/  HADD2.F32 R51, -RZ, R68.H0_H0 ;  /* 0x20000044ff337230 */ /* 0x000fe20000004100 */
[----:B------:R-:W-:Y:S01]  /*eaa0*/  F2FP.SATFINITE.E4M3.F32.PACK_AB_MERGE_C R50, R59, R50, RZ ;  /* 0x000000323b32723e */ /* 0x000fe200048070ff */
[----:B------:R-:W-:Y:S02]  /*eab0*/  HADD2.F32 R47, -RZ, R46.H0_H0 ;  /* 0x2000002eff2f7230 */ /* 0x000fe40000004100 */
[C---:B------:R-:W-:Y:S01]  /*eac0*/  FMUL.FTZ R72, R54.reuse, R62 ;  /* 0x0000003e36487220 */ /* 0x040fe20000410000 */
[----:B------:R-:W-:Y:S02]  /*ead0*/  HADD2.F32 R70, -RZ, R70.H1_H1 ;  /* 0x30000046ff467230 */ /* 0x000fe40000004100 */
[----:B------:R-:W-:Y:S01]  /*eae0*/  FMUL.FTZ R74, R54, R51 ;  /* 0x00000033364a7220 */ /* 0x000fe20000410000 */
[----:B------:R-:W-:Y:S01]  /*eaf0*/  HADD2.F32 R35, -RZ, R35.H1_H1 ;  /* 0x30000023ff237230 */ /* 0x000fe20000004100 */
[----:B------:R-:W-:Y:S01]  /*eb00*/  F2FP.F16.E4M3.UNPACK_B R54, R45.H1 ;  /* 0x0000002dff36723e */ /* 0x000fe200030006ff */
[----:B------:R-:W-:-:S02]  /*eb10*/  HADD2.F32 R68, -RZ, R68.H1_H1 ;  /* 0x30000044ff447230 */ /* 0x000fc40000004100 */
[----:B------:R-:W-:Y:S01]  /*eb20*/  FFMA.FTZ R72, R47, R51, -R72 ;  /* 0x000000332f487223 */ /* 0x000fe20000010848 */
[----:B------:R-:W-:Y:S02]  /*eb30*/  HADD2.F32 R46, -RZ, R46.H1_H1 ;  /* 0x3000002eff2e7230 */ /* 0x000fe40000004100 */
[----:B------:R-:W-:Y:S01]  /*eb40*/  FMUL.FTZ R69, R35, R70 ;  /* 0x0000004623457220 */ /* 0x000fe20000410000 */
[----:B------:R-:W-:Y:S01]  /*eb50*/  FFMA.FTZ R74, R47, R62, R74 ;  /* 0x0000003e2f4a7223 */ /* 0x000fe2000001004a */
[----:B------:R-:W-:Y:S01]  /*eb60*/  F2FP.F16.E4M3.UNPACK_B R51, R44.H1 ;  /* 0x0000002cff33723e */ /* 0x000fe200030006ff */
[-C--:B------:R-:W-:Y:S01]  /*eb70*/  FMUL.FTZ R35, R35, R68.reuse ;  /* 0x0000004423237220 */ /* 0x080fe20000410000 */
[----:B------:R-:W-:Y:S02]  /*eb80*/  HADD2.F32 R62, -RZ, R54.H0_H0 ;  /* 0x20000036ff3e7230 */ /* 0x000fe40000004100 */
        /* <DEDUP_REMOVED lines=13> */
[----:B------:R-:W-:Y:S01]  /*ec60*/  HADD2.F32 R27, -RZ, R27.H1_H1 ;  /* 0x3000001bff1b7230 */ /* 0x000fe20000004100 */
[----:B------:R-:W-:Y:S01]  /*ec70*/  F2FP.SATFINITE.E4M3.F32.PACK_AB_MERGE_C R67, R78, R67, RZ ;  /* 0x000000434e43723e */ /* 0x000fe200048070ff */
[--C-:B------:R-:W-:Y:S02]  /*ec80*/  HADD2.F32 R35, -RZ, R44.reuse.H0_H0 ;  /* 0x2000002cff237230 */ /* 0x100fe40000004100 */
[CC--:B------:R-:W-:Y:S01]  /*ec90*/  FMUL.FTZ R46, R34.reuse, R54.reuse ;  /* 0x00000036222e7220 */ /* 0x0c0fe20000410000 */
[----:B------:R-:W-:Y:S01]  /*eca0*/  FMUL.FTZ R47, R34, R51 ;  /* 0x00000033222f7220 */ /* 0x000fe20000410000 */
[----:B------:R-:W-:Y:S01]  /*ecb0*/  F2FP.F16.E4M3.UNPACK_B R34, R45 ;  /* 0x0000002dff22723e */ /* 0x000fe200020006ff */
[----:B------:R-:W-:Y:S02]  /*ecc0*/  HADD2.F32 R45, -RZ, R44.H1_H1 ;  /* 0x3000002cff2d7230 */ /* 0x000fe40000004100 */
[C---:B------:R-:W-:Y:S01]  /*ecd0*/  FFMA.FTZ R75, R27.reuse, R51, -R46 ;  /* 0x000000331b4b7223 */ /* 0x040fe2000001082e */
[----:B------:R-:W-:Y:S01]  /*ece0*/  FFMA.FTZ R77, R27, R54, R47 ;  /* 0x000000361b4d7223 */ /* 0x000fe2000001002f */
[----:B------:R-:W-:Y:S01]  /*ecf0*/  HADD2.F32 R27, -RZ, R26.H0_H0 ;  /* 0x2000001aff1b7230 */ /* 0x000fe20000004100 */
[----:B------:R-:W-:Y:S01]  /*ed00*/  F2FP.SATFINITE.E4M3.F32.PACK_AB_MERGE_C R25, R48, R25, R49 ;  /* 0x000000193019723e */ /* 0x000fe20004807031 */
[--C-:B------:R-:W-:Y:S01]  /*ed10*/  HADD2.F32 R44, -RZ, R34.reuse.H0_H0 ;  /* 0x20000022ff2c7230 */ /* 0x100fe20000004100 */
[----:B------:R-:W-:Y:S01]  /*ed20*/  F2FP.SATFINITE.E4M3.F32.PACK_AB_MERGE_C R68, R75, R68, RZ ;  /* 0x000000444b44723e */ /* 0x000fe200048070ff */
[----:B------:R-:W-:Y:S01]  /*ed30*/  HADD2.F32 R47, -RZ, R34.H1_H1 ;  /* 0x30000022ff2f7230 */ /* 0x000fe20000004100 */
[----:B------:R-:W-:Y:S01]  /*ed40*/  F2FP.SATFINITE.E4M3.F32.PACK_AB_MERGE_C R70, R77, R70, RZ ;  /* 0x000000464d46723e */ /* 0x000fe200048070ff */
[----:B------:R-:W-:-:S02]  /*ed50*/  HADD2.F32 R34, -RZ, R26.H1_H1 ;  /* 0x3000001aff227230 */ /* 0x000fc40000004100 */
[CC--:B------:R-:W-:Y:S01]  /*ed60*/  FMUL.FTZ R51, R27.reuse, R44.reuse ;  /* 0x0000002c1b337220 */ /* 0x0c0fe20000410000 */
[--C-:B------:R-:W-:Y:S02]  /*ed70*/  HADD2.F32 R26, -RZ, R24.reuse.H0_H0 ;  /* 0x20000018ff1a7230 */ /* 0x100fe40000004100 */
[----:B------:R-:W-:Y:S01]  /*ed80*/  FMUL.FTZ R27, R27, R35 ;  /* 0x000000231b1b7220 */ /* 0x000fe20000410000 */
[----:B------:R-:W-:Y:S02]  /*ed90*/  HADD2.F32 R24, -RZ, R24.H1_H1 ;  /* 0x30000018ff187230 */ /* 0x000fe40000004100 */
[C---:B------:R-:W-:Y:S01]  /*eda0*/  FMUL.FTZ R73, R34.reuse, R47 ;  /* 0x0000002f22497220 */ /* 0x040fe20000410000 */
        /* <DEDUP_REMOVED lines=8> */
[----:B------:R-:W-:Y:S02]  /*ee30*/  F2FP.SATFINITE.E4M3.F32.PACK_AB_MERGE_C R27, R60, R57, R27 ;  /* 0x000000393c1b723e */ /* 0x000fe4000480701b */
[----:B------:R-:W-:Y:S02]  /*ee40*/  F2FP.SATFINITE.E4M3.F32.PACK_AB_MERGE_C R33, R32, R33, R50 ;  /* 0x000000212021723e */ /* 0x000fe40004807032 */
[----:B------:R-:W-:Y:S02]  /*ee50*/  F2FP.SATFINITE.E4M3.F32.PACK_AB_MERGE_C R24, R69, R72, R24 ;  /* 0x000000484518723e */ /* 0x000fe40004807018 */
[----:B------:R-:W-:-:S02]  /*ee60*/  F2FP.SATFINITE.E4M3.F32.PACK_AB_MERGE_C R26, R26, R51, R68 ;  /* 0x000000331a1a723e */ /* 0x000fc40004807044 */
[----:B------:R-:W-:Y:S02]  /*ee70*/  F2FP.SATFINITE.E4M3.F32.PACK_AB_MERGE_C R35, R58, R55, R35 ;  /* 0x000000373a23723e */ /* 0x000fe40004807023 */
[----:B------:R-:W-:Y:S01]  /*ee80*/  F2FP.SATFINITE.E4M3.F32.PACK_AB_MERGE_C R32, R71, R74, R67 ;  /* 0x0000004a4720723e */ /* 0x000fe20004807043 */
[----:B------:R1:W-:Y:S01]  /*ee90*/  STS.128 [R214+0x18000], R24 ;  /* 0x01800018d6007388 */ /* 0x0003e20000000c00 */
[----:B------:R-:W-:-:S05]  /*eea0*/  F2FP.SATFINITE.E4M3.F32.PACK_AB_MERGE_C R34, R47, R34, R70 ;  /* 0x000000222f22723e */ /* 0x000fca0004807046 */
[----:B------:R1:W-:Y:S02]  /*eeb0*/  STS.128 [R52+0x18000], R32 ;  /* 0x0180002034007388 */ /* 0x0003e40000000c00 */
.L_x_1539:
[----:B------:R-:W-:Y:S05]  /*eec0*/  BSYNC B1 ;  /* 0x0000000000017941 */ /* 0x000fea0003800000 */
.L_x_1538:
[----:B------:R-:W-:Y:S04]  /*eed0*/  BSSY B1, `(.L_x_1540) ;  /* 0x00000fa000017945 */ /* 0x000fe80003800000 */
[----:B------:R-:W-:Y:S05]  /*eee0*/  @P2 BRA `(.L_x_1541) ;  /* 0x0000000c00e02947 */ /* 0x000fea0003800000 */
[----:B------:R-:W2:Y:S01]  /*eef0*/  LDL R70, [R1+0xa0] ;  /* 0x0000a00001467983 */ /* 0x000ea20000100800 */
[----:B01---5:R-:W-:Y:S02]  /*ef00*/  SHF.R.U32.HI R25, RZ, 0x8, R28 ;  /* 0x00000008ff197819 */ /* 0x023fe4000001161c */
[----:B------:R-:W-:Y:S02]  /*ef10*/  LOP3.LUT R24, R28, 0xff, RZ, 0xc0, !PT ;  /* 0x000000ff1c187812 */ /* 0x000fe400078ec0ff */
[----:B------:R-:W-:Y:S02]  /*ef20*/  SHF.R.U32.HI R33, RZ, 0x8, R30 ;  /* 0x00000008ff217819 */ /* 0x000fe4000001161e */
[----:B------:R-:W-:Y:S02]  /*ef30*/  LOP3.LUT R25, R25, 0xff, RZ, 0xc0, !PT ;  /* 0x000000ff19197812 */ /* 0x000fe400078ec0ff */
[----:B------:R-:W-:Y:S02]  /*ef40*/  LEA.HI R34, R53, R0, RZ, 0x1c ;  /* 0x0000000035227211 */ /* 0x000fe400078fe0ff */
[----:B------:R-:W-:-:S02]  /*ef50*/  LOP3.LUT R32, R30, 0xff, RZ, 0xc0, !PT ;  /* 0x000000ff1e207812 */ /* 0x000fc400078ec0ff */
[----:B------:R-:W-:Y:S02]  /*ef60*/  LOP3.LUT R33, R33, 0xff, RZ, 0xc0, !PT ;  /* 0x000000ff21217812 */ /* 0x000fe400078ec0ff */
[----:B------:R-:W-:Y:S01]  /*ef70*/  PRMT R45, R25, 0x7604, R24 ;  /* 0x00007604192d7816 */ /* 0x000fe20000000018 */
[----:B------:R-:W-:Y:S01]  /*ef80*/  IMAD.SHL.U32 R24, R34, 0x10, RZ ;  /* 0x0000001022187824 */ /* 0x000fe200078e00ff */
[----:B------:R-:W-:Y:S02]  /*ef90*/  SHF.R.S32.HI R25, RZ, 0x1f, R34 ;  /* 0x0000001fff197819 */ /* 0x000fe40000011422 */
[----:B------:R-:W-:Y:S02]  /*efa0*/  PRMT R49, R33, 0x7604, R32 ;  /* 0x0000760421317816 */ /* 0x000fe40000000020 */
[----:B------:R-:W-:Y:S02]  /*efb0*/  LEA.HI R33, R25, R34, RZ, 0x3 ;  /* 0x0000002219217211 */ /* 0x000fe400078f18ff */
[----:B------:R-:W-:-:S02]  /*efc0*/  SHF.R.U32.HI R27, RZ, 0x8, R29 ;  /* 0x00000008ff1b7819 */ /* 0x000fc4000001161d */
[----:B------:R-:W-:Y:S01]  /*efd0*/  LOP3.LUT R24, R203, 0x70, R24, 0xf8, !PT ;  /* 0x00000070cb187812 */ /* 0x000fe200078ef818 */
[----:B------:R-:W-:Y:S01]  /*efe0*/  IMAD.SHL.U32 R34, R33, 0x800, RZ ;  /* 0x0000080021227824 */ /* 0x000fe200078e00ff */
[----:B------:R-:W-:Y:S02]  /*eff0*/  SHF.R.U32.HI R35, RZ, 0x3, R203 ;  /* 0x00000003ff237819 */ /* 0x000fe400000116cb */
[----:B------:R-:W-:Y:S02]  /*f000*/  LOP3.LUT R26, R29, 0xff, RZ, 0xc0, !PT ;  /* 0x000000ff1d1a7812 */ /* 0x000fe400078ec0ff */
[----:B------:R-:W-:Y:S02]  /*f010*/  LOP3.LUT R27, R27, 0xff, RZ, 0xc0, !PT ;  /* 0x000000ff1b1b7812 */ /* 0x000fe400078ec0ff */
[----:B------:R-:W-:Y:S02]  /*f020*/  LOP3.LUT R33, R24, R35, RZ, 0x3c, !PT ;  /* 0x0000002318217212 */ /* 0x000fe400078e3cff */
[----:B------:R-:W-:-:S02]  /*f030*/  LOP3.LUT R34, R34, 0xffffc000, RZ, 0xc0, !PT ;  /* 0xffffc00022227812 */ /* 0x000fc400078ec0ff */
[----:B------:R-:W-:Y:S02]  /*f040*/  PRMT R46, R27, 0x7604, R26 ;  /* 0x000076041b2e7816 */ /* 0x000fe4000000001a */
[----:B------:R-:W-:Y:S02]  /*f050*/  SHF.R.U32.HI R26, RZ, 0x8, R31 ;  /* 0x00000008ff1a7819 */ /* 0x000fe4000001161f */
[----:B------:R-:W-:Y:S02]  /*f060*/  SHF.R.U32.HI R32, RZ, 0x8, R4 ;  /* 0x00000008ff207819 */ /* 0x000fe40000011604 */
[----:B------:R-:W-:Y:S02]  /*f070*/  IADD3 R33, R33, R34, R212 ;  /* 0x0000002221217210 */ /* 0x000fe40007ffe0d4 */
[----:B------:R-:W-:Y:S02]  /*f080*/  LOP3.LUT R25, R31, 0xff, RZ, 0xc0, !PT ;  /* 0x000000ff1f197812 */ /* 0x000fe400078ec0ff */
[----:B------:R-:W-:Y:S01]  /*f090*/  LOP3.LUT R27, R4, 0xff, RZ, 0xc0, !PT ;  /* 0x000000ff041b7812 */ /* 0x000fe200078ec0ff */
[----:B------:R-:W-:Y:S01]  /*f0a0*/  IMAD.IADD R44, R16, 0x1, R33 ;  /* 0x00000001102c7824 */ /* 0x000fe200078e0221 */
[----:B------:R-:W-:-:S02]  /*f0b0*/  LOP3.LUT R26, R26, 0xff, RZ, 0xc0, !PT ;  /* 0x000000ff1a1a7812 */ /* 0x000fc400078ec0ff */
[----:B------:R-:W-:Y:S02]  /*f0c0*/  LOP3.LUT R32, R32, 0xff, RZ, 0xc0, !PT ;  /* 0x000000ff20207812 */ /* 0x000fe400078ec0ff */
[----:B------:R-:W-:Y:S02]  /*f0d0*/  PRMT R48, R26, 0x7604, R25 ;  /* 0x000076041a307816 */ /* 0x000fe40000000019 */
[----:B------:R-:W-:Y:S02]  /*f0e0*/  PRMT R55, R32, 0x7604, R27 ;  /* 0x0000760420377816 */ /* 0x000fe4000000001b */
[----:B------:R-:W0:Y:S01]  /*f0f0*/  LDS.128 R32, [R44+0x18000] ;  /* 0x018000002c207984 */ /* 0x000e220000000c00 */
[----:B------:R-:W-:Y:S02]  /*f100*/  SHF.R.U32.HI R57, RZ, 0x8, R7 ;  /* 0x00000008ff397819 */ /* 0x000fe40000011607 */
        /* <DEDUP_REMOVED lines=17> */
[----:B------:R-:W-:Y:S01]  /*f220*/  LOP3.LUT R45, R45, 0xff0000, R28, 0xf8, !PT ;  /* 0x00ff00002d2d7812 */ /* 0x000fe200078ef81c */
[----:B------:R-:W-:Y:S01]  /*f230*/  IMAD.U32 R51, R51, 0x10000, RZ ;  /* 0x0001000033337824 */ /* 0x000fe200078e00ff */
[----:B------:R-:W-:Y:S01]  /*f240*/  LOP3.LUT R57, R50, 0xff0000, R57, 0xf8, !PT ;  /* 0x00ff000032397812 */ /* 0x000fe200078ef839 */
[----:B------:R-:W-:Y:S01]  /*f250*/  IMAD.U32 R61, R61, 0x10000, RZ ;  /* 0x000100003d3d7824 */ /* 0x000fe200078e00ff */
[----:B------:R-:W-:-:S02]  /*f260*/  LOP3.LUT R47, R46, 0xff0000, R47, 0xf8, !PT ;  /* 0x00ff00002e2f7812 */ /* 0x000fc400078ef82f */
[----:B------:R-:W-:Y:S02]  /*f270*/  LOP3.LUT R51, R48, 0xff0000, R51, 0xf8, !PT ;  /* 0x00ff000030337812 */ /* 0x000fe400078ef833 */
[----:B------:R-:W-:Y:S02]  /*f280*/  LOP3.LUT R49, R49, 0xff0000, R30, 0xf8, !PT ;  /* 0x00ff000031317812 */ /* 0x000fe400078ef81e */
[----:B------:R-:W-:Y:S02]  /*f290*/  LOP3.LUT R55, R55, 0xff0000, R4, 0xf8, !PT ;  /* 0x00ff000037377812 */ /* 0x000fe400078ef804 */
[----:B------:R-:W-:Y:S02]  /*f2a0*/  LOP3.LUT R59, R59, 0xff0000, R6, 0xf8, !PT ;  /* 0x00ff00003b3b7812 */ /* 0x000fe400078ef806 */
[----:B------:R-:W-:Y:S02]  /*f2b0*/  LOP3.LUT R61, R54, 0xff0000, R61, 0xf8, !PT ;  /* 0x00ff0000363d7812 */ /* 0x000fe400078ef83d */
[----:B------:R-:W-:-:S02]  /*f2c0*/  LOP3.LUT R58, R57, 0xff000000, R5, 0xf8, !PT ;  /* 0xff000000393a7812 */ /* 0x000fc400078ef805 */
[----:B------:R-:W-:Y:S02]  /*f2d0*/  LOP3.LUT R45, R45, 0xff000000, R28, 0xf8, !PT ;  /* 0xff0000002d2d7812 */ /* 0x000fe400078ef81c */
[----:B------:R-:W-:Y:S02]  /*f2e0*/  LOP3.LUT R47, R47, 0xff000000, R29, 0xf8, !PT ;  /* 0xff0000002f2f7812 */ /* 0x000fe400078ef81d */
[----:B------:R-:W-:Y:S02]  /*f2f0*/  LOP3.LUT R54, R51, 0xff000000, R31, 0xf8, !PT ;  /* 0xff00000033367812 */ /* 0x000fe400078ef81f */
[----:B------:R-:W-:Y:S02]  /*f300*/  LOP3.LUT R28, R49, 0xff000000, R30, 0xf8, !PT ;  /* 0xff000000311c7812 */ /* 0x000fe400078ef81e */
[----:B------:R-:W-:Y:S02]  /*f310*/  LOP3.LUT R31, R55, 0xff000000, R4, 0xf8, !PT ;  /* 0xff000000371f7812 */ /* 0x000fe400078ef804 */
[----:B------:R-:W-:-:S02]  /*f320*/  LOP3.LUT R4, R59, 0xff000000, R6, 0xf8, !PT ;  /* 0xff0000003b047812 */ /* 0x000fc400078ef806 */
[----:B------:R-:W-:Y:S02]  /*f330*/  F2FP.F16.E4M3.UNPACK_B R59, R58 ;  /* 0x0000003aff3b723e */ /* 0x000fe400020006ff */
[-C--:B0-----:R-:W-:Y:S02]  /*f340*/  F2FP.F16.E4M3.UNPACK_B R48, R32.reuse ;  /* 0x00000020ff30723e */ /* 0x081fe400020006ff */
[----:B------:R-:W-:Y:S01]  /*f350*/  F2FP.F16.E4M3.UNPACK_B R55, R32.H1 ;  /* 0x00000020ff37723e */ /* 0x000fe200030006ff */
[--C-:B------:R-:W-:Y:S01]  /*f360*/  HADD2.F32 R60, -RZ, R59.reuse.H0_H0 ;  /* 0x2000003bff3c7230 */ /* 0x100fe20000004100 */
[-C--:B------:R-:W-:Y:S01]  /*f370*/  F2FP.F16.E4M3.UNPACK_B R51, R35.reuse ;  /* 0x00000023ff33723e */ /* 0x080fe200020006ff */
[----:B------:R-:W-:Y:S01]  /*f380*/  HADD2.F32 R59, -RZ, R59.H1_H1 ;  /* 0x3000003bff3b7230 */ /* 0x000fe20000004100 */
[----:B------:R-:W-:Y:S02]  /*f390*/  F2FP.F16.E4M3.UNPACK_B R57, R35.H1 ;  /* 0x00000023ff39723e */ /* 0x000fe400030006ff */
[----:B------:R-:W-:-:S02]  /*f3a0*/  F2FP.F16.E4M3.UNPACK_B R58, R58.H1 ;  /* 0x0000003aff3a723e */ /* 0x000fc400030006ff */
[----:B------:R-:W-:Y:S02]  /*f3b0*/  LOP3.LUT R61, R61, 0xff000000, R7, 0xf8, !PT ;  /* 0xff0000003d3d7812 */ /* 0x000fe400078ef807 */
[-C--:B------:R-:W-:Y:S02]  /*f3c0*/  F2FP.F16.E4M3.UNPACK_B R7, R34.reuse ;  /* 0x00000022ff07723e */ /* 0x080fe400020006ff */
[----:B------:R-:W-:Y:S02]  /*f3d0*/  F2FP.F16.E4M3.UNPACK_B R62, R61 ;  /* 0x0000003dff3e723e */ /* 0x000fe400020006ff */
[----:B------:R-:W-:-:S03]  /*f3e0*/  F2FP.F16.E4M3.UNPACK_B R34, R34.H1 ;  /* 0x00000022ff22723e */ /* 0x000fc600030006ff */
[--C-:B------:R-:W-:Y:S02]  /*f3f0*/  HADD2.F32 R64, -RZ, R62.reuse.H0_H0 ;  /* 0x2000003eff407230 */ /* 0x100fe40000004100 */
[----:B------:R-:W-:Y:S01]  /*f400*/  HADD2.F32 R62, -RZ, R62.H1_H1 ;  /* 0x3000003eff3e7230 */ /* 0x000fe20000004100 */
[----:B--2---:R-:W0:Y:S02]  /*f410*/  LDS.128 R24, [R70+0x18000] ;  /* 0x0180000046187984 */ /* 0x004e240000000c00 */
[-C--:B0-----:R-:W-:Y:S02]  /*f420*/  F2FP.F16.E4M3.UNPACK_B R29, R24.reuse ;  /* 0x00000018ff1d723e */ /* 0x081fe400020006ff */
[----:B------:R-:W-:Y:S02]  /*f430*/  F2FP.F16.E4M3.UNPACK_B R49, R24.H1 ;  /* 0x00000018ff31723e */ /* 0x000fe400030006ff */
[-C--:B------:R-:W-:Y:S02]  /*f440*/  F2FP.F16.E4M3.UNPACK_B R50, R27.reuse ;  /* 0x0000001bff32723e */ /* 0x080fe400020006ff */
[----:B------:R-:W-:-:S02]  /*f450*/  F2FP.F16.E4M3.UNPACK_B R56, R27.H1 ;  /* 0x0000001bff38723e */ /* 0x000fc400030006ff */
[----:B------:R-:W-:Y:S02]  /*f460*/  F2FP.F16.E4M3.UNPACK_B R24, R33 ;  /* 0x00000021ff18723e */ /* 0x000fe400020006ff */
[----:B------:R-:W-:Y:S02]  /*f470*/  F2FP.F16.E4M3.UNPACK_B R27, R47 ;  /* 0x0000002fff1b723e */ /* 0x000fe400020006ff */
[-C--:B------:R-:W-:Y:S01]  /*f480*/  F2FP.F16.E4M3.UNPACK_B R30, R25.reuse ;  /* 0x00000019ff1e723e */ /* 0x080fe200020006ff */
[----:B------:R-:W-:Y:S01]  /*f490*/  HADD2.F32 R6, -RZ, R24.H0_H0 ;  /* 0x20000018ff067230 */ /* 0x000fe20000004100 */
[----:B------:R-:W-:Y:S01]  /*f4a0*/  F2FP.F16.E4M3.UNPACK_B R46, R25.H1 ;  /* 0x00000019ff2e723e */ /* 0x000fe200030006ff */
[----:B------:R-:W-:Y:S01]  /*f4b0*/  HADD2.F32 R52, -RZ, R27.H0_H0 ;  /* 0x2000001bff347230 */ /* 0x000fe20000004100 */
[----:B------:R-:W-:Y:S01]  /*f4c0*/  F2FP.F16.E4M3.UNPACK_B R33, R33.H1 ;  /* 0x00000021ff21723e */ /* 0x000fe200030006ff */
[----:B------:R-:W-:Y:S02]  /*f4d0*/  HADD2.F32 R25, -RZ, R30.H0_H0 ;  /* 0x2000001eff197230 */ /* 0x000fe40000004100 */
[----:B------:R-:W-:Y:S01]  /*f4e0*/  FMUL.FTZ R32, R6, R60 ;  /* 0x0000003c06207220 */ /* 0x000fe20000410000 */
[----:B------:R-:W-:-:S02]  /*f4f0*/  HADD2.F32 R24, -RZ, R24.H1_H1 ;  /* 0x30000018ff187230 */ /* 0x000fc40000004100 */
[-C--:B------:R-:W-:Y:S01]  /*f500*/  FMUL.FTZ R35, R6, R52.reuse ;  /* 0x0000003406237220 */ /* 0x080fe20000410000 */
[----:B------:R-:W-:Y:S01]  /*f510*/  F2FP.F16.E4M3.UNPACK_B R47, R47.H1 ;  /* 0x0000002fff2f723e */ /* 0x000fe200030006ff */
[C---:B------:R-:W-:Y:S01]  /*f520*/  FFMA.FTZ R6, R25.reuse, R52, -R32 ;  /* 0x0000003419067223 */ /* 0x040fe20000010820 */
[----:B------:R-:W-:Y:S02]  /*f530*/  HADD2.F32 R30, -RZ, R30.H1_H1 ;  /* 0x3000001eff1e7230 */ /* 0x000fe40000004100 */
[----:B------:R-:W-:Y:S01]  /*f540*/  FFMA.FTZ R25, R25, R60, R35 ;  /* 0x0000003c19197223 */ /* 0x000fe20000010023 */
[----:B------:R-:W-:Y:S02]  /*f550*/  HADD2.F32 R35, -RZ, R27.H1_H1 ;  /* 0x3000001bff237230 */ /* 0x000fe40000004100 */
[----:B------:R-:W-:Y:S01]  /*f560*/  FMUL.FTZ R63, R24, R59 ;  /* 0x0000003b183f7220 */ /* 0x000fe20000410000 */
[----:B------:R-:W-:Y:S01]  /*f570*/  HADD2.F32 R60, -RZ, R58.H0_H0 ;  /* 0x2000003aff3c7230 */ /* 0x000fe20000004100 */
[----:B------:R-:W-:Y:S01]  /*f580*/  F2FP.F16.E4M3.UNPACK_B R5, R26 ;  /* 0x0000001aff05723e */ /* 0x000fe200020006ff */
[----:B------:R-:W-:-:S02]  /*f590*/  HADD2.F32 R27, -RZ, R33.H0_H0 ;  /* 0x20000021ff1b7230 */ /* 0x000fc40000004100 */
[----:B------:R-:W-:Y:S01]  /*f5a0*/  FMUL.FTZ R24, R24, R35 ;  /* 0x0000002318187220 */ /* 0x000fe20000410000 */
[--C-:B------:R-:W-:Y:S01]  /*f5b0*/  HADD2.F32 R52, -RZ, R47.reuse.H0_H0 ;  /* 0x2000002fff347230 */ /* 0x100fe20000004100 */
[----:B------:R-:W-:Y:S01]  /*f5c0*/  F2FP.F16.E4M3.UNPACK_B R26, R26.H1 ;  /* 0x0000001aff1a723e */ /* 0x000fe200030006ff */
[----:B------:R-:W-:Y:S02]  /*f5d0*/  HADD2.F32 R32, -RZ, R46.H0_H0 ;  /* 0x2000002eff207230 */ /* 0x000fe40000004100 */
[C---:B------:R-:W-:Y:S01]  /*f5e0*/  FMUL.FTZ R65, R27.reuse, R60 ;  /* 0x0000003c1b417220 */ /* 0x040fe20000410000 */
[C---:B------:R-:W-:Y:S01]  /*f5f0*/  FFMA.FTZ R24, R30.reuse, R59, R24 ;  /* 0x0000003b1e187223 */ /* 0x040fe20000010018 */
[----:B------:R-:W-:Y:S01]  /*f600*/  FMUL.FTZ R67, R27, R52 ;  /* 0x000000341b437220 */ /* 0x000fe20000410000 */
[----:B------:R-:W-:Y:S02]  /*f610*/  HADD2.F32 R59, -RZ, R58.H1_H1 ;  /* 0x3000003aff3b7230 */ /* 0x000fe40000004100 */
[----:B------:R-:W-:Y:S01]  /*f620*/  FFMA.FTZ R27, R30, R35, -R63 ;  /* 0x000000231e1b7223 */ /* 0x000fe2000001083f */
[----:B------:R-:W-:Y:S01]  /*f630*/  F2FP.F16.E4M3.UNPACK_B R58, R54 ;  /* 0x00000036ff3a723e */ /* 0x000fe200020006ff */
[----:B------:R-:W-:Y:S01]  /*f640*/  FFMA.FTZ R30, R32, R52, -R65 ;  /* 0x00000034201e7223 */ /* 0x000fe20000010841 */
[----:B------:R-:W-:-:S02]  /*f650*/  HADD2.F32 R52, -RZ, R47.H1_H1 ;  /* 0x3000002fff347230 */ /* 0x000fc40000004100 */
[----:B------:R-:W-:Y:S01]  /*f660*/  FFMA.FTZ R32, R32, R60, R67 ;  /* 0x0000003c20207223 */ /* 0x000fe20000010043 */
[----:B------:R-:W-:Y:S02]  /*f670*/  HADD2.F32 R33, -RZ, R33.H1_H1 ;  /* 0x30000021ff217230 */ /* 0x000fe40000004100 */
[----:B------:R-:W-:Y:S02]  /*f680*/  HADD2.F32 R47, -RZ, R51.H0_H0 ;  /* 0x20000033ff2f7230 */ /* 0x000fe40000004100 */
[----:B------:R-:W-:Y:S02]  /*f690*/  HADD2.F32 R60, -RZ, R58.H0_H0 ;  /* 0x2000003aff3c7230 */ /* 0x000fe40000004100 */
[C---:B------:R-:W-:Y:S01]  /*f6a0*/  FMUL.FTZ R63, R33.reuse, R59 ;  /* 0x0000003b213f7220 */ /* 0x040fe20000410000 */
[----:B------:R-:W-:Y:S02]  /*f6b0*/  HADD2.F32 R46, -RZ, R46.H1_H1 ;  /* 0x3000002eff2e7230 */ /* 0x000fe40000004100 */
[----:B------:R-:W-:Y:S01]  /*f6c0*/  FMUL.FTZ R66, R33, R52 ;  /* 0x0000003421427220 */ /* 0x000fe20000410000 */
[----:B------:R-:W-:-:S02]  /*f6d0*/  HADD2.F32 R35, -RZ, R50.H0_H0 ;  /* 0x20000032ff237230 */ /* 0x000fc40000004100 */
[C---:B------:R-:W-:Y:S01]  /*f6e0*/  FMUL.FTZ R68, R47.reuse, R64 ;  /* 0x000000402f447220 */ /* 0x040fe20000410000 */
[----:B------:R-:W-:Y:S01]  /*f6f0*/  FMUL.FTZ R65, R47, R60 ;  /* 0x0000003c2f417220 */ /* 0x000fe20000410000 */
[C---:B------:R-:W-:Y:S01]  /*f700*/  FFMA.FTZ R33, R46.reuse, R52, -R63 ;  /* 0x000000342e217223 */ /* 0x040fe2000001083f */
[----:B------:R-:W-:Y:S01]  /*f710*/  FFMA.FTZ R47, R46, R59, R66 ;  /* 0x0000003b2e2f7223 */ /* 0x000fe20000010042 */
[C---:B------:R-:W-:Y:S01]  /*f720*/  FFMA.FTZ R46, R35.reuse, R60, -R68 ;  /* 0x0000003c232e7223 */ /* 0x040fe20000010844 */
[----:B------:R-:W-:Y:S01]  /*f730*/  HADD2.F32 R59, -RZ, R58.H1_H1 ;  /* 0x3000003aff3b7230 */ /* 0x000fe20000004100 */
[----:B------:R-:W-:Y:S01]  /*f740*/  F2FP.F16.E4M3.UNPACK_B R60, R61.H1 ;  /* 0x0000003dff3c723e */ /* 0x000fe200030006ff */
[----:B------:R-:W-:Y:S01]  /*f750*/  HADD2.F32 R51, -RZ, R51.H1_H1 ;  /* 0x30000033ff337230 */ /* 0x000fe20000004100 */
[----:B------:R-:W-:Y:S01]  /*f760*/  F2FP.F16.E4M3.UNPACK_B R58, R54.H1 ;  /* 0x00000036ff3a723e */ /* 0x000fe200030006ff */
[----:B------:R-:W-:Y:S02]  /*f770*/  HADD2.F32 R52, -RZ, R57.H0_H0 ;  /* 0x20000039ff347230 */ /* 0x000fe40000004100 */
[----:B------:R-:W-:Y:S01]  /*f780*/  FFMA.FTZ R35, R35, R64, R65 ;  /* 0x0000004023237223 */ /* 0x000fe20000010041 */
        /* <DEDUP_REMOVED lines=8> */
[----:B------:R-:W-:Y:S01]  /*f810*/  F2FP.SATFINITE.E4M3.F32.PACK_AB_MERGE_C R32, R47, R32, RZ ;  /* 0x000000202f20723e */ /* 0x000fe200048070ff */
[----:B------:R-:W-:Y:S01]  /*f820*/  FFMA.FTZ R51, R50, R59, -R65 ;  /* 0x0000003b32337223 */ /* 0x000fe20000010841 */
[----:B------:R-:W-:-:S02]  /*f830*/  HADD2.F32 R65, -RZ, R60.H1_H1 ;  /* 0x3000003cff417230 */ /* 0x000fc40000004100 */
[C---:B------:R-:W-:Y:S01]  /*f840*/  FFMA.FTZ R52, R54.reuse, R61, -R69 ;  /* 0x0000003d36347223 */ /* 0x040fe20000010845 */
[----:B------:R-:W-:Y:S01]  /*f850*/  FFMA.FTZ R54, R54, R63, R64 ;  /* 0x0000003f36367223 */ /* 0x000fe20000010040 */
[----:B------:R-:W-:Y:S01]  /*f860*/  FFMA.FTZ R50, R50, R62, R67 ;  /* 0x0000003e32327223 */ /* 0x000fe20000010043 */
[----:B------:R-:W-:Y:S01]  /*f870*/  F2FP.F16.E4M3.UNPACK_B R63, R31.H1 ;  /* 0x0000001fff3f723e */ /* 0x000fe200030006ff */
[----:B------:R-:W-:Y:S01]  /*f880*/  HADD2.F32 R62, -RZ, R58.H1_H1 ;  /* 0x3000003aff3e7230 */ /* 0x000fe20000004100 */
[----:B------:R-:W-:Y:S01]  /*f890*/  F2FP.F16.E4M3.UNPACK_B R60, R45.H1 ;  /* 0x0000002dff3c723e */ /* 0x000fe200030006ff */
[----:B------:R-:W-:Y:S01]  /*f8a0*/  HADD2.F32 R58, -RZ, R57.H1_H1 ;  /* 0x30000039ff3a7230 */ /* 0x000fe20000004100 */
[----:B------:R-:W-:Y:S01]  /*f8b0*/  F2FP.SATFINITE.E4M3.F32.PACK_AB_MERGE_C R25, R24, R25, R32 ;  /* 0x000000191819723e */ /* 0x000fe20004807020 */
[----:B------:R-:W-:Y:S02]  /*f8c0*/  HADD2.F32 R64, -RZ, R63.H0_H0 ;  /* 0x2000003fff407230 */ /* 0x000fe40000004100 */
        /* <DEDUP_REMOVED lines=10> */
[----:B------:R-:W-:Y:S01]  /*f970*/  FFMA.FTZ R59, R59, R65, R58 ;  /* 0x000000413b3b7223 */ /* 0x000fe2000001003a */
[----:B------:R-:W-:Y:S02]  /*f980*/  HADD2.F32 R58, -RZ, R63.H1_H1 ;  /* 0x3000003fff3a7230 */ /* 0x000fe40000004100 */
[C---:B------:R-:W-:Y:S01]  /*f990*/  FFMA.FTZ R67, R56.reuse, R61, -R67 ;  /* 0x0000003d38437223 */ /* 0x040fe20000010843 */
[----:B------:R-:W-:Y:S01]  /*f9a0*/  HADD2.F32 R60, -RZ, R60.H1_H1 ;  /* 0x3000003cff3c7230 */ /* 0x000fe20000004100 */
[----:B------:R-:W-:Y:S01]  /*f9b0*/  F2FP.F16.E4M3.UNPACK_B R61, R31 ;  /* 0x0000001fff3d723e */ /* 0x000fe200020006ff */
[----:B------:R-:W-:Y:S01]  /*f9c0*/  FFMA.FTZ R69, R56, R64, R69 ;  /* 0x0000004038457223 */ /* 0x000fe20000010045 */
[----:B------:R-:W-:Y:S02]  /*f9d0*/  HADD2.F32 R49, -RZ, R49.H1_H1 ;  /* 0x30000031ff317230 */ /* 0x000fe40000004100 */
[C---:B------:R-:W-:Y:S01]  /*f9e0*/  FMUL.FTZ R64, R55.reuse, R58 ;  /* 0x0000003a37407220 */ /* 0x040fe20000410000 */
[----:B------:R-:W-:Y:S01]  /*f9f0*/  F2FP.F16.E4M3.UNPACK_B R56, R45 ;  /* 0x0000002dff38723e */ /* 0x000fe200020006ff */
[----:B------:R-:W-:Y:S01]  /*fa00*/  FMUL.FTZ R55, R55, R60 ;  /* 0x0000003c37377220 */ /* 0x000fe20000410000 */
[----:B------:R-:W-:-:S02]  /*fa10*/  HADD2.F32 R62, -RZ, R61.H0_H0 ;  /* 0x2000003dff3e7230 */ /* 0x000fc40000004100 */
[C---:B------:R-:W-:Y:S01]  /*fa20*/  FFMA.FTZ R66, R49.reuse, R60, -R64 ;  /* 0x0000003c31427223 */ /* 0x040fe20000010840 */
[----:B------:R-:W-:Y:S02]  /*fa30*/  HADD2.F32 R45, -RZ, R48.H0_H0 ;  /* 0x20000030ff2d7230 */ /* 0x000fe40000004100 */
[----:B------:R-:W-:Y:S01]  /*fa40*/  FFMA.FTZ R68, R49, R58, R55 ;  /* 0x0000003a31447223 */ /* 0x000fe20000010037 */
        /* <DEDUP_REMOVED lines=8> */
[----:B------:R-:W-:Y:S01]  /*fad0*/  HADD2.F32 R56, -RZ, R56.H1_H1 ;  /* 0x30000038ff387230 */ /* 0x000fe20000004100 */
[----:B------:R-:W-:Y:S01]  /*fae0*/  F2FP.F16.E4M3.UNPACK_B R45, R28.H1 ;  /* 0x0000001cff2d723e */ /* 0x000fe200030006ff */
[----:B------:R-:W-:Y:S02]  /*faf0*/  HADD2.F32 R29, -RZ, R29.H1_H1 ;  /* 0x3000001dff1d7230 */ /* 0x000fe40000004100 */
[C---:B------:R-:W-:Y:S01]  /*fb00*/  FMUL.FTZ R58, R48.reuse, R61 ;  /* 0x0000003d303a7220 */ /* 0x040fe20000410000 */
[----:B------:R-:W-:Y:S01]  /*fb10*/  FFMA.FTZ R64, R31, R62, R64 ;  /* 0x0000003e1f407223 */ /* 0x000fe20000010040 */
[-C--:B------:R-:W-:Y:S01]  /*fb20*/  FMUL.FTZ R48, R48, R56.reuse ;  /* 0x0000003830307220 */ /* 0x080fe20000410000 */
[----:B------:R-:W-:Y:S02]  /*fb30*/  HADD2.F32 R31, -RZ, R34.H0_H0 ;  /* 0x20000022ff1f7230 */ /* 0x000fe40000004100 */
        /* <DEDUP_REMOVED lines=9> */
[----:B------:R-:W-:Y:S01]  /*fbd0*/  HADD2.F32 R45, -RZ, R45.H1_H1 ;  /* 0x3000002dff2d7230 */ /* 0x000fe20000004100 */
[----:B------:R-:W-:Y:S01]  /*fbe0*/  F2FP.F16.E4M3.UNPACK_B R4, R4 ;  /* 0x00000004ff04723e */ /* 0x000fe200020006ff */
[----:B------:R-:W-:-:S02]  /*fbf0*/  HADD2.F32 R29, -RZ, R26.H0_H0 ;  /* 0x2000001aff1d7230 */ /* 0x000fc40000004100 */
[C---:B------:R-:W-:Y:S01]  /*fc00*/  FMUL.FTZ R31, R34.reuse, R49 ;  /* 0x00000031221f7220 */ /* 0x040fe20000410000 */
[----:B------:R-:W-:Y:S02]  /*fc10*/  HADD2.F32 R26, -RZ, R26.H1_H1 ;  /* 0x3000001aff1a7230 */ /* 0x000fe40000004100 */
[-C--:B------:R-:W-:Y:S01]  /*fc20*/  FMUL.FTZ R34, R34, R45.reuse ;  /* 0x0000002d22227220 */ /* 0x080fe20000410000 */
[----:B------:R-:W-:Y:S01]  /*fc30*/  F2FP.SATFINITE.E4M3.F32.PACK_AB_MERGE_C R54, R59, R54, RZ ;  /* 0x000000363b36723e */ /* 0x000fe200048070ff */
[C---:B------:R-:W-:Y:S01]  /*fc40*/  FFMA.FTZ R58, R29.reuse, R48, -R58 ;  /* 0x000000301d3a7223 */ /* 0x040fe2000001083a */
[----:B------:R-:W-:Y:S01]  /*fc50*/  FFMA.FTZ R62, R29, R56, R62 ;  /* 0x000000381d3e7223 */ /* 0x000fe2000001003e */
[C---:B------:R-:W-:Y:S01]  /*fc60*/  FFMA.FTZ R63, R26.reuse, R45, -R31 ;  /* 0x0000002d1a3f7223 */ /* 0x040fe2000001081f */
[----:B------:R-:W-:Y:S01]  /*fc70*/  FFMA.FTZ R49, R26, R49, R34 ;  /* 0x000000311a317223 */ /* 0x000fe20000010022 */
[--C-:B------:R-:W-:Y:S01]  /*fc80*/  HADD2.F32 R26, -RZ, R7.reuse.H0_H0 ;  /* 0x20000007ff1a7230 */ /* 0x100fe20000004100 */
[----:B------:R-:W-:Y:S01]  /*fc90*/  F2FP.SATFINITE.E4M3.F32.PACK_AB_MERGE_C R68, R68, R69, RZ ;  /* 0x000000454444723e */ /* 0x000fe200048070ff */
[----:B------:R-:W-:Y:S01]  /*fca0*/  HADD2.F32 R29, -RZ, R28.H0_H0 ;  /* 0x2000001cff1d7230 */ /* 0x000fe20000004100 */
[----:B------:R-:W-:Y:S01]  /*fcb0*/  F2FP.SATFINITE.E4M3.F32.PACK_AB_MERGE_C R58, R63, R58, RZ ;  /* 0x0000003a3f3a723e */ /* 0x000fe200048070ff */
[--C-:B------:R-:W-:Y:S01]  /*fcc0*/  HADD2.F32 R31, -RZ, R4.reuse.H0_H0 ;  /* 0x20000004ff1f7230 */ /* 0x100fe20000004100 */
[----:B------:R-:W-:Y:S01]  /*fcd0*/  F2FP.SATFINITE.E4M3.F32.PACK_AB_MERGE_C R49, R49, R62, RZ ;  /* 0x0000003e3131723e */ /* 0x000fe200048070ff */
[----:B------:R-:W-:Y:S01]  /*fce0*/  HADD2.F32 R34, -RZ, R4.H1_H1 ;  /* 0x30000004ff227230 */ /* 0x000fe20000004100 */
[----:B------:R-:W-:Y:S01]  /*fcf0*/  F2FP.SATFINITE.E4M3.F32.PACK_AB_MERGE_C R24, R61, R64, R68 ;  /* 0x000000403d18723e */ /* 0x000fe20004807044 */
[----:B------:R-:W-:-:S02]  /*fd00*/  HADD2.F32 R7, -RZ, R7.H1_H1 ;  /* 0x30000007ff077230 */ /* 0x000fc40000004100 */
[C---:B------:R-:W-:Y:S01]  /*fd10*/  FMUL.FTZ R45, R26.reuse, R31 ;  /* 0x0000001f1a2d7220 */ /* 0x040fe20000410000 */
[----:B------:R-:W-:Y:S02]  /*fd20*/  HADD2.F32 R28, -RZ, R28.H1_H1 ;  /* 0x3000001cff1c7230 */ /* 0x000fe40000004100 */
[-C--:B------:R-:W-:Y:S01]  /*fd30*/  FMUL.FTZ R26, R26, R29.reuse ;  /* 0x0000001d1a1a7220 */ /* 0x080fe20000410000 */
[--C-:B------:R-:W-:Y:S02]  /*fd40*/  HADD2.F32 R4, -RZ, R5.reuse.H0_H0 ;  /* 0x20000005ff047230 */ /* 0x100fe40000004100 */
[C---:B------:R-:W-:Y:S01]  /*fd50*/  FMUL.FTZ R48, R7.reuse, R34 ;  /* 0x0000002207307220 */ /* 0x040fe20000410000 */
[----:B------:R-:W-:Y:S02]  /*fd60*/  HADD2.F32 R5, -RZ, R5.H1_H1 ;  /* 0x30000005ff057230 */ /* 0x000fe40000004100 */
        /* <DEDUP_REMOVED lines=14> */
[----:B------:R2:W-:Y:S04]  /*fe50*/  STS.128 [R70+0x18000], R4 ;  /* 0x0180000446007388 */ /* 0x0005e80000000c00 */
[----:B------:R2:W-:Y:S02]  /*fe60*/  STS.128 [R44+0x18000], R24 ;  /* 0x018000182c007388 */ /* 0x0005e40000000c00 */
.L_x_1541:
[----:B------:R-:W-:Y:S05]  /*fe70*/  BSYNC B1 ;  /* 0x0000000000017941 */ /* 0x000fea0003800000 */
.L_x_1540:
[----:B------:R-:W-:Y:S04]  /*fe80*/  BSSY B1, `(.L_x_1542) ;  /* 0x0000108000017945 */ /* 0x000fe80003800000 */
[----:B------:R-:W-:Y:S05]  /*fe90*/  @P1 BRA `(.L_x_1543) ;  /* 0x0000001000181947 */ /* 0x000fea0003800000 */
[----:B------:R-:W3:Y:S01]  /*fea0*/  LDL R63, [R1+0x9c] ;  /* 0x00009c00013f7983 */ /* 0x000ee20000100800 */
[----:B012---:R-:W-:Y:S01]  /*feb0*/  LEA.HI R25, R53, R0, RZ, 0x1c ;  /* 0x0000000035197211 */ /* 0x007fe200078fe0ff */
[----:B-----5:R-:W-:Y:S01]  /*fec0*/  IMAD.SHL.U32 R5, R37, 0x80, RZ ;  /* 0x0000008025057824 */ /* 0x020fe200078e00ff */
[----:B------:R-:W-:Y:S02]  /*fed0*/  SHF.R.S32.HI R4, RZ, 0x1f, R37 ;  /* 0x0000001fff047819 */ /* 0x000fe40000011425 */
[----:B------:R-:W-:Y:S01]  /*fee0*/  SHF.R.U32.HI R7, RZ, 0x8, R21 ;  /* 0x00000008ff077819 */ /* 0x000fe20000011615 */
[----:B------:R-:W-:Y:S01]  /*fef0*/  IMAD.SHL.U32 R26, R25, 0x10, RZ ;  /* 0x00000010191a7824 */ /* 0x000fe200078e00ff */
[----:B------:R-:W-:Y:S02]  /*ff00*/  SHF.R.S32.HI R28, RZ, 0x1f, R25 ;  /* 0x0000001fff1c7819 */ /* 0x000fe40000011419 */
[----:B------:R-:W-:Y:S02]  /*ff10*/  LEA.HI R37, R4, R37, RZ, 0x3 ;  /* 0x0000002504257211 */ /* 0x000fe400078f18ff */
[----:B------:R-:W-:-:S02]  /*ff20*/  SHF.R.U32.HI R4, RZ, 0x8, R20 ;  /* 0x00000008ff047819 */ /* 0x000fc40000011614 */
[----:B------:R-:W-:Y:S01]  /*ff30*/  LOP3.LUT R24, R21, 0xff, RZ, 0xc0, !PT ;  /* 0x000000ff15187812 */ /* 0x000fe200078ec0ff */
[----:B------:R-:W-:Y:S01]  /*ff40*/  IMAD.SHL.U32 R37, R37, 0x80, RZ ;  /* 0x0000008025257824 */ /* 0x000fe200078e00ff */
[----:B------:R-:W-:Y:S02]  /*ff50*/  LOP3.LUT R27, R5, 0x380, RZ, 0xc0, !PT ;  /* 0x00000380051b7812 */ /* 0x000fe400078ec0ff */
[----:B------:R-:W-:Y:S02]  /*ff60*/  LOP3.LUT R7, R7, 0xff, RZ, 0xc0, !PT ;  /* 0x000000ff07077812 */ /* 0x000fe400078ec0ff */
[----:B------:R-:W-:Y:S02]  /*ff70*/  LEA.HI R28, R28, R25, RZ, 0x3 ;  /* 0x000000191c1c7211 */ /* 0x000fe400078f18ff */
[----:B------:R-:W-:Y:S02]  /*ff80*/  LOP3.LUT R5, R4, 0xff, RZ, 0xc0, !PT ;  /* 0x000000ff04057812 */ /* 0x000fe400078ec0ff */
[----:B------:R-:W-:Y:S01]  /*ff90*/  LOP3.LUT R4, R27, 0x70, R26, 0xf8, !PT ;  /* 0x000000701b047812 */ /* 0x000fe200078ef81a */
[----:B------:R-:W-:Y:S01]  /*ffa0*/  IMAD.SHL.U32 R28, R28, 0x800, RZ ;  /* 0x000008001c1c7824 */ /* 0x000fe200078e00ff */
[----:B------:R-:W-:-:S02]  /*ffb0*/  PRMT R32, R7, 0x7604, R24 ;  /* 0x0000760407207816 */ /* 0x000fc40000000018 */
[----:B------:R-:W-:Y:S02]  /*ffc0*/  SHF.R.U32.HI R27, RZ, 0x3, R27 ;  /* 0x00000003ff1b7819 */ /* 0x000fe4000001161b */
[----:B------:R-:W-:Y:S02]  /*ffd0*/  SHF.R.U32.HI R7, RZ, 0x8, R39 ;  /* 0x00000008ff077819 */ /* 0x000fe40000011627 */
[----:B------:R-:W-:Y:S02]  /*ffe0*/  SHF.R.U32.HI R25, RZ, 0x8, R40 ;  /* 0x00000008ff197819 */ /* 0x000fe40000011628 */
[----:B------:R-:W-:Y:S02]  /*fff0*/  LOP3.LUT R4, R4, R27, RZ, 0x3c, !PT ;  /* 0x0000001b04047212 */ /* 0x000fe400078e3cff */
[----:B------:R-:W-:Y:S02]  /*10000*/  LOP3.LUT R24, R39, 0xff, RZ, 0xc0, !PT ;  /* 0x000000ff27187812 */ /* 0x000fe400078ec0ff */
[----:B------:R-:W-:-:S02]  /*10010*/  LOP3.LUT R26, R40, 0xff, RZ, 0xc0, !PT ;  /* 0x000000ff281a7812 */ /* 0x000fc400078ec0ff */
[----:B------:R-:W-:Y:S02]  /*10020*/  LOP3.LUT R7, R7, 0xff, RZ, 0xc0, !PT ;  /* 0x000000ff07077812 */ /* 0x000fe400078ec0ff */
[----:B------:R-:W-:Y:S02]  /*10030*/  LOP3.LUT R25, R25, 0xff, RZ, 0xc0, !PT ;  /* 0x000000ff19197812 */ /* 0x000fe400078ec0ff */
[----:B------:R-:W-:Y:S02]  /*10040*/  LOP3.LUT R29, R37, 0xfffffc00, RZ, 0xc0, !PT ;  /* 0xfffffc00251d7812 */ /* 0x000fe400078ec0ff */
[----:B------:R-:W-:Y:S02]  /*10050*/  LOP3.LUT R27, R28, 0xffffc000, RZ, 0xc0, !PT ;  /* 0xffffc0001c1b7812 */ /* 0x000fe400078ec0ff */
[----:B------:R-:W-:Y:S02]  /*10060*/  LOP3.LUT R6, R20, 0xff, RZ, 0xc0, !PT ;  /* 0x000000ff14067812 */ /* 0x000fe400078ec0ff */
[----:B------:R-:W-:-:S02]  /*10070*/  PRMT R44, R7, 0x7604, R24 ;  /* 0x00007604072c7816 */ /* 0x000fc40000000018 */
[----:B------:R-:W-:Y:S02]  /*10080*/  PRMT R37, R25, 0x7604, R26 ;  /* 0x0000760419257816 */ /* 0x000fe4000000001a */
[----:B------:R-:W-:Y:S02]  /*10090*/  IADD3 R25, R4, R27, R29 ;  /* 0x0000001b04197210 */ /* 0x000fe40007ffe01d */
[----:B------:R-:W-:Y:S02]  /*100a0*/  SHF.R.U32.HI R24, RZ, 0x8, R41 ;  /* 0x00000008ff187819 */ /* 0x000fe40000011629 */
[----:B------:R-:W-:Y:S01]  /*100b0*/  SHF.R.U32.HI R26, RZ, 0x8, R42 ;  /* 0x00000008ff1a7819 */ /* 0x000fe2000001162a */
[----:B------:R-:W-:Y:S01]  /*100c0*/  IMAD.IADD R28, R16, 0x1, R25 ;  /* 0x00000001101c7824 */ /* 0x000fe200078e0219 */
[----:B------:R-:W-:Y:S02]  /*100d0*/  PRMT R30, R5, 0x7604, R6 ;  /* 0x00007604051e7816 */ /* 0x000fe40000000006 */
        /* <DEDUP_REMOVED lines=9> */
[----:B------:R-:W0:Y:S01]  /*10170*/  LDS.128 R24, [R28+0x18000] ;  /* 0x018000001c187984 */ /* 0x000e220000000c00 */
[----:B------:R-:W-:Y:S02]  /*10180*/  PRMT R34, R5, 0x7604, R6 ;  /* 0x0000760405227816 */ /* 0x000fe40000000006 */
[----:B------:R-:W-:Y:S02]  /*10190*/  SHF.R.U32.HI R31, RZ, 0x8, R43 ;  /* 0x00000008ff1f7819 */ /* 0x000fe4000001162b */
[----:B------:R-:W-:Y:S02]  /*101a0*/  LOP3.LUT R46, R43, 0xff, RZ, 0xc0, !PT ;  /* 0x000000ff2b2e7812 */ /* 0x000fe400078ec0ff */
[----:B------:R-:W-:-:S02]  /*101b0*/  LOP3.LUT R31, R31, 0xff, RZ, 0xc0, !PT ;  /* 0x000000ff1f1f7812 */ /* 0x000fc400078ec0ff */
[----:B------:R-:W-:Y:S02]  /*101c0*/  SHF.R.U32.HI R29, RZ, 0x10, R20 ;  /* 0x00000010ff1d7819 */ /* 0x000fe40000011614 */
[----:B------:R-:W-:Y:S02]  /*101d0*/  PRMT R49, R31, 0x7604, R46 ;  /* 0x000076041f317816 */ /* 0x000fe4000000002e */
[----:B------:R-:W-:Y:S02]  /*101e0*/  SHF.R.U32.HI R31, RZ, 0x10, R21 ;  /* 0x00000010ff1f7819 */ /* 0x000fe40000011615 */
[----:B------:R-:W-:Y:S02]  /*101f0*/  SHF.R.U32.HI R35, RZ, 0x10, R39 ;  /* 0x00000010ff237819 */ /* 0x000fe40000011627 */
[----:B------:R-:W-:Y:S02]  /*10200*/  LOP3.LUT R31, R31, 0xff, RZ, 0xc0, !PT ;  /* 0x000000ff1f1f7812 */ /* 0x000fe400078ec0ff */
[----:B------:R-:W-:-:S02]  /*10210*/  SHF.R.U32.HI R33, RZ, 0x10, R38 ;  /* 0x00000010ff217819 */ /* 0x000fc40000011626 */
[----:B------:R-:W-:Y:S02]  /*10220*/  LOP3.LUT R29, R29, 0xff, RZ, 0xc0, !PT ;  /* 0x000000ff1d1d7812 */ /* 0x000fe400078ec0ff */
[----:B------:R-:W-:Y:S02]  /*10230*/  LOP3.LUT R35, R35, 0xff, RZ, 0xc0, !PT ;  /* 0x000000ff23237812 */ /* 0x000fe400078ec0ff */
[----:B------:R-:W-:Y:S02]  /*10240*/  PRMT R31, R31, 0x7054, R32 ;  /* 0x000070541f1f7816 */ /* 0x000fe40000000020 */
[----:B------:R-:W-:Y:S02]  /*10250*/  SHF.R.U32.HI R32, RZ, 0x10, R41 ;  /* 0x00000010ff207819 */ /* 0x000fe40000011629 */
[----:B------:R-:W-:Y:S02]  /*10260*/  LOP3.LUT R33, R33, 0xff, RZ, 0xc0, !PT ;  /* 0x000000ff21217812 */ /* 0x000fe400078ec0ff */
[----:B------:R-:W-:-:S02]  /*10270*/  PRMT R29, R29, 0x7054, R30 ;  /* 0x000070541d1d7816 */ /* 0x000fc4000000001e */
[----:B------:R-:W-:Y:S02]  /*10280*/  PRMT R35, R35, 0x7054, R44 ;  /* 0x0000705423237816 */ /* 0x000fe4000000002c */
[----:B------:R-:W-:Y:S02]  /*10290*/  SHF.R.U32.HI R30, RZ, 0x10, R40 ;  /* 0x00000010ff1e7819 */ /* 0x000fe40000011628 */
[----:B------:R-:W-:Y:S02]  /*102a0*/  SHF.R.U32.HI R44, RZ, 0x10, R43 ;  /* 0x00000010ff2c7819 */ /* 0x000fe4000001162b */
[----:B------:R-:W-:Y:S02]  /*102b0*/  LOP3.LUT R32, R32, 0xff, RZ, 0xc0, !PT ;  /* 0x000000ff20207812 */ /* 0x000fe400078ec0ff */
[----:B------:R-:W-:Y:S02]  /*102c0*/  PRMT R33, R33, 0x7054, R34 ;  /* 0x0000705421217816 */ /* 0x000fe40000000022 */
[----:B------:R-:W-:-:S02]  /*102d0*/  SHF.R.U32.HI R34, RZ, 0x10, R42 ;  /* 0x00000010ff227819 */ /* 0x000fc4000001162a */
[----:B------:R-:W-:Y:S02]  /*102e0*/  LOP3.LUT R30, R30, 0xff, RZ, 0xc0, !PT ;  /* 0x000000ff1e1e7812 */ /* 0x000fe400078ec0ff */
[----:B------:R-:W-:Y:S02]  /*102f0*/  LOP3.LUT R44, R44, 0xff, RZ, 0xc0, !PT ;  /* 0x000000ff2c2c7812 */ /* 0x000fe400078ec0ff */
[----:B------:R-:W-:Y:S02]  /*10300*/  PRMT R45, R32, 0x7054, R45 ;  /* 0x00007054202d7816 */ /* 0x000fe4000000002d */
[----:B------:R-:W-:Y:S02]  /*10310*/  LOP3.LUT R34, R34, 0xff, RZ, 0xc0, !PT ;  /* 0x000000ff22227812 */ /* 0x000fe400078ec0ff */
[----:B------:R-:W-:Y:S02]  /*10320*/  PRMT R37, R30, 0x7054, R37 ;  /* 0x000070541e257816 */ /* 0x000fe40000000025 */
[----:B------:R-:W-:-:S02]  /*10330*/  PRMT R51, R44, 0x7054, R49 ;  /* 0x000070542c337816 */ /* 0x000fc40000000031 */
[----:B------:R-:W-:Y:S02]  /*10340*/  LOP3.LUT R49, R45, 0xff000000, R41, 0xf8, !PT ;  /* 0xff0000002d317812 */ /* 0x000fe400078ef829 */
[----:B------:R-:W-:Y:S02]  /*10350*/  PRMT R47, R34, 0x7054, R47 ;  /* 0x00007054222f7816 */ /* 0x000fe4000000002f */
[----:B------:R-:W-:Y:S02]  /*10360*/  LOP3.LUT R44, R31, 0xff000000, R21, 0xf8, !PT ;  /* 0xff0000001f2c7812 */ /* 0x000fe400078ef815 */
[----:B------:R-:W-:Y:S02]  /*10370*/  LOP3.LUT R34, R37, 0xff000000, R40, 0xf8, !PT ;  /* 0xff00000025227812 */ /* 0x000fe400078ef828 */
[----:B------:R-:W-:Y:S02]  /*10380*/  F2FP.F16.E4M3.UNPACK_B R50, R49 ;  /* 0x00000031ff32723e */ /* 0x000fe400020006ff */
[----:B0-----:R-:W-:-:S02]  /*10390*/  F2FP.F16.E4M3.UNPACK_B R37, R25 ;  /* 0x00000019ff25723e */ /* 0x001fc400020006ff */
[----:B------:R-:W-:Y:S01]  /*103a0*/  LOP3.LUT R46, R35, 0xff000000, R39, 0xf8, !PT ;  /* 0xff000000232e7812 */ /* 0x000fe200078ef827 */
[--C-:B------:R-:W-:Y:S01]  /*103b0*/  HADD2.F32 R52, -RZ, R50.reuse.H0_H0 ;  /* 0x20000032ff347230 */ /* 0x100fe20000004100 */
[----:B------:R-:W-:Y:S01]  /*103c0*/  F2FP.F16.E4M3.UNPACK_B R40, R44 ;  /* 0x0000002cff28723e */ /* 0x000fe200020006ff */
[----:B------:R-:W-:Y:S01]  /*103d0*/  HADD2.F32 R50, -RZ, R50.H1_H1 ;  /* 0x30000032ff327230 */ /* 0x000fe20000004100 */
[----:B------:R-:W-:Y:S02]  /*103e0*/  LOP3.LUT R29, R29, 0xff000000, R20, 0xf8, !PT ;  /* 0xff0000001d1d7812 */ /* 0x000fe400078ef814 */
[----:B------:R-:W-:Y:S01]  /*103f0*/  LOP3.LUT R21, R47, 0xff000000, R42, 0xf8, !PT ;  /* 0xff0000002f157812 */ /* 0x000fe200078ef82a */
[--C-:B------:R-:W-:Y:S01]  /*10400*/  HADD2.F32 R42, -RZ, R40.reuse.H0_H0 ;  /* 0x20000028ff2a7230 */ /* 0x100fe20000004100 */
[----:B------:R-:W-:Y:S01]  /*10410*/  LOP3.LUT R20, R33, 0xff000000, R38, 0xf8, !PT ;  /* 0xff00000021147812 */ /* 0x000fe200078ef826 */
[----:B------:R-:W-:Y:S01]  /*10420*/  HADD2.F32 R40, -RZ, R40.H1_H1 ;  /* 0x30000028ff287230 */ /* 0x000fe20000004100 */
[----:B------:R-:W-:-:S02]  /*10430*/  LOP3.LUT R54, R51, 0xff000000, R43, 0xf8, !PT ;  /* 0xff00000033367812 */ /* 0x000fc400078ef82b */
[-C--:B------:R-:W-:Y:S02]  /*10440*/  F2FP.F16.E4M3.UNPACK_B R33, R24.reuse ;  /* 0x00000018ff21723e */ /* 0x080fe400020006ff */
[----:B------:R-:W-:Y:S02]  /*10450*/  F2FP.F16.E4M3.UNPACK_B R47, R24.H1 ;  /* 0x00000018ff2f723e */ /* 0x000fe400030006ff */
[----:B------:R-:W-:Y:S02]  /*10460*/  F2FP.F16.E4M3.UNPACK_B R38, R25.H1 ;  /* 0x00000019ff26723e */ /* 0x000fe400030006ff */
[----:B------:R-:W-:Y:S02]  /*10470*/  F2FP.F16.E4M3.UNPACK_B R51, R49.H1 ;  /* 0x00000031ff33723e */ /* 0x000fe400030006ff */
[----:B------:R-:W-:Y:S02]  /*10480*/  F2FP.F16.E4M3.UNPACK_B R44, R44.H1 ;  /* 0x0000002cff2c723e */ /* 0x000fe400030006ff */
[-C--:B------:R-:W-:Y:S01]  /*10490*/  F2FP.F16.E4M3.UNPACK_B R43, R27.reuse ;  /* 0x0000001bff2b723e */ /* 0x080fe200020006ff */
[--C-:B------:R-:W-:Y:S01]  /*104a0*/  HADD2.F32 R49, -RZ, R51.reuse.H0_H0 ;  /* 0x20000033ff317230 */ /* 0x100fe20000004100 */
[----:B------:R-:W-:Y:S01]  /*104b0*/  F2FP.F16.E4M3.UNPACK_B R48, R27.H1 ;  /* 0x0000001bff30723e */ /* 0x000fe200030006ff */
[----:B------:R-:W-:Y:S01]  /*104c0*/  HADD2.F32 R51, -RZ, R51.H1_H1 ;  /* 0x30000033ff337230 */ /* 0x000fe20000004100 */
[----:B------:R-:W-:Y:S01]  /*104d0*/  F2FP.F16.E4M3.UNPACK_B R27, R26.H1 ;  /* 0x0000001aff1b723e */ /* 0x000fe200030006ff */
[----:B---3--:R-:W0:Y:S02]  /*104e0*/  LDS.128 R4, [R63+0x18000] ;  /* 0x018000003f047984 */ /* 0x008e240000000c00 */
[----:B0-----:R-:W-:-:S02]  /*104f0*/  F2FP.F16.E4M3.UNPACK_B R30, R5 ;  /* 0x00000005ff1e723e */ /* 0x001fc400020006ff */
[----:B------:R-:W-:Y:S01]  /*10500*/  F2FP.F16.E4M3.UNPACK_B R35, R5.H1 ;  /* 0x00000005ff23723e */ /* 0x000fe200030006ff */
[--C-:B------:R-:W-:Y:S01]  /*10510*/  HADD2.F32 R5, -RZ, R37.reuse.H0_H0 ;  /* 0x20000025ff057230 */ /* 0x100fe20000004100 */
[-C--:B------:R-:W-:Y:S01]  /*10520*/  F2FP.F16.E4M3.UNPACK_B R39, R7.reuse ;  /* 0x00000007ff27723e */ /* 0x080fe200020006ff */
[--C-:B------:R-:W-:Y:S01]  /*10530*/  HADD2.F32 R31, -RZ, R30.reuse.H0_H0 ;  /* 0x2000001eff1f7230 */ /* 0x100fe20000004100 */
[----:B------:R-:W-:Y:S01]  /*10540*/  F2FP.F16.E4M3.UNPACK_B R45, R7.H1 ;  /* 0x00000007ff2d723e */ /* 0x000fe200030006ff */
[----:B------:R-:W-:Y:S02]  /*10550*/  HADD2.F32 R37, -RZ, R37.H1_H1 ;  /* 0x30000025ff257230 */ /* 0x000fe40000004100 */
[C---:B------:R-:W-:Y:S01]  /*10560*/  FMUL.FTZ R24, R5.reuse, R52 ;  /* 0x0000003405187220 */ /* 0x040fe20000410000 */
[----:B------:R-:W-:Y:S01]  /*10570*/  FMUL.FTZ R25, R5, R42 ;  /* 0x0000002a05197220 */ /* 0x000fe20000410000 */
[----:B------:R-:W-:Y:S01]  /*10580*/  HADD2.F32 R30, -RZ, R30.H1_H1 ;  /* 0x3000001eff1e7230 */ /* 0x000fe20000004100 */
[----:B------:R-:W-:Y:S01]  /*10590*/  F2FP.F16.E4M3.UNPACK_B R32, R4 ;  /* 0x00000004ff20723e */ /* 0x000fe200020006ff */
[----:B------:R-:W-:Y:S01]  /*105a0*/  FFMA.FTZ R5, R31, R42, -R24 ;  /* 0x0000002a1f057223 */ /* 0x000fe20000010818 */
[----:B------:R-:W-:-:S02]  /*105b0*/  HADD2.F32 R24, -RZ, R38.H0_H0 ;  /* 0x20000026ff187230 */ /* 0x000fc40000004100 */
[----:B------:R-:W-:Y:S01]  /*105c0*/  FFMA.FTZ R25, R31, R52, R25 ;  /* 0x000000341f197223 */ /* 0x000fe20000010019 */
[----:B------:R-:W-:Y:S02]  /*105d0*/  HADD2.F32 R42, -RZ, R44.H0_H0 ;  /* 0x2000002cff2a7230 */ /* 0x000fe40000004100 */
[C---:B------:R-:W-:Y:S01]  /*105e0*/  FMUL.FTZ R55, R37.reuse, R50 ;  /* 0x0000003225377220 */ /* 0x040fe20000410000 */
[----:B------:R-:W-:Y:S02]  /*105f0*/  HADD2.F32 R31, -RZ, R35.H0_H0 ;  /* 0x20000023ff1f7230 */ /* 0x000fe40000004100 */
[----:B------:R-:W-:Y:S01]  /*10600*/  FMUL.FTZ R37, R37, R40 ;  /* 0x0000002825257220 */ /* 0x000fe20000410000 */
[----:B------:R-:W-:Y:S01]  /*10610*/  F2FP.F16.E4M3.UNPACK_B R41, R4.H1 ;  /* 0x00000004ff29723e */ /* 0x000fe200030006ff */
[CC--:B------:R-:W-:Y:S01]  /*10620*/  FMUL.FTZ R52, R24.reuse, R49.reuse ;  /* 0x0000003118347220 */ /* 0x0c0fe20000410000 */
[----:B------:R-:W-:Y:S01]  /*10630*/  F2FP.F16.E4M3.UNPACK_B R4, R6 ;  /* 0x00000006ff04723e */ /* 0x000fe200020006ff */
[----:B------:R-:W-:Y:S01]  /*10640*/  FMUL.FTZ R56, R24, R42 ;  /* 0x0000002a18387220 */ /* 0x000fe20000410000 */
[----:B------:R-:W-:Y:S01]  /*10650*/  F2FP.F16.E4M3.UNPACK_B R7, R6.H1 ;  /* 0x00000006ff07723e */ /* 0x000fe200030006ff */
[C---:B------:R-:W-:Y:S01]  /*10660*/  FFMA.FTZ R24, R30.reuse, R50, R37 ;  /* 0x000000321e187223 */ /* 0x040fe20000010025 */
[----:B------:R-:W-:Y:S01]  /*10670*/  F2FP.F16.E4M3.UNPACK_B R6, R26 ;  /* 0x0000001aff06723e */ /* 0x000fe200020006ff */
[----:B------:R-:W-:Y:S01]  /*10680*/  FFMA.FTZ R26, R30, R40, -R55 ;  /* 0x000000281e1a7223 */ /* 0x000fe20000010837 */
[C---:B------:R-:W-:Y:S01]  /*10690*/  FFMA.FTZ R30, R31.reuse, R42, -R52 ;  /* 0x0000002a1f1e7223 */ /* 0x040fe20000010834 */
[----:B------:R-:W-:Y:S01]  /*106a0*/  F2FP.F16.E4M3.UNPACK_B R50, R54 ;  /* 0x00000036ff32723e */ /* 0x000fe200020006ff */
[----:B------:R-:W-:Y:S01]  /*106b0*/  FFMA.FTZ R31, R31, R49, R56 ;  /* 0x000000311f1f7223 */ /* 0x000fe20000010038 */
[-C--:B------:R-:W-:Y:S01]  /*106c0*/  F2FP.F16.E4M3.UNPACK_B R42, R46.reuse ;  /* 0x0000002eff2a723e */ /* 0x080fe200020006ff */
[----:B------:R-:W-:Y:S01]  /*106d0*/  HADD2.F32 R38, -RZ, R38.H1_H1 ;  /* 0x30000026ff267230 */ /* 0x000fe20000004100 */
[----:B------:R-:W-:Y:S01]  /*106e0*/  F2FP.F16.E4M3.UNPACK_B R46, R46.H1 ;  /* 0x0000002eff2e723e */ /* 0x000fe200030006ff */
[----:B------:R-:W-:-:S02]  /*106f0*/  HADD2.F32 R49, -RZ, R44.H1_H1 ;  /* 0x3000002cff317230 */ /* 0x000fc40000004100 */
[----:B------:R-:W-:Y:S02]  /*10700*/  HADD2.F32 R40, -RZ, R35.H1_H1 ;  /* 0x30000023ff287230 */ /* 0x000fe40000004100 */
[C---:B------:R-:W-:Y:S01]  /*10710*/  FMUL.FTZ R55, R38.reuse, R51 ;  /* 0x0000003326377220 */ /* 0x040fe20000410000 */
[----:B------:R-:W-:Y:S02]  /*10720*/  HADD2.F32 R52, -RZ, R50.H0_H0 ;  /* 0x20000032ff347230 */ /* 0x000fe40000004100 */
[----:B------:R-:W-:Y:S01]  /*10730*/  FMUL.FTZ R38, R38, R49 ;  /* 0x0000003126267220 */ /* 0x000fe20000410000 */
[----:B------:R-:W-:Y:S02]  /*10740*/  HADD2.F32 R35, -RZ, R43.H0_H0 ;  /* 0x2000002bff237230 */ /* 0x000fe40000004100 */
[----:B------:R-:W-:Y:S02]  /*10750*/  HADD2.F32 R44, -RZ, R42.H0_H0 ;  /* 0x2000002aff2c7230 */ /* 0x000fe40000004100 */
[----:B------:R-:W-:-:S02]  /*10760*/  HADD2.F32 R37, -RZ, R39.H0_H0 ;  /* 0x20000027ff257230 */ /* 0x000fc40000004100 */
[C---:B------:R-:W-:Y:S01]  /*10770*/  FMUL.FTZ R56, R35.reuse, R52 ;  /* 0x0000003423387220 */ /* 0x040fe20000410000 */
[----:B------:R-:W-:Y:S02]  /*10780*/  HADD2.F32 R43, -RZ, R43.H1_H1 ;  /* 0x3000002bff2b7230 */ /* 0x000fe40000004100 */
[----:B------:R-:W-:Y:S01]  /*10790*/  FMUL.FTZ R57, R35, R44 ;  /* 0x0000002c23397220 */ /* 0x000fe20000410000 */
[C---:B------:R-:W-:Y:S01]  /*107a0*/  FFMA.FTZ R35, R40.reuse, R49, -R55 ;  /* 0x0000003128237223 */ /* 0x040fe20000010837 */
[----:B------:R-:W-:Y:S01]  /*107b0*/  FFMA.FTZ R40, R40, R51, R38 ;  /* 0x0000003328287223 */ /* 0x000fe20000010026 */
[----:B------:R-:W-:Y:S01]  /*107c0*/  F2FP.F16.E4M3.UNPACK_B R51, R54.H1 ;  /* 0x00000036ff33723e */ /* 0x000fe200030006ff */
[C---:B------:R-:W-:Y:S01]  /*107d0*/  FFMA.FTZ R38, R37.reuse, R44, -R56 ;  /* 0x0000002c25267223 */ /* 0x040fe20000010838 */
[----:B------:R-:W-:Y:S01]  /*107e0*/  FFMA.FTZ R37, R37, R52, R57 ;  /* 0x0000003425257223 */ /* 0x000fe20000010039 */
[----:B------:R-:W-:Y:S01]  /*107f0*/  HADD2.F32 R49, -RZ, R42.H1_H1 ;  /* 0x3000002aff317230 */ /* 0x000fe20000004100 */
[----:B------:R-:W-:Y:S01]  /*10800*/  F2FP.SATFINITE.E4M3.F32.PACK_AB_MERGE_C R30, R35, R30, RZ ;  /* 0x0000001e231e723e */ /* 0x000fe200048070ff */
[----:B------:R-:W-:Y:S01]  /*10810*/  HADD2.F32 R52, -RZ, R50.H1_H1 ;  /* 0x30000032ff347230 */ /* 0x000fe20000004100 */
[----:B------:R-:W-:Y:S01]  /*10820*/  F2FP.SATFINITE.E4M3.F32.PACK_AB_MERGE_C R31, R40, R31, RZ ;  /* 0x0000001f281f723e */ /* 0x000fe200048070ff */
[----:B------:R-:W-:Y:S01]  /*10830*/  HADD2.F32 R42, -RZ, R39.H1_H1 ;  /* 0x30000027ff2a7230 */ /* 0x000fe20000004100 */
[----:B------:R-:W-:Y:S01]  /*10840*/  F2FP.SATFINITE.E4M3.F32.PACK_AB_MERGE_C R5, R26, R5, R30 ;  /* 0x000000051a05723e */ /* 0x000fe2000480701e */
[----:B------:R-:W-:-:S02]  /*10850*/  HADD2.F32 R54, -RZ, R51.H0_H0 ;  /* 0x20000033ff367230 */ /* 0x000fc40000004100 */
[C---:B------:R-:W-:Y:S01]  /*10860*/  FMUL.FTZ R55, R43.reuse, R52 ;  /* 0x000000342b377220 */ /* 0x040fe20000410000 */
[----:B------:R-:W-:Y:S02]  /*10870*/  HADD2.F32 R39, -RZ, R48.H0_H0 ;  /* 0x20000030ff277230 */ /* 0x000fe40000004100 */
[----:B------:R-:W-:Y:S01]  /*10880*/  FMUL.FTZ R43, R43, R49 ;  /* 0x000000312b2b7220 */ /* 0x000fe20000410000 */
[----:B------:R-:W-:Y:S01]  /*10890*/  HADD2.F32 R50, -RZ, R46.H0_H0 ;  /* 0x2000002eff327230 */ /* 0x000fe20000004100 */
[----:B------:R-:W-:Y:S01]  /*108a0*/  F2FP.SATFINITE.E4M3.F32.PACK_AB_MERGE_C R25, R24, R25, R31 ;  /* 0x000000191819723e */ /* 0x000fe2000480701f */
[----:B------:R-:W-:Y:S02]  /*108b0*/  HADD2.F32 R44, -RZ, R45.H0_H0 ;  /* 0x2000002dff2c7230 */ /* 0x000fe40000004100 */
[C---:B------:R-:W-:Y:S01]  /*108c0*/  FMUL.FTZ R57, R39.reuse, R54 ;  /* 0x0000003627397220 */ /* 0x040fe20000410000 */
[----:B------:R-:W-:Y:S02]  /*108d0*/  HADD2.F32 R56, -RZ, R51.H1_H1 ;  /* 0x30000033ff387230 */ /* 0x000fe40000004100 */
[----:B------:R-:W-:Y:S01]  /*108e0*/  FMUL.FTZ R59, R39, R50 ;  /* 0x00000032273b7220 */ /* 0x000fe20000410000 */
[C---:B------:R-:W-:Y:S01]  /*108f0*/  FFMA.FTZ R39, R42.reuse, R49, -R55 ;  /* 0x000000312a277223 */ /* 0x040fe20000010837 */
[----:B------:R-:W-:Y:S01]  /*10900*/  FFMA.FTZ R42, R42, R52, R43 ;  /* 0x000000342a2a7223 */ /* 0x000fe2000001002b */
[C---:B------:R-:W-:Y:S01]  /*10910*/  FFMA.FTZ R43, R44.reuse, R50, -R57 ;  /* 0x000000322c2b7223 */ /* 0x040fe20000010839 */
[----:B------:R-:W-:Y:S01]  /*10920*/  FFMA.FTZ R44, R44, R54, R59 ;  /* 0x000000362c2c7223 */ /* 0x000fe2000001003b */
[----:B------:R-:W-:Y:S01]  /*10930*/  F2FP.F16.E4M3.UNPACK_B R54, R34.H1 ;  /* 0x00000022ff36723e */ /* 0x000fe200030006ff */
[----:B------:R-:W-:Y:S01]  /*10940*/  HADD2.F32 R49, -RZ, R48.H1_H1 ;  /* 0x30000030ff317230 */ /* 0x000fe20000004100 */
[----:B------:R-:W-:Y:S01]  /*10950*/  F2FP.F16.E4M3.UNPACK_B R50, R29.H1 ;  /* 0x0000001dff32723e */ /* 0x000fe200030006ff */
[----:B------:R-:W-:-:S02]  /*10960*/  HADD2.F32 R52, -RZ, R46.H1_H1 ;  /* 0x3000002eff347230 */ /* 0x000fc40000004100 */
[----:B------:R-:W-:Y:S02]  /*10970*/  HADD2.F32 R55, -RZ, R54.H0_H0 ;  /* 0x20000036ff377230 */ /* 0x000fe40000004100 */
[C---:B------:R-:W-:Y:S01]  /*10980*/  FMUL.FTZ R57, R49.reuse, R56 ;  /* 0x0000003831397220 */ /* 0x040fe20000410000 */
[----:B------:R-:W-:Y:S02]  /*10990*/  HADD2.F32 R48, -RZ, R47.H0_H0 ;  /* 0x2000002fff307230 */ /* 0x000fe40000004100 */
[----:B------:R-:W-:Y:S01]  /*109a0*/  FMUL.FTZ R49, R49, R52 ;  /* 0x0000003431317220 */ /* 0x000fe20000410000 */
[----:B------:R-:W-:Y:S02]  /*109b0*/  HADD2.F32 R51, -RZ, R50.H0_H0 ;  /* 0x20000032ff337230 */ /* 0x000fe40000004100 */
[----:B------:R-:W-:Y:S02]  /*109c0*/  HADD2.F32 R46, -RZ, R45.H1_H1 ;  /* 0x3000002dff2e7230 */ /* 0x000fe40000004100 */
[----:B------:R-:W-:Y:S01]  /*109d0*/  FMUL.FTZ R58, R48, R55 ;  /* 0x00000037303a7220 */ /* 0x000fe20000410000 */
[----:B------:R-:W-:-:S02]  /*109e0*/  HADD2.F32 R45, -RZ, R41.H0_H0 ;  /* 0x20000029ff2d7230 */ /* 0x000fc40000004100 */
[-C--:B------:R-:W-:Y:S01]  /*109f0*/  FMUL.FTZ R48, R48, R51.reuse ;  /* 0x0000003330307220 */ /* 0x080fe20000410000 */
[----:B------:R-:W-:Y:S02]  /*10a00*/  HADD2.F32 R54, -RZ, R54.H1_H1 ;  /* 0x30000036ff367230 */ /* 0x000fe40000004100 */
[C---:B------:R-:W-:Y:S01]  /*10a10*/  FFMA.FTZ R61, R46.reuse, R56, R49 ;  /* 0x000000382e3d7223 */ /* 0x040fe20000010031 */
[----:B------:R-:W-:Y:S02]  /*10a20*/  HADD2.F32 R47, -RZ, R47.H1_H1 ;  /* 0x3000002fff2f7230 */ /* 0x000fe40000004100 */
[----:B------:R-:W-:Y:S01]  /*10a30*/  FFMA.FTZ R62, R46, R52, -R57 ;  /* 0x000000342e3e7223 */ /* 0x000fe20000010839 */
[----:B------:R-:W-:Y:S02]  /*10a40*/  HADD2.F32 R50, -RZ, R50.H1_H1 ;  /* 0x30000032ff327230 */ /* 0x000fe40000004100 */
[C---:B------:R-:W-:Y:S01]  /*10a50*/  FFMA.FTZ R58, R45.reuse, R51, -R58 ;  /* 0x000000332d3a7223 */ /* 0x040fe2000001083a */
[----:B------:R-:W-:Y:S01]  /*10a60*/  FFMA.FTZ R56, R45, R55, R48 ;  /* 0x000000372d387223 */ /* 0x000fe20000010030 */
[----:B------:R-:W-:Y:S01]  /*10a70*/  F2FP.F16.E4M3.UNPACK_B R46, R34 ;  /* 0x00000022ff2e723e */ /* 0x000fe200020006ff */
[----:B------:R-:W-:Y:S01]  /*10a80*/  HADD2.F32 R41, -RZ, R41.H1_H1 ;  /* 0x30000029ff297230 */ /* 0x000fe20000004100 */
[----:B------:R-:W-:Y:S01]  /*10a90*/  F2FP.F16.E4M3.UNPACK_B R45, R29 ;  /* 0x0000001dff2d723e */ /* 0x000fe200020006ff */
[C---:B------:R-:W-:Y:S01]  /*10aa0*/  FMUL.FTZ R48, R47.reuse, R54 ;  /* 0x000000362f307220 */ /* 0x040fe20000410000 */
[----:B------:R-:W-:Y:S01]  /*10ab0*/  FMUL.FTZ R29, R47, R50 ;  /* 0x000000322f1d7220 */ /* 0x000fe20000410000 */
[----:B------:R-:W-:-:S02]  /*10ac0*/  HADD2.F32 R47, -RZ, R46.H0_H0 ;  /* 0x2000002eff2f7230 */ /* 0x000fc40000004100 */
[----:B------:R-:W-:Y:S02]  /*10ad0*/  HADD2.F32 R34, -RZ, R33.H0_H0 ;  /* 0x20000021ff227230 */ /* 0x000fe40000004100 */
[C---:B------:R-:W-:Y:S01]  /*10ae0*/  FFMA.FTZ R57, R41.reuse, R50, -R48 ;  /* 0x0000003229397223 */ /* 0x040fe20000010830 */
[----:B------:R-:W-:Y:S01]  /*10af0*/  FFMA.FTZ R59, R41, R54, R29 ;  /* 0x00000036293b7223 */ /* 0x000fe2000001001d */
[----:B------:R-:W-:Y:S02]  /*10b00*/  HADD2.F32 R41, -RZ, R45.H0_H0 ;  /* 0x2000002dff297230 */ /* 0x000fe40000004100 */
        /* <DEDUP_REMOVED lines=9> */
[----:B------:R-:W-:Y:S01]  /*10ba0*/  FFMA.FTZ R47, R29, R47, R34 ;  /* 0x0000002f1d2f7223 */ /* 0x000fe20000010022 */
[C---:B------:R-:W-:Y:S01]  /*10bb0*/  FMUL.FTZ R51, R33.reuse, R46 ;  /* 0x0000002e21337220 */ /* 0x040fe20000410000 */
[----:B------:R-:W-:Y:S01]  /*10bc0*/  F2FP.F16.E4M3.UNPACK_B R29, R20.H1 ;  /* 0x00000014ff1d723e */ /* 0x000fe200030006ff */
[-C--:B------:R-:W-:Y:S01]  /*10bd0*/  FMUL.FTZ R55, R33, R45.reuse ;  /* 0x0000002d21377220 */ /* 0x080fe20000410000 */
[----:B------:R-:W-:Y:S02]  /*10be0*/  HADD2.F32 R48, -RZ, R41.H0_H0 ;  /* 0x20000029ff307230 */ /* 0x000fe40000004100 */
[----:B------:R-:W-:Y:S01]  /*10bf0*/  FFMA.FTZ R50, R32, R45, -R51 ;  /* 0x0000002d20327223 */ /* 0x000fe20000010833 */
[----:B------:R-:W-:-:S02]  /*10c00*/  HADD2.F32 R33, -RZ, R27.H0_H0 ;  /* 0x2000001bff217230 */ /* 0x000fc40000004100 */
[----:B------:R-:W-:Y:S01]  /*10c10*/  FFMA.FTZ R52, R32, R46, R55 ;  /* 0x0000002e20347223 */ /* 0x000fe20000010037 */
[--C-:B------:R-:W-:Y:S01]  /*10c20*/  HADD2.F32 R32, -RZ, R29.reuse.H0_H0 ;  /* 0x2000001dff207230 */ /* 0x100fe20000004100 */
[----:B------:R-:W-:Y:S01]  /*10c30*/  F2FP.F16.E4M3.UNPACK_B R20, R20 ;  /* 0x00000014ff14723e */ /* 0x000fe200020006ff */
[----:B------:R-:W-:Y:S02]  /*10c40*/  HADD2.F32 R34, -RZ, R29.H1_H1 ;  /* 0x3000001dff227230 */ /* 0x000fe40000004100 */
[C---:B------:R-:W-:Y:S01]  /*10c50*/  FMUL.FTZ R54, R33.reuse, R48 ;  /* 0x0000003021367220 */ /* 0x040fe20000410000 */
[----:B------:R-:W-:Y:S02]  /*10c60*/  HADD2.F32 R29, -RZ, R7.H0_H0 ;  /* 0x20000007ff1d7230 */ /* 0x000fe40000004100 */
[----:B------:R-:W-:Y:S01]  /*10c70*/  FMUL.FTZ R60, R33, R32 ;  /* 0x00000020213c7220 */ /* 0x000fe20000410000 */
[----:B------:R-:W-:Y:S01]  /*10c80*/  HADD2.F32 R46, -RZ, R41.H1_H1 ;  /* 0x30000029ff2e7230 */ /* 0x000fe20000004100 */
[----:B------:R-:W-:Y:S01]  /*10c90*/  F2FP.SATFINITE.E4M3.F32.PACK_AB_MERGE_C R56, R59, R56, RZ ;  /* 0x000000383b38723e */ /* 0x000fe200048070ff */
[----:B------:R-:W-:-:S02]  /*10ca0*/  HADD2.F32 R27, -RZ, R27.H1_H1 ;  /* 0x3000001bff1b7230 */ /* 0x000fc40000004100 */
[C---:B------:R-:W-:Y:S01]  /*10cb0*/  FFMA.FTZ R54, R29.reuse, R32, -R54 ;  /* 0x000000201d367223 */ /* 0x040fe20000010836 */
[----:B------:R-:W-:Y:S02]  /*10cc0*/  HADD2.F32 R7, -RZ, R7.H1_H1 ;  /* 0x30000007ff077230 */ /* 0x000fe40000004100 */
[----:B------:R-:W-:Y:S01]  /*10cd0*/  FFMA.FTZ R60, R29, R48, R60 ;  /* 0x000000301d3c7223 */ /* 0x000fe2000001003c */
[----:B------:R-:W-:Y:S01]  /*10ce0*/  F2FP.F16.E4M3.UNPACK_B R29, R21 ;  /* 0x00000015ff1d723e */ /* 0x000fe200020006ff */
[C---:B------:R-:W-:Y:S01]  /*10cf0*/  FMUL.FTZ R32, R27.reuse, R46 ;  /* 0x0000002e1b207220 */ /* 0x040fe20000410000 */
[-C--:B------:R-:W-:Y:S01]  /*10d00*/  FMUL.FTZ R27, R27, R34.reuse ;  /* 0x000000221b1b7220 */ /* 0x080fe20000410000 */
[--C-:B------:R-:W-:Y:S01]  /*10d10*/  HADD2.F32 R21, -RZ, R20.reuse.H0_H0 ;  /* 0x20000014ff157230 */ /* 0x100fe20000004100 */
[----:B------:R-:W-:Y:S01]  /*10d20*/  F2FP.SATFINITE.E4M3.F32.PACK_AB_MERGE_C R24, R52, R47, R56 ;  /* 0x0000002f3418723e */ /* 0x000fe20004807038 */
[C---:B------:R-:W-:Y:S01]  /*10d30*/  FFMA.FTZ R45, R7.reuse, R34, -R32 ;  /* 0x00000022072d7223 */ /* 0x040fe20000010820 */
[----:B------:R-:W-:Y:S01]  /*10d40*/  FFMA.FTZ R51, R7, R46, R27 ;  /* 0x0000002e07337223 */ /* 0x000fe2000001001b */
[----:B------:R-:W-:-:S02]  /*10d50*/  HADD2.F32 R27, -RZ, R20.H1_H1 ;  /* 0x30000014ff1b7230 */ /* 0x000fc40000004100 */
[--C-:B------:R-:W-:Y:S01]  /*10d60*/  HADD2.F32 R32, -RZ, R29.reuse.H0_H0 ;  /* 0x2000001dff207230 */ /* 0x100fe20000004100 */
[----:B------:R-:W-:Y:S01]  /*10d70*/  F2FP.SATFINITE.E4M3.F32.PACK_AB_MERGE_C R45, R45, R54, RZ ;  /* 0x000000362d2d723e */ /* 0x000fe200048070ff */
[--C-:B------:R-:W-:Y:S01]  /*10d80*/  HADD2.F32 R7, -RZ, R6.reuse.H0_H0 ;  /* 0x20000006ff077230 */ /* 0x100fe20000004100 */
[----:B------:R-:W-:Y:S01]  /*10d90*/  F2FP.SATFINITE.E4M3.F32.PACK_AB_MERGE_C R51, R51, R60, RZ ;  /* 0x0000003c3333723e */ /* 0x000fe200048070ff */
[----:B------:R-:W-:Y:S02]  /*10da0*/  HADD2.F32 R29, -RZ, R29.H1_H1 ;  /* 0x3000001dff1d7230 */ /* 0x000fe40000004100 */
[----:B------:R-:W-:Y:S02]  /*10db0*/  HADD2.F32 R20, -RZ, R6.H1_H1 ;  /* 0x30000006ff147230 */ /* 0x000fe40000004100 */
[C---:B------:R-:W-:Y:S01]  /*10dc0*/  FMUL.FTZ R33, R7.reuse, R32 ;  /* 0x0000002007217220 */ /* 0x040fe20000410000 */
[--C-:B------:R-:W-:Y:S02]  /*10dd0*/  HADD2.F32 R6, -RZ, R4.reuse.H0_H0 ;  /* 0x20000004ff067230 */ /* 0x100fe40000004100 */
[----:B------:R-:W-:Y:S01]  /*10de0*/  FMUL.FTZ R7, R7, R21 ;  /* 0x0000001507077220 */ /* 0x000fe20000410000 */
[----:B------:R-:W-:-:S02]  /*10df0*/  HADD2.F32 R4, -RZ, R4.H1_H1 ;  /* 0x30000004ff047230 */ /* 0x000fc40000004100 */
[C---:B------:R-:W-:Y:S01]  /*10e00*/  FMUL.FTZ R41, R20.reuse, R29 ;  /* 0x0000001d14297220 */ /* 0x040fe20000410000 */
[----:B------:R-:W-:Y:S01]  /*10e10*/  FMUL.FTZ R20, R20, R27 ;  /* 0x0000001b14147220 */ /* 0x000fe20000410000 */
[C---:B------:R-:W-:Y:S01]  /*10e20*/  FFMA.FTZ R33, R6.reuse, R21, -R33 ;  /* 0x0000001506217223 */ /* 0x040fe20000010821 */
[----:B------:R-:W-:Y:S01]  /*10e30*/  FFMA.FTZ R32, R6, R32, R7 ;  /* 0x0000002006207223 */ /* 0x000fe20000010007 */
[C---:B------:R-:W-:Y:S01]  /*10e40*/  FFMA.FTZ R6, R4.reuse, R27, -R41 ;  /* 0x0000001b04067223 */ /* 0x040fe20000010829 */
[----:B------:R-:W-:Y:S01]  /*10e50*/  FFMA.FTZ R29, R4, R29, R20 ;  /* 0x0000001d041d7223 */ /* 0x000fe20000010014 */
[----:B------:R-:W-:Y:S02]  /*10e60*/  F2FP.SATFINITE.E4M3.F32.PACK_AB_MERGE_C R7, R62, R43, RZ ;  /* 0x0000002b3e07723e */ /* 0x000fe400048070ff */
[----:B------:R-:W-:Y:S02]  /*10e70*/  F2FP.SATFINITE.E4M3.F32.PACK_AB_MERGE_C R4, R57, R58, RZ ;  /* 0x0000003a3904723e */ /* 0x000fe400048070ff */
[----:B------:R-:W-:-:S02]  /*10e80*/  F2FP.SATFINITE.E4M3.F32.PACK_AB_MERGE_C R27, R61, R44, RZ ;  /* 0x0000002c3d1b723e */ /* 0x000fc400048070ff */
[----:B------:R-:W-:Y:S02]  /*10e90*/  F2FP.SATFINITE.E4M3.F32.PACK_AB_MERGE_C R7, R39, R38, R7 ;  /* 0x000000262707723e */ /* 0x000fe40004807007 */
[----:B------:R-:W-:Y:S02]  /*10ea0*/  F2FP.SATFINITE.E4M3.F32.PACK_AB_MERGE_C R4, R50, R49, R4 ;  /* 0x000000313204723e */ /* 0x000fe40004807004 */
[----:B------:R-:W-:Y:S02]  /*10eb0*/  F2FP.SATFINITE.E4M3.F32.PACK_AB_MERGE_C R6, R6, R33, R45 ;  /* 0x000000210606723e */ /* 0x000fe4000480702d */
[----:B------:R-:W-:Y:S02]  /*10ec0*/  F2FP.SATFINITE.E4M3.F32.PACK_AB_MERGE_C R27, R42, R37, R27 ;  /* 0x000000252a1b723e */ /* 0x000fe4000480701b */
[----:B------:R-:W-:Y:S01]  /*10ed0*/  F2FP.SATFINITE.E4M3.F32.PACK_AB_MERGE_C R26, R29, R32, R51 ;  /* 0x000000201d1a723e */ /* 0x000fe20004807033 */
[----:B------:R3:W-:Y:S04]  /*10ee0*/  STS.128 [R63+0x18000], R4 ;  /* 0x018000043f007388 */ /* 0x0007e80000000c00 */
[----:B------:R3:W-:Y:S02]  /*10ef0*/  STS.128 [R28+0x18000], R24 ;  /* 0x018000181c007388 */ /* 0x0007e40000000c00 */
.L_x_1543:
[----:B------:R-:W-:Y:S05]  /*10f00*/  BSYNC B1 ;  /* 0x0000000000017941 */ /* 0x000fea0003800000 */
.L_x_1542:
[----:B------:R-:W-:Y:S05]  /*10f10*/  @P0 BRA `(.L_x_1527) ;  /* 0x0000000c00f80947 */ /* 0x000fea0003800000 */
[----:B------:R-:W4:Y:S01]  /*10f20*/  LDL R47, [R1+0x98] ;  /* 0x00009800012f7983 */ /* 0x000f220000100800 */
[----:B--23-5:R-:W-:Y:S01]  /*10f30*/  SHF.R.S32.HI R4, RZ, 0x1f, R3 ;  /* 0x0000001fff047819 */ /* 0x02cfe20000011403 */
[----:B------:R-:W-:Y:S01]  /*10f40*/  IMAD.SHL.U32 R21, R3, 0x80, RZ ;  /* 0x0000008003157824 */ /* 0x000fe200078e00ff */
[----:B------:R-:W-:Y:S02]  /*10f50*/  LEA.HI R53, R53, R0, RZ, 0x1c ;  /* 0x0000000035357211 */ /* 0x000fe400078fe0ff */
[----:B-1----:R-:W-:Y:S02]  /*10f60*/  LEA.HI R26, R4, R3, RZ, 0x3 ;  /* 0x00000003041a7211 */ /* 0x002fe400078f18ff */
[----:B------:R-:W-:Y:S02]  /*10f70*/  SHF.R.S32.HI R4, RZ, 0x1f, R53 ;  /* 0x0000001fff047819 */ /* 0x000fe40000011435 */
[----:B------:R-:W-:Y:S01]  /*10f80*/  SHF.R.U32.HI R0, RZ, 0x8, R12 ;  /* 0x00000008ff007819 */ /* 0x000fe2000001160c */
[----:B------:R-:W-:Y:S01]  /*10f90*/  IMAD.SHL.U32 R26, R26, 0x80, RZ ;  /* 0x000000801a1a7824 */ /* 0x000fe200078e00ff */
[----:B0-----:R-:W-:Y:S01]  /*10fa0*/  LEA.HI R25, R4, R53, RZ, 0x3 ;  /* 0x0000003504197211 */ /* 0x001fe200078f18ff */
[----:B------:R-:W-:Y:S01]  /*10fb0*/  IMAD.SHL.U32 R53, R53, 0x10, RZ ;  /* 0x0000001035357824 */ /* 0x000fe200078e00ff */
[----:B------:R-:W-:-:S02]  /*10fc0*/  LOP3.LUT R3, R12, 0xff, RZ, 0xc0, !PT ;  /* 0x000000ff0c037812 */ /* 0x000fc400078ec0ff */
[----:B------:R-:W-:Y:S01]  /*10fd0*/  LOP3.LUT R4, R0, 0xff, RZ, 0xc0, !PT ;  /* 0x000000ff00047812 */ /* 0x000fe200078ec0ff */
[----:B------:R-:W-:Y:S01]  /*10fe0*/  IMAD.SHL.U32 R25, R25, 0x800, RZ ;  /* 0x0000080019197824 */ /* 0x000fe200078e00ff */
[----:B------:R-:W-:Y:S02]  /*10ff0*/  LOP3.LUT R28, R21, 0x380, RZ, 0xc0, !PT ;  /* 0x00000380151c7812 */ /* 0x000fe400078ec0ff */
[----:B------:R-:W-:Y:S02]  /*11000*/  PRMT R21, R4, 0x7604, R3 ;  /* 0x0000760404157816 */ /* 0x000fe40000000003 */
[----:B------:R-:W-:Y:S02]  /*11010*/  SHF.R.U32.HI R4, RZ, 0x8, R15 ;  /* 0x00000008ff047819 */ /* 0x000fe4000001160f */
[----:B------:R-:W-:Y:S02]  /*11020*/  LOP3.LUT R0, R28, 0x70, R53, 0xf8, !PT ;  /* 0x000000701c007812 */ /* 0x000fe400078ef835 */
[----:B------:R-:W-:-:S02]  /*11030*/  SHF.R.U32.HI R27, RZ, 0x3, R28 ;  /* 0x00000003ff1b7819 */ /* 0x000fc4000001161c */
[----:B------:R-:W-:Y:S02]  /*11040*/  SHF.R.U32.HI R6, RZ, 0x8, R13 ;  /* 0x00000008ff067819 */ /* 0x000fe4000001160d */
[----:B------:R-:W-:Y:S02]  /*11050*/  SHF.R.U32.HI R20, RZ, 0x8, R14 ;  /* 0x00000008ff147819 */ /* 0x000fe4000001160e */
[----:B------:R-:W-:Y:S02]  /*11060*/  LOP3.LUT R3, R15, 0xff, RZ, 0xc0, !PT ;  /* 0x000000ff0f037812 */ /* 0x000fe400078ec0ff */
[----:B------:R-:W-:Y:S02]  /*11070*/  LOP3.LUT R4, R4, 0xff, RZ, 0xc0, !PT ;  /* 0x000000ff04047812 */ /* 0x000fe400078ec0ff */
[----:B------:R-:W-:Y:S02]  /*11080*/  LOP3.LUT R0, R0, R27, RZ, 0x3c, !PT ;  /* 0x0000001b00007212 */ /* 0x000fe400078e3cff */
[----:B------:R-:W-:-:S02]  /*11090*/  LOP3.LUT R26, R26, 0xfffffc00, RZ, 0xc0, !PT ;  /* 0xfffffc001a1a7812 */ /* 0x000fc400078ec0ff */
[----:B------:R-:W-:Y:S02]  /*110a0*/  LOP3.LUT R25, R25, 0xffffc000, RZ, 0xc0, !PT ;  /* 0xffffc00019197812 */ /* 0x000fe400078ec0ff */
[----:B------:R-:W-:Y:S02]  /*110b0*/  LOP3.LUT R5, R13, 0xff, RZ, 0xc0, !PT ;  /* 0x000000ff0d057812 */ /* 0x000fe400078ec0ff */
[----:B------:R-:W-:Y:S02]  /*110c0*/  LOP3.LUT R7, R14, 0xff, RZ, 0xc0, !PT ;  /* 0x000000ff0e077812 */ /* 0x000fe400078ec0ff */
[----:B------:R-:W-:Y:S02]  /*110d0*/  LOP3.LUT R6, R6, 0xff, RZ, 0xc0, !PT ;  /* 0x000000ff06067812 */ /* 0x000fe400078ec0ff */
[----:B------:R-:W-:Y:S02]  /*110e0*/  LOP3.LUT R24, R20, 0xff, RZ, 0xc0, !PT ;  /* 0x000000ff14187812 */ /* 0x000fe400078ec0ff */
[----:B------:R-:W-:-:S02]  /*110f0*/  PRMT R28, R4, 0x7604, R3 ;  /* 0x00007604041c7816 */ /* 0x000fc40000000003 */
[----:B------:R-:W-:Y:S02]  /*11100*/  IADD3 R3, R0, R25, R26 ;  /* 0x0000001900037210 */ /* 0x000fe40007ffe01a */
[----:B------:R-:W-:Y:S02]  /*11110*/  PRMT R20, R6, 0x7604, R5 ;  /* 0x0000760406147816 */ /* 0x000fe40000000005 */
[----:B------:R-:W-:Y:S01]  /*11120*/  PRMT R29, R24, 0x7604, R7 ;  /* 0x00007604181d7816 */ /* 0x000fe20000000007 */
[----:B------:R-:W-:Y:S01]  /*11130*/  IMAD.IADD R0, R16, 0x1, R3 ;  /* 0x0000000110007824 */ /* 0x000fe200078e0203 */
[----:B------:R-:W-:Y:S02]  /*11140*/  SHF.R.U32.HI R6, RZ, 0x8, R8 ;  /* 0x00000008ff067819 */ /* 0x000fe40000011608 */
[----:B------:R-:W-:Y:S02]  /*11150*/  SHF.R.U32.HI R24, RZ, 0x8, R9 ;  /* 0x00000008ff187819 */ /* 0x000fe40000011609 */
[----:B------:R-:W-:-:S02]  /*11160*/  LOP3.LUT R5, R8, 0xff, RZ, 0xc0, !PT ;  /* 0x000000ff08057812 */ /* 0x000fc400078ec0ff */
[----:B------:R-:W-:Y:S02]  /*11170*/  LOP3.LUT R6, R6, 0xff, RZ, 0xc0, !PT ;  /* 0x000000ff06067812 */ /* 0x000fe400078ec0ff */
[----:B------:R-:W-:Y:S02]  /*11180*/  LOP3.LUT R3, R24, 0xff, RZ, 0xc0, !PT ;  /* 0x000000ff18037812 */ /* 0x000fe400078ec0ff */
[----:B------:R-:W0:Y:S01]  /*11190*/  LDS.128 R24, [R0+0x18000] ;  /* 0x0180000000187984 */ /* 0x000e220000000c00 */
[----:B------:R-:W-:Y:S02]  /*111a0*/  PRMT R33, R6, 0x7604, R5 ;  /* 0x0000760406217816 */ /* 0x000fe40000000005 */
[----:B------:R-:W-:Y:S02]  /*111b0*/  SHF.R.U32.HI R35, RZ, 0x8, R11 ;  /* 0x00000008ff237819 */ /* 0x000fe4000001160b */
[----:B------:R-:W-:Y:S02]  /*111c0*/  LOP3.LUT R34, R11, 0xff, RZ, 0xc0, !PT ;  /* 0x000000ff0b227812 */ /* 0x000fe400078ec0ff */
[----:B------:R-:W-:-:S02]  /*111d0*/  LOP3.LUT R35, R35, 0xff, RZ, 0xc0, !PT ;  /* 0x000000ff23237812 */ /* 0x000fc400078ec0ff */
[----:B------:R-:W-:Y:S02]  /*111e0*/  LOP3.LUT R30, R9, 0xff, RZ, 0xc0, !PT ;  /* 0x000000ff091e7812 */ /* 0x000fe400078ec0ff */
[----:B------:R-:W-:Y:S02]  /*111f0*/  SHF.R.U32.HI R32, RZ, 0x8, R10 ;  /* 0x00000008ff207819 */ /* 0x000fe4000001160a */
[----:B------:R-:W-:Y:S02]  /*11200*/  PRMT R34, R35, 0x7604, R34 ;  /* 0x0000760423227816 */ /* 0x000fe40000000022 */
[----:B------:R-:W-:Y:S02]  /*11210*/  LOP3.LUT R31, R10, 0xff, RZ, 0xc0, !PT ;  /* 0x000000ff0a1f7812 */ /* 0x000fe400078ec0ff */
[----:B------:R-:W-:Y:S02]  /*11220*/  LOP3.LUT R32, R32, 0xff, RZ, 0xc0, !PT ;  /* 0x000000ff20207812 */ /* 0x000fe400078ec0ff */
[----:B------:R-:W-:-:S02]  /*11230*/  PRMT R30, R3, 0x7604, R30 ;  /* 0x00007604031e7816 */ /* 0x000fc4000000001e */
[----:B------:R-:W-:Y:S02]  /*11240*/  SHF.R.U32.HI R35, RZ, 0x10, R9 ;  /* 0x00000010ff237819 */ /* 0x000fe40000011609 */
[----:B------:R-:W-:Y:S02]  /*11250*/  SHF.R.U32.HI R3, RZ, 0x10, R13 ;  /* 0x00000010ff037819 */ /* 0x000fe4000001160d */
[----:B------:R-:W-:Y:S01]  /*11260*/  SHF.R.U32.HI R39, RZ, 0x10, R11 ;  /* 0x00000010ff277819 */ /* 0x000fe2000001160b */
[----:B------:R-:W-:Y:S01]  /*11270*/  IMAD.U32 R35, R35, 0x10000, RZ ;  /* 0x0001000023237824 */ /* 0x000fe200078e00ff */
[----:B------:R-:W-:Y:S01]  /*11280*/  PRMT R37, R32, 0x7604, R31 ;  /* 0x0000760420257816 */ /* 0x000fe2000000001f */
[----:B------:R-:W-:Y:S01]  /*11290*/  IMAD.U32 R3, R3, 0x10000, RZ ;  /* 0x0001000003037824 */ /* 0x000fe200078e00ff */
[----:B------:R-:W-:Y:S01]  /*112a0*/  SHF.R.U32.HI R31, RZ, 0x10, R15 ;  /* 0x00000010ff1f7819 */ /* 0x000fe2000001160f */
[----:B------:R-:W-:Y:S01]  /*112b0*/  IMAD.U32 R39, R39, 0x10000, RZ ;  /* 0x0001000027277824 */ /* 0x000fe200078e00ff */
[----:B------:R-:W-:-:S02]  /*112c0*/  LOP3.LUT R21, R21, 0xff0000, R12, 0xf8, !PT ;  /* 0x00ff000015157812 */ /* 0x000fc400078ef80c */
[----:B------:R-:W-:Y:S01]  /*112d0*/  LOP3.LUT R35, R30, 0xff0000, R35, 0xf8, !PT ;  /* 0x00ff00001e237812 */ /* 0x000fe200078ef823 */
[----:B------:R-:W-:Y:S01]  /*112e0*/  IMAD.U32 R31, R31, 0x10000, RZ ;  /* 0x000100001f1f7824 */ /* 0x000fe200078e00ff */
        /* <DEDUP_REMOVED lines=13> */
[----:B------:R-:W-:Y:S02]  /*113c0*/  F2FP.F16.E4M3.UNPACK_B R37, R21 ;  /* 0x00000015ff25723e */ /* 0x000fe400020006ff */
[----:B0-----:R-:W-:Y:S02]  /*113d0*/  F2FP.F16.E4M3.UNPACK_B R11, R25 ;  /* 0x00000019ff0b723e */ /* 0x001fe400020006ff */
[----:B------:R-:W-:Y:S01]  /*113e0*/  F2FP.F16.E4M3.UNPACK_B R14, R13 ;  /* 0x0000000dff0e723e */ /* 0x000fe200020006ff */
[--C-:B------:R-:W-:Y:S01]  /*113f0*/  HADD2.F32 R40, -RZ, R37.reuse.H0_H0 ;  /* 0x20000025ff287230 */ /* 0x100fe20000004100 */
[-C--:B------:R-:W-:Y:S01]  /*11400*/  F2FP.F16.E4M3.UNPACK_B R33, R27.reuse ;  /* 0x0000001bff21723e */ /* 0x080fe200020006ff */
[----:B------:R-:W-:Y:S01]  /*11410*/  HADD2.F32 R37, -RZ, R37.H1_H1 ;  /* 0x30000025ff257230 */ /* 0x000fe20000004100 */
[----:B------:R-:W-:Y:S01]  /*11420*/  F2FP.F16.E4M3.UNPACK_B R35, R27.H1 ;  /* 0x0000001bff23723e */ /* 0x000fe200030006ff */
[----:B------:R-:W-:Y:S01]  /*11430*/  HADD2.F32 R32, -RZ, R14.H0_H0 ;  /* 0x2000000eff207230 */ /* 0x000fe20000004100 */
[----:B------:R-:W-:-:S02]  /*11440*/  F2FP.F16.E4M3.UNPACK_B R27, R24 ;  /* 0x00000018ff1b723e */ /* 0x000fc400020006ff */
[----:B------:R-:W-:Y:S02]  /*11450*/  F2FP.F16.E4M3.UNPACK_B R34, R24.H1 ;  /* 0x00000018ff22723e */ /* 0x000fe400030006ff */
[----:B------:R-:W-:Y:S02]  /*11460*/  F2FP.F16.E4M3.UNPACK_B R25, R25.H1 ;  /* 0x00000019ff19723e */ /* 0x000fe400030006ff */
[----:B------:R-:W-:Y:S01]  /*11470*/  LOP3.LUT R38, R31, 0xff000000, R15, 0xf8, !PT ;  /* 0xff0000001f267812 */ /* 0x000fe200078ef80f */
[----:B----4-:R-:W0:Y:S02]  /*11480*/  LDS.128 R4, [R47+0x18000] ;  /* 0x018000002f047984 */ /* 0x010e240000000c00 */
[-C--:B0-----:R-:W-:Y:S02]  /*11490*/  F2FP.F16.E4M3.UNPACK_B R10, R5.reuse ;  /* 0x00000005ff0a723e */ /* 0x081fe400020006ff */
[----:B------:R-:W-:Y:S01]  /*114a0*/  F2FP.F16.E4M3.UNPACK_B R20, R5.H1 ;  /* 0x00000005ff14723e */ /* 0x000fe200030006ff */
[--C-:B------:R-:W-:Y:S01]  /*114b0*/  HADD2.F32 R5, -RZ, R11.reuse.H0_H0 ;  /* 0x2000000bff057230 */ /* 0x100fe20000004100 */
[-C--:B------:R-:W-:Y:S01]  /*114c0*/  F2FP.F16.E4M3.UNPACK_B R30, R7.reuse ;  /* 0x00000007ff1e723e */ /* 0x080fe200020006ff */
[----:B------:R-:W-:Y:S01]  /*114d0*/  HADD2.F32 R9, -RZ, R10.H0_H0 ;  /* 0x2000000aff097230 */ /* 0x000fe20000004100 */
[----:B------:R-:W-:Y:S01]  /*114e0*/  F2FP.F16.E4M3.UNPACK_B R31, R7.H1 ;  /* 0x00000007ff1f723e */ /* 0x000fe200030006ff */
[----:B------:R-:W-:-:S02]  /*114f0*/  HADD2.F32 R11, -RZ, R11.H1_H1 ;  /* 0x3000000bff0b7230 */ /* 0x000fc40000004100 */
[C---:B------:R-:W-:Y:S01]  /*11500*/  FMUL.FTZ R24, R5.reuse, R40 ;  /* 0x0000002805187220 */ /* 0x040fe20000410000 */
[----:B------:R-:W-:Y:S01]  /*11510*/  FMUL.FTZ R39, R5, R32 ;  /* 0x0000002005277220 */ /* 0x000fe20000410000 */
[----:B------:R-:W-:Y:S02]  /*11520*/  F2FP.F16.E4M3.UNPACK_B R29, R4.H1 ;  /* 0x00000004ff1d723e */ /* 0x000fe400030006ff */
[C---:B------:R-:W-:Y:S01]  /*11530*/  FFMA.FTZ R5, R9.reuse, R32, -R24 ;  /* 0x0000002009057223 */ /* 0x040fe20000010818 */
[----:B------:R-:W-:Y:S01]  /*11540*/  FFMA.FTZ R9, R9, R40, R39 ;  /* 0x0000002809097223 */ /* 0x000fe20000010027 */
[----:B------:R-:W-:Y:S01]  /*11550*/  F2FP.F16.E4M3.UNPACK_B R39, R21.H1 ;  /* 0x00000015ff27723e */ /* 0x000fe200030006ff */
[----:B------:R-:W-:Y:S01]  /*11560*/  HADD2.F32 R24, -RZ, R14.H1_H1 ;  /* 0x3000000eff187230 */ /* 0x000fe20000004100 */
[----:B------:R-:W-:Y:S01]  /*11570*/  F2FP.F16.E4M3.UNPACK_B R21, R13.H1 ;  /* 0x0000000dff15723e */ /* 0x000fe200030006ff */
[----:B------:R-:W-:Y:S02]  /*11580*/  HADD2.F32 R14, -RZ, R10.H1_H1 ;  /* 0x3000000aff0e7230 */ /* 0x000fe40000004100 */
[----:B------:R-:W-:Y:S01]  /*11590*/  FMUL.FTZ R43, R11, R37 ;  /* 0x000000250b2b7220 */ /* 0x000fe20000410000 */
[----:B------:R-:W-:-:S02]  /*115a0*/  HADD2.F32 R40, -RZ, R39.H0_H0 ;  /* 0x20000027ff287230 */ /* 0x000fc40000004100 */
[----:B------:R-:W-:Y:S01]  /*115b0*/  FMUL.FTZ R42, R11, R24 ;  /* 0x000000180b2a7220 */ /* 0x000fe20000410000 */
[----:B------:R-:W-:Y:S01]  /*115c0*/  HADD2.F32 R10, -RZ, R25.H0_H0 ;  /* 0x20000019ff0a7230 */ /* 0x000fe20000004100 */
[----:B------:R-:W-:Y:S01]  /*115d0*/  F2FP.F16.E4M3.UNPACK_B R15, R4 ;  /* 0x00000004ff0f723e */ /* 0x000fe200020006ff */
[----:B------:R-:W-:Y:S01]  /*115e0*/  HADD2.F32 R32, -RZ, R21.H0_H0 ;  /* 0x20000015ff207230 */ /* 0x000fe20000004100 */
[----:B------:R-:W-:Y:S01]  /*115f0*/  F2FP.F16.E4M3.UNPACK_B R4, R6 ;  /* 0x00000006ff04723e */ /* 0x000fe200020006ff */
[--C-:B------:R-:W-:Y:S02]  /*11600*/  HADD2.F32 R13, -RZ, R20.reuse.H0_H0 ;  /* 0x20000014ff0d7230 */ /* 0x100fe40000004100 */
[C---:B------:R-:W-:Y:S01]  /*11610*/  FMUL.FTZ R44, R10.reuse, R40 ;  /* 0x000000280a2c7220 */ /* 0x040fe20000410000 */
[----:B------:R-:W-:Y:S02]  /*11620*/  HADD2.F32 R39, -RZ, R39.H1_H1 ;  /* 0x30000027ff277230 */ /* 0x000fe40000004100 */
[----:B------:R-:W-:Y:S01]  /*11630*/  FMUL.FTZ R45, R10, R32 ;  /* 0x000000200a2d7220 */ /* 0x000fe20000410000 */
[C---:B------:R-:W-:Y:S01]  /*11640*/  FFMA.FTZ R10, R14.reuse, R24, -R43 ;  /* 0x000000180e0a7223 */ /* 0x040fe2000001082b */
[----:B------:R-:W-:Y:S01]  /*11650*/  FFMA.FTZ R14, R14, R37, R42 ;  /* 0x000000250e0e7223 */ /* 0x000fe2000001002a */
[----:B------:R-:W-:Y:S01]  /*11660*/  F2FP.F16.E4M3.UNPACK_B R42, R41 ;  /* 0x00000029ff2a723e */ /* 0x000fe200020006ff */
[----:B------:R-:W-:-:S02]  /*11670*/  HADD2.F32 R24, -RZ, R20.H1_H1 ;  /* 0x30000014ff187230 */ /* 0x000fc40000004100 */
[C---:B------:R-:W-:Y:S01]  /*11680*/  FFMA.FTZ R11, R13.reuse, R32, -R44 ;  /* 0x000000200d0b7223 */ /* 0x040fe2000001082c */
[----:B------:R-:W-:Y:S01]  /*11690*/  HADD2.F32 R20, -RZ, R25.H1_H1 ;  /* 0x30000019ff147230 */ /* 0x000fe20000004100 */
[----:B------:R-:W-:Y:S01]  /*116a0*/  F2FP.F16.E4M3.UNPACK_B R32, R38 ;  /* 0x00000026ff20723e */ /* 0x000fe200020006ff */
[----:B------:R-:W-:Y:S02]  /*116b0*/  HADD2.F32 R37, -RZ, R21.H1_H1 ;  /* 0x30000015ff257230 */ /* 0x000fe40000004100 */
[----:B------:R-:W-:Y:S01]  /*116c0*/  FFMA.FTZ R13, R13, R40, R45 ;  /* 0x000000280d0d7223 */ /* 0x000fe2000001002d */
[----:B------:R-:W-:Y:S02]  /*116d0*/  HADD2.F32 R44, -RZ, R42.H0_H0 ;  /* 0x2000002aff2c7230 */ /* 0x000fe40000004100 */
[C---:B------:R-:W-:Y:S01]  /*116e0*/  FMUL.FTZ R43, R20.reuse, R39 ;  /* 0x00000027142b7220 */ /* 0x040fe20000410000 */
[----:B------:R-:W-:Y:S02]  /*116f0*/  HADD2.F32 R21, -RZ, R33.H0_H0 ;  /* 0x20000021ff157230 */ /* 0x000fe40000004100 */
[----:B------:R-:W-:Y:S01]  /*11700*/  FMUL.FTZ R46, R20, R37 ;  /* 0x00000025142e7220 */ /* 0x000fe20000410000 */
[----:B------:R-:W-:Y:S01]  /*11710*/  HADD2.F32 R40, -RZ, R32.H0_H0 ;  /* 0x20000020ff287230 */ /* 0x000fe20000004100 */
[----:B------:R-:W-:Y:S01]  /*11720*/  F2FP.F16.E4M3.UNPACK_B R41, R41.H1 ;  /* 0x00000029ff29723e */ /* 0x000fe200030006ff */
[----:B------:R-:W-:-:S02]  /*11730*/  HADD2.F32 R25, -RZ, R30.H0_H0 ;  /* 0x2000001eff197230 */ /* 0x000fc40000004100 */
[C---:B------:R-:W-:Y:S01]  /*11740*/  FMUL.FTZ R48, R21.reuse, R44 ;  /* 0x0000002c15307220 */ /* 0x040fe20000410000 */
[C---:B------:R-:W-:Y:S01]  /*11750*/  FFMA.FTZ R20, R24.reuse, R37, -R43 ;  /* 0x0000002518147223 */ /* 0x040fe2000001082b */
[----:B------:R-:W-:Y:S01]  /*11760*/  F2FP.F16.E4M3.UNPACK_B R38, R38.H1 ;  /* 0x00000026ff26723e */ /* 0x000fe200030006ff */
[----:B------:R-:W-:Y:S01]  /*11770*/  FFMA.FTZ R24, R24, R39, R46 ;  /* 0x0000002718187223 */ /* 0x000fe2000001002e */
[----:B------:R-:W-:Y:S02]  /*11780*/  HADD2.F32 R39, -RZ, R32.H1_H1 ;  /* 0x30000020ff277230 */ /* 0x000fe40000004100 */
[-C--:B------:R-:W-:Y:S01]  /*11790*/  FMUL.FTZ R45, R21, R40.reuse ;  /* 0x00000028152d7220 */ /* 0x080fe20000410000 */
[----:B------:R-:W-:Y:S02]  /*117a0*/  HADD2.F32 R43, -RZ, R42.H1_H1 ;  /* 0x3000002aff2b7230 */ /* 0x000fe40000004100 */
[----:B------:R-:W-:Y:S01]  /*117b0*/  FFMA.FTZ R21, R25, R40, -R48 ;  /* 0x0000002819157223 */ /* 0x000fe20000010830 */
[----:B------:R-:W-:-:S02]  /*117c0*/  HADD2.F32 R32, -RZ, R30.H1_H1 ;  /* 0x3000001eff207230 */ /* 0x000fc40000004100 */
[----:B------:R-:W-:Y:S01]  /*117d0*/  FFMA.FTZ R25, R25, R44, R45 ;  /* 0x0000002c19197223 */ /* 0x000fe2000001002d */
[----:B------:R-:W-:Y:S01]  /*117e0*/  HADD2.F32 R30, -RZ, R33.H1_H1 ;  /* 0x30000021ff1e7230 */ /* 0x000fe20000004100 */
[----:B------:R-:W-:Y:S01]  /*117f0*/  F2FP.F16.E4M3.UNPACK_B R7, R6.H1 ;  /* 0x00000006ff07723e */ /* 0x000fe200030006ff */
[----:B------:R-:W-:Y:S01]  /*11800*/  HADD2.F32 R42, -RZ, R41.H0_H0 ;  /* 0x20000029ff2a7230 */ /* 0x000fe20000004100 */
[----:B------:R-:W-:Y:S01]  /*11810*/  F2FP.F16.E4M3.UNPACK_B R6, R26 ;  /* 0x0000001aff06723e */ /* 0x000fe200020006ff */
[----:B------:R-:W-:Y:S02]  /*11820*/  HADD2.F32 R37, -RZ, R35.H0_H0 ;  /* 0x20000023ff257230 */ /* 0x000fe40000004100 */
[C---:B------:R-:W-:Y:S01]  /*11830*/  FMUL.FTZ R45, R30.reuse, R43 ;  /* 0x0000002b1e2d7220 */ /* 0x040fe20000410000 */
[----:B------:R-:W-:Y:S02]  /*11840*/  HADD2.F32 R40, -RZ, R38.H0_H0 ;  /* 0x20000026ff287230 */ /* 0x000fe40000004100 */
[----:B------:R-:W-:Y:S01]  /*11850*/  FMUL.FTZ R44, R30, R39 ;  /* 0x000000271e2c7220 */ /* 0x000fe20000410000 */
[----:B------:R-:W-:-:S02]  /*11860*/  HADD2.F32 R33, -RZ, R31.H0_H0 ;  /* 0x2000001fff217230 */ /* 0x000fc40000004100 */
[C---:B------:R-:W-:Y:S01]  /*11870*/  FMUL.FTZ R46, R37.reuse, R42 ;  /* 0x0000002a252e7220 */ /* 0x040fe20000410000 */
[C---:B------:R-:W-:Y:S01]  /*11880*/  FFMA.FTZ R30, R32.reuse, R39, -R45 ;  /* 0x00000027201e7223 */ /* 0x040fe2000001082d */
[----:B------:R-:W-:Y:S01]  /*11890*/  FMUL.FTZ R37, R37, R40 ;  /* 0x0000002825257220 */ /* 0x000fe20000410000 */
[----:B------:R-:W-:Y:S01]  /*118a0*/  F2FP.F16.E4M3.UNPACK_B R39, R28.H1 ;  /* 0x0000001cff27723e */ /* 0x000fe200030006ff */
[----:B------:R-:W-:Y:S01]  /*118b0*/  FFMA.FTZ R32, R32, R43, R44 ;  /* 0x0000002b20207223 */ /* 0x000fe2000001002c */
[C---:B------:R-:W-:Y:S01]  /*118c0*/  FFMA.FTZ R43, R33.reuse, R40, -R46 ;  /* 0x00000028212b7223 */ /* 0x040fe2000001082e */
[----:B------:R-:W-:Y:S01]  /*118d0*/  FFMA.FTZ R45, R33, R42, R37 ;  /* 0x0000002a212d7223 */ /* 0x000fe20000010025 */
[----:B------:R-:W-:Y:S01]  /*118e0*/  HADD2.F32 R42, -RZ, R38.H1_H1 ;  /* 0x30000026ff2a7230 */ /* 0x000fe20000004100 */
[----:B------:R-:W-:Y:S01]  /*118f0*/  F2FP.F16.E4M3.UNPACK_B R38, R12.H1 ;  /* 0x0000000cff26723e */ /* 0x000fe200030006ff */
[----:B------:R-:W-:Y:S01]  /*11900*/  HADD2.F32 R37, -RZ, R35.H1_H1 ;  /* 0x30000023ff257230 */ /* 0x000fe20000004100 */
[----:B------:R-:W-:Y:S01]  /*11910*/  F2FP.F16.E4M3.UNPACK_B R26, R26.H1 ;  /* 0x0000001aff1a723e */ /* 0x000fe200030006ff */
[----:B------:R-:W-:Y:S01]  /*11920*/  HADD2.F32 R44, -RZ, R39.H0_H0 ;  /* 0x20000027ff2c7230 */ /* 0x000fe20000004100 */
[----:B------:R-:W-:Y:S01]  /*11930*/  F2FP.SATFINITE.E4M3.F32.PACK_AB_MERGE_C R11, R20, R11, RZ ;  /* 0x0000000b140b723e */ /* 0x000fe200048070ff */
[----:B------:R-:W-:Y:S01]  /*11940*/  HADD2.F32 R35, -RZ, R34.H0_H0 ;  /* 0x20000022ff237230 */ /* 0x000fe20000004100 */
[----:B------:R-:W-:Y:S01]  /*11950*/  F2FP.SATFINITE.E4M3.F32.PACK_AB_MERGE_C R13, R24, R13, RZ ;  /* 0x0000000d180d723e */ /* 0x000fe200048070ff */
[----:B------:R-:W-:Y:S01]  /*11960*/  HADD2.F32 R40, -RZ, R38.H0_H0 ;  /* 0x20000026ff287230 */ /* 0x000fe20000004100 */
[----:B------:R-:W-:Y:S01]  /*11970*/  F2FP.SATFINITE.E4M3.F32.PACK_AB_MERGE_C R5, R10, R5, R11 ;  /* 0x000000050a05723e */ /* 0x000fe2000480700b */
[----:B------:R-:W-:-:S02]  /*11980*/  HADD2.F32 R46, -RZ, R41.H1_H1 ;  /* 0x30000029ff2e7230 */ /* 0x000fc40000004100 */
[C---:B------:R-:W-:Y:S01]  /*11990*/  FMUL.FTZ R48, R35.reuse, R44 ;  /* 0x0000002c23307220 */ /* 0x040fe20000410000 */
[----:B------:R-:W-:Y:S02]  /*119a0*/  HADD2.F32 R33, -RZ, R31.H1_H1 ;  /* 0x3000001fff217230 */ /* 0x000fe40000004100 */
[----:B------:R-:W-:Y:S01]  /*119b0*/  FMUL.FTZ R35, R35, R40 ;  /* 0x0000002823237220 */ /* 0x000fe20000410000 */
[----:B------:R-:W-:Y:S02]  /*119c0*/  HADD2.F32 R31, -RZ, R29.H0_H0 ;  /* 0x2000001dff1f7230 */ /* 0x000fe40000004100 */
[C---:B------:R-:W-:Y:S01]  /*119d0*/  FMUL.FTZ R50, R37.reuse, R46 ;  /* 0x0000002e25327220 */ /* 0x040fe20000410000 */
[----:B------:R-:W-:Y:S02]  /*119e0*/  HADD2.F32 R39, -RZ, R39.H1_H1 ;  /* 0x30000027ff277230 */ /* 0x000fe40000004100 */
[----:B------:R-:W-:Y:S01]  /*119f0*/  FMUL.FTZ R37, R37, R42 ;  /* 0x0000002a25257220 */ /* 0x000fe20000410000 */
[----:B------:R-:W-:-:S02]  /*11a00*/  HADD2.F32 R34, -RZ, R34.H1_H1 ;  /* 0x30000022ff227230 */ /* 0x000fc40000004100 */
[C---:B------:R-:W-:Y:S01]  /*11a10*/  FFMA.FTZ R48, R31.reuse, R40, -R48 ;  /* 0x000000281f307223 */ /* 0x040fe20000010830 */
[----:B------:R-:W-:Y:S02]  /*11a20*/  HADD2.F32 R38, -RZ, R38.H1_H1 ;  /* 0x30000026ff267230 */ /* 0x000fe40000004100 */
[----:B------:R-:W-:Y:S01]  /*11a30*/  FFMA.FTZ R44, R31, R44, R35 ;  /* 0x0000002c1f2c7223 */ /* 0x000fe20000010023 */
[----:B------:R-:W-:Y:S01]  /*11a40*/  F2FP.F16.E4M3.UNPACK_B R31, R12 ;  /* 0x0000000cff1f723e */ /* 0x000fe200020006ff */
[C---:B------:R-:W-:Y:S01]  /*11a50*/  FFMA.FTZ R50, R33.reuse, R42, -R50 ;  /* 0x0000002a21327223 */ /* 0x040fe20000010832 */
        /* <DEDUP_REMOVED lines=10> */
[----:B------:R-:W-:Y:S01]  /*11b00*/  F2FP.SATFINITE.E4M3.F32.PACK_AB_MERGE_C R45, R46, R45, RZ ;  /* 0x0000002d2e2d723e */ /* 0x000fe200048070ff */
[----:B------:R-:W-:Y:S01]  /*11b10*/  HADD2.F32 R29, -RZ, R31.H0_H0 ;  /* 0x2000001fff1d7230 */ /* 0x000fe20000004100 */
[----:B------:R-:W-:Y:S01]  /*11b20*/  F2FP.SATFINITE.E4M3.F32.PACK_AB_MERGE_C R9, R14, R9, R13 ;  /* 0x000000090e09723e */ /* 0x000fe2000480700d */
[----:B------:R-:W-:Y:S02]  /*11b30*/  HADD2.F32 R34, -RZ, R33.H1_H1 ;  /* 0x30000021ff227230 */ /* 0x000fe40000004100 */
[----:B------:R-:W-:Y:S01]  /*11b40*/  FMUL.FTZ R37, R28, R35 ;  /* 0x000000231c257220 */ /* 0x000fe20000410000 */
[----:B------:R-:W-:-:S02]  /*11b50*/  HADD2.F32 R27, -RZ, R27.H1_H1 ;  /* 0x3000001bff1b7230 */ /* 0x000fc40000004100 */
[-C--:B------:R-:W-:Y:S01]  /*11b60*/  FMUL.FTZ R33, R28, R29.reuse ;  /* 0x0000001d1c217220 */ /* 0x080fe20000410000 */
[----:B------:R-:W-:Y:S02]  /*11b70*/  HADD2.F32 R28, -RZ, R31.H1_H1 ;  /* 0x3000001fff1c7230 */ /* 0x000fe40000004100 */
[C---:B------:R-:W-:Y:S01]  /*11b80*/  FFMA.FTZ R37, R12.reuse, R29, -R37 ;  /* 0x0000001d0c257223 */ /* 0x040fe20000010825 */
[----:B------:R-:W-:Y:S01]  /*11b90*/  HADD2.F32 R15, -RZ, R15.H1_H1 ;  /* 0x3000000fff0f7230 */ /* 0x000fe20000004100 */
[----:B------:R-:W-:Y:S01]  /*11ba0*/  F2FP.F16.E4M3.UNPACK_B R29, R8.H1 ;  /* 0x00000008ff1d723e */ /* 0x000fe200030006ff */
[----:B------:R-:W-:Y:S01]  /*11bb0*/  FFMA.FTZ R33, R12, R35, R33 ;  /* 0x000000230c217223 */ /* 0x000fe20000010021 */
[C---:B------:R-:W-:Y:S01]  /*11bc0*/  FMUL.FTZ R38, R27.reuse, R34 ;  /* 0x000000221b267220 */ /* 0x040fe20000410000 */
[----:B------:R-:W-:Y:S01]  /*11bd0*/  F2FP.F16.E4M3.UNPACK_B R12, R3.H1 ;  /* 0x00000003ff0c723e */ /* 0x000fe200030006ff */
[----:B------:R-:W-:Y:S01]  /*11be0*/  FMUL.FTZ R35, R27, R28 ;  /* 0x0000001c1b237220 */ /* 0x000fe20000410000 */
[----:B------:R-:W-:-:S02]  /*11bf0*/  HADD2.F32 R31, -RZ, R29.H0_H0 ;  /* 0x2000001dff1f7230 */ /* 0x000fc40000004100 */
[C---:B------:R-:W-:Y:S01]  /*11c00*/  FFMA.FTZ R38, R15.reuse, R28, -R38 ;  /* 0x0000001c0f267223 */ /* 0x040fe20000010826 */
[----:B------:R-:W-:Y:S02]  /*11c10*/  HADD2.F32 R27, -RZ, R26.H0_H0 ;  /* 0x2000001aff1b7230 */ /* 0x000fe40000004100 */
        /* <DEDUP_REMOVED lines=8> */
[----:B------:R-:W-:Y:S01]  /*11ca0*/  F2FP.SATFINITE.E4M3.F32.PACK_AB_MERGE_C R11, R32, R25, R45 ;  /* 0x00000019200b723e */ /* 0x000fe2000480702d */
[----:B------:R-:W-:-:S02]  /*11cb0*/  HADD2.F32 R26, -RZ, R26.H1_H1 ;  /* 0x3000001aff1a7230 */ /* 0x000fc40000004100 */
[C---:B------:R-:W-:Y:S01]  /*11cc0*/  FFMA.FTZ R35, R12.reuse, R15, -R35 ;  /* 0x0000000f0c237223 */ /* 0x040fe20000010823 */
[----:B------:R-:W-:Y:S02]  /*11cd0*/  HADD2.F32 R7, -RZ, R7.H1_H1 ;  /* 0x30000007ff077230 */ /* 0x000fe40000004100 */
[----:B------:R-:W-:Y:S01]  /*11ce0*/  FFMA.FTZ R31, R12, R31, R27 ;  /* 0x0000001f0c1f7223 */ /* 0x000fe2000001001b */
[----:B------:R-:W-:Y:S01]  /*11cf0*/  F2FP.F16.E4M3.UNPACK_B R12, R8 ;  /* 0x00000008ff0c723e */ /* 0x000fe200020006ff */
[CC--:B------:R-:W-:Y:S01]  /*11d00*/  FMUL.FTZ R40, R26.reuse, R29.reuse ;  /* 0x0000001d1a287220 */ /* 0x0c0fe20000410000 */
[-C--:B------:R-:W-:Y:S01]  /*11d10*/  FMUL.FTZ R26, R26, R28.reuse ;  /* 0x0000001c1a1a7220 */ /* 0x080fe20000410000 */
[----:B------:R-:W-:Y:S02]  /*11d20*/  HADD2.F32 R8, -RZ, R3.H0_H0 ;  /* 0x20000003ff087230 */ /* 0x000fe40000004100 */
[C---:B------:R-:W-:Y:S01]  /*11d30*/  FFMA.FTZ R40, R7.reuse, R28, -R40 ;  /* 0x0000001c07287223 */ /* 0x040fe20000010828 */
[----:B------:R-:W-:Y:S01]  /*11d40*/  FFMA.FTZ R42, R7, R29, R26 ;  /* 0x0000001d072a7223 */ /* 0x000fe2000001001a */
[----:B------:R-:W-:-:S02]  /*11d50*/  HADD2.F32 R26, -RZ, R12.H0_H0 ;  /* 0x2000000cff1a7230 */ /* 0x000fc40000004100 */
[----:B------:R-:W-:Y:S01]  /*11d60*/  HADD2.F32 R7, -RZ, R6.H0_H0 ;  /* 0x20000006ff077230 */ /* 0x000fe20000004100 */
[----:B------:R-:W-:Y:S01]  /*11d70*/  F2FP.SATFINITE.E4M3.F32.PACK_AB_MERGE_C R35, R40, R35, RZ ;  /* 0x000000232823723e */ /* 0x000fe200048070ff */
[----:B------:R-:W-:Y:S01]  /*11d80*/  HADD2.F32 R15, -RZ, R3.H1_H1 ;  /* 0x30000003ff0f7230 */ /* 0x000fe20000004100 */
[----:B------:R-:W-:Y:S01]  /*11d90*/  F2FP.SATFINITE.E4M3.F32.PACK_AB_MERGE_C R31, R42, R31, RZ ;  /* 0x0000001f2a1f723e */ /* 0x000fe200048070ff */
[----:B------:R-:W-:Y:S02]  /*11da0*/  HADD2.F32 R27, -RZ, R12.H1_H1 ;  /* 0x3000000cff1b7230 */ /* 0x000fe40000004100 */
[C---:B------:R-:W-:Y:S01]  /*11db0*/  FMUL.FTZ R12, R7.reuse, R26 ;  /* 0x0000001a070c7220 */ /* 0x040fe20000410000 */
[----:B------:R-:W-:Y:S02]  /*11dc0*/  HADD2.F32 R6, -RZ, R6.H1_H1 ;  /* 0x30000006ff067230 */ /* 0x000fe40000004100 */
[----:B------:R-:W-:Y:S01]  /*11dd0*/  FMUL.FTZ R7, R7, R8 ;  /* 0x0000000807077220 */ /* 0x000fe20000410000 */
[----:B------:R-:W-:-:S02]  /*11de0*/  HADD2.F32 R3, -RZ, R4.H0_H0 ;  /* 0x20000004ff037230 */ /* 0x000fc40000004100 */
[----:B------:R-:W-:Y:S02]  /*11df0*/  HADD2.F32 R4, -RZ, R4.H1_H1 ;  /* 0x30000004ff047230 */ /* 0x000fe40000004100 */
[C---:B------:R-:W-:Y:S01]  /*11e00*/  FMUL.FTZ R29, R6.reuse, R27 ;  /* 0x0000001b061d7220 */ /* 0x040fe20000410000 */
        /* <DEDUP_REMOVED lines=11> */
[----:B------:R-:W-:Y:S02]  /*11ec0*/  F2FP.SATFINITE.E4M3.F32.PACK_AB_MERGE_C R8, R34, R33, R8 ;  /* 0x000000212208723e */ /* 0x000fe40004807008 */
[----:B------:R-:W-:Y:S01]  /*11ed0*/  F2FP.SATFINITE.E4M3.F32.PACK_AB_MERGE_C R10, R28, R3, R31 ;  /* 0x000000031c0a723e */ /* 0x000fe2000480701f */
[----:B------:R0:W-:Y:S04]  /*11ee0*/  STS.128 [R47+0x18000], R4 ;  /* 0x018000042f007388 */ /* 0x0001e80000000c00 */
[----:B------:R0:W-:Y:S02]  /*11ef0*/  STS.128 [R0+0x18000], R8 ;  /* 0x0180000800007388 */ /* 0x0001e40000000c00 */
.L_x_1527:
[----:B------:R-:W-:Y:S05]  /*11f00*/  BSYNC B0 ;  /* 0x0000000000007941 */ /* 0x000fea0003800000 */
.L_x_1499:
[----:B------:R-:W-:Y:S01]  /*11f10*/  @!PT LDS RZ, [RZ] ;  /* 0x00000000fffff984 */ /* 0x000fe20000000800 */
[----:B------:R-:W-:Y:S01]  /*11f20*/  @!PT LDS RZ, [RZ] ;  /* 0x00000000fffff984 */ /* 0x000fe20000000800 */
[----:B------:R-:W-:Y:S01]  /*11f30*/  @!PT LDS RZ, [RZ] ;  /* 0x00000000fffff984 */ /* 0x000fe20000000800 */
[----:B------:R-:W-:Y:S01]  /*11f40*/  @!PT LDS RZ, [RZ] ;  /* 0x00000000fffff984 */ /* 0x000fe20000000800 */
[----:B------:R1:W-:Y:S06]  /*11f50*/  MEMBAR.ALL.CTA ;  /* 0x0000000000007992 */ /* 0x0003ec0000008000 */
[----:B-1----:R-:W1:Y:S01]  /*11f60*/  FENCE.VIEW.ASYNC.S ;  /* 0x00000000000073c6 */ /* 0x002e620000000000 */
[----:B------:R-:W-:Y:S05]  /*11f70*/  WARPSYNC.ALL ;  /* 0x0000000000007948 */ /* 0x000fea0003800000 */
[----:B-1----:R-:W-:Y:S06]  /*11f80*/  BAR.SYNC.DEFER_BLOCKING 0xd, 0x100 ;  /* 0x0344000000007b1d */ /* 0x002fec0000010000 */
.L_x_1497:
[----:B0-----:R-:W-:-:S05]  /*11f90*/  IMAD.U32 R0, RZ, RZ, UR45 ;  /* 0x0000002dff007e24 */ /* 0x001fca000f8e00ff */
[----:B------:R-:W-:-:S13]  /*11fa0*/  ISETP.NE.AND P0, PT, R0, 0x3, PT ;  /* 0x000000030000780c */ /* 0x000fda0003f05270 */
[----:B------:R-:W-:Y:S05]  /*11fb0*/  @!P0 BRA `(.L_x_1544) ;  /* 0x0000000000048947 */ /* 0x000fea0003800000 */
[----:B------:R-:W-:Y:S01]  /*11fc0*/  BPT.TRAP 0x1 ;  /* 0x000000040000795c */ /* 0x000fe20000300000 */
.L_x_1544:
[----:B-----5:R-:W-:Y:S01]  /*11fd0*/  IMAD R13, R200, 0x8, R16 ;  /* 0x00000008c80d7824 */ /* 0x020fe200078e0210 */
[----:B------:R-:W-:-:S04]  /*11fe0*/  SHF.L.U32 R0, R193, 0x1f, RZ ;  /* 0x0000001fc1007819 */ /* 0x000fc800000006ff */
[----:B------:R0:W0:Y:S01]  /*11ff0*/  SYNCS.PHASECHK.TRANS64.TRYWAIT P2, [R13+URZ+0x28430], R0 ;  /* 0x028430000d0075a7 */ /* 0x000022000804017f */
[----:B------:R-:W-:Y:S05]  /*12000*/  @!P0 BRA `(.L_x_1545) ;  /* 0x0000000000048947 */ /* 0x000fea0003800000 */
[----:B------:R-:W-:Y:S01]  /*12010*/  BPT.TRAP 0x1 ;  /* 0x000000040000795c */ /* 0x000fe20000300000 */
.L_x_1545:
[----:B-12---:R-:W1:Y:S02]  /*12020*/  S2R R3, SR_TID.X ;  /* 0x0000000000037919 */ /* 0x006e640000002100 */
[----:B-1----:R-:W-:-:S04]  /*12030*/  LOP3.LUT R3, R3, 0x7f, RZ, 0xc0, !PT ;  /* 0x0000007f03037812 */ /* 0x002fc800078ec0ff */
[----:B------:R-:W-:Y:S01]  /*12040*/  ISETP.NE.AND P1, PT, R3, RZ, PT ;  /* 0x000000ff0300720c */ /* 0x000fe20003f25270 */
[----:B0-----:R-:W-:-:S12]  /*12050*/  @P2 BRA `(.L_x_1546) ;  /* 0x0000000000082947 */ /* 0x001fd80003800000 */
[----:B------:R-:W0:Y:S02]  /*12060*/  SYNCS.PHASECHK.TRANS64.TRYWAIT P2, [R13+URZ+0x28430], R0 ;  /* 0x028430000d0075a7 */ /* 0x000e24000804017f */
[----:B0-----:R-:W-:Y:S05]  /*12070*/  @!P2 BRA `(.L_x_1547) ;  /* 0x000001a00040a947 */ /* 0x001fea0003800000 */
.L_x_1546:
[----:B------:R-:W-:Y:S05]  /*12080*/  WARPSYNC.ALL ;  /* 0x0000000000007948 */ /* 0x000fea0003800000 */
[----:B0-----:R-:W-:Y:S01]  /*12090*/  VIADD R0, R16, 0x20000 ;  /* 0x0002000010007836 */ /* 0x001fe20000000000 */
[----:B------:R-:W-:Y:S01]  /*120a0*/  R2UR UR12, R36 ;  /* 0x00000000240c72ca */ /* 0x000fe200000e0000 */
[----:B---34-:R-:W-:Y:S01]  /*120b0*/  IMAD.MOV.U32 R7, RZ, RZ, 0x40000040 ;  /* 0x40000040ff077424 */ /* 0x018fe200078e00ff */
[----:B------:R-:W-:Y:S01]  /*120c0*/  UMOV UR13, 0x40000040 ;  /* 0x40000040000d7882 */ /* 0x000fe20000000000 */
[----:B------:R-:W-:Y:S01]  /*120d0*/  IMAD.MOV.U32 R9, RZ, RZ, 0x40000040 ;  /* 0x40000040ff097424 */ /* 0x000fe200078e00ff */
[----:B------:R-:W-:Y:S01]  /*120e0*/  SHF.R.U32.HI R0, RZ, 0x4, R0 ;  /* 0x00000004ff007819 */ /* 0x000fe20000011600 */
[----:B------:R-:W-:Y:S01]  /*120f0*/  UMOV UR9, 0x40000040 ;  /* 0x4000004000097882 */ /* 0x000fe20000000000 */
[----:B------:R-:W-:Y:S01]  /*12100*/  UMOV UR5, 0x40000040 ;  /* 0x4000004000057882 */ /* 0x000fe20000000000 */
[----:B------:R-:W-:Y:S01]  /*12110*/  UMOV UR17, 0x40000040 ;  /* 0x4000004000117882 */ /* 0x000fe20000000000 */
[----:B------:R-:W-:Y:S01]  /*12120*/  LOP3.LUT R0, R0, 0x3fff, RZ, 0xc0, !PT ;  /* 0x00003fff00007812 */ /* 0x000fe200078ec0ff */
[----:B------:R-:W-:Y:S01]  /*12130*/  UMOV UR21, 0x40000040 ;  /* 0x4000004000157882 */ /* 0x000fe20000000000 */
[----:B------:R-:W2:Y:S01]  /*12140*/  LDL.LU R12, [R1] ;  /* 0x00000000010c7983 */ /* 0x000ea20000300800 */
[----:B------:R-:W-:Y:S01]  /*12150*/  R2UR UR15, R7 ;  /* 0x00000000070f72ca */ /* 0x000fe200000e0000 */
[----:B------:R-:W-:Y:S01]  /*12160*/  WARPGROUP.ARRIVE ;  /* 0x00000000000079c5 */ /* 0x000fe20000000000 */
[----:B------:R-:W-:Y:S01]  /*12170*/  LOP3.LUT R4, R0, 0x10000, RZ, 0xfc, !PT ;  /* 0x0001000000047812 */ /* 0x000fe200078efcff */
[----:B------:R-:W-:Y:S01]  /*12180*/  ULOP3.LUT UR12, UR12, 0x10000, URZ, 0xfc, !UPT ;  /* 0x000100000c0c7892 */ /* 0x000fe2000f8efc3f */
[----:B------:R-:W-:Y:S01]  /*12190*/  R2UR UR11, R9 ;  /* 0x00000000090b72ca */ /* 0x000fe200000e0000 */
[----:B------:R-:W-:Y:S01]  /*121a0*/  IMAD.MOV.U32 R9, RZ, RZ, 0x40000040 ;  /* 0x40000040ff097424 */ /* 0x000fe200078e00ff */
[----:B------:R-:W-:Y:S01]  /*121b0*/  UMOV UR25, 0x40000040 ;  /* 0x4000004000197882 */ /* 0x000fe20000000000 */
[----:B------:R-:W-:Y:S01]  /*121c0*/  IMAD R6, R200, 0x400, R4 ;  /* 0x00000400c8067824 */ /* 0x000fe200078e0204 */
[----:B------:R-:W-:Y:S01]  /*121d0*/  UIADD3 UR8, UR12, 0x2, URZ ;  /* 0x000000020c087890 */ /* 0x000fe2000fffe03f */
[----:B------:R-:W-:Y:S01]  /*121e0*/  IMAD.MOV.U32 R7, RZ, RZ, 0x40000040 ;  /* 0x40000040ff077424 */ /* 0x000fe200078e00ff */
[----:B------:R-:W-:Y:S01]  /*121f0*/  R2UR UR7, R9 ;  /* 0x00000000090772ca */ /* 0x000fe200000e0000 */
[C---:B------:R-:W-:Y:S01]  /*12200*/  VIADD R8, R6.reuse, 0x2 ;  /* 0x0000000206087836 */ /* 0x040fe20000000000 */
[----:B------:R-:W-:Y:S01]  /*12210*/  R2UR UR14, R6 ;  /* 0x00000000060e72ca */ /* 0x000fe200000e0000 */
[----:B------:R-:W-:Y:S01]  /*12220*/  UIADD3 UR4, UR12, 0x4, URZ ;  /* 0x000000040c047890 */ /* 0x000fe2000fffe03f */
[----:B------:R-:W-:Y:S01]  /*12230*/  IMAD.MOV.U32 R9, RZ, RZ, 0x40000040 ;  /* 0x40000040ff097424 */ /* 0x000fe200078e00ff */
[----:B------:R-:W-:Y:S01]  /*12240*/  UIADD3 UR16, UR12, 0x6, URZ ;  /* 0x000000060c107890 */ /* 0x000fe2000fffe03f */
[----:B------:R-:W-:Y:S01]  /*12250*/  R2UR UR10, R8 ;  /* 0x00000000080a72ca */ /* 0x000fe200000e0000 */
[----:B------:R-:W-:Y:S01]  /*12260*/  VIADD R8, R6, 0x4 ;  /* 0x0000000406087836 */ /* 0x000fe20000000000 */
[----:B------:R-:W-:Y:S01]  /*12270*/  UIADD3 UR20, UR12, 0x400, URZ ;  /* 0x000004000c147890 */ /* 0x000fe2000fffe03f */
[----:B------:R-:W-:Y:S01]  /*12280*/  R2UR UR19, R9 ;  /* 0x00000000091372ca */ /* 0x000fe200000e0000 */
[----:B------:R-:W-:Y:S01]  /*12290*/  IMAD.MOV.U32 R9, RZ, RZ, 0x40000040 ;  /* 0x40000040ff097424 */ /* 0x000fe200078e00ff */
[----:B------:R-:W-:Y:S01]  /*122a0*/  UIADD3 UR24, UR12, 0x402, URZ ;  /* 0x000004020c187890 */ /* 0x000fe2000fffe03f */
[----:B------:R-:W-:Y:S01]  /*122b0*/  R2UR UR6, R8 ;  /* 0x00000000080672ca */ /* 0x000fe200000e0000 */
[----:B------:R-:W-:Y:S01]  /*122c0*/  VIADD R8, R6, 0x6 ;  /* 0x0000000606087836 */ /* 0x000fe20000000000 */
[----:B------:R-:W-:-:S02]  /*122d0*/  UIADD3 UR28, UR12, 0x404, URZ ;  /* 0x000004040c1c7890 */ /* 0x000fc4000fffe03f */
[----:B------:R-:W-:Y:S01]  /*122e0*/  QGMMA.64x64x32.F32.E4M3.E4M3 R24, gdesc[UR12], RZ, !UPT, gsb0 ;  /* 0x00e000000c1879f3 */ /* 0x000fe2000c0008ff */
[----:B------:R-:W-:Y:S01]  /*122f0*/  R2UR UR23, R9 ;  /* 0x00000000091772ca */ /* 0x000fe200000e0000 */
[----:B------:R-:W-:Y:S01]  /*12300*/  IMAD.MOV.U32 R9, RZ, RZ, 0x40000040 ;  /* 0x40000040ff097424 */ /* 0x000fe200078e00ff */
[----:B------:R-:W-:Y:S01]  /*12310*/  R2UR UR18, R8 ;  /* 0x00000000081272ca */ /* 0x000fe200000e0000 */
[----:B------:R-:W-:Y:S01]  /*12320*/  VIADD R8, R6, 0x200 ;  /* 0x0000020006087836 */ /* 0x000fe20000000000 */
[----:B------:R-:W-:Y:S01]  /*12330*/  UMOV UR29, 0x40000040 ;  /* 0x40000040001d7882 */ /* 0x000fe20000000000 */
[----:B------:R-:W-:Y:S01]  /*12340*/  R2UR UR35, R7 ;  /* 0x00000000072372ca */ /* 0x000fe200000e0000 */
[----:B------:R-:W-:Y:S01]  /*12350*/  UIADD3 UR32, UR12, 0x406, URZ ;  /* 0x000004060c207890 */ /* 0x000fe2000fffe03f */
[----:B------:R-:W-:Y:S01]  /*12360*/  R2UR UR27, R9 ;  /* 0x00000000091b72ca */ /* 0x000fe200000e0000 */
[----:B------:R-:W-:Y:S01]  /*12370*/  IMAD.MOV.U32 R9, RZ, RZ, 0x40000040 ;  /* 0x40000040ff097424 */ /* 0x000fe200078e00ff */
[----:B------:R-:W-:Y:S01]  /*12380*/  R2UR UR22, R8 ;  /* 0x00000000081672ca */ /* 0x000fe200000e0000 */
[----:B------:R-:W-:Y:S01]  /*12390*/  VIADD R8, R6, 0x202 ;  /* 0x0000020206087836 */ /* 0x000fe20000000000 */
[----:B------:R-:W0:Y:S01]  /*123a0*/  LDC R205, c[0x0][0x448] ;  /* 0x00011200ffcd7b82 */ /* 0x000e220000000800 */
[----:B------:R-:W-:Y:S01]  /*123b0*/  UMOV UR33, 0x40000040 ;  /* 0x4000004000217882 */ /* 0x000fe20000000000 */
[----:B------:R-:W-:Y:S01]  /*123c0*/  R2UR UR31, R9 ;  /* 0x00000000091f72ca */ /* 0x000fe200000e0000 */
[----:B------:R-:W-:Y:S01]  /*123d0*/  IMAD.IADD R0, R202, 0x1, R199 ;  /* 0x00000001ca007824 */ /* 0x000fe200078e02c7 */
[----:B------:R-:W-:Y:S01]  /*123e0*/  R2UR UR26, R8 ;  /* 0x00000000081a72ca */ /* 0x000fe200000e0000 */
[----:B------:R-:W-:Y:S01]  /*123f0*/  VIADD R8, R6, 0x204 ;  /* 0x0000020406087836 */ /* 0x000fe20000000000 */
[----:B------:R-:W-:Y:S01]  /*12400*/  LEA R14, R164, 0xffffffc0, 0x6 ;  /* 0xffffffc0a40e7811 */ /* 0x000fe200078e30ff */
[----:B------:R-:W-:Y:S01]  /*12410*/  VIADD R6, R6, 0x206 ;  /* 0x0000020606067836 */ /* 0x000fe20000000000 */
[----:B------:R-:W1:Y:S01]  /*12420*/  LDC.64 R10, c[0x0][0x9e0] ;  /* 0x00027800ff0a7b82 */ /* 0x000e620000000a00 */
[----:B------:R-:W-:Y:S01]  /*12430*/  IMAD.MOV.U32 R5, RZ, RZ, R0 ;  /* 0x000000ffff057224 */ /* 0x000fe200078e0000 */
[----:B------:R-:W-:-:S02]  /*12440*/  R2UR UR30, R8 ;  /* 0x00000000081e72ca */ /* 0x000fc400000e0000 */
[----:B------:R-:W-:Y:S02]  /*12450*/  R2UR UR34, R6 ;  /* 0x00000000062272ca */ /* 0x000fe400000e0000 */
[----:B0-----:R-:W-:-:S13]  /*12460*/  ISETP.NE.AND P2, PT, R205, 0x1, PT ;  /* 0x00000001cd00780c */ /* 0x001fda0003f45270 */
[----:B------:R-:W0:Y:S08]  /*12470*/  @P2 LDC R3, c[0x0][0x44c] ;  /* 0x00011300ff032b82 */ /* 0x000e300000000800 */
[----:B------:R-:W3:Y:S01]  /*12480*/  @P2 LDC R6, c[0x0][0x450] ;  /* 0x00011400ff062b82 */ /* 0x000ee20000000800 */
[----:B0-----:R-:W-:Y:S01]  /*12490*/  @P2 IMAD.HI.U32 R3, R0, R3, RZ ;  /* 0x0000000300032227 */ /* 0x001fe200078e00ff */
[----:B------:R-:W-:-:S02]  /*124a0*/  WARPGROUP.DEPBAR.LE gsb0, 0x0 ;  /* 0x00008000000079c5 */ /* 0x000fc40000010000 */
[----:B------:R-:W-:Y:S01]  /*124b0*/  WARPGROUP.ARRIVE ;  /* 0x00000000000079c5 */ /* 0x000fe20000000000 */
[----:B------:R-:W-:Y:S01]  /*124c0*/  @!P1 VIADD R0, R13, 0x28440 ;  /* 0x000284400d009836 */ /* 0x000fe20000000000 */
[----:B---3--:R-:W-:Y:S01]  /*124d0*/  @P2 SHF.R.U32.HI R5, RZ, R6, R3 ;  /* 0x00000006ff052219 */ /* 0x008fe20000011603 */
[----:B------:R-:W-:-:S03]  /*124e0*/  IMAD.MOV.U32 R3, RZ, RZ, -0x40 ;  /* 0xffffffc0ff037424 */ /* 0x000fc600078e00ff */
[----:B------:R-:W-:Y:S01]  /*124f0*/  QGMMA.64x64x32.F32.E4M3.E4M3 R24, gdesc[UR8], R24, gsb0 ;  /* 0x00e00000081879f3 */ /* 0x000fe20008000818 */
[----:B------:R-:W-:Y:S01]  /*12500*/  @!P1 PRMT R0, RZ, 0x654, R0 ;  /* 0x00000654ff009816 */ /* 0x000fe20000000000 */
[----:B------:R-:W0:Y:S01]  /*12510*/  SHFL.IDX PT, R58, R5, RZ, 0x1c1f ;  /* 0x001c1fff053a7589 */ /* 0x000e2200000e0000 */
[----:B------:R-:W-:-:S05]  /*12520*/  IMAD R57, R164, R3, 0x40 ;  /* 0x00000040a4397424 */ /* 0x000fca00078e0203 */
[----:B------:R-:W-:Y:S01]  /*12530*/  IADD3 R20, -R196, R197, R57 ;  /* 0x000000c5c4147210 */ /* 0x000fe20007ffe139 */
[----:B------:R-:W-:Y:S02]  /*12540*/  WARPGROUP.DEPBAR.LE gsb0, 0x0 ;  /* 0x00008000000079c5 */ /* 0x000fe40000010000 */
[----:B------:R-:W-:-:S06]  /*12550*/  WARPGROUP.ARRIVE ;  /* 0x00000000000079c5 */ /* 0x000fcc0000000000 */
[----:B------:R-:W-:Y:S01]  /*12560*/  QGMMA.64x64x32.F32.E4M3.E4M3 R24, gdesc[UR4], R24, gsb0 ;  /* 0x00e00000041879f3 */ /* 0x000fe20008000818 */
[----:B------:R-:W-:Y:S02]  /*12570*/  ULDC UR6, c[0x0][0x9dc] ;  /* 0x0002770000067ab9 */ /* 0x000fe40000000800 */
[----:B------:R-:W-:-:S05]  /*12580*/  IMAD.U32 R8, RZ, RZ, UR6 ;  /* 0x00000006ff087e24 */ /* 0x000fca000f8e00ff */
[----:B------:R-:W-:Y:S01]  /*12590*/  LOP3.LUT R6, RZ, R8, RZ, 0x33, !PT ;  /* 0x00000008ff067212 */ /* 0x000fe200078e33ff */
[----:B------:R-:W-:Y:S02]  /*125a0*/  WARPGROUP.DEPBAR.LE gsb0, 0x0 ;  /* 0x00008000000079c5 */ /* 0x000fe40000010000 */
[----:B------:R-:W-:-:S06]  /*125b0*/  WARPGROUP.ARRIVE ;  /* 0x00000000000079c5 */ /* 0x000fcc0000000000 */
[----:B------:R-:W-:Y:S01]  /*125c0*/  QGMMA.64x64x32.F32.E4M3.E4M3 R24, gdesc[UR16], R24, gsb0 ;  /* 0x00e00000101879f3 */ /* 0x000fe20008000818 */
[----:B--2---:R-:W-:-:S04]  /*125d0*/  LOP3.LUT R12, R12, 0xfffffff7, RZ, 0xc0, !PT ;  /* 0xfffffff70c0c7812 */ /* 0x004fc800078ec0ff */
[----:B------:R-:W-:Y:S02]  /*125e0*/  @P2 LOP3.LUT R12, R12, 0x8, RZ, 0xfc, !PT ;  /* 0x000000080c0c2812 */ /* 0x000fe400078efcff */
[----:B-1----:R-:W-:Y:S02]  /*125f0*/  ISETP.GE.AND P2, PT, R11, 0x1, PT ;  /* 0x000000010b00780c */ /* 0x002fe40003f46270 */
[----:B------:R-:W-:-:S11]  /*12600*/  LOP3.LUT R12, R12, 0xfffffffb, RZ, 0xc0, !PT ;  /* 0xfffffffb0c0c7812 */ /* 0x000fd600078ec0ff */
[----:B------:R-:W-:-:S05]  /*12610*/  @P2 LOP3.LUT R12, R12, 0x4, RZ, 0xfc, !PT ;  /* 0x000000040c0c2812 */ /* 0x000fca00078efcff */
[----:B------:R1:W-:Y:S01]  /*12620*/  STL [R1], R12 ;  /* 0x0000000c01007387 */ /* 0x0003e20000100800 */
        /* <DEDUP_REMOVED lines=14> */
[----:B--2---:R-:W-:-:S04]  /*12710*/  IADD3 R0, -R196, 0x1, R57 ;  /* 0x00000001c4007810 */ /* 0x004fc80007ffe139 */
[----:B------:R-:W-:-:S05]  /*12720*/  IADD3 R3, -R195, R0, R197 ;  /* 0x00000000c3037210 */ /* 0x000fca0007ffe1c5 */
[C---:B------:R-:W-:Y:S02]  /*12730*/  IMAD.IADD R59, R3.reuse, 0x1, R10 ;  /* 0x00000001033b7824 */ /* 0x040fe400078e020a */
[----:B------:R-:W-:-:S03]  /*12740*/  IMAD.IADD R56, R3, 0x1, R6 ;  /* 0x0000000103387824 */ /* 0x000fc600078e0206 */
[----:B0-----:R-:W-:Y:S01]  /*12750*/  VIADDMNMX R0, R58, R59, R20, PT ;  /* 0x0000003b3a007246 */ /* 0x001fe20003800114 */
[----:B-1----:R-:W-:Y:S01]  /*12760*/  IMAD.IADD R12, R56, 0x1, R58 ;  /* 0x00000001380c7824 */ /* 0x002fe200078e023a */
[----:B------:R-:W-:Y:S06]  /*12770*/  @!P2 BRA `(.L_x_1548) ;  /* 0x000000000050a947 */ /* 0x000fec0003800000 */
[----:B------:R-:W-:Y:S01]  /*12780*/  IADD3 R3, -R195, R197, R58 ;  /* 0x000000c5c3037210 */ /* 0x000fe20007ffe13a */
[----:B------:R-:W-:Y:S03]  /*12790*/  BSSY B0, `(.L_x_1549) ;  /* 0x000000e000007945 */ /* 0x000fe60003800000 */
        /* <DEDUP_REMOVED lines=9> */
.L_x_1550:
[----:B------:R-:W-:-:S13]  /*12830*/  ISETP.NE.AND P2, PT, R11, 0x1, PT ;  /* 0x000000010b00780c */ /* 0x000fda0003f45270 */
[----:B------:R-:W0:Y:S02]  /*12840*/  @P2 LDC.64 R6, c[0x0][0x9e8] ;  /* 0x00027a00ff062b82 */ /* 0x000e240000000a00 */
[----:B0-----:R-:W-:-:S05]  /*12850*/  @P2 IMAD.HI.U32 R6, R3, R6, RZ ;  /* 0x0000000603062227 */ /* 0x001fca00078e00ff */
[----:B------:R-:W-:-:S07]  /*12860*/  @P2 SHF.R.U32.HI R3, RZ, R7, R6 ;  /* 0x00000007ff032219 */ /* 0x000fce0000011606 */
.L_x_1551:
[----:B------:R-:W-:Y:S05]  /*12870*/  BSYNC B0 ;  /* 0x0000000000007941 */ /* 0x000fea0003800000 */
.L_x_1549:
[----:B------:R-:W-:-:S04]  /*12880*/  IMAD R3, R3, R11, -R14 ;  /* 0x0000000b03037224 */ /* 0x000fc800078e0a0e */
[----:B------:R-:W-:-:S05]  /*12890*/  IMAD.IADD R3, R3, 0x1, -R196 ;  /* 0x0000000103037824 */ /* 0x000fca00078e0ac4 */
[----:B------:R-:W-:Y:S02]  /*128a0*/  VIMNMX R12, R12, R3, !PT ;  /* 0x000000030c0c7248 */ /* 0x000fe40007fe0100 */
[----:B------:R-:W-:-:S07]  /*128b0*/  VIADDMNMX R0, R3, R11, R0, PT ;  /* 0x0000000b03007246 */ /* 0x000fce0003800100 */
.L_x_1548:
[C---:B------:R-:W-:Y:S01]  /*128c0*/  ISETP.GE.AND P2, PT, R57.reuse, 0x2, PT ;  /* 0x000000023900780c */ /* 0x040fe20003f46270 */
[----:B------:R-:W0:Y:S01]  /*128d0*/  SHFL.IDX PT, R6, R5, 0x1, 0x1c1f ;  /* 0x003c1f0005067f89 */ /* 0x000e2200000e0000 */
[C---:B------:R-:W-:Y:S02]  /*128e0*/  ISETP.GE.AND P6, PT, R57.reuse, 0x9, PT ;  /* 0x000000093900780c */ /* 0x040fe40003fc6270 */
[----:B------:R-:W-:Y:S02]  /*128f0*/  ISETP.GT.AND P3, PT, R12, 0x1, !P2 ;  /* 0x000000010c00780c */ /* 0x000fe40005764270 */
[C---:B------:R-:W-:Y:S02]  /*12900*/  ISETP.GE.AND P4, PT, R57.reuse, 0xa, PT ;  /* 0x0000000a3900780c */ /* 0x040fe40003f86270 */
[----:B------:R-:W-:Y:S02]  /*12910*/  ISETP.LT.OR P3, PT, R0, 0x2, P3 ;  /* 0x000000020000780c */ /* 0x000fe40001f61670 */
[----:B------:R-:W-:-:S02]  /*12920*/  ISETP.GE.AND P5, PT, R57, 0x1, PT ;  /* 0x000000013900780c */ /* 0x000fc40003fa6270 */
[----:B------:R-:W-:Y:S02]  /*12930*/  FSEL R69, R25, -INF , !P3 ;  /* 0xff80000019457808 */ /* 0x000fe40005800000 */
[----:B------:R-:W-:-:S04]  /*12940*/  ISETP.GT.AND P3, PT, R12, 0x8, !P6 ;  /* 0x000000080c00780c */ /* 0x000fc80007764270 */
[----:B------:R-:W-:-:S04]  /*12950*/  ISETP.LT.OR P3, PT, R0, 0x9, P3 ;  /* 0x000000090000780c */ /* 0x000fc80001f61670 */
        /* <DEDUP_REMOVED lines=24> */
[----:B------:R-:W-:Y:S02]  /*12ae0*/  ISETP.GE.AND P4, PT, R57, 0x21, PT ;  /* 0x000000213900780c */ /* 0x000fe40003f86270 */
        /* <DEDUP_REMOVED lines=28> */
[----:B------:R-:W-:-:S04]  /*12cb0*/  ISETP.LT.OR P3, PT, R0, 0x32, P3 ;  /* 0x000000320000780c */ /* 0x000fc80001f61670 */
[----:B------:R-:W-:Y:S02]  /*12cc0*/  FSEL R49, R49, -INF , !P3 ;  /* 0xff80000031317808 */ /* 0x000fe40005800000 */
[----:B------:R-:W-:-:S04]  /*12cd0*/  ISETP.GE.AND P3, PT, R57, 0x39, PT ;  /* 0x000000393900780c */ /* 0x000fc80003f66270 */
[----:B------:R-:W-:-:S04]  /*12ce0*/  ISETP.GT.AND P4, PT, R12, 0x38, !P3 ;  /* 0x000000380c00780c */ /* 0x000fc80005f84270 */
[----:B------:R-:W-:-:S04]  /*12cf0*/  ISETP.LT.OR P4, PT, R0, 0x39, P4 ;  /* 0x000000390000780c */ /* 0x000fc80002781670 */
[----:B------:R-:W-:Y:S02]  /*12d00*/  FSEL R25, R52, -INF , !P4 ;  /* 0xff80000034197808 */ /* 0x000fe40006000000 */
[----:B------:R-:W-:-:S04]  /*12d10*/  ISETP.GT.AND P4, PT, R12, RZ, !P5 ;  /* 0x000000ff0c00720c */ /* 0x000fc80006f84270 */
[----:B------:R-:W-:-:S04]  /*12d20*/  ISETP.LT.OR P4, PT, R0, 0x1, P4 ;  /* 0x000000010000780c */ /* 0x000fc80002781670 */
[----:B------:R-:W-:Y:S02]  /*12d30*/  FSEL R71, R24, -INF , !P4 ;  /* 0xff80000018477808 */ /* 0x000fe40006000000 */
[----:B------:R-:W-:-:S04]  /*12d40*/  ISETP.GE.AND P4, PT, R57, 0x3a, PT ;  /* 0x0000003a3900780c */ /* 0x000fc80003f86270 */
[----:B------:R-:W-:Y:S02]  /*12d50*/  P2R R24, PR, RZ, 0x10 ;  /* 0x00000010ff187803 */ /* 0x000fe40000000000 */
[----:B------:R-:W-:Y:S01]  /*12d60*/  ISETP.GT.AND P4, PT, R12, 0x39, !P4 ;  /* 0x000000390c00780c */ /* 0x000fe20006784270 */
[----:B0-----:R-:W-:-:S03]  /*12d70*/  IMAD.IADD R12, R56, 0x1, R6 ;  /* 0x00000001380c7824 */ /* 0x001fc600078e0206 */
[----:B------:R-:W-:Y:S02]  /*12d80*/  ISETP.LT.OR P4, PT, R0, 0x3a, P4 ;  /* 0x0000003a0000780c */ /* 0x000fe40002781670 */
[----:B------:R-:W-:Y:S02]  /*12d90*/  VIADDMNMX R0, R6, R59, R20, PT ;  /* 0x0000003b06007246 */ /* 0x000fe40003800114 */
[----:B------:R-:W-:Y:S02]  /*12da0*/  FSEL R53, R53, -INF , !P4 ;  /* 0xff80000035357808 */ /* 0x000fe40006000000 */
[----:B------:R-:W-:-:S13]  /*12db0*/  ISETP.GE.AND P4, PT, R11, 0x1, PT ;  /* 0x000000010b00780c */ /* 0x000fda0003f86270 */
[----:B------:R-:W-:Y:S05]  /*12dc0*/  @!P4 BRA `(.L_x_1552) ;  /* 0x000000000050c947 */ /* 0x000fea0003800000 */
        /* <DEDUP_REMOVED lines=11> */
.L_x_1554:
[----:B------:R-:W-:-:S13]  /*12e80*/  ISETP.NE.AND P4, PT, R11, 0x1, PT ;  /* 0x000000010b00780c */ /* 0x000fda0003f85270 */
[----:B------:R-:W0:Y:S02]  /*12e90*/  @P4 LDC.64 R6, c[0x0][0x9e8] ;  /* 0x00027a00ff064b82 */ /* 0x000e240000000a00 */
[----:B0-----:R-:W-:-:S05]  /*12ea0*/  @P4 IMAD.HI.U32 R6, R5, R6, RZ ;  /* 0x0000000605064227 */ /* 0x001fca00078e00ff */
[----:B------:R-:W-:-:S07]  /*12eb0*/  @P4 SHF.R.U32.HI R5, RZ, R7, R6 ;  /* 0x00000007ff054219 */ /* 0x000fce0000011606 */
.L_x_1555:
[----:B------:R-:W-:Y:S05]  /*12ec0*/  BSYNC B0 ;  /* 0x0000000000007941 */ /* 0x000fea0003800000 */
.L_x_1553:
[----:B------:R-:W-:-:S04]  /*12ed0*/  IMAD R5, R5, R11, -R14 ;  /* 0x0000000b05057224 */ /* 0x000fc800078e0a0e */
[----:B------:R-:W-:-:S05]  /*12ee0*/  IMAD.IADD R5, R5, 0x1, -R196 ;  /* 0x0000000105057824 */ /* 0x000fca00078e0ac4 */
[----:B------:R-:W-:Y:S02]  /*12ef0*/  VIMNMX R12, R12, R5, !PT ;  /* 0x000000050c0c7248 */ /* 0x000fe40007fe0100 */
[----:B------:R-:W-:-:S07]  /*12f00*/  VIADDMNMX R0, R5, R11, R0, PT ;  /* 0x0000000b05007246 */ /* 0x000fce0003800100 */
.L_x_1552:
[----:B------:R-:W-:Y:S02]  /*12f10*/  ISETP.GT.AND P2, PT, R12, 0x1, !P2 ;  /* 0x000000010c00780c */ /* 0x000fe40005744270 */
[----:B------:R-:W-:Y:S02]  /*12f20*/  FMNMX.FTZ R6, R71, R69, !PT ;  /* 0x0000004547067209 */ /* 0x000fe40007810000 */
[----:B------:R-:W-:Y:S02]  /*12f30*/  ISETP.LT.OR P2, PT, R0, 0x2, P2 ;  /* 0x000000020000780c */ /* 0x000fe40001741670 */
        /* <DEDUP_REMOVED lines=21> */
[----:B------:R-:W-:Y:S02]  /*13090*/  FMNMX.FTZ R6, R45, R6, !PT ;  /* 0x000000062d067209 */ /* 0x000fe40007810000 */
[----:B------:R-:W-:Y:S02]  /*130a0*/  FSEL R35, R35, -INF , !P2 ;  /* 0xff80000023237808 */ /* 0x000fe40005000000 */
[----:B------:R-:W-:Y:S02]  /*130b0*/  ISETP.NE.AND P2, PT, R58, RZ, PT ;  /* 0x000000ff3a00720c */ /* 0x000fe40003f45270 */
[----:B------:R-:W-:Y:S02]  /*130c0*/  FMNMX.FTZ R6, R21, R6, !PT ;  /* 0x0000000615067209 */ /* 0x000fe40007810000 */
[----:B------:R-:W-:Y:S02]  /*130d0*/  ISETP.GT.AND P2, PT, R12, 0x18, !P2 ;  /* 0x000000180c00780c */ /* 0x000fe40005744270 */
[----:B------:R-:W-:-:S02]  /*130e0*/  FMNMX.FTZ R6, R49, R6, !PT ;  /* 0x0000000631067209 */ /* 0x000fc40007810000 */
[----:B------:R-:W-:Y:S02]  /*130f0*/  ISETP.LT.OR P2, PT, R0, 0x19, P2 ;  /* 0x000000190000780c */ /* 0x000fe40001741670 */
[----:B------:R-:W-:Y:S02]  /*13100*/  FMNMX.FTZ R6, R25, R6, !PT ;  /* 0x0000000619067209 */ /* 0x000fe40007810000 */
[----:B------:R-:W-:Y:S02]  /*13110*/  FSEL R57, R38, -INF , !P2 ;  /* 0xff80000026397808 */ /* 0x000fe40005000000 */
[----:B------:R-:W-:Y:S02]  /*13120*/  ISETP.NE.AND P2, PT, R36, RZ, PT ;  /* 0x000000ff2400720c */ /* 0x000fe40003f45270 */
[----:B------:R-:W-:Y:S02]  /*13130*/  FMNMX.FTZ R14, R53, R6, !PT ;  /* 0x00000006350e7209 */ /* 0x000fe40007810000 */
[----:B------:R-:W-:-:S02]  /*13140*/  ISETP.GT.AND P2, PT, R12, 0x19, !P2 ;  /* 0x000000190c00780c */ /* 0x000fc40005744270 */
[----:B------:R-:W-:Y:S01]  /*13150*/  ISETP.GT.AND P6, PT, R12, 0x8, !P6 ;  /* 0x000000080c00780c */ /* 0x000fe200077c4270 */
[----:B------:R-:W0:Y:S01]  /*13160*/  SHFL.BFLY PT, R5, R14, 0x2, 0x1f ;  /* 0x0c401f000e057f89 */ /* 0x000e2200000e0000 */
[C---:B------:R-:W-:Y:S02]  /*13170*/  ISETP.LT.OR P2, PT, R0.reuse, 0x1a, P2 ;  /* 0x0000001a0000780c */ /* 0x040fe40001741670 */
[----:B------:R-:W-:Y:S02]  /*13180*/  ISETP.LT.OR P6, PT, R0, 0x9, P6 ;  /* 0x000000090000780c */ /* 0x000fe400037c1670 */
[----:B------:R-:W-:Y:S02]  /*13190*/  FSEL R39, R39, -INF , !P2 ;  /* 0xff80000027277808 */ /* 0x000fe40005000000 */
[----:B------:R-:W-:Y:S02]  /*131a0*/  ISETP.NE.AND P2, PT, R60, RZ, PT ;  /* 0x000000ff3c00720c */ /* 0x000fe40003f45270 */
[----:B------:R-:W-:-:S02]  /*131b0*/  FSEL R7, R30, -INF , !P6 ;  /* 0xff8000001e077808 */ /* 0x000fc40007000000 */
[----:B------:R-:W-:Y:S02]  /*131c0*/  ISETP.GT.AND P2, PT, R12, 0x20, !P2 ;  /* 0x000000200c00780c */ /* 0x000fe40005744270 */
[----:B------:R-:W-:Y:S02]  /*131d0*/  ISETP.NE.AND P6, PT, R62, RZ, PT ;  /* 0x000000ff3e00720c */ /* 0x000fe40003fc5270 */
[----:B------:R-:W-:Y:S02]  /*131e0*/  ISETP.LT.OR P2, PT, R0, 0x21, P2 ;  /* 0x000000210000780c */ /* 0x000fe40001741670 */
[----:B------:R-:W-:Y:S02]  /*131f0*/  ISETP.NE.AND P4, PT, R48, RZ, PT ;  /* 0x000000ff3000720c */ /* 0x000fe40003f85270 */
[----:B------:R-:W-:Y:S02]  /*13200*/  FSEL R59, R42, -INF , !P2 ;  /* 0xff8000002a3b7808 */ /* 0x000fe40005000000 */
[----:B------:R-:W-:-:S02]  /*13210*/  ISETP.NE.AND P2, PT, R40, RZ, PT ;  /* 0x000000ff2800720c */ /* 0x000fc40003f45270 */
[C---:B------:R-:W-:Y:S02]  /*13220*/  ISETP.GT.AND P5, PT, R12.reuse, RZ, !P5 ;  /* 0x000000ff0c00720c */ /* 0x040fe40006fa4270 */
[----:B------:R-:W-:Y:S02]  /*13230*/  ISETP.GT.AND P2, PT, R12, 0x21, !P2 ;  /* 0x000000210c00780c */ /* 0x000fe40005744270 */
[----:B0-----:R-:W-:Y:S02]  /*13240*/  FMNMX.FTZ R20, R14, R5, !PT ;  /* 0x000000050e147209 */ /* 0x001fe40007810000 */
[C---:B------:R-:W-:Y:S02]  /*13250*/  ISETP.LT.OR P2, PT, R0.reuse, 0x22, P2 ;  /* 0x000000220000780c */ /* 0x040fe40001741670 */
[----:B------:R-:W-:Y:S01]  /*13260*/  ISETP.LT.OR P5, PT, R0, 0x1, P5 ;  /* 0x000000010000780c */ /* 0x000fe20002fa1670 */
[----:B------:R-:W0:Y:S01]  /*13270*/  SHFL.BFLY PT, R5, R20, 0x1, 0x1f ;  /* 0x0c201f0014057f89 */ /* 0x000e2200000e0000 */
[----:B------:R-:W-:-:S02]  /*13280*/  FSEL R43, R43, -INF , !P2 ;  /* 0xff8000002b2b7808 */ /* 0x000fc40005000000 */
[----:B------:R-:W-:Y:S02]  /*13290*/  ISETP.NE.AND P2, PT, R61, RZ, PT ;  /* 0x000000ff3d00720c */ /* 0x000fe40003f45270 */
[----:B------:R-:W-:Y:S02]  /*132a0*/  FSEL R26, R26, -INF , !P5 ;  /* 0xff8000001a1a7808 */ /* 0x000fe40006800000 */
[C---:B------:R-:W-:Y:S02]  /*132b0*/  ISETP.GT.AND P2, PT, R12.reuse, 0x28, !P2 ;  /* 0x000000280c00780c */ /* 0x040fe40005744270 */
[----:B------:R-:W-:Y:S02]  /*132c0*/  ISETP.GT.AND P3, PT, R12, 0x38, !P3 ;  /* 0x000000380c00780c */ /* 0x000fe40005f64270 */
[C---:B------:R-:W-:Y:S02]  /*132d0*/  ISETP.LT.OR P2, PT, R0.reuse, 0x29, P2 ;  /* 0x000000290000780c */ /* 0x040fe40001741670 */
[----:B------:R-:W-:-:S02]  /*132e0*/  ISETP.LT.OR P3, PT, R0, 0x39, P3 ;  /* 0x000000390000780c */ /* 0x000fc40001f61670 */
[----:B------:R-:W-:Y:S02]  /*132f0*/  FSEL R61, R46, -INF , !P2 ;  /* 0xff8000002e3d7808 */ /* 0x000fe40005000000 */
[----:B------:R-:W-:-:S04]  /*13300*/  ISETP.NE.AND P2, PT, R44, RZ, PT ;  /* 0x000000ff2c00720c */ /* 0x000fc80003f45270 */
[----:B------:R-:W-:Y:S02]  /*13310*/  ISETP.GT.AND P2, PT, R12, 0x29, !P2 ;  /* 0x000000290c00780c */ /* 0x000fe40005744270 */
[----:B0-----:R-:W-:Y:S02]  /*13320*/  FMNMX.FTZ R5, R20, R5, !PT ;  /* 0x0000000514057209 */ /* 0x001fe40007810000 */
[----:B------:R-:W-:-:S03]  /*13330*/  ISETP.LT.OR P2, PT, R0, 0x2a, P2 ;  /* 0x0000002a0000780c */ /* 0x000fc60001741670 */
[----:B------:R-:W-:Y:S01]  /*13340*/  FFMA.FTZ R6, R2, R5, -8 ;  /* 0xc100000002067423 */ /* 0x000fe20000010005 */
[----:B------:R-:W-:Y:S02]  /*13350*/  FSEL R47, R47, -INF , !P2 ;  /* 0xff8000002f2f7808 */ /* 0x000fe40005000000 */
[----:B------:R-:W-:-:S04]  /*13360*/  ISETP.GT.AND P2, PT, R12, 0x30, !P6 ;  /* 0x000000300c00780c */ /* 0x000fc80007744270 */
[----:B------:R-:W-:-:S04]  /*13370*/  ISETP.LT.OR P2, PT, R0, 0x31, P2 ;  /* 0x000000310000780c */ /* 0x000fc80001741670 */
[----:B------:R-:W-:Y:S02]  /*13380*/  FSEL R63, R50, -INF , !P2 ;  /* 0xff800000323f7808 */ /* 0x000fe40005000000 */
[----:B------:R-:W-:Y:S02]  /*13390*/  ISETP.GT.AND P2, PT, R12, 0x31, !P4 ;  /* 0x000000310c00780c */ /* 0x000fe40006744270 */
[----:B------:R-:W-:Y:S02]  /*133a0*/  ISETP.NE.AND P4, PT, R24, RZ, PT ;  /* 0x000000ff1800720c */ /* 0x000fe40003f85270 */
[----:B------:R-:W-:-:S04]  /*133b0*/  ISETP.LT.OR P2, PT, R0, 0x32, P2 ;  /* 0x000000320000780c */ /* 0x000fc80001741670 */
[----:B------:R-:W-:Y:S02]  /*133c0*/  FSEL R51, R51, -INF , !P2 ;  /* 0xff80000033337808 */ /* 0x000fe40005000000 */
[----:B------:R-:W-:-:S04]  /*133d0*/  FSETP.NEU.FTZ.AND P2, PT, R5, -INF , PT ;  /* 0xff8000000500780b */ /* 0x000fc80003f5d000 */
[----:B------:R-:W-:Y:S02]  /*133e0*/  FSEL R24, R6, RZ, P2 ;  /* 0x000000ff06187208 */ /* 0x000fe40001000000 */
[----:B------:R-:W-:Y:S02]  /*133f0*/  FMNMX.FTZ R6, R26, R27, !PT ;  /* 0x0000001b1a067209 */ /* 0x000fe40007810000 */
[----:B------:R-:W-:Y:S01]  /*13400*/  ISETP.GT.AND P2, PT, R12, 0x39, !P4 ;  /* 0x000000390c00780c */ /* 0x000fe20006744270 */
[----:B------:R-:W-:-:S01]  /*13410*/  FFMA.FTZ R12, R2, R69, -R24 ;  /* 0x00000045020c7223 */ /* 0x000fc20000010818 */
[----:B------:R-:W-:Y:S01]  /*13420*/  FMNMX.FTZ R6, R7, R6, !PT ;  /* 0x0000000607067209 */ /* 0x000fe20007810000 */
[----:B------:R-:W-:-:S01]  /*13430*/  FFMA.FTZ R33, R2, R33, -R24 ;  /* 0x0000002102217223 */ /* 0x000fc20000010818 */
[----:B------:R-:W-:Y:S01]  /*13440*/  ISETP.LT.OR P2, PT, R0, 0x3a, P2 ;  /* 0x0000003a0000780c */ /* 0x000fe20001741670 */
[----:B------:R-:W-:-:S01]  /*13450*/  FFMA.FTZ R0, R2, R65, -R24 ;  /* 0x0000004102007223 */ /* 0x000fc20000010818 */
[----:B------:R-:W-:Y:S01]  /*13460*/  FMNMX.FTZ R6, R31, R6, !PT ;  /* 0x000000061f067209 */ /* 0x000fe20007810000 */
[----:B------:R-:W-:-:S01]  /*13470*/  FFMA.FTZ R14, R2, R71, -R24 ;  /* 0x00000047020e7223 */ /* 0x000fc20000010818 */
[----:B------:R-:W-:Y:S01]  /*13480*/  FSEL R69, R54, -INF , !P3 ;  /* 0xff80000036457808 */ /* 0x000fe20005800000 */
[----:B------:R-:W-:Y:S01]  /*13490*/  MUFU.EX2 R71, R12 ;  /* 0x0000000c00477308 */ /* 0x000fe20000000800 */
[----:B------:R-:W-:Y:S01]  /*134a0*/  FMNMX.FTZ R6, R29, R6, !PT ;  /* 0x000000061d067209 */ /* 0x000fe20007810000 */
[C-C-:B------:R-:W-:Y:S01]  /*134b0*/  FFMA.FTZ R67, R2.reuse, R67, -R24.reuse ;  /* 0x0000004302437223 */ /* 0x140fe20000010818 */
[----:B------:R-:W-:Y:S01]  /*134c0*/  FSEL R55, R55, -INF , !P2 ;  /* 0xff80000037377808 */ /* 0x000fe20005000000 */
[C-C-:B------:R-:W-:Y:S01]  /*134d0*/  FFMA.FTZ R3, R2.reuse, R3, -R24.reuse ;  /* 0x0000000302037223 */ /* 0x140fe20000010818 */
[----:B------:R-:W-:Y:S01]  /*134e0*/  FMNMX.FTZ R6, R35, R6, !PT ;  /* 0x0000000623067209 */ /* 0x000fe20007810000 */
[C-C-:B------:R-:W-:Y:S01]  /*134f0*/  FFMA.FTZ R9, R2.reuse, R9, -R24.reuse ;  /* 0x0000000902097223 */ /* 0x140fe20000010818 */
[----:B------:R-:W-:-:S01]  /*13500*/  FFMA.FTZ R37, R2, R37, -R24 ;  /* 0x0000002502257223 */ /* 0x000fc20000010818 */
[----:B------:R-:W-:Y:S01]  /*13510*/  MUFU.EX2 R12, R33 ;  /* 0x00000021000c7308 */ /* 0x000fe20000000800 */
[----:B------:R-:W-:Y:S01]  /*13520*/  FMNMX.FTZ R6, R57, R6, !PT ;  /* 0x0000000639067209 */ /* 0x000fe20007810000 */
[C-C-:B------:R-:W-:Y:S01]  /*13530*/  FFMA.FTZ R15, R2.reuse, R15, -R24.reuse ;  /* 0x0000000f020f7223 */ /* 0x140fe20000010818 */
[----:B------:R-:W-:Y:S01]  /*13540*/  ISETP.NE.AND P4, PT, R205, 0x1, PT ;  /* 0x00000001cd00780c */ /* 0x000fe20003f85270 */
[C-C-:B------:R-:W-:Y:S01]  /*13550*/  FFMA.FTZ R45, R2.reuse, R45, -R24.reuse ;  /* 0x0000002d022d7223 */ /* 0x140fe20000010818 */
[----:B------:R-:W-:Y:S01]  /*13560*/  FMNMX.FTZ R6, R39, R6, !PT ;  /* 0x0000000627067209 */ /* 0x000fe20007810000 */
[C-C-:B------:R-:W-:Y:S01]  /*13570*/  FFMA.FTZ R13, R2.reuse, R13, -R24.reuse ;  /* 0x0000000d020d7223 */ /* 0x140fe20000010818 */
[----:B------:R-:W-:-:S01]  /*13580*/  FFMA.FTZ R41, R2, R41, -R24 ;  /* 0x0000002902297223 */ /* 0x000fc20000010818 */
[----:B------:R-:W0:Y:S01]  /*13590*/  MUFU.EX2 R14, R14 ;  /* 0x0000000e000e7308 */ /* 0x000e220000000800 */
[----:B------:R-:W-:Y:S01]  /*135a0*/  FMNMX.FTZ R6, R59, R6, !PT ;  /* 0x000000063b067209 */ /* 0x000fe20007810000 */
[C-C-:B------:R-:W-:Y:S01]  /*135b0*/  FFMA.FTZ R21, R2.reuse, R21, -R24.reuse ;  /* 0x0000001502157223 */ /* 0x140fe20000010818 */
[----:B------:R-:W-:-:S01]  /*135c0*/  FFMA.FTZ R49, R2, R49, -R24 ;  /* 0x0000003102317223 */ /* 0x000fc20000010818 */
[C-C-:B------:R-:W-:Y:S01]  /*135d0*/  FFMA.FTZ R25, R2.reuse, R25, -R24.reuse ;  /* 0x0000001902197223 */ /* 0x140fe20000010818 */
[----:B------:R-:W-:Y:S01]  /*135e0*/  FMNMX.FTZ R6, R43, R6, !PT ;  /* 0x000000062b067209 */ /* 0x000fe20007810000 */
[----:B------:R-:W-:-:S02]  /*135f0*/  FFMA.FTZ R24, R2, R53, -R24 ;  /* 0x0000003502187223 */ /* 0x000fc40000010818 */
[----:B------:R-:W-:Y:S01]  /*13600*/  MUFU.EX2 R67, R67 ;  /* 0x0000004300437308 */ /* 0x000fe20000000800 */
[----:B------:R-:W-:-:S04]  /*13610*/  FMNMX.FTZ R6, R61, R6, !PT ;  /* 0x000000063d067209 */ /* 0x000fc80007810000 */
[----:B------:R-:W-:-:S03]  /*13620*/  FMNMX.FTZ R6, R47, R6, !PT ;  /* 0x000000062f067209 */ /* 0x000fc60007810000 */
[----:B------:R-:W-:Y:S01]  /*13630*/  MUFU.EX2 R0, R0 ;  /* 0x0000000000007308 */ /* 0x000fe20000000800 */
[----:B------:R-:W-:Y:S01]  /*13640*/  FMNMX.FTZ R6, R63, R6, !PT ;  /* 0x000000063f067209 */ /* 0x000fe20007810000 */
[----:B0-----:R-:W-:-:S03]  /*13650*/  FADD.FTZ R44, R14, R71 ;  /* 0x000000470e2c7221 */ /* 0x001fc60000010000 */
[----:B------:R-:W-:-:S03]  /*13660*/  FMNMX.FTZ R6, R51, R6, !PT ;  /* 0x0000000633067209 */ /* 0x000fc60007810000 */
[----:B------:R-:W-:Y:S01]  /*13670*/  MUFU.EX2 R3, R3 ;  /* 0x0000000300037308 */ /* 0x000fe20000000800 */
[----:B------:R-:W-:-:S04]  /*13680*/  FMNMX.FTZ R6, R69, R6, !PT ;  /* 0x0000000645067209 */ /* 0x000fc80007810000 */
[----:B------:R-:W-:-:S03]  /*13690*/  FMNMX.FTZ R6, R55, R6, !PT ;  /* 0x0000000637067209 */ /* 0x000fc60007810000 */
[----:B------:R-:W-:Y:S02]  /*136a0*/  MUFU.EX2 R9, R9 ;  /* 0x0000000900097308 */ /* 0x000fe40000000800 */
[----:B------:R-:W0:Y:S06]  /*136b0*/  SHFL.BFLY PT, R65, R6, 0x2, 0x1f ;  /* 0x0c401f0006417f89 */ /* 0x000e2c00000e0000 */
[----:B------:R-:W-:Y:S08]  /*136c0*/  MUFU.EX2 R20, R37 ;  /* 0x0000002500147308 */ /* 0x000ff00000000800 */
[----:B------:R-:W-:Y:S08]  /*136d0*/  MUFU.EX2 R15, R15 ;  /* 0x0000000f000f7308 */ /* 0x000ff00000000800 */
[----:B------:R-:W-:Y:S01]  /*136e0*/  MUFU.EX2 R30, R45 ;  /* 0x0000002d001e7308 */ /* 0x000fe20000000800 */
[----:B0-----:R-:W-:-:S05]  /*136f0*/  FMNMX.FTZ R65, R6, R65, !PT ;  /* 0x0000004106417209 */ /* 0x001fca0007810000 */
[----:B------:R-:W0:Y:S02]  /*13700*/  SHFL.BFLY PT, R6, R65, 0x1, 0x1f ;  /* 0x0c201f0041067f89 */ /* 0x000e2400000e0000 */
[----:B------:R-:W-:Y:S08]  /*13710*/  MUFU.EX2 R13, R13 ;  /* 0x0000000d000d7308 */ /* 0x000ff00000000800 */
[----:B------:R-:W-:Y:S08]  /*13720*/  MUFU.EX2 R28, R41 ;  /* 0x00000029001c7308 */ /* 0x000ff00000000800 */
[----:B------:R-:W-:Y:S01]  /*13730*/  MUFU.EX2 R25, R25 ;  /* 0x0000001900197308 */ /* 0x000fe20000000800 */
[----:B0-----:R-:W-:-:S07]  /*13740*/  FMNMX.FTZ R6, R65, R6, !PT ;  /* 0x0000000641067209 */ /* 0x001fce0007810000 */
[----:B------:R-:W-:Y:S01]  /*13750*/  MUFU.EX2 R24, R24 ;  /* 0x0000001800187308 */ /* 0x000fe20000000800 */
[----:B------:R-:W-:Y:S01]  /*13760*/  FSETP.NEU.FTZ.AND P2, PT, R6, -INF , PT ;  /* 0xff8000000600780b */ /* 0x000fe20003f5d000 */
[----:B------:R-:W-:-:S06]  /*13770*/  FFMA.FTZ R33, R2, R6, -8 ;  /* 0xc100000002217423 */ /* 0x000fcc0000010006 */
[----:B------:R-:W-:Y:S01]  /*13780*/  MUFU.EX2 R21, R21 ;  /* 0x0000001500157308 */ /* 0x000fe20000000800 */
[----:B------:R-:W-:-:S05]  /*13790*/  FSEL R34, R33, RZ, P2 ;  /* 0x000000ff21227208 */ /* 0x000fca0001000000 */
[C-C-:B------:R-:W-:Y:S01]  /*137a0*/  FFMA.FTZ R26, R2.reuse, R26, -R34.reuse ;  /* 0x0000001a021a7223 */ /* 0x140fe20000010822 */
[----:B------:R-:W-:-:S01]  /*137b0*/  FFMA.FTZ R27, R2, R27, -R34 ;  /* 0x0000001b021b7223 */ /* 0x000fc20000010822 */
[C-C-:B------:R-:W-:Y:S01]  /*137c0*/  FFMA.FTZ R7, R2.reuse, R7, -R34.reuse ;  /* 0x0000000702077223 */ /* 0x140fe20000010822 */
[----:B------:R-:W-:-:S01]  /*137d0*/  FFMA.FTZ R31, R2, R31, -R34 ;  /* 0x0000001f021f7223 */ /* 0x000fc20000010822 */
[C-C-:B------:R-:W-:Y:S01]  /*137e0*/  FFMA.FTZ R29, R2.reuse, R29, -R34.reuse ;  /* 0x0000001d021d7223 */ /* 0x140fe20000010822 */
[----:B------:R-:W-:-:S01]  /*137f0*/  FFMA.FTZ R35, R2, R35, -R34 ;  /* 0x0000002302237223 */ /* 0x000fc20000010822 */
[----:B------:R-:W-:Y:S01]  /*13800*/  MUFU.EX2 R26, R26 ;  /* 0x0000001a001a7308 */ /* 0x000fe20000000800 */
[----:B------:R-:W-:-:S01]  /*13810*/  FFMA.FTZ R57, R2, R57, -R34 ;  /* 0x0000003902397223 */ /* 0x000fc20000010822 */
[C-C-:B------:R-:W-:Y:S01]  /*13820*/  FFMA.FTZ R39, R2.reuse, R39, -R34.reuse ;  /* 0x0000002702277223 */ /* 0x140fe20000010822 */
[----:B------:R-:W-:-:S01]  /*13830*/  FFMA.FTZ R59, R2, R59, -R34 ;  /* 0x0000003b023b7223 */ /* 0x000fc20000010822 */
[C-C-:B------:R-:W-:Y:S01]  /*13840*/  FFMA.FTZ R43, R2.reuse, R43, -R34.reuse ;  /* 0x0000002b022b7223 */ /* 0x140fe20000010822 */
[----:B------:R-:W-:-:S01]  /*13850*/  FFMA.FTZ R61, R2, R61, -R34 ;  /* 0x0000003d023d7223 */ /* 0x000fc20000010822 */
[C-C-:B------:R-:W-:Y:S01]  /*13860*/  FFMA.FTZ R47, R2.reuse, R47, -R34.reuse ;  /* 0x0000002f022f7223 */ /* 0x140fe20000010822 */
[----:B------:R-:W-:-:S01]  /*13870*/  FFMA.FTZ R63, R2, R63, -R34 ;  /* 0x0000003f023f7223 */ /* 0x000fc20000010822 */
[----:B------:R-:W0:Y:S01]  /*13880*/  MUFU.EX2 R27, R27 ;  /* 0x0000001b001b7308 */ /* 0x000e220000000800 */
[----:B------:R-:W-:-:S01]  /*13890*/  FFMA.FTZ R51, R2, R51, -R34 ;  /* 0x0000003302337223 */ /* 0x000fc20000010822 */
[C-C-:B------:R-:W-:Y:S01]  /*138a0*/  FFMA.FTZ R69, R2.reuse, R69, -R34.reuse ;  /* 0x0000004502457223 */ /* 0x140fe20000010822 */
[----:B------:R-:W-:-:S05]  /*138b0*/  FFMA.FTZ R34, R2, R55, -R34 ;  /* 0x0000003702227223 */ /* 0x000fca0000010822 */
[----:B------:R-:W1:Y:S08]  /*138c0*/  MUFU.EX2 R7, R7 ;  /* 0x0000000700077308 */ /* 0x000e700000000800 */
[----:B------:R2:W3:Y:S01]  /*138d0*/  MUFU.EX2 R36, R31 ;  /* 0x0000001f00247308 */ /* 0x0004e20000000800 */
[----:B0-----:R-:W-:-:S07]  /*138e0*/  FADD.FTZ R46, R26, R27 ;  /* 0x0000001b1a2e7221 */ /* 0x001fce0000010000 */
[----:B------:R-:W0:Y:S01]  /*138f0*/  MUFU.EX2 R29, R29 ;  /* 0x0000001d001d7308 */ /* 0x000e220000000800 */
[----:B--2---:R-:W-:-:S01]  /*13900*/  FADD.FTZ R31, R67, R44 ;  /* 0x0000002c431f7221 */ /* 0x004fc20000010000 */
[----:B------:R-:W-:-:S03]  /*13910*/  F2FP.SATFINITE.E4M3.F32.PACK_AB_MERGE_C R67, R0, R67, RZ ;  /* 0x000000430043723e */ /* 0x000fc600048070ff */
[----:B------:R-:W-:Y:S01]  /*13920*/  FADD.FTZ R0, R0, R31 ;  /* 0x0000001f00007221 */ /* 0x000fe20000010000 */
[----:B-1----:R-:W-:-:S01]  /*13930*/  FADD.FTZ R31, R7, R46 ;  /* 0x0000002e071f7221 */ /* 0x002fc20000010000 */
[----:B------:R-:W-:Y:S01]  /*13940*/  F2FP.SATFINITE.E4M3.F32.PACK_AB_MERGE_C R188, R71, R14, R67 ;  /* 0x0000000e47bc723e */ /* 0x000fe20004807043 */
[----:B------:R1:W2:Y:S01]  /*13950*/  MUFU.EX2 R38, R35 ;  /* 0x0000002300267308 */ /* 0x0002a20000000800 */
[----:B------:R-:W-:-:S01]  /*13960*/  FADD.FTZ R33, R3, R0 ;  /* 0x0000000003217221 */ /* 0x000fc20000010000 */
[C---:B---3--:R-:W-:Y:S01]  /*13970*/  FADD.FTZ R0, R36.reuse, R31 ;  /* 0x0000001f24007221 */ /* 0x048fe20000010000 */
[----:B------:R-:W3:Y:S01]  /*13980*/  @P4 LDC R46, c[0x0][0x44c] ;  /* 0x00011300ff2e4b82 */ /* 0x000ee20000000800 */
[----:B------:R-:W-:Y:S01]  /*13990*/  F2FP.SATFINITE.E4M3.F32.PACK_AB_MERGE_C R7, R36, R7, RZ ;  /* 0x000000072407723e */ /* 0x000fe200048070ff */
[----:B------:R-:W-:-:S03]  /*139a0*/  FADD.FTZ R14, R12, R33 ;  /* 0x000000210c0e7221 */ /* 0x000fc60000010000 */
[----:B------:R-:W4:Y:S01]  /*139b0*/  MUFU.EX2 R57, R57 ;  /* 0x0000003900397308 */ /* 0x000f220000000800 */
[----:B-1----:R-:W-:Y:S01]  /*139c0*/  F2FP.SATFINITE.E4M3.F32.PACK_AB_MERGE_C R35, R20, R9, RZ ;  /* 0x000000091423723e */ /* 0x002fe200048070ff */
[----:B------:R-:W-:Y:S01]  /*139d0*/  FADD.FTZ R9, R9, R14 ;  /* 0x0000000e09097221 */ /* 0x000fe20000010000 */
[----:B------:R-:W-:Y:S02]  /*139e0*/  F2FP.SATFINITE.E4M3.F32.PACK_AB_MERGE_C R14, R30, R15, RZ ;  /* 0x0000000f1e0e723e */ /* 0x000fe400048070ff */
[----:B------:R-:W-:Y:S01]  /*139f0*/  F2FP.SATFINITE.E4M3.F32.PACK_AB_MERGE_C R190, R12, R3, R35 ;  /* 0x000000030cbe723e */ /* 0x000fe20004807023 */
[----:B0-----:R-:W-:-:S01]  /*13a00*/  FADD.FTZ R3, R29, R0 ;  /* 0x000000001d037221 */ /* 0x001fc20000010000 */
[----:B------:R-:W-:Y:S01]  /*13a10*/  FADD.FTZ R20, R20, R9 ;  /* 0x0000000914147221 */ /* 0x000fe20000010000 */
[----:B------:R-:W0:Y:S01]  /*13a20*/  MUFU.EX2 R40, R39 ;  /* 0x0000002700287308 */ /* 0x000e220000000800 */
[----:B------:R-:W1:Y:S01]  /*13a30*/  @P4 LDC R9, c[0x0][0x450] ;  /* 0x00011400ff094b82 */ /* 0x000e620000000800 */
[----:B--2---:R-:W-:-:S01]  /*13a40*/  FADD.FTZ R12, R38, R3 ;  /* 0x00000003260c7221 */ /* 0x004fc20000010000 */
[----:B------:R-:W-:Y:S01]  /*13a50*/  F2FP.SATFINITE.E4M3.F32.PACK_AB_MERGE_C R184, R28, R13, R14 ;  /* 0x0000000d1cb8723e */ /* 0x000fe2000480700e */
[----:B------:R-:W-:-:S01]  /*13a60*/  FADD.FTZ R13, R13, R20 ;  /* 0x000000140d0d7221 */ /* 0x000fc20000010000 */
[----:B------:R-:W-:Y:S01]  /*13a70*/  F2FP.SATFINITE.E4M3.F32.PACK_AB_MERGE_C R189, R27, R26, R7 ;  /* 0x0000001a1bbd723e */ /* 0x000fe20004807007 */
[----:B------:R-:W-:Y:S01]  /*13a80*/  IMAD.MOV.U32 R14, RZ, RZ, R199 ;  /* 0x000000ffff0e7224 */ /* 0x000fe200078e00c7 */
[----:B------:R-:W-:Y:S01]  /*13a90*/  F2FP.SATFINITE.E4M3.F32.PACK_AB_MERGE_C R7, R24, R25, RZ ;  /* 0x000000191807723e */ /* 0x000fe200048070ff */
[----:B------:R-:W2:Y:S01]  /*13aa0*/  MUFU.EX2 R59, R59 ;  /* 0x0000003b003b7308 */ /* 0x000ea20000000800 */
[----:B----4-:R-:W-:-:S01]  /*13ab0*/  FADD.FTZ R3, R57, R12 ;  /* 0x0000000c39037221 */ /* 0x010fc20000010000 */
[----:B------:R-:W-:Y:S01]  /*13ac0*/  FADD.FTZ R28, R28, R13 ;  /* 0x0000000d1c1c7221 */ /* 0x000fe20000010000 */
[----:B---3--:R-:W-:-:S04]  /*13ad0*/  @P4 IMAD.HI.U32 R46, R199, R46, RZ ;  /* 0x0000002ec72e4227 */ /* 0x008fc800078e00ff */
[----:B------:R-:W-:Y:S01]  /*13ae0*/  FADD.FTZ R15, R15, R28 ;  /* 0x0000001c0f0f7221 */ /* 0x000fe20000010000 */
[----:B------:R-:W3:Y:S01]  /*13af0*/  MUFU.EX2 R42, R43 ;  /* 0x0000002b002a7308 */ /* 0x000ee20000000800 */
[----:B0-----:R-:W-:-:S02]  /*13b00*/  FADD.FTZ R12, R40, R3 ;  /* 0x00000003280c7221 */ /* 0x001fc40000010000 */
[----:B------:R-:W-:Y:S01]  /*13b10*/  FADD.FTZ R30, R30, R15 ;  /* 0x0000000f1e1e7221 */ /* 0x000fe20000010000 */
[----:B------:R-:W-:-:S04]  /*13b20*/  F2FP.SATFINITE.E4M3.F32.PACK_AB_MERGE_C R40, R40, R57, RZ ;  /* 0x000000392828723e */ /* 0x000fc800048070ff */
[----:B------:R-:W-:Y:S01]  /*13b30*/  F2FP.SATFINITE.E4M3.F32.PACK_AB_MERGE_C R191, R38, R29, R40 ;  /* 0x0000001d26bf723e */ /* 0x000fe20004807028 */
[----:B------:R-:W0:Y:S01]  /*13b40*/  MUFU.EX2 R61, R61 ;  /* 0x0000003d003d7308 */ /* 0x000e220000000800 */
[----:B--2---:R-:W-:-:S01]  /*13b50*/  FADD.FTZ R3, R59, R12 ;  /* 0x0000000c3b037221 */ /* 0x004fc20000010000 */
[----:B-1----:R-:W-:Y:S02]  /*13b60*/  @P4 SHF.R.U32.HI R14, RZ, R9, R46 ;  /* 0x00000009ff0e4219 */ /* 0x002fe4000001162e */
[----:B------:R-:W-:-:S03]  /*13b70*/  ISETP.GE.AND P4, PT, R11, 0x1, PT ;  /* 0x000000010b00780c */ /* 0x000fc60003f86270 */
[----:B------:R-:W-:Y:S01]  /*13b80*/  IMAD.IADD R165, R165, 0x1, R14 ;  /* 0x00000001a5a57824 */ /* 0x000fe200078e020e */
[----:B------:R-:W1:Y:S01]  /*13b90*/  MUFU.EX2 R44, R47 ;  /* 0x0000002f002c7308 */ /* 0x000e620000000800 */
[----:B---3--:R-:W-:-:S02]  /*13ba0*/  FADD.FTZ R12, R42, R3 ;  /* 0x000000032a0c7221 */ /* 0x008fc40000010000 */
[----:B------:R-:W-:-:S05]  /*13bb0*/  IMAD.IADD R10, R165, 0x1, R10 ;  /* 0x00000001a50a7824 */ /* 0x000fca00078e020a */
[----:B------:R-:W2:Y:S01]  /*13bc0*/  MUFU.EX2 R32, R49 ;  /* 0x0000003100207308 */ /* 0x000ea20000000800 */
[----:B0-----:R-:W-:-:S07]  /*13bd0*/  FADD.FTZ R3, R61, R12 ;  /* 0x0000000c3d037221 */ /* 0x001fce0000010000 */
[----:B------:R-:W0:Y:S01]  /*13be0*/  MUFU.EX2 R63, R63 ;  /* 0x0000003f003f7308 */ /* 0x000e220000000800 */
[C---:B-1----:R-:W-:Y:S01]  /*13bf0*/  F2FP.SATFINITE.E4M3.F32.PACK_AB_MERGE_C R61, R44.reuse, R61, RZ ;  /* 0x0000003d2c3d723e */ /* 0x042fe200048070ff */
[----:B------:R-:W-:-:S03]  /*13c00*/  FADD.FTZ R44, R44, R3 ;  /* 0x000000032c2c7221 */ /* 0x000fc60000010000 */
[----:B------:R-:W-:-:S03]  /*13c10*/  F2FP.SATFINITE.E4M3.F32.PACK_AB_MERGE_C R185, R42, R59, R61 ;  /* 0x0000003b2ab9723e */ /* 0x000fc6000480703d */
[----:B------:R-:W1:Y:S01]  /*13c20*/  MUFU.EX2 R0, R51 ;  /* 0x0000003300007308 */ /* 0x000e620000000800 */
[----:B--2---:R-:W-:Y:S01]  /*13c30*/  F2FP.SATFINITE.E4M3.F32.PACK_AB_MERGE_C R186, R32, R21, R7 ;  /* 0x0000001520ba723e */ /* 0x004fe20004807007 */
[----:B------:R-:W-:-:S04]  /*13c40*/  FADD.FTZ R21, R21, R30 ;  /* 0x0000001e15157221 */ /* 0x000fc80000010000 */
[----:B------:R-:W-:Y:S02]  /*13c50*/  FADD.FTZ R32, R32, R21 ;  /* 0x0000001520207221 */ /* 0x000fe40000010000 */
[----:B------:R-:W-:Y:S01]  /*13c60*/  MUFU.EX2 R69, R69 ;  /* 0x0000004500457308 */ /* 0x000fe20000000800 */
[----:B0-----:R-:W-:-:S07]  /*13c70*/  FADD.FTZ R3, R63, R44 ;  /* 0x0000002c3f037221 */ /* 0x001fce0000010000 */
[----:B------:R-:W0:Y:S01]  /*13c80*/  MUFU.EX2 R34, R34 ;  /* 0x0000002200227308 */ /* 0x000e220000000800 */
[----:B-1----:R-:W-:-:S01]  /*13c90*/  FADD.FTZ R12, R0, R3 ;  /* 0x00000003000c7221 */ /* 0x002fc20000010000 */
[----:B------:R-:W-:-:S04]  /*13ca0*/  FADD.FTZ R3, R25, R32 ;  /* 0x0000002019037221 */ /* 0x000fc80000010000 */
[----:B------:R-:W-:Y:S01]  /*13cb0*/  FADD.FTZ R3, R24, R3 ;  /* 0x0000000318037221 */ /* 0x000fe20000010000 */
[----:B0-----:R-:W-:Y:S01]  /*13cc0*/  F2FP.SATFINITE.E4M3.F32.PACK_AB_MERGE_C R7, R34, R69, RZ ;  /* 0x000000452207723e */ /* 0x001fe200048070ff */
[----:B------:R-:W-:-:S03]  /*13cd0*/  FADD.FTZ R69, R69, R12 ;  /* 0x0000000c45457221 */ /* 0x000fc60000010000 */
[----:B------:R-:W-:Y:S01]  /*13ce0*/  F2FP.SATFINITE.E4M3.F32.PACK_AB_MERGE_C R187, R0, R63, R7 ;  /* 0x0000003f00bb723e */ /* 0x000fe20004807007 */
[----:B------:R-:W-:-:S01]  /*13cf0*/  FADD.FTZ R0, R34, R69 ;  /* 0x0000004522007221 */ /* 0x000fc20000010000 */
[----:B------:R-:W-:Y:S01]  /*13d00*/  VIADD R7, R164, 0xfffffffe ;  /* 0xfffffffea4077836 */ /* 0x000fe20000000000 */
        /* <DEDUP_REMOVED lines=12> */
.L_x_1558:
[----:B------:R-:W-:-:S13]  /*13dd0*/  ISETP.NE.AND P2, PT, R11, 0x1, PT ;  /* 0x000000010b00780c */ /* 0x000fda0003f45270 */
[----:B------:R-:W0:Y:S02]  /*13de0*/  @P2 LDC.64 R12, c[0x0][0x9e8] ;  /* 0x00027a00ff0c2b82 */ /* 0x000e240000000a00 */
[----:B0-----:R-:W-:-:S05]  /*13df0*/  @P2 IMAD.HI.U32 R12, R9, R12, RZ ;  /* 0x0000000c090c2227 */ /* 0x001fca00078e00ff */
[----:B------:R-:W-:-:S07]  /*13e00*/  @P2 SHF.R.U32.HI R9, RZ, R13, R12 ;  /* 0x0000000dff092219 */ /* 0x000fce000001160c */
.L_x_1559:
[----:B------:R-:W-:Y:S05]  /*13e10*/  BSYNC B0 ;  /* 0x0000000000007941 */ /* 0x000fea0003800000 */
.L_x_1557:
[----:B------:R-:W-:-:S05]  /*13e20*/  IMAD R9, R9, R11, R11 ;  /* 0x0000000b09097224 */ /* 0x000fca00078e020b */
[----:B------:R-:W-:-:S07]  /*13e30*/  VIMNMX R10, R10, R9, PT ;  /* 0x000000090a0a7248 */ /* 0x000fce0003fe0100 */
.L_x_1556:
[----:B------:R-:W-:Y:S01]  /*13e40*/  SHF.R.S32.HI R9, RZ, 0x1f, R10 ;  /* 0x0000001fff097819 */ /* 0x000fe2000001140a */
[----:B------:R-:W-:Y:S01]  /*13e50*/  ULDC UR49, c[0x0][0x9e4] ;  /* 0x0002790000317ab9 */ /* 0x000fe20000000800 */
[----:B------:R-:W-:Y:S01]  /*13e60*/  ULDC UR48, c[0x0][0x9e4] ;  /* 0x0002790000307ab9 */ /* 0x000fe20000000800 */
[----:B------:R-:W-:Y:S01]  /*13e70*/  ULDC UR50, c[0x0][0x9dc] ;  /* 0x0002770000327ab9 */ /* 0x000fe20000000800 */
[----:B------:R-:W-:Y:S01]  /*13e80*/  LEA.HI R9, R9, R10, RZ, 0x6 ;  /* 0x0000000a09097211 */ /* 0x000fe200078f30ff */
[----:B------:R-:W-:Y:S01]  /*13e90*/  ULDC UR52, c[0x0][0x9dc] ;  /* 0x0002770000347ab9 */ /* 0x000fe20000000800 */
[----:B------:R-:W-:Y:S01]  /*13ea0*/  ULDC UR53, c[0x0][0x9e0] ;  /* 0x0002780000357ab9 */ /* 0x000fe20000000800 */
[----:B------:R-:W-:Y:S01]  /*13eb0*/  ULDC UR51, c[0x0][0x9e0] ;  /* 0x0002780000337ab9 */ /* 0x000fe20000000800 */
[----:B------:R-:W-:Y:S02]  /*13ec0*/  SHF.R.S32.HI R9, RZ, 0x6, R9 ;  /* 0x00000006ff097819 */ /* 0x000fe40000011409 */
[----:B------:R-:W-:-:S02]  /*13ed0*/  CS2R R24, SRZ ;  /* 0x0000000000187805 */ /* 0x000fc4000001ff00 */
[----:B------:R-:W-:Y:S02]  /*13ee0*/  CS2R R26, SRZ ;  /* 0x00000000001a7805 */ /* 0x000fe4000001ff00 */
[----:B------:R-:W-:Y:S02]  /*13ef0*/  CS2R R28, SRZ ;  /* 0x00000000001c7805 */ /* 0x000fe4000001ff00 */
[----:B------:R-:W-:Y:S02]  /*13f00*/  VIMNMX R12, R204, R9, !PT ;  /* 0x00000009cc0c7248 */ /* 0x000fe40007fe0100 */
[----:B------:R-:W-:Y:S02]  /*13f10*/  CS2R R30, SRZ ;  /* 0x00000000001e7805 */ /* 0x000fe4000001ff00 */
[----:B------:R-:W-:Y:S02]  /*13f20*/  CS2R R32, SRZ ;  /* 0x0000000000207805 */ /* 0x000fe4000001ff00 */
[----:B------:R-:W-:-:S02]  /*13f30*/  CS2R R34, SRZ ;  /* 0x0000000000227805 */ /* 0x000fc4000001ff00 */
[----:B------:R-:W-:Y:S02]  /*13f40*/  ISETP.GE.AND P2, PT, R7, R12, PT ;  /* 0x0000000c0700720c */ /* 0x000fe40003f46270 */
        /* <DEDUP_REMOVED lines=123> */
.L_x_1579:
[----:B------:R-:W-:Y:S01]  /*14700*/  VIADD R13, R200, 0x1 ;  /* 0x00000001c80d7836 */ /* 0x000fe20000000000 */
[----:B------:R-:W-:Y:S05]  /*14710*/  YIELD ;  /* 0x0000000000007946 */ /* 0x000fea0003800000 */
[----:B------:R-:W-:-:S04]  /*14720*/  ISETP.NE.AND P2, PT, R13, 0x2, PT ;  /* 0x000000020d00780c */ /* 0x000fc80003f45270 */
[----:B------:R-:W-:Y:S02]  /*14730*/  SEL R13, R13, RZ, P2 ;  /* 0x000000ff0d0d7207 */ /* 0x000fe40001000000 */
[----:B------:R-:W-:Y:S02]  /*14740*/  SEL R14, RZ, 0x1, P2 ;  /* 0x00000001ff0e7807 */ /* 0x000fe40001000000 */
[----:B------:R-:W-:Y:S02]  /*14750*/  ISETP.NE.AND P2, PT, R201, RZ, PT ;  /* 0x000000ffc900720c */ /* 0x000fe40003f45270 */
[----:B------:R-:W-:-:S11]  /*14760*/  LOP3.LUT R14, R193, R14, RZ, 0x3c, !PT ;  /* 0x0000000ec10e7212 */ /* 0x000fd600078e3cff */
[----:B------:R-:W-:Y:S05]  /*14770*/  @P2 BRA `(.L_x_1561) ;  /* 0x0000000000302947 */ /* 0x000fea0003800000 */
[----:B------:R-:W-:Y:S05]  /*14780*/  @!P0 BRA `(.L_x_1562) ;  /* 0x0000000000048947 */ /* 0x000fea0003800000 */
[----:B------:R-:W-:Y:S01]  /*14790*/  BPT.TRAP 0x1 ;  /* 0x000000040000795c */ /* 0x000fe20000300000 */
.L_x_1562:
[----:B------:R-:W-:Y:S01]  /*147a0*/  IMAD R8, R13, 0x8, R16 ;  /* 0x000000080d087824 */ /* 0x000fe200078e0210 */
[----:B------:R-:W-:-:S04]  /*147b0*/  SHF.L.U32 R9, R14, 0x1f, RZ ;  /* 0x0000001f0e097819 */ /* 0x000fc800000006ff */
[----:B------:R0:W1:Y:S01]  /*147c0*/  SYNCS.PHASECHK.TRANS64.TRYWAIT P3, [R8+URZ+0x28430], R9 ;  /* 0x02843009080075a7 */ /* 0x000062000806017f */
[----:B------:R-:W-:Y:S05]  /*147d0*/  @!P0 BRA `(.L_x_1563) ;  /* 0x0000000000048947 */ /* 0x000fea0003800000 */
[----:B------:R-:W-:Y:S01]  /*147e0*/  BPT.TRAP 0x1 ;  /* 0x000000040000795c */ /* 0x000fe20000300000 */
.L_x_1563:
[----:B------:R-:W-:Y:S04]  /*147f0*/  BSSY B0, `(.L_x_1561) ;  /* 0x0000004000007945 */ /* 0x000fe80003800000 */
[----:B-1----:R-:W-:Y:S05]  /*14800*/  @P3 BRA `(.L_x_1564) ;  /* 0x0000000000083947 */ /* 0x002fea0003800000 */
[----:B------:R-:W1:Y:S02]  /*14810*/  SYNCS.PHASECHK.TRANS64.TRYWAIT P3, [R8+URZ+0x28430], R9 ;  /* 0x02843009080075a7 */ /* 0x000e64000806017f */
[----:B-1----:R-:W-:Y:S05]  /*14820*/  @!P3 BRA `(.L_x_1565) ;  /* 0x000001780068b947 */ /* 0x002fea0003800000 */
.L_x_1564:
[----:B------:R-:W-:Y:S05]  /*14830*/  BSYNC B0 ;  /* 0x0000000000007941 */ /* 0x000fea0003800000 */
.L_x_1561:
[----:B01----:R-:W0:Y:S01]  /*14840*/  S2R R8, SR_TID.X ;  /* 0x0000000000087919 */ /* 0x003e220000002100 */
[----:B------:R-:W-:Y:S05]  /*14850*/  WARPSYNC.ALL ;  /* 0x0000000000007948 */ /* 0x000fea0003800000 */
[----:B------:R-:W-:Y:S02]  /*14860*/  IMAD.MOV.U32 R153, RZ, RZ, 0x40000040 ;  /* 0x40000040ff997424 */ /* 0x000fe400078e00ff */
[----:B------:R-:W-:Y:S02]  /*14870*/  IMAD.MOV.U32 R21, RZ, RZ, 0x40000040 ;  /* 0x40000040ff157424 */ /* 0x000fe400078e00ff */
[----:B------:R-:W-:Y:S01]  /*14880*/  IMAD.MOV.U32 R11, RZ, RZ, 0x40000040 ;  /* 0x40000040ff0b7424 */ /* 0x000fe200078e00ff */
[----:B------:R-:W-:-:S02]  /*14890*/  R2UR UR7, R153 ;  /* 0x00000000990772ca */ /* 0x000fc400000e0000 */
[----:B------:R-:W-:Y:S02]  /*148a0*/  R2UR UR31, R153 ;  /* 0x00000000991f72ca */ /* 0x000fe400000e0000 */
[----:B------:R-:W-:Y:S02]  /*148b0*/  R2UR UR11, R21 ;  /* 0x00000000150b72ca */ /* 0x000fe400000e0000 */
[----:B------:R-:W-:Y:S02]  /*148c0*/  R2UR UR19, R11 ;  /* 0x000000000b1372ca */ /* 0x000fe400000e0000 */
[----:B------:R-:W-:Y:S02]  /*148d0*/  R2UR UR23, R21 ;  /* 0x00000000151772ca */ /* 0x000fe400000e0000 */
[----:B------:R-:W-:Y:S02]  /*148e0*/  R2UR UR27, R11 ;  /* 0x000000000b1b72ca */ /* 0x000fe400000e0000 */
[----:B0-----:R-:W-:Y:S01]  /*148f0*/  SHF.R.U32.HI R10, RZ, 0x7, R8 ;  /* 0x00000007ff0a7819 */ /* 0x001fe20000011608 */
[----:B------:R-:W-:-:S04]  /*14900*/  IMAD R8, R13, 0x400, R4 ;  /* 0x000004000d087824 */ /* 0x000fc800078e0204 */
[----:B------:R-:W-:Y:S01]  /*14910*/  VIADD R9, R10, 0x8 ;  /* 0x000000080a097836 */ /* 0x000fe20000000000 */
[C---:B------:R-:W-:Y:S01]  /*14920*/  R2UR UR14, R8.reuse ;  /* 0x00000000080e72ca */ /* 0x040fe200000e0000 */
[C---:B------:R-:W-:Y:S02]  /*14930*/  VIADD R152, R8.reuse, 0x4 ;  /* 0x0000000408987836 */ /* 0x040fe40000000000 */
[C---:B------:R-:W-:Y:S01]  /*14940*/  VIADD R20, R8.reuse, 0x2 ;  /* 0x0000000208147836 */ /* 0x040fe20000000000 */
[----:B------:R0:W-:Y:S01]  /*14950*/  BAR.SYNC.DEFER_BLOCKING R9, 0x100 ;  /* 0x000400090000751d */ /* 0x0001e20000010000 */
[----:B------:R-:W-:Y:S01]  /*14960*/  VIADD R10, R8, 0x6 ;  /* 0x00000006080a7836 */ /* 0x000fe20000000000 */
[----:B------:R-:W-:Y:S01]  /*14970*/  R2UR UR6, R152 ;  /* 0x00000000980672ca */ /* 0x000fe200000e0000 */
[----:B------:R-:W-:Y:S01]  /*14980*/  VIADD R152, R8, 0x204 ;  /* 0x0000020408987836 */ /* 0x000fe20000000000 */
[----:B------:R-:W-:Y:S01]  /*14990*/  R2UR UR10, R20 ;  /* 0x00000000140a72ca */ /* 0x000fe200000e0000 */
[----:B------:R-:W-:Y:S01]  /*149a0*/  VIADD R20, R8, 0x200 ;  /* 0x0000020008147836 */ /* 0x000fe20000000000 */
[----:B------:R-:W-:Y:S01]  /*149b0*/  R2UR UR18, R10 ;  /* 0x000000000a1272ca */ /* 0x000fe200000e0000 */
[----:B------:R-:W-:Y:S01]  /*149c0*/  VIADD R10, R8, 0x202 ;  /* 0x00000202080a7836 */ /* 0x000fe20000000000 */
[----:B------:R-:W-:Y:S01]  /*149d0*/  R2UR UR30, R152 ;  /* 0x00000000981e72ca */ /* 0x000fe200000e0000 */
[----:B0-----:R-:W-:Y:S01]  /*149e0*/  IMAD.MOV.U32 R9, RZ, RZ, 0x40000040 ;  /* 0x40000040ff097424 */ /* 0x001fe200078e00ff */
[----:B------:R-:W-:Y:S01]  /*149f0*/  R2UR UR22, R20 ;  /* 0x00000000141672ca */ /* 0x000fe200000e0000 */
[----:B------:R-:W-:Y:S01]  /*14a00*/  VIADD R8, R8, 0x206 ;  /* 0x0000020608087836 */ /* 0x000fe20000000000 */
[----:B------:R-:W-:-:S02]  /*14a10*/  R2UR UR26, R10 ;  /* 0x000000000a1a72ca */ /* 0x000fc400000e0000 */
[C---:B------:R-:W-:Y:S02]  /*14a20*/  R2UR UR15, R9.reuse ;  /* 0x00000000090f72ca */ /* 0x040fe400000e0000 */
[----:B------:R-:W-:Y:S02]  /*14a30*/  R2UR UR34, R8 ;  /* 0x00000000082272ca */ /* 0x000fe400000e0000 */
[----:B------:R-:W-:Y:S01]  /*14a40*/  R2UR UR35, R9 ;  /* 0x00000000092372ca */ /* 0x000fe200000e0000 */
[----:B------:R-:W-:-:S08]  /*14a50*/  WARPGROUP.ARRIVE ;  /* 0x00000000000079c5 */ /* 0x000fd00000000000 */
        /* <DEDUP_REMOVED lines=23> */
[----:B------:R-:W-:Y:S05]  /*14bd0*/  @P2 BRA `(.L_x_1566) ;  /* 0x0000000000282947 */ /* 0x000fea0003800000 */
[----:B------:R-:W-:Y:S05]  /*14be0*/  @!P0 BRA `(.L_x_1567) ;  /* 0x0000000000048947 */ /* 0x000fea0003800000 */
[----:B------:R-:W-:Y:S01]  /*14bf0*/  BPT.TRAP 0x1 ;  /* 0x000000040000795c */ /* 0x000fe20000300000 */
.L_x_1567:
[----:B------:R-:W-:Y:S01]  /*14c00*/  SHF.L.U32 R8, R193, 0x1f, RZ ;  /* 0x0000001fc1087819 */ /* 0x000fe200000006ff */
[----:B------:R-:W-:-:S04]  /*14c10*/  IMAD R9, R200, 0x8, R16 ;  /* 0x00000008c8097824 */ /* 0x000fc800078e0210 */
[----:B------:R0:W1:Y:S01]  /*14c20*/  SYNCS.PHASECHK.TRANS64.TRYWAIT P2, [R9+URZ+0x28450], R8 ;  /* 0x02845008090075a7 */ /* 0x000062000804017f */
[----:B------:R-:W-:Y:S05]  /*14c30*/  @!P0 BRA `(.L_x_1568) ;  /* 0x0000000000048947 */ /* 0x000fea0003800000 */
[----:B------:R-:W-:Y:S01]  /*14c40*/  BPT.TRAP 0x1 ;  /* 0x000000040000795c */ /* 0x000fe20000300000 */
.L_x_1568:
[----:B-1----:R-:W-:Y:S05]  /*14c50*/  @P2 BRA `(.L_x_1566) ;  /* 0x0000000000082947 */ /* 0x002fea0003800000 */
[----:B------:R-:W1:Y:S02]  /*14c60*/  SYNCS.PHASECHK.TRANS64.TRYWAIT P2, [R9+URZ+0x28450], R8 ;  /* 0x02845008090075a7 */ /* 0x000e64000804017f */
[----:B-1----:R-:W-:Y:S05]  /*14c70*/  @!P2 BRA `(.L_x_1569) ;  /* 0x000001740068a947 */ /* 0x002fea0003800000 */
.L_x_1566:
[----:B01----:R-:W-:Y:S01]  /*14c80*/  VIADD R8, R16, 0x8000 ;  /* 0x0000800010087836 */ /* 0x003fe20000000000 */
[----:B------:R-:W2:Y:S01]  /*14c90*/  LDL R193, [R1] ;  /* 0x0000000001c17983 */ /* 0x000ea20000100800 */
[----:B------:R-:W-:Y:S01]  /*14ca0*/  IMAD.MOV.U32 R9, RZ, RZ, -0x7fffffe0 ;  /* 0x80000020ff097424 */ /* 0x000fe200078e00ff */
[----:B------:R-:W-:Y:S05]  /*14cb0*/  WARPSYNC.ALL ;  /* 0x0000000000007948 */ /* 0x000fea0003800000 */
[----:B------:R-:W-:Y:S01]  /*14cc0*/  SHF.R.U32.HI R8, RZ, 0x4, R8 ;  /* 0x00000004ff087819 */ /* 0x000fe20000011608 */
[----:B------:R-:W-:Y:S01]  /*14cd0*/  WARPGROUP.ARRIVE ;  /* 0x00000000000079c5 */ /* 0x000fe20000000000 */
[----:B------:R-:W-:Y:S01]  /*14ce0*/  R2UR UR7, R9 ;  /* 0x00000000090772ca */ /* 0x000fe200000e0000 */
[----:B------:R-:W-:Y:S01]  /*14cf0*/  IMAD.MOV.U32 R9, RZ, RZ, -0x7fffffe0 ;  /* 0x80000020ff097424 */ /* 0x000fe200078e00ff */
[----:B------:R-:W-:-:S03]  /*14d00*/  LOP3.LUT R8, R8, 0x3fff, RZ, 0xc0, !PT ;  /* 0x00003fff08087812 */ /* 0x000fc600078ec0ff */
[----:B------:R-:W0:Y:S01]  /*14d10*/  S2R R10, SR_TID.X ;  /* 0x00000000000a7919 */ /* 0x000e220000002100 */
[----:B------:R-:W-:Y:S01]  /*14d20*/  ISETP.NE.AND P2, PT, R205, 0x1, PT ;  /* 0x00000001cd00780c */ /* 0x000fe20003f45270 */
[----:B------:R-:W-:Y:S01]  /*14d30*/  IMAD.IADD R15, R202, 0x1, R199 ;  /* 0x00000001ca0f7824 */ /* 0x000fe200078e02c7 */
[----:B------:R-:W-:-:S05]  /*14d40*/  LOP3.LUT R8, R8, 0x10000, RZ, 0xfc, !PT ;  /* 0x0001000008087812 */ /* 0x000fca00078efcff */
[----:B------:R-:W-:-:S05]  /*14d50*/  IMAD R8, R200, 0x400, R8 ;  /* 0x00000400c8087824 */ /* 0x000fca00078e0208 */
[C---:B------:R-:W-:Y:S01]  /*14d60*/  R2UR UR6, R8.reuse ;  /* 0x00000000080672ca */ /* 0x040fe200000e0000 */
[----:B------:R-:W-:-:S12]  /*14d70*/  VIADD R8, R8, 0x2 ;  /* 0x0000000208087836 */ /* 0x000fd80000000000 */
[----:B------:R-:W-:Y:S01]  /*14d80*/  QGMMA.64x256x32.F32.E4M3.E4M3 R24, R188, gdesc[UR4], R24, gsb0 ;  /* 0x03e00004bc187df3 */ /* 0x000fe20008000818 */
[----:B------:R-:W-:Y:S02]  /*14d90*/  R2UR UR6, R8 ;  /* 0x00000000080672ca */ /* 0x000fe400000e0000 */
[----:B------:R-:W-:Y:S01]  /*14da0*/  R2UR UR7, R9 ;  /* 0x00000000090772ca */ /* 0x000fe200000e0000 */
[----:B------:R-:W1:Y:S01]  /*14db0*/  @P2 LDC R8, c[0x0][0x450] ;  /* 0x00011400ff082b82 */ /* 0x000e620000000800 */
[----:B0-----:R-:W-:-:S07]  /*14dc0*/  SHF.R.U32.HI R10, RZ, 0x7, R10 ;  /* 0x00000007ff0a7819 */ /* 0x001fce000001160a */
[----:B------:R-:W0:Y:S02]  /*14dd0*/  @P2 LDC R9, c[0x0][0x44c] ;  /* 0x00011300ff092b82 */ /* 0x000e240000000800 */
[----:B0-----:R-:W-:-:S05]  /*14de0*/  @P2 IMAD.HI.U32 R9, R15, R9, RZ ;  /* 0x000000090f092227 */ /* 0x001fca00078e00ff */
[----:B-1----:R-:W-:Y:S01]  /*14df0*/  @P2 SHF.R.U32.HI R15, RZ, R8, R9 ;  /* 0x00000008ff0f2219 */ /* 0x002fe20000011609 */
[----:B------:R-:W-:Y:S01]  /*14e00*/  @!P1 IMAD R8, R13, 0x8, R16 ;  /* 0x000000080d089824 */ /* 0x000fe200078e0210 */
[----:B------:R-:W-:-:S03]  /*14e10*/  IADD3 R9, -R10, 0xb, RZ ;  /* 0x0000000b0a097810 */ /* 0x000fc60007ffe1ff */
[----:B------:R-:W-:-:S05]  /*14e20*/  @!P1 VIADD R8, R8, 0x28440 ;  /* 0x0002844008089836 */ /* 0x000fca0000000000 */
[----:B------:R-:W-:Y:S02]  /*14e30*/  @!P1 PRMT R8, RZ, 0x654, R8 ;  /* 0x00000654ff089816 */ /* 0x000fe40000000008 */
[----:B--2---:R-:W-:Y:S01]  /*14e40*/  LOP3.LUT P3, RZ, R193, 0x4, RZ, 0xc0, !PT ;  /* 0x00000004c1ff7812 */ /* 0x004fe2000786c0ff */
[----:B------:R-:W-:Y:S02]  /*14e50*/  WARPGROUP.DEPBAR.LE gsb0, 0x0 ;  /* 0x00008000000079c5 */ /* 0x000fe40000010000 */
[----:B------:R-:W-:-:S06]  /*14e60*/  WARPGROUP.ARRIVE ;  /* 0x00000000000079c5 */ /* 0x000fcc0000000000 */
[----:B------:R-:W-:Y:S03]  /*14e70*/  QGMMA.64x256x32.F32.E4M3.E4M3 R24, R184, gdesc[UR4], R24, gsb0 ;  /* 0x03e00004b8187df3 */ /* 0x000fe60008000818 */
[----:B------:R-:W-:Y:S02]  /*14e80*/  WARPGROUP.DEPBAR.LE gsb0, 0x0 ;  /* 0x00008000000079c5 */ /* 0x000fe40000010000 */
[----:B------:R-:W0:Y:S01]  /*14e90*/  SHFL.IDX PT, R186, R15, RZ, 0x1c1f ;  /* 0x001c1fff0fba7589 */ /* 0x000e2200000e0000 */
[----:B------:R1:W-:Y:S06]  /*14ea0*/  BAR.ARV R9, 0x100 ;  /* 0x000400090000751d */ /* 0x0003ec0000002000 */
[----:B------:R2:W-:Y:S01]  /*14eb0*/  @!P1 SYNCS.ARRIVE.TRANS64.RED.A1T0 RZ, [R8+URZ], RZ ;  /* 0x000000ff08ff99a7 */ /* 0x0005e2000810043f */
[----:B-1----:R-:W-:-:S05]  /*14ec0*/  IMAD.SHL.U32 R9, R7, 0x40, RZ ;  /* 0x0000004007097824 */ /* 0x002fca00078e00ff */
[----:B------:R-:W-:Y:S01]  /*14ed0*/  IADD3 R21, -R196, 0x1, -R9 ;  /* 0x00000001c4157810 */ /* 0x000fe20007ffe909 */
[----:B--2---:R-:W-:-:S03]  /*14ee0*/  IMAD.U32 R8, RZ, RZ, UR50 ;  /* 0x00000032ff087e24 */ /* 0x004fc6000f8e00ff */
[----:B------:R-:W-:Y:S02]  /*14ef0*/  IADD3 R21, -R195, R21, R197 ;  /* 0x00000015c3157210 */ /* 0x000fe40007ffe1c5 */
[----:B------:R-:W-:-:S05]  /*14f00*/  LOP3.LUT R20, RZ, R8, RZ, 0x33, !PT ;  /* 0x00000008ff147212 */ /* 0x000fca00078e33ff */
[----:B------:R-:W-:Y:S02]  /*14f10*/  IMAD.IADD R20, R20, 0x1, R21 ;  /* 0x0000000114147824 */ /* 0x000fe400078e0215 */
[----:B------:R-:W-:Y:S02]  /*14f20*/  VIADD R21, R21, UR53 ;  /* 0x0000003515157c36 */ /* 0x000fe40008000000 */
[--C-:B0-----:R-:W-:Y:S02]  /*14f30*/  IMAD.IADD R185, R20, 0x1, R186.reuse ;  /* 0x0000000114b97824 */ /* 0x101fe400078e02ba */
[----:B------:R-:W-:Y:S01]  /*14f40*/  IMAD.IADD R184, R21, 0x1, R186 ;  /* 0x0000000115b87824 */ /* 0x000fe200078e02ba */
[----:B------:R-:W-:Y:S06]  /*14f50*/  @!P3 BRA `(.L_x_1570) ;  /* 0x000000000058b947 */ /* 0x000fec0003800000 */
[----:B------:R-:W-:Y:S01]  /*14f60*/  IADD3 R186, -R195, R197, R186 ;  /* 0x000000c5c3ba7210 */ /* 0x000fe20007ffe1ba */
[----:B------:R-:W-:Y:S03]  /*14f70*/  BSSY B0, `(.L_x_1571) ;  /* 0x0000010000007945 */ /* 0x000fe60003800000 */
        /* <DEDUP_REMOVED lines=10> */
.L_x_1572:
[----:B------:R-:W-:-:S05]  /*15020*/  IMAD.U32 R187, RZ, RZ, UR49 ;  /* 0x00000031ffbb7e24 */ /* 0x000fca000f8e00ff */
[----:B------:R-:W-:-:S13]  /*15030*/  ISETP.NE.AND P2, PT, R187, 0x1, PT ;  /* 0x00000001bb00780c */ /* 0x000fda0003f45270 */
[----:B------:R-:W0:Y:S02]  /*15040*/  @P2 LDC.64 R10, c[0x0][0x9e8] ;  /* 0x00027a00ff0a2b82 */ /* 0x000e240000000a00 */
[----:B0-----:R-:W-:-:S05]  /*15050*/  @P2 IMAD.HI.U32 R10, R186, R10, RZ ;  /* 0x0000000aba0a2227 */ /* 0x001fca00078e00ff */
[----:B------:R-:W-:-:S07]  /*15060*/  @P2 SHF.R.U32.HI R186, RZ, R11, R10 ;  /* 0x0000000bffba2219 */ /* 0x000fce000001160a */
.L_x_1573:
[----:B------:R-:W-:Y:S05]  /*15070*/  BSYNC B0 ;  /* 0x0000000000007941 */ /* 0x000fea0003800000 */
.L_x_1571:
[----:B------:R-:W-:-:S04]  /*15080*/  IMAD R186, R186, R187, -R9 ;  /* 0x000000bbbaba7224 */ /* 0x000fc800078e0a09 */
[----:B------:R-:W-:-:S05]  /*15090*/  IMAD.IADD R186, R186, 0x1, -R196 ;  /* 0x00000001baba7824 */ /* 0x000fca00078e0ac4 */
[----:B------:R-:W-:Y:S02]  /*150a0*/  VIMNMX R185, R185, R186, !PT ;  /* 0x000000bab9b97248 */ /* 0x000fe40007fe0100 */
[----:B------:R-:W-:-:S07]  /*150b0*/  VIADDMNMX R184, R186, R187, R184, PT ;  /* 0x000000bbbab87246 */ /* 0x000fce00038001b8 */
.L_x_1570:
[----:B------:R-:W-:Y:S01]  /*150c0*/  ISETP.GT.AND P5, PT, R7, -0x1, PT ;  /* 0xffffffff0700780c */ /* 0x000fe20003fa4270 */
[----:B------:R-:W0:Y:S03]  /*150d0*/  SHFL.IDX PT, R15, R15, 0x1, 0x1c1f ;  /* 0x003c1f000f0f7f89 */ /* 0x000e2600000e0000 */
[----:B------:R-:W-:-:S04]  /*150e0*/  ISETP.GT.AND P2, PT, R185, RZ, P5 ;  /* 0x000000ffb900720c */ /* 0x000fc80002f44270 */
[----:B------:R-:W-:-:S04]  /*150f0*/  ISETP.LT.OR P2, PT, R184, 0x1, P2 ;  /* 0x00000001b800780c */ /* 0x000fc80001741670 */
[----:B------:R-:W-:Y:S02]  /*15100*/  FSEL R152, R152, -INF , !P2 ;  /* 0xff80000098987808 */ /* 0x000fe40005000000 */
[----:B------:R-:W-:-:S04]  /*15110*/  ISETP.GT.AND P2, PT, R185, 0x1, P5 ;  /* 0x00000001b900780c */ /* 0x000fc80002f44270 */
[----:B------:R-:W-:-:S04]  /*15120*/  ISETP.LT.OR P2, PT, R184, 0x2, P2 ;  /* 0x00000002b800780c */ /* 0x000fc80001741670 */
[----:B------:R-:W-:Y:S02]  /*15130*/  FSEL R153, R153, -INF , !P2 ;  /* 0xff80000099997808 */ /* 0x000fe40005000000 */
[----:B------:R-:W-:Y:S01]  /*15140*/  ISETP.GT.AND P2, PT, R185, 0x8, P5 ;  /* 0x00000008b900780c */ /* 0x000fe20002f44270 */
[--C-:B0-----:R-:W-:Y:S02]  /*15150*/  IMAD.IADD R21, R21, 0x1, R15.reuse ;  /* 0x0000000115157824 */ /* 0x101fe400078e020f */
[----:B------:R-:W-:Y:S01]  /*15160*/  IMAD.IADD R20, R20, 0x1, R15 ;  /* 0x0000000114147824 */ /* 0x000fe200078e020f */
[----:B------:R-:W-:-:S04]  /*15170*/  ISETP.LT.OR P2, PT, R184, 0x9, P2 ;  /* 0x00000009b800780c */ /* 0x000fc80001741670 */
[----:B------:R-:W-:Y:S02]  /*15180*/  FSEL R156, R156, -INF , !P2 ;  /* 0xff8000009c9c7808 */ /* 0x000fe40005000000 */
[----:B------:R-:W-:-:S04]  /*15190*/  ISETP.GT.AND P2, PT, R185, 0x9, P5 ;  /* 0x00000009b900780c */ /* 0x000fc80002f44270 */
        /* <DEDUP_REMOVED lines=37> */
[----:B------:R-:W-:Y:S01]  /*153f0*/  FSEL R181, R181, -INF , !P2 ;  /* 0xff800000b5b57808 */ /* 0x000fe20005000000 */
[----:B------:R-:W-:Y:S08]  /*15400*/  @!P3 BRA `(.L_x_1574) ;  /* 0x000000000058b947 */ /* 0x000ff00003800000 */
        /* <DEDUP_REMOVED lines=12> */
.L_x_1576:
[----:B------:R-:W-:-:S05]  /*154d0*/  IMAD.U32 R184, RZ, RZ, UR49 ;  /* 0x00000031ffb87e24 */ /* 0x000fca000f8e00ff */
[----:B------:R-:W-:-:S13]  /*154e0*/  ISETP.NE.AND P2, PT, R184, 0x1, PT ;  /* 0x00000001b800780c */ /* 0x000fda0003f45270 */
[----:B------:R-:W0:Y:S02]  /*154f0*/  @P2 LDC.64 R10, c[0x0][0x9e8] ;  /* 0x00027a00ff0a2b82 */ /* 0x000e240000000a00 */
[----:B0-----:R-:W-:-:S05]  /*15500*/  @P2 IMAD.HI.U32 R10, R15, R10, RZ ;  /* 0x0000000a0f0a2227 */ /* 0x001fca00078e00ff */
[----:B------:R-:W-:-:S07]  /*15510*/  @P2 SHF.R.U32.HI R15, RZ, R11, R10 ;  /* 0x0000000bff0f2219 */ /* 0x000fce000001160a */
.L_x_1577:
[----:B------:R-:W-:Y:S05]  /*15520*/  BSYNC B0 ;  /* 0x0000000000007941 */ /* 0x000fea0003800000 */
.L_x_1575:
[----:B------:R-:W-:-:S04]  /*15530*/  IMAD R9, R15, R184, -R9 ;  /* 0x000000b80f097224 */ /* 0x000fc800078e0a09 */
[----:B------:R-:W-:-:S05]  /*15540*/  IMAD.IADD R9, R9, 0x1, -R196 ;  /* 0x0000000109097824 */ /* 0x000fca00078e0ac4 */
[----:B------:R-:W-:Y:S02]  /*15550*/  VIMNMX R20, R20, R9, !PT ;  /* 0x0000000914147248 */ /* 0x000fe40007fe0100 */
[----:B------:R-:W-:-:S07]  /*15560*/  VIADDMNMX R21, R9, R184, R21, PT ;  /* 0x000000b809157246 */ /* 0x000fce0003800115 */
.L_x_1574:
[C---:B------:R-:W-:Y:S02]  /*15570*/  ISETP.GT.AND P2, PT, R20.reuse, 0x1, P5 ;  /* 0x000000011400780c */ /* 0x040fe40002f44270 */
[----:B------:R-:W-:Y:S02]  /*15580*/  LOP3.LUT R193, R193, 0xfffeffff, RZ, 0xc0, !PT ;  /* 0xfffeffffc1c17812 */ /* 0x000fe400078ec0ff */
[----:B------:R-:W-:Y:S02]  /*15590*/  ISETP.LT.OR P2, PT, R21, 0x2, P2 ;  /* 0x000000021500780c */ /* 0x000fe40001741670 */
[----:B------:R-:W-:Y:S02]  /*155a0*/  @P0 LOP3.LUT R193, R193, 0x10000, RZ, 0xfc, !PT ;  /* 0x00010000c1c10812 */ /* 0x000fe400078efcff */
[----:B------:R-:W-:Y:S02]  /*155b0*/  FSEL R155, R155, -INF , !P2 ;  /* 0xff8000009b9b7808 */ /* 0x000fe40005000000 */
[----:B------:R-:W-:-:S02]  /*155c0*/  ISETP.GT.AND P2, PT, R20, 0x8, P5 ;  /* 0x000000081400780c */ /* 0x000fc40002f44270 */
[----:B------:R-:W-:Y:S02]  /*155d0*/  LOP3.LUT R193, R193, 0xffff7fff, RZ, 0xc0, !PT ;  /* 0xffff7fffc1c17812 */ /* 0x000fe400078ec0ff */
[----:B------:R-:W-:Y:S02]  /*155e0*/  ISETP.LT.OR P2, PT, R21, 0x9, P2 ;  /* 0x000000091500780c */ /* 0x000fe40001741670 */
[----:B------:R-:W-:Y:S02]  /*155f0*/  @P1 LOP3.LUT R193, R193, 0x8000, RZ, 0xfc, !PT ;  /* 0x00008000c1c11812 */ /* 0x000fe400078efcff */
[----:B------:R-:W-:Y:S02]  /*15600*/  FSEL R158, R158, -INF , !P2 ;  /* 0xff8000009e9e7808 */ /* 0x000fe40005000000 */
[C---:B------:R-:W-:Y:S01]  /*15610*/  ISETP.GT.AND P2, PT, R20.reuse, 0x9, P5 ;  /* 0x000000091400780c */ /* 0x040fe20002f44270 */
[----:B------:R-:W-:Y:S01]  /*15620*/  STL [R1], R193 ;  /* 0x000000c101007387 */ /* 0x000fe20000100800 */
[----:B------:R-:W-:-:S02]  /*15630*/  ISETP.GT.AND P1, PT, R20, RZ, P5 ;  /* 0x000000ff1400720c */ /* 0x000fc40002f24270 */
[C---:B------:R-:W-:Y:S02]  /*15640*/  ISETP.LT.OR P2, PT, R21.reuse, 0xa, P2 ;  /* 0x0000000a1500780c */ /* 0x040fe40001741670 */
[----:B------:R-:W-:Y:S02]  /*15650*/  ISETP.LT.OR P1, PT, R21, 0x1, P1 ;  /* 0x000000011500780c */ /* 0x000fe40000f21670 */
[----:B------:R-:W-:Y:S02]  /*15660*/  FSEL R159, R159, -INF , !P2 ;  /* 0xff8000009f9f7808 */ /* 0x000fe40005000000 */
[----:B------:R-:W-:Y:S02]  /*15670*/  ISETP.GT.AND P2, PT, R20, 0x10, P5 ;  /* 0x000000101400780c */ /* 0x000fe40002f44270 */
[----:B------:R-:W-:Y:S02]  /*15680*/  FSEL R154, R154, -INF , !P1 ;  /* 0xff8000009a9a7808 */ /* 0x000fe40004800000 */
[----:B------:R-:W-:-:S02]  /*15690*/  ISETP.LT.OR P2, PT, R21, 0x11, P2 ;  /* 0x000000111500780c */ /* 0x000fc40001741670 */
[----:B------:R-:W-:Y:S02]  /*156a0*/  FMNMX.FTZ R9, R152, R5, !PT ;  /* 0x0000000598097209 */ /* 0x000fe40007810000 */
[----:B------:R-:W-:Y:S02]  /*156b0*/  FSEL R162, R162, -INF , !P2 ;  /* 0xff800000a2a27808 */ /* 0x000fe40005000000 */
[----:B------:R-:W-:Y:S02]  /*156c0*/  ISETP.GT.AND P2, PT, R20, 0x11, P5 ;  /* 0x000000111400780c */ /* 0x000fe40002f44270 */
[----:B------:R-:W-:Y:S02]  /*156d0*/  FMNMX.FTZ R11, R154, R6, !PT ;  /* 0x000000069a0b7209 */ /* 0x000fe40007810000 */
[----:B------:R-:W-:Y:S02]  /*156e0*/  ISETP.LT.OR P2, PT, R21, 0x12, P2 ;  /* 0x000000121500780c */ /* 0x000fe40001741670 */
[----:B------:R-:W-:-:S02]  /*156f0*/  FMNMX.FTZ R9, R153, R9, !PT ;  /* 0x0000000999097209 */ /* 0x000fc40007810000 */
[----:B------:R-:W-:Y:S02]  /*15700*/  FSEL R163, R163, -INF , !P2 ;  /* 0xff800000a3a37808 */ /* 0x000fe40005000000 */
[----:B------:R-:W-:Y:S02]  /*15710*/  ISETP.GT.AND P2, PT, R20, 0x18, P5 ;  /* 0x000000181400780c */ /* 0x000fe40002f44270 */
[----:B------:R-:W-:Y:S02]  /*15720*/  FMNMX.FTZ R11, R155, R11, !PT ;  /* 0x0000000b9b0b7209 */ /* 0x000fe40007810000 */
[----:B------:R-:W-:Y:S02]  /*15730*/  ISETP.LT.OR P2, PT, R21, 0x19, P2 ;  /* 0x000000191500780c */ /* 0x000fe40001741670 */
[----:B------:R-:W-:Y:S02]  /*15740*/  FMNMX.FTZ R9, R156, R9, !PT ;  /* 0x000000099c097209 */ /* 0x000fe40007810000 */
[----:B------:R-:W-:-:S02]  /*15750*/  FSEL R166, R166, -INF , !P2 ;  /* 0xff800000a6a67808 */ /* 0x000fc40005000000 */
[----:B------:R-:W-:Y:S02]  /*15760*/  ISETP.GT.AND P2, PT, R20, 0x19, P5 ;  /* 0x000000191400780c */ /* 0x000fe40002f44270 */
[----:B------:R-:W-:Y:S02]  /*15770*/  FMNMX.FTZ R11, R158, R11, !PT ;  /* 0x0000000b9e0b7209 */ /* 0x000fe40007810000 */
[----:B------:R-:W-:Y:S02]  /*15780*/  ISETP.LT.OR P2, PT, R21, 0x1a, P2 ;  /* 0x0000001a1500780c */ /* 0x000fe40001741670 */
[----:B------:R-:W-:Y:S02]  /*15790*/  FMNMX.FTZ R9, R157, R9, !PT ;  /* 0x000000099d097209 */ /* 0x000fe40007810000 */
[----:B------:R-:W-:Y:S02]  /*157a0*/  FSEL R167, R167, -INF , !P2 ;  /* 0xff800000a7a77808 */ /* 0x000fe40005000000 */
[----:B------:R-:W-:-:S02]  /*157b0*/  ISETP.GT.AND P2, PT, R20, 0x20, P5 ;  /* 0x000000201400780c */ /* 0x000fc40002f44270 */
[----:B------:R-:W-:Y:S02]  /*157c0*/  FMNMX.FTZ R11, R159, R11, !PT ;  /* 0x0000000b9f0b7209 */ /* 0x000fe40007810000 */
[----:B------:R-:W-:Y:S02]  /*157d0*/  ISETP.LT.OR P2, PT, R21, 0x21, P2 ;  /* 0x000000211500780c */ /* 0x000fe40001741670 */
[----:B------:R-:W-:Y:S02]  /*157e0*/  FMNMX.FTZ R9, R160, R9, !PT ;  /* 0x00000009a0097209 */ /* 0x000fe40007810000 */
[----:B------:R-:W-:Y:S02]  /*157f0*/  FMNMX.FTZ R11, R162, R11, !PT ;  /* 0x0000000ba20b7209 */ /* 0x000fe40007810000 */
[----:B------:R-:W-:Y:S02]  /*15800*/  FSEL R170, R170, -INF , !P2 ;  /* 0xff800000aaaa7808 */ /* 0x000fe40005000000 */
[----:B------:R-:W-:-:S02]  /*15810*/  ISETP.GT.AND P2, PT, R20, 0x21, P5 ;  /* 0x000000211400780c */ /* 0x000fc40002f44270 */
[----:B------:R-:W-:Y:S02]  /*15820*/  FMNMX.FTZ R9, R161, R9, !PT ;  /* 0x00000009a1097209 */ /* 0x000fe40007810000 */
[----:B------:R-:W-:Y:S02]  /*15830*/  FMNMX.FTZ R11, R163, R11, !PT ;  /* 0x0000000ba30b7209 */ /* 0x000fe40007810000 */
[----:B------:R-:W-:Y:S02]  /*15840*/  ISETP.LT.OR P2, PT, R21, 0x22, P2 ;  /* 0x000000221500780c */ /* 0x000fe40001741670 */
[----:B------:R-:W-:Y:S02]  /*15850*/  FMNMX.FTZ R9, R164, R9, !PT ;  /* 0x00000009a4097209 */ /* 0x000fe40007810000 */
[----:B------:R-:W-:Y:S02]  /*15860*/  FMNMX.FTZ R11, R166, R11, !PT ;  /* 0x0000000ba60b7209 */ /* 0x000fe40007810000 */
[----:B------:R-:W-:-:S02]  /*15870*/  FSEL R171, R171, -INF , !P2 ;  /* 0xff800000abab7808 */ /* 0x000fc40005000000 */
[----:B------:R-:W-:Y:S02]  /*15880*/  FMNMX.FTZ R9, R165, R9, !PT ;  /* 0x00000009a5097209 */ /* 0x000fe40007810000 */
[----:B------:R-:W-:Y:S02]  /*15890*/  ISETP.GT.AND P2, PT, R20, 0x28, P5 ;  /* 0x000000281400780c */ /* 0x000fe40002f44270 */
[----:B------:R-:W-:Y:S02]  /*158a0*/  FMNMX.FTZ R11, R167, R11, !PT ;  /* 0x0000000ba70b7209 */ /* 0x000fe40007810000 */
[----:B------:R-:W-:Y:S02]  /*158b0*/  FMNMX.FTZ R9, R168, R9, !PT ;  /* 0x00000009a8097209 */ /* 0x000fe40007810000 */
[----:B------:R-:W-:Y:S02]  /*158c0*/  ISETP.LT.OR P2, PT, R21, 0x29, P2 ;  /* 0x000000291500780c */ /* 0x000fe40001741670 */
[----:B------:R-:W-:-:S02]  /*158d0*/  ISETP.GT.AND P4, PT, R20, 0x29, P5 ;  /* 0x000000291400780c */ /* 0x000fc40002f84270 */
[----:B------:R-:W-:Y:S02]  /*158e0*/  FMNMX.FTZ R11, R170, R11, !PT ;  /* 0x0000000baa0b7209 */ /* 0x000fe40007810000 */
[----:B------:R-:W-:Y:S02]  /*158f0*/  FMNMX.FTZ R9, R169, R9, !PT ;  /* 0x00000009a9097209 */ /* 0x000fe40007810000 */
[----:B------:R-:W-:Y:S02]  /*15900*/  FSEL R174, R174, -INF , !P2 ;  /* 0xff800000aeae7808 */ /* 0x000fe40005000000 */
[----:B------:R-:W-:Y:S02]  /*15910*/  ISETP.GT.AND P6, PT, R20, 0x30, P5 ;  /* 0x000000301400780c */ /* 0x000fe40002fc4270 */
[----:B------:R-:W-:Y:S02]  /*15920*/  ISETP.LT.OR P0, PT, R21, 0x2a, P4 ;  /* 0x0000002a1500780c */ /* 0x000fe40002701670 */
[----:B------:R-:W-:-:S02]  /*15930*/  FMNMX.FTZ R11, R171, R11, !PT ;  /* 0x0000000bab0b7209 */ /* 0x000fc40007810000 */
[----:B------:R-:W-:Y:S02]  /*15940*/  FMNMX.FTZ R9, R172, R9, !PT ;  /* 0x00000009ac097209 */ /* 0x000fe40007810000 */
[----:B------:R-:W-:Y:S02]  /*15950*/  ISETP.GT.AND P3, PT, R20, 0x31, P5 ;  /* 0x000000311400780c */ /* 0x000fe40002f64270 */
[----:B------:R-:W-:Y:S02]  /*15960*/  ISETP.LT.OR P4, PT, R21, 0x31, P6 ;  /* 0x000000311500780c */ /* 0x000fe40003781670 */
[----:B------:R-:W-:Y:S02]  /*15970*/  FSEL R175, R175, -INF , !P0 ;  /* 0xff800000afaf7808 */ /* 0x000fe40004000000 */
[----:B------:R-:W-:Y:S02]  /*15980*/  FMNMX.FTZ R11, R174, R11, !PT ;  /* 0x0000000bae0b7209 */ /* 0x000fe40007810000 */
[----:B------:R-:W-:-:S02]  /*15990*/  FMNMX.FTZ R9, R173, R9, !PT ;  /* 0x00000009ad097209 */ /* 0x000fc40007810000 */
[----:B------:R-:W-:Y:S02]  /*159a0*/  ISETP.GT.AND P2, PT, R20, 0x38, P5 ;  /* 0x000000381400780c */ /* 0x000fe40002f44270 */
[----:B------:R-:W-:Y:S02]  /*159b0*/  ISETP.LT.OR P3, PT, R21, 0x32, P3 ;  /* 0x000000321500780c */ /* 0x000fe40001f61670 */
[----:B------:R-:W-:Y:S02]  /*159c0*/  FSEL R178, R178, -INF , !P4 ;  /* 0xff800000b2b27808 */ /* 0x000fe40006000000 */
[----:B------:R-:W-:Y:S02]  /*159d0*/  FMNMX.FTZ R11, R175, R11, !PT ;  /* 0x0000000baf0b7209 */ /* 0x000fe40007810000 */
[----:B------:R-:W-:Y:S02]  /*159e0*/  FMNMX.FTZ R9, R176, R9, !PT ;  /* 0x00000009b0097209 */ /* 0x000fe40007810000 */
[----:B------:R-:W-:-:S02]  /*159f0*/  ISETP.GT.AND P5, PT, R20, 0x39, P5 ;  /* 0x000000391400780c */ /* 0x000fc40002fa4270 */
[----:B------:R-:W-:Y:S02]  /*15a00*/  ISETP.LT.OR P2, PT, R21, 0x39, P2 ;  /* 0x000000391500780c */ /* 0x000fe40001741670 */
[----:B------:R-:W-:Y:S02]  /*15a10*/  FSEL R179, R179, -INF , !P3 ;  /* 0xff800000b3b37808 */ /* 0x000fe40005800000 */
[----:B------:R-:W-:Y:S02]  /*15a20*/  FMNMX.FTZ R11, R178, R11, !PT ;  /* 0x0000000bb20b7209 */ /* 0x000fe40007810000 */
[----:B------:R-:W-:Y:S02]  /*15a30*/  FMNMX.FTZ R9, R177, R9, !PT ;  /* 0x00000009b1097209 */ /* 0x000fe40007810000 */
[----:B------:R-:W-:Y:S02]  /*15a40*/  ISETP.LT.OR P5, PT, R21, 0x3a, P5 ;  /* 0x0000003a1500780c */ /* 0x000fe40002fa1670 */
[----:B------:R-:W-:-:S02]  /*15a50*/  FSEL R182, R182, -INF , !P2 ;  /* 0xff800000b6b67808 */ /* 0x000fc40005000000 */
[----:B------:R-:W-:Y:S02]  /*15a60*/  FMNMX.FTZ R11, R179, R11, !PT ;  /* 0x0000000bb30b7209 */ /* 0x000fe40007810000 */
[----:B------:R-:W-:Y:S02]  /*15a70*/  FMNMX.FTZ R9, R180, R9, !PT ;  /* 0x00000009b4097209 */ /* 0x000fe40007810000 */
[----:B------:R-:W-:Y:S02]  /*15a80*/  FSEL R183, R183, -INF , !P5 ;  /* 0xff800000b7b77808 */ /* 0x000fe40006800000 */
[----:B------:R-:W-:Y:S02]  /*15a90*/  FMNMX.FTZ R11, R182, R11, !PT ;  /* 0x0000000bb60b7209 */ /* 0x000fe40007810000 */
[----:B------:R-:W-:Y:S02]  /*15aa0*/  FMNMX.FTZ R9, R181, R9, !PT ;  /* 0x00000009b5097209 */ /* 0x000fe40007810000 */
[----:B------:R-:W-:-:S02]  /*15ab0*/  FMNMX.FTZ R11, R183, R11, !PT ;  /* 0x0000000bb70b7209 */ /* 0x000fc40007810000 */
[C---:B------:R-:W-:Y:S01]  /*15ac0*/  LOP3.LUT P0, RZ, R193.reuse, 0x10000, RZ, 0xc0, !PT ;  /* 0x00010000c1ff7812 */ /* 0x040fe2000780c0ff */
[----:B------:R-:W0:Y:S01]  /*15ad0*/  SHFL.BFLY PT, R10, R9, 0x2, 0x1f ;  /* 0x0c401f00090a7f89 */ /* 0x000e2200000e0000 */
[----:B------:R-:W-:-:S03]  /*15ae0*/  LOP3.LUT P1, RZ, R193, 0x8000, RZ, 0xc0, !PT ;  /* 0x00008000c1ff7812 */ /* 0x000fc6000782c0ff */
[----:B------:R-:W1:Y:S01]  /*15af0*/  SHFL.BFLY PT, R15, R11, 0x2, 0x1f ;  /* 0x0c401f000b0f7f89 */ /* 0x000e6200000e0000 */
[----:B0-----:R-:W-:Y:S02]  /*15b00*/  FMNMX.FTZ R9, R9, R10, !PT ;  /* 0x0000000a09097209 */ /* 0x001fe40007810000 */
[----:B-1----:R-:W-:-:S03]  /*15b10*/  FMNMX.FTZ R11, R11, R15, !PT ;  /* 0x0000000f0b0b7209 */ /* 0x002fc60007810000 */
[----:B------:R-:W0:Y:S04]  /*15b20*/  SHFL.BFLY PT, R10, R9, 0x1, 0x1f ;  /* 0x0c201f00090a7f89 */ /* 0x000e2800000e0000 */
[----:B------:R-:W1:Y:S01]  /*15b30*/  SHFL.BFLY PT, R15, R11, 0x1, 0x1f ;  /* 0x0c201f000b0f7f89 */ /* 0x000e6200000e0000 */
[----:B0-----:R-:W-:Y:S02]  /*15b40*/  FMNMX.FTZ R9, R9, R10, !PT ;  /* 0x0000000a09097209 */ /* 0x001fe40007810000 */
[----:B-1----:R-:W-:Y:S02]  /*15b50*/  FMNMX.FTZ R15, R11, R15, !PT ;  /* 0x0000000f0b0f7209 */ /* 0x002fe40007810000 */
[----:B------:R-:W-:Y:S02]  /*15b60*/  FSETP.NEU.FTZ.AND P6, PT, R9, -INF , PT ;  /* 0xff8000000900780b */ /* 0x000fe40003fdd000 */
[----:B------:R-:W-:-:S02]  /*15b70*/  FSETP.NEU.FTZ.AND P2, PT, R15, -INF , PT ;  /* 0xff8000000f00780b */ /* 0x000fc40003f5d000 */
[----:B------:R-:W-:Y:S02]  /*15b80*/  FSEL R10, R9, RZ, P6 ;  /* 0x000000ff090a7208 */ /* 0x000fe40003000000 */
[----:B------:R-:W-:-:S03]  /*15b90*/  FSEL R11, R15, RZ, P2 ;  /* 0x000000ff0f0b7208 */ /* 0x000fc60001000000 */
[----:B------:R-:W-:Y:S01]  /*15ba0*/  FADD.FTZ R5, -R10, R5 ;  /* 0x000000050a057221 */ /* 0x000fe20000010100 */
[----:B------:R-:W-:-:S01]  /*15bb0*/  FFMA.FTZ R10, R2, R9, -8 ;  /* 0xc1000000020a7423 */ /* 0x000fc20000010009 */
[----:B------:R-:W-:Y:S01]  /*15bc0*/  FADD.FTZ R6, -R11, R6 ;  /* 0x000000060b067221 */ /* 0x000fe20000010100 */
[----:B------:R-:W-:-:S01]  /*15bd0*/  FFMA.FTZ R11, R2, R15, -8 ;  /* 0xc1000000020b7423 */ /* 0x000fc2000001000f */
[----:B------:R-:W-:Y:S02]  /*15be0*/  FMUL.FTZ R5, R2, R5 ;  /* 0x0000000502057220 */ /* 0x000fe40000410000 */
[----:B------:R-:W-:Y:S01]  /*15bf0*/  FSEL R10, R10, RZ, P6 ;  /* 0x000000ff0a0a7208 */ /* 0x000fe20003000000 */
[C---:B------:R-:W-:Y:S01]  /*15c00*/  FMUL.FTZ R6, R2.reuse, R6 ;  /* 0x0000000602067220 */ /* 0x040fe20000410000 */
[----:B------:R-:W-:Y:S02]  /*15c10*/  FSEL R11, R11, RZ, P2 ;  /* 0x000000ff0b0b7208 */ /* 0x000fe40001000000 */
        /* <DEDUP_REMOVED lines=8> */
[----:B------:R-:W0:Y:S01]  /*15ca0*/  MUFU.EX2 R152, R152 ;  /* 0x0000009800987308 */ /* 0x000e220000000800 */
        /* <DEDUP_REMOVED lines=15> */
[----:B------:R-:W1:Y:S01]  /*15da0*/  MUFU.EX2 R6, R6 ;  /* 0x0000000600067308 */ /* 0x000e620000000800 */
[----:B0-----:R-:W-:-:S01]  /*15db0*/  FFMA.FTZ R3, R5, R3, R152 ;  /* 0x0000000305037223 */ /* 0x001fc20000010098 */
        /* <DEDUP_REMOVED lines=11> */
[----:B------:R-:W-:-:S03]  /*15e70*/  FFMA.FTZ R11, R2, R183, -R11 ;  /* 0x000000b7020b7223 */ /* 0x000fc6000001080b */
        /* <DEDUP_REMOVED lines=60> */
[----:B------:R-:W-:Y:S06]  /*16240*/  @!P0 BRA `(.L_x_1578) ;  /* 0x0000000000048947 */ /* 0x000fec0003800000 */
[----:B------:R-:W-:Y:S01]  /*16250*/  BPT.TRAP 0x1 ;  /* 0x000000040000795c */ /* 0x000fe20000300000 */
.L_x_1578:
[----:B------:R-:W-:Y:S01]  /*16260*/  IMAD R20, R200, 0x8, R16 ;  /* 0x00000008c8147824 */ /* 0x000fe200078e0210 */
[----:B------:R-:W-:Y:S01]  /*16270*/  ISETP.GT.AND P2, PT, R7, R12, PT ;  /* 0x0000000c0700720c */ /* 0x000fe20003f44270 */
[----:B------:R-:W-:Y:S01]  /*16280*/  IMAD.U32 R21, RZ, RZ, UR42 ;  /* 0x0000002aff157e24 */ /* 0x000fe2000f8e00ff */
        /* <DEDUP_REMOVED lines=17> */
[-C--:B------:R-:W-:Y:S01]  /*163a0*/  FMUL.FTZ R37, R37, R5.reuse ;  /* 0x0000000525257220 */ /* 0x080fe20000410000 */
        /* <DEDUP_REMOVED lines=140> */
[----:B------:R-:W-:Y:S02]  /*16c70*/  IMAD.MOV.U32 R186, RZ, RZ, R176 ;  /* 0x000000ffffba7224 */ /* 0x000fe400078e00b0 */
[----:B------:R-:W-:Y:S01]  /*16c80*/  IMAD.MOV.U32 R187, RZ, RZ, R178 ;  /* 0x000000ffffbb7224 */ /* 0x000fe200078e00b2 */
[----:B0-----:R-:W-:Y:S06]  /*16c90*/  @P2 BRA `(.L_x_1579) ;  /* 0xffffffd800982947 */ /* 0x001fec000383ffff */
[----:B------:R-:W-:Y:S02]  /*16ca0*/  IMAD.MOV.U32 R6, RZ, RZ, R15 ;  /* 0x000000ffff067224 */ /* 0x000fe400078e000f */
[----:B------:R-:W-:Y:S02]  /*16cb0*/  IMAD.MOV.U32 R5, RZ, RZ, R9 ;  /* 0x000000ffff057224 */ /* 0x000fe400078e0009 */
[----:B------:R-:W-:Y:S02]  /*16cc0*/  IMAD.MOV.U32 R200, RZ, RZ, R13 ;  /* 0x000000ffffc87224 */ /* 0x000fe400078e000d */
[----:B------:R-:W-:-:S07]  /*16cd0*/  IMAD.MOV.U32 R193, RZ, RZ, R14 ;  /* 0x000000ffffc17224 */ /* 0x000fce00078e000e */
.L_x_1560:
[----:B------:R-:W2:Y:S01]  /*16ce0*/  LDL.LU R13, [R1] ;  /* 0x00000000010d7983 */ /* 0x000ea20000300800 */
[----:B------:R-:W0:Y:S01]  /*16cf0*/  LDC R9, c[0x0][0x448] ;  /* 0x00011200ff097b82 */ /* 0x000e220000000800 */
[----:B------:R-:W-:-:S07]  /*16d00*/  VIADD R10, R199, 0x7f ;  /* 0x0000007fc70a7836 */ /* 0x000fce0000000000 */
[----:B------:R-:W1:Y:S01]  /*16d10*/  LDC R12, c[0x0][0x9e4] ;  /* 0x00027900ff0c7b82 */ /* 0x000e620000000800 */
[----:B0-----:R-:W-:-:S13]  /*16d20*/  ISETP.NE.AND P2, PT, R9, 0x1, PT ;  /* 0x000000010900780c */ /* 0x001fda0003f45270 */
[----:B------:R-:W0:Y:S08]  /*16d30*/  @P2 LDC R11, c[0x0][0x44c] ;  /* 0x00011300ff0b2b82 */ /* 0x000e300000000800 */
[----:B------:R-:W3:Y:S01]  /*16d40*/  @P2 LDC R9, c[0x0][0x450] ;  /* 0x00011400ff092b82 */ /* 0x000ee20000000800 */
[----:B0-----:R-:W-:-:S05]  /*16d50*/  @P2 IMAD.HI.U32 R11, R10, R11, RZ ;  /* 0x0000000b0a0b2227 */ /* 0x001fca00078e00ff */
[----:B---3--:R-:W-:Y:S02]  /*16d60*/  @P2 SHF.R.U32.HI R10, RZ, R9, R11 ;  /* 0x00000009ff0a2219 */ /* 0x008fe4000001160b */
[----:B------:R-:W-:-:S05]  /*16d70*/  IADD3 R11, R197, 0x1, -R195 ;  /* 0x00000001c50b7810 */ /* 0x000fca0007ffe8c3 */
[----:B------:R-:W-:-:S04]  /*16d80*/  IMAD.IADD R11, R10, 0x1, R11 ;  /* 0x000000010a0b7824 */ /* 0x000fc800078e020b */
[----:B------:R-:W-:Y:S01]  /*16d90*/  IMAD.IADD R10, R11, 0x1, -R8 ;  /* 0x000000010b0a7824 */ /* 0x000fe200078e0a08 */
[----:B--2---:R-:W-:-:S04]  /*16da0*/  LOP3.LUT R13, R13, 0xfffffffb, RZ, 0xc0, !PT ;  /* 0xfffffffb0d0d7812 */ /* 0x004fc800078ec0ff */
[----:B------:R-:W-:Y:S02]  /*16db0*/  @P2 LOP3.LUT R13, R13, 0x4, RZ, 0xfc, !PT ;  /* 0x000000040d0d2812 */ /* 0x000fe400078efcff */
[----:B-1----:R-:W-:Y:S02]  /*16dc0*/  ISETP.GE.AND P2, PT, R12, 0x1, PT ;  /* 0x000000010c00780c */ /* 0x002fe40003f46270 */
[----:B------:R-:W-:-:S11]  /*16dd0*/  LOP3.LUT R13, R13, 0xfffffff7, RZ, 0xc0, !PT ;  /* 0xfffffff70d0d7812 */ /* 0x000fd600078ec0ff */
[----:B------:R-:W-:-:S05]  /*16de0*/  @P2 LOP3.LUT R13, R13, 0x8, RZ, 0xfc, !PT ;  /* 0x000000080d0d2812 */ /* 0x000fca00078efcff */
[----:B------:R0:W-:Y:S01]  /*16df0*/  STL [R1], R13 ;  /* 0x0000000d01007387 */ /* 0x0001e20000100800 */
[----:B------:R-:W-:Y:S05]  /*16e00*/  @!P2 BRA `(.L_x_1580) ;  /* 0x000000000044a947 */ /* 0x000fea0003800000 */
[----:B------:R-:W-:Y:S01]  /*16e10*/  ISETP.GT.AND P2, PT, R11, -0x1, PT ;  /* 0xffffffff0b00780c */ /* 0x000fe20003f44270 */
[----:B------:R-:W-:-:S12]  /*16e20*/  BSSY B0, `(.L_x_1581) ;  /* 0x000000d000007945 */ /* 0x000fd80003800000 */
[----:B------:R-:W-:Y:S05]  /*16e30*/  @P2 BRA `(.L_x_1582) ;  /* 0x00000000001c2947 */ /* 0x000fea0003800000 */
[----:B------:R-:W-:Y:S02]  /*16e40*/  ISETP.NE.AND P2, PT, R12, 0x1, PT ;  /* 0x000000010c00780c */ /* 0x000fe40003f45270 */
[----:B------:R-:W-:-:S11]  /*16e50*/  LOP3.LUT R11, RZ, R11, RZ, 0x33, !PT ;  /* 0x0000000bff0b7212 */ /* 0x000fd600078e33ff */
[----:B------:R-:W1:Y:S02]  /*16e60*/  @P2 LDC.64 R8, c[0x0][0x9e8] ;  /* 0x00027a00ff082b82 */ /* 0x000e640000000a00 */
[----:B-1----:R-:W-:-:S05]  /*16e70*/  @P2 IMAD.HI.U32 R8, R11, R8, RZ ;  /* 0x000000080b082227 */ /* 0x002fca00078e00ff */
[----:B------:R-:W-:-:S04]  /*16e80*/  @P2 SHF.R.U32.HI R11, RZ, R9, R8 ;  /* 0x00000009ff0b2219 */ /* 0x000fc80000011608 */
[----:B------:R-:W-:Y:S01]  /*16e90*/  LOP3.LUT R11, RZ, R11, RZ, 0x33, !PT ;  /* 0x0000000bff0b7212 */ /* 0x000fe200078e33ff */
[----:B------:R-:W-:Y:S06]  /*16ea0*/  BRA `(.L_x_1583) ;  /* 0x0000000000107947 */ /* 0x000fec0003800000 */
.L_x_1582:
[----:B------:R-:W-:-:S13]  /*16eb0*/  ISETP.NE.AND P2, PT, R12, 0x1, PT ;  /* 0x000000010c00780c */ /* 0x000fda0003f45270 */
[----:B------:R-:W1:Y:S02]  /*16ec0*/  @P2 LDC.64 R8, c[0x0][0x9e8] ;  /* 0x00027a00ff082b82 */ /* 0x000e640000000a00 */
[----:B-1----:R-:W-:-:S05]  /*16ed0*/  @P2 IMAD.HI.U32 R8, R11, R8, RZ ;  /* 0x000000080b082227 */ /* 0x002fca00078e00ff */
[----:B------:R-:W-:-:S07]  /*16ee0*/  @P2 SHF.R.U32.HI R11, RZ, R9, R8 ;  /* 0x00000009ff0b2219 */ /* 0x000fce0000011608 */
.L_x_1583:
[----:B------:R-:W-:Y:S05]  /*16ef0*/  BSYNC B0 ;  /* 0x0000000000007941 */ /* 0x000fea0003800000 */
.L_x_1581:
[----:B------:R-:W-:-:S05]  /*16f00*/  IMAD R11, R11, R12, RZ ;  /* 0x0000000c0b0b7224 */ /* 0x000fca00078e02ff */
[----:B------:R-:W-:-:S07]  /*16f10*/  VIMNMX R10, R10, R11, !PT ;  /* 0x0000000b0a0a7248 */ /* 0x000fce0007fe0100 */
.L_x_1580:
[----:B------:R-:W-:-:S05]  /*16f20*/  VIADD R10, R10, 0x3f ;  /* 0x0000003f0a0a7836 */ /* 0x000fca0000000000 */
[----:B------:R-:W-:-:S04]  /*16f30*/  SHF.R.S32.HI R8, RZ, 0x1f, R10 ;  /* 0x0000001fff087819 */ /* 0x000fc8000001140a */
[----:B------:R-:W-:-:S04]  /*16f40*/  LEA.HI R8, R8, R10, RZ, 0x6 ;  /* 0x0000000a08087211 */ /* 0x000fc800078f30ff */
[----:B------:R-:W-:-:S04]  /*16f50*/  SHF.R.S32.HI R8, RZ, 0x6, R8 ;  /* 0x00000006ff087819 */ /* 0x000fc80000011408 */
[----:B------:R-:W-:-:S04]  /*16f60*/  VIMNMX R8, R204, R8, !PT ;  /* 0x00000008cc087248 */ /* 0x000fc80007fe0100 */
[----:B------:R-:W-:-:S13]  /*16f70*/  ISETP.GE.AND P2, PT, R7, R8, PT ;  /* 0x000000080700720c */ /* 0x000fda0003f46270 */
[----:B------:R-:W-:Y:S05]  /*16f80*/  @!P2 BRA `(.L_x_1584) ;  /* 0x0000001800cca947 */ /* 0x000fea0003800000 */
[----:B------:R-:W-:Y:S02]  /*16f90*/  IMAD.MOV.U32 R9, RZ, RZ, R6 ;  /* 0x000000ffff097224 */ /* 0x000fe400078e0006 */
[----:B------:R-:W-:Y:S02]  /*16fa0*/  IMAD.MOV.U32 R10, RZ, RZ, R5 ;  /* 0x000000ffff0a7224 */ /* 0x000fe400078e0005 */
[----:B------:R-:W-:Y:S02]  /*16fb0*/  IMAD.MOV.U32 R11, RZ, RZ, R7 ;  /* 0x000000ffff0b7224 */ /* 0x000fe400078e0007 */
[----:B------:R-:W-:-:S07]  /*16fc0*/  IMAD.MOV.U32 R206, RZ, RZ, R193 ;  /* 0x000000ffffce7224 */ /* 0x000fce00078e00c1 */
.L_x_1595:
[----:B------:R-:W-:Y:S01]  /*16fd0*/  ISETP.NE.AND P2, PT, R200, 0x1, PT ;  /* 0x00000001c800780c */ /* 0x000fe20003f45270 */
[----:B------:R-:W-:Y:S05]  /*16fe0*/  YIELD ;  /* 0x0000000000007946 */ /* 0x000fea0003800000 */
[----:B------:R-:W-:Y:S02]  /*16ff0*/  SEL R193, RZ, 0x1, P2 ;  /* 0x00000001ffc17807 */ /* 0x000fe40001000000 */
[----:B------:R-:W-:Y:S02]  /*17000*/  ISETP.NE.AND P2, PT, R201, RZ, PT ;  /* 0x000000ffc900720c */ /* 0x000fe40003f45270 */
[----:B------:R-:W-:-:S11]  /*17010*/  LOP3.LUT R193, R206, R193, RZ, 0x3c, !PT ;  /* 0x000000c1cec17212 */ /* 0x000fd600078e3cff */
[----:B------:R-:W-:Y:S05]  /*17020*/  @P2 BRA `(.L_x_1585) ;  /* 0x00000000003c2947 */ /* 0x000fea0003800000 */
[----:B------:R-:W-:Y:S05]  /*17030*/  @!P0 BRA `(.L_x_1586) ;  /* 0x0000000000048947 */ /* 0x000fea0003800000 */
[----:B------:R-:W-:Y:S01]  /*17040*/  BPT.TRAP 0x1 ;  /* 0x000000040000795c */ /* 0x000fe20000300000 */
.L_x_1586:
[----:B------:R-:W-:Y:S01]  /*17050*/  VIADD R5, R200, 0x1 ;  /* 0x00000001c8057836 */ /* 0x000fe20000000000 */
[----:B------:R-:W-:-:S04]  /*17060*/  SHF.L.U32 R6, R193, 0x1f, RZ ;  /* 0x0000001fc1067819 */ /* 0x000fc800000006ff */
[----:B------:R-:W-:-:S04]  /*17070*/  ISETP.NE.AND P3, PT, R5, 0x2, PT ;  /* 0x000000020500780c */ /* 0x000fc80003f65270 */
[----:B------:R-:W-:-:S05]  /*17080*/  SEL R5, R5, RZ, P3 ;  /* 0x000000ff05057207 */ /* 0x000fca0001800000 */
[----:B------:R-:W-:-:S04]  /*17090*/  IMAD R5, R5, 0x8, R16 ;  /* 0x0000000805057824 */ /* 0x000fc800078e0210 */
[----:B------:R1:W2:Y:S01]  /*170a0*/  SYNCS.PHASECHK.TRANS64.TRYWAIT P3, [R5+URZ+0x28430], R6 ;  /* 0x02843006050075a7 */ /* 0x0002a2000806017f */
[----:B------:R-:W-:Y:S05]  /*170b0*/  @!P0 BRA `(.L_x_1587) ;  /* 0x0000000000048947 */ /* 0x000fea0003800000 */
[----:B------:R-:W-:Y:S01]  /*170c0*/  BPT.TRAP 0x1 ;  /* 0x000000040000795c */ /* 0x000fe20000300000 */
.L_x_1587:
[----:B------:R-:W-:Y:S04]  /*170d0*/  BSSY B0, `(.L_x_1585) ;  /* 0x0000004000007945 */ /* 0x000fe80003800000 */
[----:B--2---:R-:W-:Y:S05]  /*170e0*/  @P3 BRA `(.L_x_1588) ;  /* 0x0000000000083947 */ /* 0x004fea0003800000 */
[----:B------:R-:W2:Y:S02]  /*170f0*/  SYNCS.PHASECHK.TRANS64.TRYWAIT P3, [R5+URZ+0x28430], R6 ;  /* 0x02843006050075a7 */ /* 0x000ea4000806017f */
[----:B--2---:R-:W-:Y:S05]  /*17100*/  @!P3 BRA `(.L_x_1589) ;  /* 0x000001500058b947 */ /* 0x004fea0003800000 */
.L_x_1588:
[----:B------:R-:W-:Y:S05]  /*17110*/  BSYNC B0 ;  /* 0x0000000000007941 */ /* 0x000fea0003800000 */
.L_x_1585:
[----:B-12---:R-:W1:Y:S01]  /*17120*/  S2R R5, SR_TID.X ;  /* 0x0000000000057919 */ /* 0x006e620000002100 */
[----:B------:R-:W-:Y:S01]  /*17130*/  VIADD R205, R200, 0x1 ;  /* 0x00000001c8cd7836 */ /* 0x000fe20000000000 */
[----:B------:R-:W-:Y:S05]  /*17140*/  WARPSYNC.ALL ;  /* 0x0000000000007948 */ /* 0x000fea0003800000 */
[C---:B------:R-:W-:Y:S01]  /*17150*/  ISETP.NE.AND P3, PT, R205.reuse, 0x2, PT ;  /* 0x00000002cd00780c */ /* 0x040fe20003f65270 */
[----:B------:R-:W-:Y:S02]  /*17160*/  IMAD.MOV.U32 R7, RZ, RZ, 0x40000040 ;  /* 0x40000040ff077424 */ /* 0x000fe400078e00ff */
[----:B------:R-:W-:Y:S01]  /*17170*/  IMAD.MOV.U32 R15, RZ, RZ, 0x40000040 ;  /* 0x40000040ff0f7424 */ /* 0x000fe200078e00ff */
[----:B------:R-:W-:Y:S01]  /*17180*/  SEL R205, R205, RZ, P3 ;  /* 0x000000ffcdcd7207 */ /* 0x000fe20001800000 */
[----:B------:R-:W-:Y:S01]  /*17190*/  IMAD.MOV.U32 R21, RZ, RZ, 0x40000040 ;  /* 0x40000040ff157424 */ /* 0x000fe200078e00ff */
[----:B------:R-:W-:Y:S01]  /*171a0*/  R2UR UR15, R7 ;  /* 0x00000000070f72ca */ /* 0x000fe200000e0000 */
[----:B0-----:R-:W-:Y:S01]  /*171b0*/  IMAD.MOV.U32 R13, RZ, RZ, 0x40000040 ;  /* 0x40000040ff0d7424 */ /* 0x001fe200078e00ff */
[----:B------:R-:W-:Y:S01]  /*171c0*/  R2UR UR11, R15 ;  /* 0x000000000f0b72ca */ /* 0x000fe200000e0000 */
[----:B------:R-:W-:Y:S01]  /*171d0*/  IMAD R6, R205, 0x400, R4 ;  /* 0x00000400cd067824 */ /* 0x000fe200078e0204 */
[----:B------:R-:W-:-:S02]  /*171e0*/  R2UR UR7, R21 ;  /* 0x00000000150772ca */ /* 0x000fc400000e0000 */
[----:B------:R-:W-:Y:S01]  /*171f0*/  R2UR UR19, R13 ;  /* 0x000000000d1372ca */ /* 0x000fe200000e0000 */
[C---:B------:R-:W-:Y:S01]  /*17200*/  VIADD R14, R6.reuse, 0x2 ;  /* 0x00000002060e7836 */ /* 0x040fe20000000000 */
[C---:B------:R-:W-:Y:S01]  /*17210*/  R2UR UR14, R6.reuse ;  /* 0x00000000060e72ca */ /* 0x040fe200000e0000 */
[C---:B------:R-:W-:Y:S01]  /*17220*/  VIADD R20, R6.reuse, 0x4 ;  /* 0x0000000406147836 */ /* 0x040fe20000000000 */
[----:B------:R-:W-:Y:S01]  /*17230*/  R2UR UR23, R15 ;  /* 0x000000000f1772ca */ /* 0x000fe200000e0000 */
        /* <DEDUP_REMOVED lines=9> */
[----:B-1----:R-:W-:-:S02]  /*172d0*/  SHF.R.U32.HI R5, RZ, 0x7, R5 ;  /* 0x00000007ff057819 */ /* 0x002fc40000011605 */
[----:B------:R-:W-:Y:S02]  /*172e0*/  R2UR UR26, R12 ;  /* 0x000000000c1a72ca */ /* 0x000fe400000e0000 */
[----:B------:R-:W-:Y:S01]  /*172f0*/  R2UR UR27, R13 ;  /* 0x000000000d1b72ca */ /* 0x000fe200000e0000 */
[----:B------:R-:W-:Y:S01]  /*17300*/  VIADD R5, R5, 0x8 ;  /* 0x0000000805057836 */ /* 0x000fe20000000000 */
[----:B------:R-:W-:Y:S02]  /*17310*/  R2UR UR30, R20 ;  /* 0x00000000141e72ca */ /* 0x000fe400000e0000 */
[----:B------:R-:W-:Y:S02]  /*17320*/  R2UR UR31, R21 ;  /* 0x00000000151f72ca */ /* 0x000fe400000e0000 */
[----:B------:R0:W-:Y:S01]  /*17330*/  BAR.SYNC.DEFER_BLOCKING R5, 0x100 ;  /* 0x000400050000751d */ /* 0x0001e20000010000 */
[----:B------:R-:W-:Y:S02]  /*17340*/  R2UR UR34, R6 ;  /* 0x00000000062272ca */ /* 0x000fe400000e0000 */
[----:B------:R-:W-:-:S03]  /*17350*/  R2UR UR35, R7 ;  /* 0x00000000072372ca */ /* 0x000fc600000e0000 */
        /* <DEDUP_REMOVED lines=27> */
.L_x_1591:
[----:B------:R-:W-:Y:S01]  /*17510*/  SHF.L.U32 R5, R206, 0x1f, RZ ;  /* 0x0000001fce057819 */ /* 0x000fe200000006ff */
[----:B------:R-:W-:-:S04]  /*17520*/  IMAD R6, R200, 0x8, R16 ;  /* 0x00000008c8067824 */ /* 0x000fc800078e0210 */
[----:B------:R0:W1:Y:S01]  /*17530*/  SYNCS.PHASECHK.TRANS64.TRYWAIT P2, [R6+URZ+0x28450], R5 ;  /* 0x02845005060075a7 */ /* 0x000062000804017f */
[----:B------:R-:W-:Y:S05]  /*17540*/  @!P0 BRA `(.L_x_1592) ;  /* 0x0000000000048947 */ /* 0x000fea0003800000 */
[----:B------:R-:W-:Y:S01]  /*17550*/  BPT.TRAP 0x1 ;  /* 0x000000040000795c */ /* 0x000fe20000300000 */
.L_x_1592:
[----:B-1----:R-:W-:Y:S05]  /*17560*/  @P2 BRA `(.L_x_1590) ;  /* 0x0000000000082947 */ /* 0x002fea0003800000 */
[----:B------:R-:W1:Y:S02]  /*17570*/  SYNCS.PHASECHK.TRANS64.TRYWAIT P2, [R6+URZ+0x28450], R5 ;  /* 0x02845005060075a7 */ /* 0x000e64000804017f */
[----:B-1----:R-:W-:Y:S05]  /*17580*/  @!P2 BRA `(.L_x_1593) ;  /* 0x0000014c004ca947 */ /* 0x002fea0003800000 */
.L_x_1590:
[----:B01----:R-:W-:Y:S01]  /*17590*/  VIADD R5, R16, 0x8000 ;  /* 0x0000800010057836 */ /* 0x003fe20000000000 */
[----:B------:R-:W-:Y:S05]  /*175a0*/  WARPSYNC.ALL ;  /* 0x0000000000007948 */ /* 0x000fea0003800000 */
[----:B------:R-:W-:Y:S01]  /*175b0*/  SHF.R.U32.HI R5, RZ, 0x4, R5 ;  /* 0x00000004ff057819 */ /* 0x000fe20000011605 */
[----:B------:R-:W-:Y:S01]  /*175c0*/  IMAD.MOV.U32 R7, RZ, RZ, -0x7fffffe0 ;  /* 0x80000020ff077424 */ /* 0x000fe200078e00ff */
[----:B------:R-:W-:-:S06]  /*175d0*/  WARPGROUP.ARRIVE ;  /* 0x00000000000079c5 */ /* 0x000fcc0000000000 */
[----:B------:R-:W0:Y:S01]  /*175e0*/  S2R R206, SR_TID.X ;  /* 0x0000000000ce7919 */ /* 0x000e220000002100 */
[----:B------:R-:W-:Y:S02]  /*175f0*/  LOP3.LUT R5, R5, 0x3fff, RZ, 0xc0, !PT ;  /* 0x00003fff05057812 */ /* 0x000fe400078ec0ff */
[----:B------:R-:W-:Y:S01]  /*17600*/  R2UR UR7, R7 ;  /* 0x00000000070772ca */ /* 0x000fe200000e0000 */
[----:B------:R-:W-:Y:S01]  /*17610*/  IMAD.MOV.U32 R7, RZ, RZ, -0x7fffffe0 ;  /* 0x80000020ff077424 */ /* 0x000fe200078e00ff */
[----:B------:R-:W-:-:S05]  /*17620*/  LOP3.LUT R5, R5, 0x10000, RZ, 0xfc, !PT ;  /* 0x0001000005057812 */ /* 0x000fca00078efcff */
[----:B------:R-:W-:Y:S01]  /*17630*/  IMAD R6, R200, 0x400, R5 ;  /* 0x00000400c8067824 */ /* 0x000fe200078e0205 */
[----:B------:R-:W-:-:S04]  /*17640*/  FMNMX.FTZ R5, R152, R10, !PT ;  /* 0x0000000a98057209 */ /* 0x000fc80007810000 */
[C---:B------:R-:W-:Y:S01]  /*17650*/  R2UR UR6, R6.reuse ;  /* 0x00000000060672ca */ /* 0x040fe200000e0000 */
[----:B------:R-:W-:Y:S01]  /*17660*/  VIADD R6, R6, 0x2 ;  /* 0x0000000206067836 */ /* 0x000fe20000000000 */
[----:B------:R-:W-:-:S04]  /*17670*/  FMNMX.FTZ R5, R153, R5, !PT ;  /* 0x0000000599057209 */ /* 0x000fc80007810000 */
[----:B------:R-:W-:-:S04]  /*17680*/  FMNMX.FTZ R5, R156, R5, !PT ;  /* 0x000000059c057209 */ /* 0x000fc80007810000 */
[----:B------:R-:W-:-:S03]  /*17690*/  FMNMX.FTZ R5, R157, R5, !PT ;  /* 0x000000059d057209 */ /* 0x000fc60007810000 */
[----:B------:R-:W-:Y:S01]  /*176a0*/  QGMMA.64x256x32.F32.E4M3.E4M3 R24, R188, gdesc[UR4], R24, gsb0 ;  /* 0x03e00004bc187df3 */ /* 0x000fe20008000818 */
[----:B------:R-:W-:Y:S02]  /*176b0*/  R2UR UR6, R6 ;  /* 0x00000000060672ca */ /* 0x000fe400000e0000 */
[----:B------:R-:W-:Y:S02]  /*176c0*/  R2UR UR7, R7 ;  /* 0x00000000070772ca */ /* 0x000fe400000e0000 */
        /* <DEDUP_REMOVED lines=25> */
[----:B0-----:R-:W-:Y:S01]  /*17860*/  SHF.R.U32.HI R206, RZ, 0x7, R206 ;  /* 0x00000007ffce7819 */ /* 0x001fe200000116ce */
[----:B------:R-:W0:Y:S01]  /*17870*/  SHFL.BFLY PT, R12, R5, 0x2, 0x1f ;  /* 0x0c401f00050c7f89 */ /* 0x000e2200000e0000 */
[----:B------:R-:W-:-:S04]  /*17880*/  FMNMX.FTZ R6, R179, R6, !PT ;  /* 0x00000006b3067209 */ /* 0x000fc80007810000 */
[----:B------:R-:W-:-:S04]  /*17890*/  FMNMX.FTZ R6, R182, R6, !PT ;  /* 0x00000006b6067209 */ /* 0x000fc80007810000 */
[----:B------:R-:W-:-:S05]  /*178a0*/  FMNMX.FTZ R6, R183, R6, !PT ;  /* 0x00000006b7067209 */ /* 0x000fca0007810000 */
[----:B------:R-:W1:Y:S01]  /*178b0*/  SHFL.BFLY PT, R7, R6, 0x2, 0x1f ;  /* 0x0c401f0006077f89 */ /* 0x000e6200000e0000 */
[----:B0-----:R-:W-:-:S05]  /*178c0*/  FMNMX.FTZ R5, R5, R12, !PT ;  /* 0x0000000c05057209 */ /* 0x001fca0007810000 */
[----:B------:R-:W0:Y:S01]  /*178d0*/  SHFL.BFLY PT, R12, R5, 0x1, 0x1f ;  /* 0x0c201f00050c7f89 */ /* 0x000e2200000e0000 */
[----:B-1----:R-:W-:-:S05]  /*178e0*/  FMNMX.FTZ R6, R6, R7, !PT ;  /* 0x0000000706067209 */ /* 0x002fca0007810000 */
[----:B------:R-:W1:Y:S01]  /*178f0*/  SHFL.BFLY PT, R7, R6, 0x1, 0x1f ;  /* 0x0c201f0006077f89 */ /* 0x000e6200000e0000 */
[----:B0-----:R-:W-:Y:S02]  /*17900*/  FMNMX.FTZ R5, R5, R12, !PT ;  /* 0x0000000c05057209 */ /* 0x001fe40007810000 */
[----:B-1----:R-:W-:-:S03]  /*17910*/  FMNMX.FTZ R6, R6, R7, !PT ;  /* 0x0000000706067209 */ /* 0x002fc60007810000 */
[----:B------:R-:W-:-:S04]  /*17920*/  FADD.FTZ R7, -R5, R10 ;  /* 0x0000000a05077221 */ /* 0x000fc80000010100 */
[----:B------:R-:W-:Y:S01]  /*17930*/  FMUL.FTZ R7, R2, R7 ;  /* 0x0000000702077220 */ /* 0x000fe20000410000 */
[----:B------:R-:W-:-:S03]  /*17940*/  FADD.FTZ R10, -R6, R9 ;  /* 0x00000009060a7221 */ /* 0x000fc60000010100 */
[----:B------:R0:W-:Y:S02]  /*17950*/  MUFU.EX2 R9, R7 ;  /* 0x0000000700097308 */ /* 0x0001e40000000800 */
[C---:B0-----:R-:W-:Y:S01]  /*17960*/  FMUL.FTZ R7, R2.reuse, R10 ;  /* 0x0000000a02077220 */ /* 0x041fe20000410000 */
[----:B------:R-:W-:-:S04]  /*17970*/  FFMA.FTZ R10, R2, R5, -8 ;  /* 0xc1000000020a7423 */ /* 0x000fc80000010005 */
[C-C-:B------:R-:W-:Y:S01]  /*17980*/  FFMA.FTZ R15, R2.reuse, R157, -R10.reuse ;  /* 0x0000009d020f7223 */ /* 0x140fe2000001080a */
[----:B------:R-:W-:-:S01]  /*17990*/  FFMA.FTZ R157, R2, R169, -R10 ;  /* 0x000000a9029d7223 */ /* 0x000fc2000001080a */
[C---:B------:R-:W-:Y:S01]  /*179a0*/  FFMA.FTZ R169, R2.reuse, R6, -8 ;  /* 0xc100000002a97423 */ /* 0x040fe20000010006 */
        /* <DEDUP_REMOVED lines=11> */
[----:B------:R-:W-:-:S02]  /*17a60*/  @!P1 IMAD R172, R205, 0x8, R16 ;  /* 0x00000008cdac9824 */ /* 0x000fc400078e0210 */
[C---:B------:R-:W-:Y:S01]  /*17a70*/  FFMA.FTZ R162, R2.reuse, R162, -R169 ;  /* 0x000000a202a27223 */ /* 0x040fe200000108a9 */
[----:B------:R-:W-:-:S01]  /*17a80*/  FFMA.FTZ R21, R2, R161, -R10 ;  /* 0x000000a102157223 */ /* 0x000fc2000001080a */
[--C-:B------:R-:W-:Y:S01]  /*17a90*/  FFMA.FTZ R161, R2, R173, -R10.reuse ;  /* 0x000000ad02a17223 */ /* 0x100fe2000001080a */
[----:B------:R-:W-:Y:S02]  /*17aa0*/  @!P1 VIADD R172, R172, 0x28440 ;  /* 0x00028440acac9836 */ /* 0x000fe40000000000 */
[----:B------:R-:W-:Y:S01]  /*17ab0*/  FFMA.FTZ R163, R2, R163, -R169 ;  /* 0x000000a302a37223 */ /* 0x000fe200000108a9 */
[----:B------:R-:W-:Y:S01]  /*17ac0*/  IADD3 R173, -R206, 0xb, RZ ;  /* 0x0000000bcead7810 */ /* 0x000fe20007ffe1ff */
[----:B------:R-:W1:Y:S01]  /*17ad0*/  MUFU.EX2 R154, R154 ;  /* 0x0000009a009a7308 */ /* 0x000e620000000800 */
[----:B------:R-:W-:-:S01]  /*17ae0*/  FFMA.FTZ R152, R2, R164, -R10 ;  /* 0x000000a402987223 */ /* 0x000fc2000001080a */
[----:B------:R-:W-:Y:S01]  /*17af0*/  @!P1 PRMT R172, RZ, 0x654, R172 ;  /* 0x00000654ffac9816 */ /* 0x000fe200000000ac */
        /* <DEDUP_REMOVED lines=19> */
[----:B------:R-:W-:-:S02]  /*17c30*/  FFMA.FTZ R169, R2, R183, -R169 ;  /* 0x000000b702a97223 */ /* 0x000fc400000108a9 */
[----:B------:R-:W1:Y:S01]  /*17c40*/  MUFU.EX2 R14, R14 ;  /* 0x0000000e000e7308 */ /* 0x000e620000000800 */
[----:B--2---:R-:W-:-:S07]  /*17c50*/  FADD.FTZ R3, R13, R3 ;  /* 0x000000030d037221 */ /* 0x004fce0000010000 */
[----:B------:R-:W2:Y:S08]  /*17c60*/  MUFU.EX2 R158, R158 ;  /* 0x0000009e009e7308 */ /* 0x000eb00000000800 */
[----:B------:R-:W3:Y:S08]  /*17c70*/  MUFU.EX2 R15, R15 ;  /* 0x0000000f000f7308 */ /* 0x000ef00000000800 */
[----:B------:R-:W4:Y:S08]  /*17c80*/  MUFU.EX2 R159, R159 ;  /* 0x0000009f009f7308 */ /* 0x000f300000000800 */
[----:B------:R-:W5:Y:S08]  /*17c90*/  MUFU.EX2 R20, R20 ;  /* 0x0000001400147308 */ /* 0x000f700000000800 */
[----:B------:R-:W5:Y:S08]  /*17ca0*/  MUFU.EX2 R162, R162 ;  /* 0x000000a200a27308 */ /* 0x000f700000000800 */
[----:B------:R-:W5:Y:S08]  /*17cb0*/  MUFU.EX2 R21, R21 ;  /* 0x0000001500157308 */ /* 0x000f700000000800 */
[----:B------:R-:W5:Y:S08]  /*17cc0*/  MUFU.EX2 R163, R163 ;  /* 0x000000a300a37308 */ /* 0x000f700000000800 */
[----:B------:R-:W5:Y:S08]  /*17cd0*/  MUFU.EX2 R152, R152 ;  /* 0x0000009800987308 */ /* 0x000f700000000800 */
[----:B------:R-:W5:Y:S01]  /*17ce0*/  MUFU.EX2 R166, R166 ;  /* 0x000000a600a67308 */ /* 0x000f620000000800 */
[----:B------:R-:W-:-:S02]  /*17cf0*/  WARPGROUP.DEPBAR.LE gsb0, 0x0 ;  /* 0x00008000000079c5 */ /* 0x000fc40000010000 */
[----:B------:R-:W-:-:S05]  /*17d00*/  WARPGROUP.ARRIVE ;  /* 0x00000000000079c5 */ /* 0x000fca0000000000 */
[----:B------:R-:W5:Y:S01]  /*17d10*/  MUFU.EX2 R153, R153 ;  /* 0x0000009900997308 */ /* 0x000f620000000800 */
[----:B------:R-:W-:Y:S07]  /*17d20*/  QGMMA.64x256x32.F32.E4M3.E4M3 R24, R184, gdesc[UR4], R24, gsb0 ;  /* 0x03e00004b8187df3 */ /* 0x000fee0008000818 */
[----:B------:R-:W5:Y:S08]  /*17d30*/  MUFU.EX2 R167, R167 ;  /* 0x000000a700a77308 */ /* 0x000f700000000800 */
        /* <DEDUP_REMOVED lines=15> */
[----:B------:R-:W5:Y:S01]  /*17e30*/  MUFU.EX2 R169, R169 ;  /* 0x000000a900a97308 */ /* 0x000f620000000800 */
[----:B------:R-:W-:-:S02]  /*17e40*/  WARPGROUP.DEPBAR.LE gsb0, 0x0 ;  /* 0x00008000000079c5 */ /* 0x000fc40000010000 */
[----:B------:R0:W-:Y:S06]  /*17e50*/  BAR.ARV R173, 0x100 ;  /* 0x000400ad0000751d */ /* 0x0001ec0000002000 */
[----:B------:R0:W-:Y:S02]  /*17e60*/  @!P1 SYNCS.ARRIVE.TRANS64.RED.A1T0 RZ, [R172+URZ], RZ ;  /* 0x000000ffacff99a7 */ /* 0x0001e4000810043f */
[----:B0-----:R-:W-:-:S01]  /*17e70*/  FADD.FTZ R172, R155, R0 ;  /* 0x000000009bac7221 */ /* 0x001fc20000010000 */
[----:B-1----:R-:W-:-:S03]  /*17e80*/  FADD.FTZ R0, R14, R3 ;  /* 0x000000030e007221 */ /* 0x002fc60000010000 */
[----:B--2---:R-:W-:Y:S01]  /*17e90*/  FADD.FTZ R3, R158, R172 ;  /* 0x000000ac9e037221 */ /* 0x004fe20000010000 */
[----:B---3--:R-:W-:-:S03]  /*17ea0*/  FADD.FTZ R0, R15, R0 ;  /* 0x000000000f007221 */ /* 0x008fc60000010000 */
[----:B----4-:R-:W-:Y:S01]  /*17eb0*/  FADD.FTZ R3, R159, R3 ;  /* 0x000000039f037221 */ /* 0x010fe20000010000 */
[----:B-----5:R-:W-:-:S03]  /*17ec0*/  FADD.FTZ R0, R20, R0 ;  /* 0x0000000014007221 */ /* 0x020fc60000010000 */
        /* <DEDUP_REMOVED lines=23> */
[----:B------:R-:W-:Y:S06]  /*18040*/  @!P0 BRA `(.L_x_1594) ;  /* 0x0000000000048947 */ /* 0x000fec0003800000 */
[----:B------:R-:W-:Y:S01]  /*18050*/  BPT.TRAP 0x1 ;  /* 0x000000040000795c */ /* 0x000fe20000300000 */
.L_x_1594:
        /* <DEDUP_REMOVED lines=85> */
[----:B------:R-:W-:Y:S01]  /*185b0*/  VIADD R7, R11, 0xffffffff ;  /* 0xffffffff0b077836 */ /* 0x000fe20000000000 */
        /* <DEDUP_REMOVED lines=78> */
[----:B-1----:R-:W-:Y:S06]  /*18aa0*/  @P2 BRA `(.L_x_1595) ;  /* 0xffffffe400482947 */ /* 0x002fec000383ffff */
[----:B------:R-:W-:-:S07]  /*18ab0*/  IMAD.MOV.U32 R200, RZ, RZ, R205 ;  /* 0x000000ffffc87224 */ /* 0x000fce00078e00cd */
.L_x_1584:
[----:B------:R-:W-:-:S13]  /*18ac0*/  ISETP.GE.AND P2, PT, R7, R204, PT ;  /* 0x000000cc0700720c */ /* 0x000fda0003f46270 */
[----:B------:R-:W-:Y:S05]  /*18ad0*/  @!P2 BRA `(.L_x_1596) ;  /* 0x00000024008ca947 */ /* 0x000fea0003800000 */
[----:B------:R-:W-:Y:S02]  /*18ae0*/  IMAD.MOV.U32 R10, RZ, RZ, R6 ;  /* 0x000000ffff0a7224 */ /* 0x000fe400078e0006 */
[----:B------:R-:W-:Y:S02]  /*18af0*/  IMAD.MOV.U32 R11, RZ, RZ, R5 ;  /* 0x000000ffff0b7224 */ /* 0x000fe400078e0005 */
[----:B0-----:R-:W-:-:S07]  /*18b00*/  IMAD.MOV.U32 R13, RZ, RZ, R193 ;  /* 0x000000ffff0d7224 */ /* 0x001fce00078e00c1 */
.L_x_1615:
        /* <DEDUP_REMOVED lines=8> */
.L_x_1598:
[----:B------:R-:W-:Y:S01]  /*18b90*/  VIADD R5, R200, 0x1 ;  /* 0x00000001c8057836 */ /* 0x000fe20000000000 */
[----:B------:R-:W-:-:S04]  /*18ba0*/  SHF.L.U32 R6, R193, 0x1f, RZ ;  /* 0x0000001fc1067819 */ /* 0x000fc800000006ff */
[----:B------:R-:W-:-:S04]  /*18bb0*/  ISETP.NE.AND P3, PT, R5, 0x2, PT ;  /* 0x000000020500780c */ /* 0x000fc80003f65270 */
[----:B------:R-:W-:-:S05]  /*18bc0*/  SEL R5, R5, RZ, P3 ;  /* 0x000000ff05057207 */ /* 0x000fca0001800000 */
[----:B------:R-:W-:-:S04]  /*18bd0*/  IMAD R5, R5, 0x8, R16 ;  /* 0x0000000805057824 */ /* 0x000fc800078e0210 */
[----:B------:R0:W1:Y:S01]  /*18be0*/  SYNCS.PHASECHK.TRANS64.TRYWAIT P3, [R5+URZ+0x28430], R6 ;  /* 0x02843006050075a7 */ /* 0x000062000806017f */
[----:B------:R-:W-:Y:S05]  /*18bf0*/  @!P0 BRA `(.L_x_1599) ;  /* 0x0000000000048947 */ /* 0x000fea0003800000 */
[----:B------:R-:W-:Y:S01]  /*18c00*/  BPT.TRAP 0x1 ;  /* 0x000000040000795c */ /* 0x000fe20000300000 */
.L_x_1599:
[----:B------:R-:W-:Y:S04]  /*18c10*/  BSSY B0, `(.L_x_1597) ;  /* 0x0000004000007945 */ /* 0x000fe80003800000 */
[----:B-1----:R-:W-:Y:S05]  /*18c20*/  @P3 BRA `(.L_x_1600) ;  /* 0x0000000000083947 */ /* 0x002fea0003800000 */
[----:B------:R-:W1:Y:S02]  /*18c30*/  SYNCS.PHASECHK.TRANS64.TRYWAIT P3, [R5+URZ+0x28430], R6 ;  /* 0x02843006050075a7 */ /* 0x000e64000806017f */
[----:B-1----:R-:W-:Y:S05]  /*18c40*/  @!P3 BRA `(.L_x_1601) ;  /* 0x0000013400b0b947 */ /* 0x002fea0003800000 */
.L_x_1600:
[----:B------:R-:W-:Y:S05]  /*18c50*/  BSYNC B0 ;  /* 0x0000000000007941 */ /* 0x000fea0003800000 */
.L_x_1597:
[----:B01----:R-:W0:Y:S01]  /*18c60*/  S2R R5, SR_TID.X ;  /* 0x0000000000057919 */ /* 0x003e220000002100 */
        /* <DEDUP_REMOVED lines=8> */
[----:B------:R-:W-:Y:S01]  /*18cf0*/  IMAD.MOV.U32 R15, RZ, RZ, 0x40000040 ;  /* 0x40000040ff0f7424 */ /* 0x000fe200078e00ff */
[C---:B------:R-:W-:Y:S01]  /*18d00*/  R2UR UR7, R153.reuse ;  /* 0x00000000990772ca */ /* 0x040fe200000e0000 */
        /* <DEDUP_REMOVED lines=16> */
[----:B0-----:R-:W-:-:S02]  /*18e10*/  SHF.R.U32.HI R5, RZ, 0x7, R5 ;  /* 0x00000007ff057819 */ /* 0x001fc40000011605 */
        /* <DEDUP_REMOVED lines=35> */
.L_x_1603:
[----:B------:R-:W-:Y:S01]  /*19050*/  SHF.L.U32 R5, R13, 0x1f, RZ ;  /* 0x0000001f0d057819 */ /* 0x000fe200000006ff */
[----:B------:R-:W-:-:S04]  /*19060*/  IMAD R6, R200, 0x8, R16 ;  /* 0x00000008c8067824 */ /* 0x000fc800078e0210 */
[----:B------:R0:W1:Y:S01]  /*19070*/  SYNCS.PHASECHK.TRANS64.TRYWAIT P2, [R6+URZ+0x28450], R5 ;  /* 0x02845005060075a7 */ /* 0x000062000804017f */
[----:B------:R-:W-:Y:S05]  /*19080*/  @!P0 BRA `(.L_x_1604) ;  /* 0x0000000000048947 */ /* 0x000fea0003800000 */
[----:B------:R-:W-:Y:S01]  /*19090*/  BPT.TRAP 0x1 ;  /* 0x000000040000795c */ /* 0x000fe20000300000 */
.L_x_1604:
[----:B-1----:R-:W-:Y:S05]  /*190a0*/  @P2 BRA `(.L_x_1602) ;  /* 0x0000000000082947 */ /* 0x002fea0003800000 */
[----:B------:R-:W1:Y:S02]  /*190b0*/  SYNCS.PHASECHK.TRANS64.TRYWAIT P2, [R6+URZ+0x28450], R5 ;  /* 0x02845005060075a7 */ /* 0x000e64000804017f */
[----:B-1----:R-:W-:Y:S05]  /*190c0*/  @!P2 BRA `(.L_x_1605) ;  /* 0x0000013000a4a947 */ /* 0x002fea0003800000 */
.L_x_1602:
[----:B01----:R-:W-:Y:S01]  /*190d0*/  VIADD R5, R16, 0x8000 ;  /* 0x0000800010057836 */ /* 0x003fe20000000000 */
[----:B------:R-:W-:Y:S05]  /*190e0*/  WARPSYNC.ALL ;  /* 0x0000000000007948 */ /* 0x000fea0003800000 */
[----:B------:R-:W-:Y:S01]  /*190f0*/  SHF.R.U32.HI R5, RZ, 0x4, R5 ;  /* 0x00000004ff057819 */ /* 0x000fe20000011605 */
[----:B------:R-:W-:Y:S01]  /*19100*/  IMAD.MOV.U32 R9, RZ, RZ, -0x7fffffe0 ;  /* 0x80000020ff097424 */ /* 0x000fe200078e00ff */
[----:B------:R-:W-:Y:S01]  /*19110*/  WARPGROUP.ARRIVE ;  /* 0x00000000000079c5 */ /* 0x000fe20000000000 */
[----:B------:R-:W0:Y:S01]  /*19120*/  LDC R13, c[0x0][0x448] ;  /* 0x00011200ff0d7b82 */ /* 0x000e220000000800 */
[----:B------:R-:W-:Y:S01]  /*19130*/  LOP3.LUT R5, R5, 0x3fff, RZ, 0xc0, !PT ;  /* 0x00003fff05057812 */ /* 0x000fe200078ec0ff */
[----:B------:R-:W-:Y:S01]  /*19140*/  IMAD.IADD R6, R202, 0x1, R199 ;  /* 0x00000001ca067824 */ /* 0x000fe200078e02c7 */
[----:B------:R-:W-:Y:S01]  /*19150*/  R2UR UR7, R9 ;  /* 0x00000000090772ca */ /* 0x000fe200000e0000 */
[----:B------:R-:W-:Y:S01]  /*19160*/  IMAD.MOV.U32 R9, RZ, RZ, -0x7fffffe0 ;  /* 0x80000020ff097424 */ /* 0x000fe200078e00ff */
[----:B------:R-:W-:-:S03]  /*19170*/  LOP3.LUT R5, R5, 0x10000, RZ, 0xfc, !PT ;  /* 0x0001000005057812 */ /* 0x000fc600078efcff */
[----:B------:R-:W1:Y:S02]  /*19180*/  LDC R205, c[0x0][0x9e4] ;  /* 0x00027900ffcd7b82 */ /* 0x000e640000000800 */
[----:B------:R-:W-:-:S05]  /*19190*/  IMAD R8, R200, 0x400, R5 ;  /* 0x00000400c8087824 */ /* 0x000fca00078e0205 */
[C---:B------:R-:W-:Y:S01]  /*191a0*/  R2UR UR6, R8.reuse ;  /* 0x00000000080672ca */ /* 0x040fe200000e0000 */
[----:B------:R-:W-:Y:S01]  /*191b0*/  VIADD R8, R8, 0x2 ;  /* 0x0000000208087836 */ /* 0x000fe20000000000 */
[----:B0-----:R-:W-:Y:S02]  /*191c0*/  ISETP.NE.AND P2, PT, R13, 0x1, PT ;  /* 0x000000010d00780c */ /* 0x001fe40003f45270 */
[----:B------:R-:W0:Y:S09]  /*191d0*/  S2R R13, SR_TID.X ;  /* 0x00000000000d7919 */ /* 0x000e320000002100 */
[----:B------:R-:W-:Y:S01]  /*191e0*/  QGMMA.64x256x32.F32.E4M3.E4M3 R24, R188, gdesc[UR4], R24, gsb0 ;  /* 0x03e00004bc187df3 */ /* 0x000fe20008000818 */
[----:B------:R-:W-:-:S02]  /*191f0*/  R2UR UR6, R8 ;  /* 0x00000000080672ca */ /* 0x000fc400000e0000 */
[----:B------:R-:W-:Y:S02]  /*19200*/  R2UR UR7, R9 ;  /* 0x00000000090772ca */ /* 0x000fe400000e0000 */
[----:B-1----:R-:W-:Y:S01]  /*19210*/  ISETP.GE.AND P3, PT, R205, 0x1, PT ;  /* 0x00000001cd00780c */ /* 0x002fe20003f66270 */
[----:B------:R-:W1:Y:S08]  /*19220*/  @P2 LDC R8, c[0x0][0x44c] ;  /* 0x00011300ff082b82 */ /* 0x000e700000000800 */
[----:B------:R-:W2:Y:S01]  /*19230*/  @P2 LDC R5, c[0x0][0x450] ;  /* 0x00011400ff052b82 */ /* 0x000ea20000000800 */
[----:B0-----:R-:W-:Y:S01]  /*19240*/  SHF.R.U32.HI R13, RZ, 0x7, R13 ;  /* 0x00000007ff0d7819 */ /* 0x001fe2000001160d */
[----:B-1----:R-:W-:-:S05]  /*19250*/  @P2 IMAD.HI.U32 R8, R6, R8, RZ ;  /* 0x0000000806082227 */ /* 0x002fca00078e00ff */
[----:B--2---:R-:W-:Y:S01]  /*19260*/  @P2 SHF.R.U32.HI R6, RZ, R5, R8 ;  /* 0x00000005ff062219 */ /* 0x004fe20000011608 */
[----:B------:R-:W-:Y:S01]  /*19270*/  @!P1 IMAD R5, R12, 0x8, R16 ;  /* 0x000000080c059824 */ /* 0x000fe200078e0210 */
[----:B------:R-:W-:-:S03]  /*19280*/  IADD3 R8, -R13, 0xb, RZ ;  /* 0x0000000b0d087810 */ /* 0x000fc60007ffe1ff */
[----:B------:R-:W-:Y:S01]  /*19290*/  @!P1 VIADD R5, R5, 0x28440 ;  /* 0x0002844005059836 */ /* 0x000fe20000000000 */
[----:B------:R-:W0:Y:S04]  /*192a0*/  SHFL.IDX PT, R21, R6, RZ, 0x1c1f ;  /* 0x001c1fff06157589 */ /* 0x000e2800000e0000 */
[----:B------:R-:W-:Y:S01]  /*192b0*/  @!P1 PRMT R5, RZ, 0x654, R5 ;  /* 0x00000654ff059816 */ /* 0x000fe20000000005 */
[----:B------:R-:W-:Y:S02]  /*192c0*/  WARPGROUP.DEPBAR.LE gsb0, 0x0 ;  /* 0x00008000000079c5 */ /* 0x000fe40000010000 */
[----:B------:R-:W-:-:S06]  /*192d0*/  WARPGROUP.ARRIVE ;  /* 0x00000000000079c5 */ /* 0x000fcc0000000000 */
[----:B------:R-:W-:Y:S01]  /*192e0*/  QGMMA.64x256x32.F32.E4M3.E4M3 R24, R184, gdesc[UR4], R24, gsb0 ;  /* 0x03e00004b8187df3 */ /* 0x000fe20008000818 */
[----:B------:R-:W-:Y:S02]  /*192f0*/  ULOP3.LUT UR6, URZ, UR52, URZ, 0x33, !UPT ;  /* 0x000000343f067292 */ /* 0x000fe4000f8e333f */
[----:B------:R-:W-:Y:S02]  /*19300*/  WARPGROUP.DEPBAR.LE gsb0, 0x0 ;  /* 0x00008000000079c5 */ /* 0x000fe40000010000 */
[----:B------:R1:W-:Y:S06]  /*19310*/  BAR.ARV R8, 0x100 ;  /* 0x000400080000751d */ /* 0x0003ec0000002000 */
[----:B------:R2:W-:Y:S02]  /*19320*/  @!P1 SYNCS.ARRIVE.TRANS64.RED.A1T0 RZ, [R5+URZ], RZ ;  /* 0x000000ff05ff99a7 */ /* 0x0005e4000810043f */
[----:B--2---:R-:W-:-:S05]  /*19330*/  IMAD.SHL.U32 R5, R7, 0x40, RZ ;  /* 0x0000004007057824 */ /* 0x004fca00078e00ff */
[----:B------:R-:W-:-:S04]  /*19340*/  IADD3 R14, -R196, 0x1, -R5 ;  /* 0x00000001c40e7810 */ /* 0x000fc80007ffe905 */
[----:B------:R-:W-:-:S05]  /*19350*/  IADD3 R14, -R195, R14, R197 ;  /* 0x0000000ec30e7210 */ /* 0x000fca0007ffe1c5 */
[C---:B------:R-:W-:Y:S02]  /*19360*/  VIADD R13, R14.reuse, UR51 ;  /* 0x000000330e0d7c36 */ /* 0x040fe40008000000 */
[----:B------:R-:W-:Y:S02]  /*19370*/  VIADD R14, R14, UR6 ;  /* 0x000000060e0e7c36 */ /* 0x000fe40008000000 */
[--C-:B0-----:R-:W-:Y:S02]  /*19380*/  IMAD.IADD R15, R13, 0x1, R21.reuse ;  /* 0x000000010d0f7824 */ /* 0x101fe400078e0215 */
[----:B------:R-:W-:Y:S01]  /*19390*/  IMAD.IADD R20, R14, 0x1, R21 ;  /* 0x000000010e147824 */ /* 0x000fe200078e0215 */
[----:B-1----:R-:W-:Y:S06]  /*193a0*/  @!P3 BRA `(.L_x_1606) ;  /* 0x000000000058b947 */ /* 0x002fec0003800000 */
        /* <DEDUP_REMOVED lines=12> */
.L_x_1608:
[----:B------:R-:W-:-:S05]  /*19470*/  IMAD.U32 R184, RZ, RZ, UR48 ;  /* 0x00000030ffb87e24 */ /* 0x000fca000f8e00ff */
[----:B------:R-:W-:-:S13]  /*19480*/  ISETP.NE.AND P2, PT, R184, 0x1, PT ;  /* 0x00000001b800780c */ /* 0x000fda0003f45270 */
[----:B------:R-:W0:Y:S02]  /*19490*/  @P2 LDC.64 R8, c[0x0][0x9e8] ;  /* 0x00027a00ff082b82 */ /* 0x000e240000000a00 */
[----:B0-----:R-:W-:-:S05]  /*194a0*/  @P2 IMAD.HI.U32 R8, R21, R8, RZ ;  /* 0x0000000815082227 */ /* 0x001fca00078e00ff */
[----:B------:R-:W-:-:S07]  /*194b0*/  @P2 SHF.R.U32.HI R21, RZ, R9, R8 ;  /* 0x00000009ff152219 */ /* 0x000fce0000011608 */
.L_x_1609:
[----:B------:R-:W-:Y:S05]  /*194c0*/  BSYNC B0 ;  /* 0x0000000000007941 */ /* 0x000fea0003800000 */
.L_x_1607:
[----:B------:R-:W-:-:S04]  /*194d0*/  IMAD R21, R21, R184, -R5 ;  /* 0x000000b815157224 */ /* 0x000fc800078e0a05 */
[----:B------:R-:W-:-:S05]  /*194e0*/  IMAD.IADD R21, R21, 0x1, -R196 ;  /* 0x0000000115157824 */ /* 0x000fca00078e0ac4 */
[----:B------:R-:W-:Y:S02]  /*194f0*/  VIMNMX R20, R20, R21, !PT ;  /* 0x0000001514147248 */ /* 0x000fe40007fe0100 */
[----:B------:R-:W-:-:S07]  /*19500*/  VIADDMNMX R15, R21, R184, R15, PT ;  /* 0x000000b8150f7246 */ /* 0x000fce000380010f */
.L_x_1606:
        /* <DEDUP_REMOVED lines=65> */
.L_x_1612:
[----:B------:R-:W-:-:S05]  /*19920*/  IMAD.U32 R15, RZ, RZ, UR48 ;  /* 0x00000030ff0f7e24 */ /* 0x000fca000f8e00ff */
[----:B------:R-:W-:-:S13]  /*19930*/  ISETP.NE.AND P2, PT, R15, 0x1, PT ;  /* 0x000000010f00780c */ /* 0x000fda0003f45270 */
[----:B------:R-:W0:Y:S02]  /*19940*/  @P2 LDC.64 R8, c[0x0][0x9e8] ;  /* 0x00027a00ff082b82 */ /* 0x000e240000000a00 */
[----:B0-----:R-:W-:-:S05]  /*19950*/  @P2 IMAD.HI.U32 R8, R6, R8, RZ ;  /* 0x0000000806082227 */ /* 0x001fca00078e00ff */
[----:B------:R-:W-:-:S07]  /*19960*/  @P2 SHF.R.U32.HI R6, RZ, R9, R8 ;  /* 0x00000009ff062219 */ /* 0x000fce0000011608 */
.L_x_1613:
[----:B------:R-:W-:Y:S05]  /*19970*/  BSYNC B0 ;  /* 0x0000000000007941 */ /* 0x000fea0003800000 */
.L_x_1611:
[----:B------:R-:W-:-:S04]  /*19980*/  IMAD R5, R6, R15, -R5 ;  /* 0x0000000f06057224 */ /* 0x000fc800078e0a05 */
[----:B------:R-:W-:-:S05]  /*19990*/  IMAD.IADD R5, R5, 0x1, -R196 ;  /* 0x0000000105057824 */ /* 0x000fca00078e0ac4 */
[----:B------:R-:W-:Y:S02]  /*199a0*/  VIMNMX R14, R14, R5, !PT ;  /* 0x000000050e0e7248 */ /* 0x000fe40007fe0100 */
[----:B------:R-:W-:-:S07]  /*199b0*/  VIADDMNMX R13, R5, R15, R13, PT ;  /* 0x0000000f050d7246 */ /* 0x000fce000380010d */
.L_x_1610:
[----:B------:R-:W2:Y:S01]  /*199c0*/  LDL.LU R9, [R1] ;  /* 0x0000000001097983 */ /* 0x000ea20000300800 */
        /* <DEDUP_REMOVED lines=29> */
[----:B------:R-:W-:-:S02]  /*19ba0*/  ISETP.GT.AND P6, PT, R14, 0x30, P5 ;  /* 0x000000300e00780c */ /* 0x000fc40002fc4270 */
[----:B------:R-:W-:Y:S02]  /*19bb0*/  FMNMX.FTZ R5, R181, R5, !PT ;  /* 0x00000005b5057209 */ /* 0x000fe40007810000 */
[----:B------:R-:W-:Y:S02]  /*19bc0*/  ISETP.LT.OR P2, PT, R13, 0x12, P2 ;  /* 0x000000120d00780c */ /* 0x000fe40001741670 */
[C---:B------:R-:W-:Y:S01]  /*19bd0*/  ISETP.GT.AND P3, PT, R14.reuse, 0x31, P5 ;  /* 0x000000310e00780c */ /* 0x040fe20002f64270 */
[----:B------:R-:W0:Y:S01]  /*19be0*/  SHFL.BFLY PT, R6, R5, 0x2, 0x1f ;  /* 0x0c401f0005067f89 */ /* 0x000e2200000e0000 */
[----:B------:R-:W-:Y:S02]  /*19bf0*/  FSEL R163, R163, -INF , !P2 ;  /* 0xff800000a3a37808 */ /* 0x000fe40005000000 */
[----:B------:R-:W-:Y:S02]  /*19c00*/  ISETP.GT.AND P2, PT, R14, 0x18, P5 ;  /* 0x000000180e00780c */ /* 0x000fe40002f44270 */
[----:B------:R-:W-:-:S02]  /*19c10*/  ISETP.LT.OR P3, PT, R13, 0x32, P3 ;  /* 0x000000320d00780c */ /* 0x000fc40001f61670 */
[----:B------:R-:W-:Y:S02]  /*19c20*/  ISETP.LT.OR P2, PT, R13, 0x19, P2 ;  /* 0x000000190d00780c */ /* 0x000fe40001741670 */
[----:B------:R-:W-:Y:S02]  /*19c30*/  FSEL R179, R179, -INF , !P3 ;  /* 0xff800000b3b37808 */ /* 0x000fe40005800000 */
[----:B------:R-:W-:Y:S02]  /*19c40*/  FSEL R166, R166, -INF , !P2 ;  /* 0xff800000a6a67808 */ /* 0x000fe40005000000 */
[----:B------:R-:W-:-:S04]  /*19c50*/  ISETP.GT.AND P2, PT, R14, 0x19, P5 ;  /* 0x000000190e00780c */ /* 0x000fc80002f44270 */
[----:B------:R-:W-:-:S04]  /*19c60*/  ISETP.LT.OR P2, PT, R13, 0x1a, P2 ;  /* 0x0000001a0d00780c */ /* 0x000fc80001741670 */
[----:B------:R-:W-:Y:S02]  /*19c70*/  FSEL R167, R167, -INF , !P2 ;  /* 0xff800000a7a77808 */ /* 0x000fe40005000000 */
[----:B------:R-:W-:Y:S02]  /*19c80*/  ISETP.GT.AND P2, PT, R14, 0x20, P5 ;  /* 0x000000200e00780c */ /* 0x000fe40002f44270 */
[----:B0-----:R-:W-:Y:S02]  /*19c90*/  FMNMX.FTZ R5, R5, R6, !PT ;  /* 0x0000000605057209 */ /* 0x001fe40007810000 */
[----:B------:R-:W-:-:S03]  /*19ca0*/  ISETP.LT.OR P2, PT, R13, 0x21, P2 ;  /* 0x000000210d00780c */ /* 0x000fc60001741670 */
[----:B------:R-:W0:Y:S01]  /*19cb0*/  SHFL.BFLY PT, R6, R5, 0x1, 0x1f ;  /* 0x0c201f0005067f89 */ /* 0x000e2200000e0000 */
[----:B------:R-:W-:Y:S02]  /*19cc0*/  FSEL R170, R170, -INF , !P2 ;  /* 0xff800000aaaa7808 */ /* 0x000fe40005000000 */
[----:B------:R-:W-:-:S04]  /*19cd0*/  ISETP.GT.AND P2, PT, R14, 0x21, P5 ;  /* 0x000000210e00780c */ /* 0x000fc80002f44270 */
[----:B------:R-:W-:-:S04]  /*19ce0*/  ISETP.LT.OR P2, PT, R13, 0x22, P2 ;  /* 0x000000220d00780c */ /* 0x000fc80001741670 */
[----:B------:R-:W-:Y:S02]  /*19cf0*/  FSEL R171, R171, -INF , !P2 ;  /* 0xff800000abab7808 */ /* 0x000fe40005000000 */
[----:B------:R-:W-:-:S04]  /*19d00*/  ISETP.GT.AND P2, PT, R14, 0x28, P5 ;  /* 0x000000280e00780c */ /* 0x000fc80002f44270 */
[----:B------:R-:W-:-:S04]  /*19d10*/  ISETP.LT.OR P2, PT, R13, 0x29, P2 ;  /* 0x000000290d00780c */ /* 0x000fc80001741670 */
[----:B------:R-:W-:Y:S02]  /*19d20*/  FSEL R174, R174, -INF , !P2 ;  /* 0xff800000aeae7808 */ /* 0x000fe40005000000 */
[----:B------:R-:W-:Y:S02]  /*19d30*/  ISETP.GT.AND P2, PT, R14, 0x38, P5 ;  /* 0x000000380e00780c */ /* 0x000fe40002f44270 */
[----:B0-----:R-:W-:Y:S02]  /*19d40*/  FMNMX.FTZ R5, R5, R6, !PT ;  /* 0x0000000605057209 */ /* 0x001fe40007810000 */
[----:B------:R-:W-:-:S03]  /*19d50*/  ISETP.LT.OR P2, PT, R13, 0x39, P2 ;  /* 0x000000390d00780c */ /* 0x000fc60001741670 */
[----:B------:R-:W-:Y:S01]  /*19d60*/  FFMA.FTZ R6, R2, R5, -8 ;  /* 0xc100000002067423 */ /* 0x000fe20000010005 */
[----:B------:R-:W-:Y:S02]  /*19d70*/  FSEL R182, R182, -INF , !P2 ;  /* 0xff800000b6b67808 */ /* 0x000fe40005000000 */
[----:B--2---:R-:W-:-:S04]  /*19d80*/  LOP3.LUT R9, R9, 0xfffeffff, RZ, 0xc0, !PT ;  /* 0xfffeffff09097812 */ /* 0x004fc800078ec0ff */
[----:B------:R-:W-:Y:S02]  /*19d90*/  @P0 LOP3.LUT R9, R9, 0x10000, RZ, 0xfc, !PT ;  /* 0x0001000009090812 */ /* 0x000fe400078efcff */
[----:B------:R-:W-:Y:S02]  /*19da0*/  ISETP.LT.OR P0, PT, R13, 0x2a, P4 ;  /* 0x0000002a0d00780c */ /* 0x000fe40002701670 */
[----:B------:R-:W-:Y:S02]  /*19db0*/  LOP3.LUT R9, R9, 0xffff7fff, RZ, 0xc0, !PT ;  /* 0xffff7fff09097812 */ /* 0x000fe400078ec0ff */
[----:B------:R-:W-:Y:S02]  /*19dc0*/  ISETP.LT.OR P4, PT, R13, 0x31, P6 ;  /* 0x000000310d00780c */ /* 0x000fe40003781670 */
[----:B------:R-:W-:Y:S02]  /*19dd0*/  @P1 LOP3.LUT R9, R9, 0x8000, RZ, 0xfc, !PT ;  /* 0x0000800009091812 */ /* 0x000fe400078efcff */
[----:B------:R-:W-:-:S02]  /*19de0*/  ISETP.GT.AND P1, PT, R14, RZ, P5 ;  /* 0x000000ff0e00720c */ /* 0x000fc40002f24270 */
[----:B------:R-:W-:Y:S01]  /*19df0*/  FSETP.NEU.FTZ.AND P6, PT, R5, -INF , PT ;  /* 0xff8000000500780b */ /* 0x000fe20003fdd000 */
[----:B------:R-:W-:Y:S01]  /*19e00*/  STL [R1], R9 ;  /* 0x0000000901007387 */ /* 0x000fe20000100800 */
[----:B------:R-:W-:Y:S02]  /*19e10*/  ISETP.LT.OR P1, PT, R13, 0x1, P1 ;  /* 0x000000010d00780c */ /* 0x000fe40000f21670 */
[----:B------:R-:W-:Y:S02]  /*19e20*/  FSEL R6, R6, RZ, P6 ;  /* 0x000000ff06067208 */ /* 0x000fe40003000000 */
[----:B------:R-:W-:Y:S02]  /*19e30*/  FSEL R154, R154, -INF , !P1 ;  /* 0xff8000009a9a7808 */ /* 0x000fe40004800000 */
[----:B------:R-:W-:Y:S01]  /*19e40*/  FSEL R175, R175, -INF , !P0 ;  /* 0xff800000afaf7808 */ /* 0x000fe20004000000 */
        /* <DEDUP_REMOVED lines=15> */
[----:B------:R-:W-:Y:S01]  /*19f40*/  FFMA.FTZ R181, R2, R181, -R6 ;  /* 0x000000b502b57223 */ /* 0x000fe20000010806 */
[----:B------:R-:W-:Y:S01]  /*19f50*/  FMNMX.FTZ R6, R154, R10, !PT ;  /* 0x0000000a9a067209 */ /* 0x000fe20007810000 */
[----:B------:R-:W-:Y:S01]  /*19f60*/  MUFU.EX2 R152, R152 ;  /* 0x0000009800987308 */ /* 0x000fe20000000800 */
[----:B------:R-:W-:-:S02]  /*19f70*/  FSEL R178, R178, -INF , !P4 ;  /* 0xff800000b2b27808 */ /* 0x000fc40006000000 */
[----:B------:R-:W-:Y:S02]  /*19f80*/  FMNMX.FTZ R6, R155, R6, !PT ;  /* 0x000000069b067209 */ /* 0x000fe40007810000 */
[----:B------:R-:W-:Y:S02]  /*19f90*/  ISETP.GT.AND P5, PT, R14, 0x39, P5 ;  /* 0x000000390e00780c */ /* 0x000fe40002fa4270 */
[----:B------:R-:W-:Y:S01]  /*19fa0*/  FMNMX.FTZ R6, R158, R6, !PT ;  /* 0x000000069e067209 */ /* 0x000fe20007810000 */
[----:B------:R-:W-:Y:S01]  /*19fb0*/  MUFU.EX2 R153, R153 ;  /* 0x0000009900997308 */ /* 0x000fe20000000800 */
[----:B------:R-:W-:Y:S02]  /*19fc0*/  ISETP.LT.OR P5, PT, R13, 0x3a, P5 ;  /* 0x0000003a0d00780c */ /* 0x000fe40002fa1670 */
[----:B------:R-:W-:Y:S02]  /*19fd0*/  FMNMX.FTZ R6, R159, R6, !PT ;  /* 0x000000069f067209 */ /* 0x000fe40007810000 */
[----:B------:R-:W-:-:S02]  /*19fe0*/  FSEL R183, R183, -INF , !P5 ;  /* 0xff800000b7b77808 */ /* 0x000fc40006800000 */
[----:B------:R-:W-:Y:S01]  /*19ff0*/  FMNMX.FTZ R6, R162, R6, !PT ;  /* 0x00000006a2067209 */ /* 0x000fe20007810000 */
[----:B------:R-:W-:Y:S01]  /*1a000*/  MUFU.EX2 R156, R156 ;  /* 0x0000009c009c7308 */ /* 0x000fe20000000800 */
[----:B------:R-:W-:Y:S02]  /*1a010*/  LOP3.LUT P0, RZ, R9, 0x10000, RZ, 0xc0, !PT ;  /* 0x0001000009ff7812 */ /* 0x000fe4000780c0ff */
[----:B------:R-:W-:Y:S02]  /*1a020*/  FMNMX.FTZ R6, R163, R6, !PT ;  /* 0x00000006a3067209 */ /* 0x000fe40007810000 */
[----:B------:R-:W-:Y:S02]  /*1a030*/  LOP3.LUT P1, RZ, R9, 0x8000, RZ, 0xc0, !PT ;  /* 0x0000800009ff7812 */ /* 0x000fe4000782c0ff */
[----:B------:R-:W-:Y:S01]  /*1a040*/  FMNMX.FTZ R6, R166, R6, !PT ;  /* 0x00000006a6067209 */ /* 0x000fe20007810000 */
[----:B------:R-:W-:Y:S01]  /*1a050*/  MUFU.EX2 R157, R157 ;  /* 0x0000009d009d7308 */ /* 0x000fe20000000800 */
[----:B------:R-:W-:-:S02]  /*1a060*/  FSEL R8, R5, RZ, P6 ;  /* 0x000000ff05087208 */ /* 0x000fc40003000000 */
[----:B------:R-:W-:-:S03]  /*1a070*/  FMNMX.FTZ R6, R167, R6, !PT ;  /* 0x00000006a7067209 */ /* 0x000fc60007810000 */
[----:B------:R-:W-:Y:S01]  /*1a080*/  FADD.FTZ R8, -R8, R11 ;  /* 0x0000000b08087221 */ /* 0x000fe20000010100 */
[----:B------:R-:W-:Y:S01]  /*1a090*/  FMNMX.FTZ R6, R170, R6, !PT ;  /* 0x00000006aa067209 */ /* 0x000fe20007810000 */
[----:B------:R-:W-:Y:S02]  /*1a0a0*/  MUFU.EX2 R160, R160 ;  /* 0x000000a000a07308 */ /* 0x000fe40000000800 */
[----:B------:R-:W-:Y:S01]  /*1a0b0*/  FMUL.FTZ R8, R2, R8 ;  /* 0x0000000802087220 */ /* 0x000fe20000410000 */
[----:B------:R-:W-:-:S04]  /*1a0c0*/  FMNMX.FTZ R6, R171, R6, !PT ;  /* 0x00000006ab067209 */ /* 0x000fc80007810000 */
[----:B------:R-:W-:Y:S01]  /*1a0d0*/  FMNMX.FTZ R6, R174, R6, !PT ;  /* 0x00000006ae067209 */ /* 0x000fe20007810000 */
[----:B------:R-:W0:Y:S03]  /*1a0e0*/  MUFU.EX2 R8, R8 ;  /* 0x0000000800087308 */ /* 0x000e260000000800 */
[----:B------:R-:W-:-:S04]  /*1a0f0*/  FMNMX.FTZ R6, R175, R6, !PT ;  /* 0x00000006af067209 */ /* 0x000fc80007810000 */
[----:B------:R-:W-:Y:S01]  /*1a100*/  FMNMX.FTZ R6, R178, R6, !PT ;  /* 0x00000006b2067209 */ /* 0x000fe20007810000 */
[----:B------:R-:W-:Y:S03]  /*1a110*/  MUFU.EX2 R161, R161 ;  /* 0x000000a100a17308 */ /* 0x000fe60000000800 */
[----:B------:R-:W-:-:S04]  /*1a120*/  FMNMX.FTZ R6, R179, R6, !PT ;  /* 0x00000006b3067209 */ /* 0x000fc80007810000 */
[----:B------:R-:W-:Y:S01]  /*1a130*/  FMNMX.FTZ R6, R182, R6, !PT ;  /* 0x00000006b6067209 */ /* 0x000fe20007810000 */
[----:B------:R-:W-:Y:S01]  /*1a140*/  MUFU.EX2 R164, R164 ;  /* 0x000000a400a47308 */ /* 0x000fe20000000800 */
[----:B0-----:R-:W-:-:S02]  /*1a150*/  FFMA.FTZ R3, R8, R3, R152 ;  /* 0x0000000308037223 */ /* 0x001fc40000010098 */
[----:B------:R-:W-:Y:S02]  /*1a160*/  FMNMX.FTZ R6, R183, R6, !PT ;  /* 0x00000006b7067209 */ /* 0x000fe40007810000 */
[----:B------:R-:W-:-:S03]  /*1a170*/  FADD.FTZ R3, R153, R3 ;  /* 0x0000000399037221 */ /* 0x000fc60000010000 */
[----:B------:R-:W0:Y:S01]  /*1a180*/  SHFL.BFLY PT, R9, R6, 0x2, 0x1f ;  /* 0x0c401f0006097f89 */ /* 0x000e2200000e0000 */
[----:B------:R-:W-:Y:S08]  /*1a190*/  MUFU.EX2 R165, R165 ;  /* 0x000000a500a57308 */ /* 0x000ff00000000800 */
[----:B------:R-:W-:Y:S08]  /*1a1a0*/  MUFU.EX2 R168, R168 ;  /* 0x000000a800a87308 */ /* 0x000ff00000000800 */
[----:B------:R-:W-:Y:S01]  /*1a1b0*/  MUFU.EX2 R169, R169 ;  /* 0x000000a900a97308 */ /* 0x000fe20000000800 */
[----:B0-----:R-:W-:-:S07]  /*1a1c0*/  FMNMX.FTZ R6, R6, R9, !PT ;  /* 0x0000000906067209 */ /* 0x001fce0007810000 */
[----:B------:R-:W-:Y:S01]  /*1a1d0*/  MUFU.EX2 R172, R172 ;  /* 0x000000ac00ac7308 */ /* 0x000fe20000000800 */
[----:B------:R-:W0:Y:S07]  /*1a1e0*/  SHFL.BFLY PT, R9, R6, 0x1, 0x1f ;  /* 0x0c201f0006097f89 */ /* 0x000e2e00000e0000 */
[----:B------:R-:W-:Y:S08]  /*1a1f0*/  MUFU.EX2 R173, R173 ;  /* 0x000000ad00ad7308 */ /* 0x000ff00000000800 */
[----:B------:R-:W-:Y:S08]  /*1a200*/  MUFU.EX2 R176, R176 ;  /* 0x000000b000b07308 */ /* 0x000ff00000000800 */
[----:B------:R-:W-:Y:S01]  /*1a210*/  MUFU.EX2 R177, R177 ;  /* 0x000000b100b17308 */ /* 0x000fe20000000800 */
[----:B0-----:R-:W-:-:S04]  /*1a220*/  FMNMX.FTZ R6, R6, R9, !PT ;  /* 0x0000000906067209 */ /* 0x001fc80007810000 */
[----:B------:R-:W-:-:S03]  /*1a230*/  FSETP.NEU.FTZ.AND P2, PT, R6, -INF , PT ;  /* 0xff8000000600780b */ /* 0x000fc60003f5d000 */
[----:B------:R-:W-:Y:S01]  /*1a240*/  MUFU.EX2 R180, R180 ;  /* 0x000000b400b47308 */ /* 0x000fe20000000800 */
[----:B------:R-:W-:-:S05]  /*1a250*/  FSEL R9, R6, RZ, P2 ;  /* 0x000000ff06097208 */ /* 0x000fca0001000000 */
[----:B------:R-:W-:Y:S01]  /*1a260*/  FADD.FTZ R9, -R9, R10 ;  /* 0x0000000a09097221 */ /* 0x000fe20000010100 */
[----:B------:R-:W-:-:S01]  /*1a270*/  FFMA.FTZ R10, R2, R6, -8 ;  /* 0xc1000000020a7423 */ /* 0x000fc20000010006 */
[----:B------:R-:W-:Y:S02]  /*1a280*/  MUFU.EX2 R181, R181 ;  /* 0x000000b500b57308 */ /* 0x000fe40000000800 */
[----:B------:R-:W-:Y:S02]  /*1a290*/  FMUL.FTZ R9, R2, R9 ;  /* 0x0000000902097220 */ /* 0x000fe40000410000 */
[----:B------:R-:W-:-:S04]  /*1a2a0*/  FSEL R10, R10, RZ, P2 ;  /* 0x000000ff0a0a7208 */ /* 0x000fc80001000000 */
        /* <DEDUP_REMOVED lines=11> */
[----:B------:R-:W-:-:S01]  /*1a360*/  FFMA.FTZ R171, R2, R171, -R10 ;  /* 0x000000ab02ab7223 */ /* 0x000fc2000001080a */
[C-C-:B------:R-:W-:Y:S01]  /*1a370*/  FFMA.FTZ R174, R2.reuse, R174, -R10.reuse ;  /* 0x000000ae02ae7223 */ /* 0x140fe2000001080a */
[----:B------:R-:W-:-:S01]  /*1a380*/  FFMA.FTZ R175, R2, R175, -R10 ;  /* 0x000000af02af7223 */ /* 0x000fc2000001080a */
[C-C-:B------:R-:W-:Y:S01]  /*1a390*/  FFMA.FTZ R178, R2.reuse, R178, -R10.reuse ;  /* 0x000000b202b27223 */ /* 0x140fe2000001080a */
[----:B------:R-:W-:-:S01]  /*1a3a0*/  FFMA.FTZ R179, R2, R179, -R10 ;  /* 0x000000b302b37223 */ /* 0x000fc2000001080a */
[----:B------:R-:W1:Y:S01]  /*1a3b0*/  MUFU.EX2 R155, R155 ;  /* 0x0000009b009b7308 */ /* 0x000e620000000800 */
[----:B------:R-:W-:-:S01]  /*1a3c0*/  FFMA.FTZ R182, R2, R182, -R10 ;  /* 0x000000b602b67223 */ /* 0x000fc2000001080a */
[----:B------:R-:W-:-:S06]  /*1a3d0*/  FFMA.FTZ R10, R2, R183, -R10 ;  /* 0x000000b7020a7223 */ /* 0x000fcc000001080a */
[----:B------:R-:W2:Y:S01]  /*1a3e0*/  MUFU.EX2 R158, R158 ;  /* 0x0000009e009e7308 */ /* 0x000ea20000000800 */
[----:B0-----:R-:W-:-:S07]  /*1a3f0*/  FFMA.FTZ R0, R9, R0, R154 ;  /* 0x0000000009007223 */ /* 0x001fce000001009a */
        /* <DEDUP_REMOVED lines=10> */
[----:B------:R-:W-:-:S04]  /*1a4a0*/  FADD.FTZ R0, R164, R0 ;  /* 0x00000000a4007221 */ /* 0x000fc80000010000 */
[----:B------:R-:W-:Y:S02]  /*1a4b0*/  FADD.FTZ R0, R165, R0 ;  /* 0x00000000a5007221 */ /* 0x000fe40000010000 */
        /* <DEDUP_REMOVED lines=26> */
[----:B-1----:R-:W-:-:S04]  /*1a660*/  FADD.FTZ R3, R179, R3 ;  /* 0x00000003b3037221 */ /* 0x002fc80000010000 */
[----:B--2---:R-:W-:Y:S01]  /*1a670*/  FADD.FTZ R11, R182, R3 ;  /* 0x00000003b60b7221 */ /* 0x004fe20000010000 */
[----:B------:R-:W-:-:S03]  /*1a680*/  FADD.FTZ R3, R181, R0 ;  /* 0x00000000b5037221 */ /* 0x000fc60000010000 */
[----:B0-----:R-:W-:Y:S01]  /*1a690*/  FADD.FTZ R0, R10, R11 ;  /* 0x0000000b0a007221 */ /* 0x001fe20000010000 */
[----:B------:R-:W-:Y:S06]  /*1a6a0*/  @!P0 BRA `(.L_x_1614) ;  /* 0x0000000000048947 */ /* 0x000fec0003800000 */
[----:B------:R-:W-:Y:S01]  /*1a6b0*/  BPT.TRAP 0x1 ;  /* 0x000000040000795c */ /* 0x000fe20000300000 */
.L_x_1614:
[----:B------:R-:W-:Y:S01]  /*1a6c0*/  IMAD R11, R200, 0x8, R16 ;  /* 0x00000008c80b7824 */ /* 0x000fe200078e0210 */
[----:B------:R-:W-:Y:S01]  /*1a6d0*/  ISETP.GT.AND P2, PT, R7, R204, PT ;  /* 0x000000cc0700720c */ /* 0x000fe20003f44270 */
[----:B------:R-:W-:Y:S01]  /*1a6e0*/  IMAD.U32 R13, RZ, RZ, UR42 ;  /* 0x0000002aff0d7e24 */ /* 0x000fe2000f8e00ff */
        /* <DEDUP_REMOVED lines=149> */
[----:B0-----:R-:W-:Y:S02]  /*1b040*/  IMAD.MOV.U32 R11, RZ, RZ, R5 ;  /* 0x000000ffff0b7224 */ /* 0x001fe400078e0005 */
        /* <DEDUP_REMOVED lines=10> */
[----:B------:R-:W-:Y:S06]  /*1b0f0*/  @P2 BRA `(.L_x_1615) ;  /* 0xffffffd800842947 */ /* 0x000fec000383ffff */
[----:B------:R-:W-:-:S07]  /*1b100*/  IMAD.MOV.U32 R200, RZ, RZ, R12 ;  /* 0x000000ffffc87224 */ /* 0x000fce00078e000c */
.L_x_1596:
[----:B------:R-:W-:Y:S05]  /*1b110*/  WARPSYNC.ALL ;  /* 0x0000000000007948 */ /* 0x000fea0003800000 */
[----:B------:R-:W-:Y:S06]  /*1b120*/  BAR.ARV 0x8, 0x180 ;  /* 0x0206000000007b1d */ /* 0x000fec0000002000 */
[----:B------:R-:W-:Y:S05]  /*1b130*/  @!P0 BRA `(.L_x_1616) ;  /* 0x0000000000048947 */ /* 0x000fea0003800000 */
[----:B------:R-:W-:Y:S01]  /*1b140*/  BPT.TRAP 0x1 ;  /* 0x000000040000795c */ /* 0x000fe20000300000 */
.L_x_1616:
[----:B------:R-:W-:Y:S01]  /*1b150*/  IMAD R4, R200, 0x8, R16 ;  /* 0x00000008c8047824 */ /* 0x000fe200078e0210 */
[----:B------:R-:W-:-:S04]  /*1b160*/  SHF.L.U32 R7, R193, 0x1f, RZ ;  /* 0x0000001fc1077819 */ /* 0x000fc800000006ff */
[----:B------:R1:W2:Y:S01]  /*1b170*/  SYNCS.PHASECHK.TRANS64.TRYWAIT P1, [R4+URZ+0x28450], R7 ;  /* 0x02845007040075a7 */ /* 0x0002a2000802017f */
[----:B------:R-:W-:Y:S05]  /*1b180*/  @!P0 BRA `(.L_x_1617) ;  /* 0x0000000000048947 */ /* 0x000fea0003800000 */
[----:B------:R-:W-:Y:S01]  /*1b190*/  BPT.TRAP 0x1 ;  /* 0x000000040000795c */ /* 0x000fe20000300000 */
.L_x_1617:
[----:B--2---:R-:W-:Y:S05]  /*1b1a0*/  @P1 BRA `(.L_x_1618) ;  /* 0x0000000000081947 */ /* 0x004fea0003800000 */
[----:B------:R-:W2:Y:S02]  /*1b1b0*/  SYNCS.PHASECHK.TRANS64.TRYWAIT P1, [R4+URZ+0x28450], R7 ;  /* 0x02845007040075a7 */ /* 0x000ea4000802017f */
[----:B--2---:R-:W-:Y:S05]  /*1b1c0*/  @!P1 BRA `(.L_x_1619) ;  /* 0x0000011000789947 */ /* 0x004fea0003800000 */
.L_x_1618:
[----:B------:R-:W-:Y:S01]  /*1b1d0*/  VIADD R16, R16, 0x8000 ;  /* 0x0000800010107836 */ /* 0x000fe20000000000 */
[----:B------:R-:W-:Y:S05]  /*1b1e0*/  WARPSYNC.ALL ;  /* 0x0000000000007948 */ /* 0x000fea0003800000 */
[----:B------:R-:W-:Y:S01]  /*1b1f0*/  SHF.R.U32.HI R16, RZ, 0x4, R16 ;  /* 0x00000004ff107819 */ /* 0x000fe20000011610 */
[----:B------:R-:W-:Y:S01]  /*1b200*/  ULDC.64 UR4, c[0x0][0x9a0] ;  /* 0x0002680000047ab9 */ /* 0x000fe20000000a00 */
[----:B------:R-:W-:Y:S01]  /*1b210*/  IMAD.MOV.U32 R9, RZ, RZ, -0x7fffffe0 ;  /* 0x80000020ff097424 */ /* 0x000fe200078e00ff */
[----:B------:R-:W-:Y:S01]  /*1b220*/  ISETP.NE.U32.AND P1, PT, RZ, UR4, PT ;  /* 0x00000004ff007c0c */ /* 0x000fe2000bf25070 */
[----:B------:R-:W-:Y:S01]  /*1b230*/  WARPGROUP.ARRIVE ;  /* 0x00000000000079c5 */ /* 0x000fe20000000000 */
[----:B------:R-:W-:-:S02]  /*1b240*/  LOP3.LUT R16, R16, 0x3fff, RZ, 0xc0, !PT ;  /* 0x00003fff10107812 */ /* 0x000fc400078ec0ff */
[----:B------:R-:W-:Y:S02]  /*1b250*/  ISETP.NE.AND.EX P1, PT, RZ, UR5, PT, P1 ;  /* 0x00000005ff007c0c */ /* 0x000fe4000bf25310 */
[----:B------:R-:W-:Y:S02]  /*1b260*/  LOP3.LUT R16, R16, 0x10000, RZ, 0xfc, !PT ;  /* 0x0001000010107812 */ /* 0x000fe400078efcff */
[----:B------:R-:W-:Y:S01]  /*1b270*/  R2UR UR7, R9 ;  /* 0x00000000090772ca */ /* 0x000fe200000e0000 */
[----:B------:R-:W-:Y:S02]  /*1b280*/  IMAD.MOV.U32 R9, RZ, RZ, -0x7fffffe0 ;  /* 0x80000020ff097424 */ /* 0x000fe400078e00ff */
[----:B------:R-:W-:-:S05]  /*1b290*/  IMAD R8, R200, 0x400, R16 ;  /* 0x00000400c8087824 */ /* 0x000fca00078e0210 */
[C---:B------:R-:W-:Y:S01]  /*1b2a0*/  R2UR UR6, R8.reuse ;  /* 0x00000000080672ca */ /* 0x040fe200000e0000 */
[----:B------:R-:W3:Y:S01]  /*1b2b0*/  @P1 LDC.64 R10, c[0x0][0x9c8] ;  /* 0x00027200ff0a1b82 */ /* 0x000ee20000000a00 */
[----:B------:R-:W-:Y:S01]  /*1b2c0*/  VIADD R8, R8, 0x2 ;  /* 0x0000000208087836 */ /* 0x000fe20000000000 */
[----:B-12---:R-:W-:-:S10]  /*1b2d0*/  @P1 SHF.R.S32.HI R7, RZ, 0x1f, R207 ;  /* 0x0000001fff071819 */ /* 0x006fd400000114cf */
[----:B------:R-:W-:Y:S01]  /*1b2e0*/  QGMMA.64x256x32.F32.E4M3.E4M3 R24, R188, gdesc[UR4], R24, gsb0 ;  /* 0x03e00004bc187df3 */ /* 0x000fe20008000818 */
[----:B------:R-:W-:Y:S02]  /*1b2f0*/  R2UR UR6, R8 ;  /* 0x00000000080672ca */ /* 0x000fe400000e0000 */
[----:B------:R-:W-:Y:S02]  /*1b300*/  R2UR UR7, R9 ;  /* 0x00000000090772ca */ /* 0x000fe400000e0000 */
[----:B------:R-:W1:Y:S01]  /*1b310*/  @P1 LDC.64 R8, c[0x0][0x9d0] ;  /* 0x00027400ff081b82 */ /* 0x000e620000000a00 */
[----:B---3--:R-:W-:-:S04]  /*1b320*/  @P1 IMAD R7, R7, R10, RZ ;  /* 0x0000000a07071224 */ /* 0x008fc800078e02ff */
[C---:B------:R-:W-:Y:S02]  /*1b330*/  @P1 IMAD R7, R207.reuse, R11, R7 ;  /* 0x0000000bcf071224 */ /* 0x040fe400078e0207 */
[----:B------:R-:W-:-:S04]  /*1b340*/  @P1 IMAD.WIDE.U32 R10, R207, R10, RZ ;  /* 0x0000000acf0a1225 */ /* 0x000fc800078e00ff */
[----:B------:R-:W-:Y:S02]  /*1b350*/  @P1 IMAD.IADD R11, R11, 0x1, R7 ;  /* 0x000000010b0b1824 */ /* 0x000fe400078e0207 */
[----:B------:R-:W-:Y:S02]  /*1b360*/  IMAD.MOV.U32 R7, RZ, RZ, 0x3f800000 ;  /* 0x3f800000ff077424 */ /* 0x000fe400078e00ff */
[----:B-1----:R-:W-:-:S04]  /*1b370*/  @P1 IMAD.WIDE.U32 R10, R211, R8, R10 ;  /* 0x00000008d30a1225 */ /* 0x002fc800078e000a */
[----:B------:R-:W-:Y:S01]  /*1b380*/  @P1 IMAD R9, R211, R9, R11 ;  /* 0x00000009d3091224 */ /* 0x000fe200078e020b */
[----:B------:R-:W-:-:S04]  /*1b390*/  @P1 LEA R8, P2, R10, UR4, 0x2 ;  /* 0x000000040a081c11 */ /* 0x000fc8000f8410ff */
[----:B------:R-:W-:-:S05]  /*1b3a0*/  @P1 LEA.HI.X R9, R10, UR5, R9, 0x2, P2 ;  /* 0x000000050a091c11 */ /* 0x000fca00090f1409 */
[----:B------:R1:W2:Y:S04]  /*1b3b0*/  @P1 LDG.E R7, desc[UR46][R8.64] ;  /* 0x0000002e08071981 */ /* 0x0002a8000c1e1900 */
[----:B-1----:R-:W1:Y:S04]  /*1b3c0*/  SHFL.BFLY PT, R9, R3, 0x2, 0x1f ;  /* 0x0c401f0003097f89 */ /* 0x002e6800000e0000 */
[----:B------:R-:W3:Y:S01]  /*1b3d0*/  SHFL.BFLY PT, R8, R0, 0x2, 0x1f ;  /* 0x0c401f0000087f89 */ /* 0x000ee200000e0000 */
[----:B-1----:R-:W-:-:S05]  /*1b3e0*/  FADD.FTZ R3, R9, R3 ;  /* 0x0000000309037221 */ /* 0x002fca0000010000 */
[----:B------:R-:W1:Y:S01]  /*1b3f0*/  SHFL.BFLY PT, R9, R3, 0x1, 0x1f ;  /* 0x0c201f0003097f89 */ /* 0x000e6200000e0000 */
[----:B---3--:R-:W-:-:S05]  /*1b400*/  FADD.FTZ R0, R8, R0 ;  /* 0x0000000008007221 */ /* 0x008fca0000010000 */
[----:B------:R-:W3:Y:S01]  /*1b410*/  SHFL.BFLY PT, R8, R0, 0x1, 0x1f ;  /* 0x0c201f0000087f89 */ /* 0x000ee200000e0000 */
[----:B-1----:R-:W-:-:S05]  /*1b420*/  FADD.FTZ R9, R3, R9 ;  /* 0x0000000903097221 */ /* 0x002fca0000010000 */
[C---:B------:R-:W-:Y:S01]  /*1b430*/  FSETP.NE.FTZ.AND P1, PT, R9.reuse, RZ, PT ;  /* 0x000000ff0900720b */ /* 0x040fe20003f35000 */
[----:B------:R-:W-:Y:S02]  /*1b440*/  IMAD.MOV.U32 R3, RZ, RZ, RZ ;  /* 0x000000ffff037224 */ /* 0x000fe400078e00ff */
[----:B------:R-:W-:-:S10]  /*1b450*/  FMUL.FTZ R10, R9, 0.00390625 ;  /* 0x3b800000090a7820 */ /* 0x000fd40000410000 */
[----:B------:R3:W-:Y:S01]  /*1b460*/  @P1 MUFU.RCP R3, R9 ;  /* 0x0000000900031308 */ /* 0x0007e20000001000 */
[----:B------:R-:W-:Y:S01]  /*1b470*/  FSETP.NE.FTZ.AND P1, PT, R10, RZ, PT ;  /* 0x000000ff0a00720b */ /* 0x000fe20003f35000 */
[----:B---3--:R-:W-:-:S04]  /*1b480*/  FADD.FTZ R9, R0, R8 ;  /* 0x0000000800097221 */ /* 0x008fc80000010000 */
[----:B------:R-:W-:Y:S01]  /*1b490*/  FMUL.FTZ R8, R9, 0.00390625 ;  /* 0x3b80000009087820 */ /* 0x000fe20000410000 */
[----:B------:R-:W-:Y:S02]  /*1b4a0*/  WARPGROUP.DEPBAR.LE gsb0, 0x0 ;  /* 0x00008000000079c5 */ /* 0x000fe40000010000 */
[----:B------:R-:W-:-:S06]  /*1b4b0*/  WARPGROUP.ARRIVE ;  /* 0x00000000000079c5 */ /* 0x000fcc0000000000 */
[----:B------:R-:W-:Y:S01]  /*1b4c0*/  QGMMA.64x256x32.F32.E4M3.E4M3 R24, R184, gdesc[UR4], R24, gsb0 ;  /* 0x03e00004b8187df3 */ /* 0x000fe20008000818 */
[----:B------:R-:W-:Y:S02]  /*1b4d0*/  FSETP.NE.FTZ.AND P3, PT, R8, RZ, PT ;  /* 0x000000ff0800720b */ /* 0x000fe40003f75000 */
[----:B------:R-:W-:Y:S01]  /*1b4e0*/  FSETP.NE.FTZ.AND P2, PT, R9, RZ, PT ;  /* 0x000000ff0900720b */ /* 0x000fe20003f55000 */
[----:B------:R-:W1:Y:S01]  /*1b4f0*/  @P1 MUFU.LG2 R10, R10 ;  /* 0x0000000a000a1308 */ /* 0x000e620000000c00 */
[----:B------:R-:W-:-:S09]  /*1b500*/  IMAD.MOV.U32 R0, RZ, RZ, RZ ;  /* 0x000000ffff007224 */ /* 0x000fd200078e00ff */
[----:B------:R-:W3:Y:S08]  /*1b510*/  @P3 MUFU.LG2 R8, R8 ;  /* 0x0000000800083308 */ /* 0x000ef00000000c00 */
[----:B------:R1:W4:Y:S01]  /*1b520*/  @P2 MUFU.RCP R0, R9 ;  /* 0x0000000900002308 */ /* 0x0003220000001000 */
[----:B------:R-:W-:Y:S02]  /*1b530*/  IMAD.MOV.U32 R162, RZ, RZ, -0x800000 ;  /* 0xff800000ffa27424 */ /* 0x000fe400078e00ff */
[----:B------:R-:W-:-:S02]  /*1b540*/  IMAD.MOV.U32 R163, RZ, RZ, -0x800000 ;  /* 0xff800000ffa37424 */ /* 0x000fc400078e00ff */
[----:B-1----:R-:W-:Y:S01]  /*1b550*/  @P1 FMUL.FTZ R9, R10, 0.69314718246459960938 ;  /* 0x3f3172180a091820 */ /* 0x002fe20000410000 */
[C---:B------:R-:W-:Y:S01]  /*1b560*/  @P1 FMUL.FTZ R10, R2.reuse, 0.69314718246459960938 ;  /* 0x3f317218020a1820 */ /* 0x040fe20000410000 */
[----:B------:R-:W-:Y:S01]  /*1b570*/  @P3 FMUL.FTZ R2, R2, 0.69314718246459960938 ;  /* 0x3f31721802023820 */ /* 0x000fe20000410000 */
[----:B---3--:R-:W-:Y:S02]  /*1b580*/  @P3 FMUL.FTZ R8, R8, 0.69314718246459960938 ;  /* 0x3f31721808083820 */ /* 0x008fe40000410000 */
[----:B------:R-:W-:-:S02]  /*1b590*/  @P1 FFMA.FTZ R163, R10, R5, R9 ;  /* 0x000000050aa31223 */ /* 0x000fc40000010009 */
[----:B------:R-:W-:Y:S01]  /*1b5a0*/  @P3 FFMA.FTZ R162, R2, R6, R8 ;  /* 0x0000000602a23223 */ /* 0x000fe20000010008 */
[-C--:B--2---:R-:W-:Y:S01]  /*1b5b0*/  FMUL.FTZ R3, R3, R7.reuse ;  /* 0x0000000703037220 */ /* 0x084fe20000410000 */
[----:B----4-:R-:W-:Y:S01]  /*1b5c0*/  FMUL.FTZ R2, R0, R7 ;  /* 0x0000000700027220 */ /* 0x010fe20000410000 */
[----:B------:R-:W-:-:S02]  /*1b5d0*/  WARPGROUP.DEPBAR.LE gsb0, 0x0 ;  /* 0x00008000000079c5 */ /* 0x000fc40000010000 */
[----:B------:R-:W-:Y:S05]  /*1b5e0*/  @!P0 BRA `(.L_x_1620) ;  /* 0x0000000000048947 */ /* 0x000fea0003800000 */
[----:B------:R-:W-:Y:S01]  /*1b5f0*/  BPT.TRAP 0x1 ;  /* 0x000000040000795c */ /* 0x000fe20000300000 */
.L_x_1620:
[----:B------:R-:W-:Y:S02]  /*1b600*/  VIADD R4, R4, 0x28460 ;  /* 0x0002846004047836 */ /* 0x000fe40000000000 */
[-C--:B------:R-:W-:Y:S01]  /*1b610*/  FMUL.FTZ R6, R146, R2.reuse ;  /* 0x0000000292067220 */ /* 0x080fe20000410000 */
[----:B------:R-:W-:Y:S02]  /*1b620*/  IMAD.U32 R0, RZ, RZ, UR42 ;  /* 0x0000002aff007e24 */ /* 0x000fe4000f8e00ff */
[-C--:B------:R-:W-:Y:S01]  /*1b630*/  FMUL.FTZ R152, R31, R2.reuse ;  /* 0x000000021f987220 */ /* 0x080fe20000410000 */
[----:B------:R-:W-:Y:S02]  /*1b640*/  VIADD R200, R200, 0x1 ;  /* 0x00000001c8c87836 */ /* 0x000fe40000000000 */
[-C--:B------:R-:W-:Y:S01]  /*1b650*/  FMUL.FTZ R153, R34, R2.reuse ;  /* 0x0000000222997220 */ /* 0x080fe20000410000 */
[-C--:B------:R-:W-:Y:S01]  /*1b660*/  FMUL.FTZ R154, R39, R2.reuse ;  /* 0x00000002279a7220 */ /* 0x080fe20000410000 */
[----:B------:R-:W-:Y:S01]  /*1b670*/  PRMT R0, R0, 0x654, R4 ;  /* 0x0000065400007816 */ /* 0x000fe20000000004 */
[-C--:B------:R-:W-:Y:S01]  /*1b680*/  FMUL.FTZ R155, R42, R2.reuse ;  /* 0x000000022a9b7220 */ /* 0x080fe20000410000 */
[----:B------:R-:W-:Y:S01]  /*1b690*/  ISETP.NE.AND P1, PT, R200, 0x2, PT ;  /* 0x00000002c800780c */ /* 0x000fe20003f25270 */
        /* <DEDUP_REMOVED lines=9> */
[-C--:B-1----:R-:W-:Y:S01]  /*1b730*/  FMUL.FTZ R0, R29, R3.reuse ;  /* 0x000000031d007220 */ /* 0x082fe20000410000 */
        /* <DEDUP_REMOVED lines=119> */
.L_x_1490:
[----:B------:R-:W-:Y:S05]  /*1beb0*/  WARPSYNC.ALL ;  /* 0x0000000000007948 */ /* 0x000fea0003800000 */
[----:B------:R-:W1:Y:S08]  /*1bec0*/  S2UR UR42, SR_CgaCtaId ;  /* 0x00000000002a79c3 */ /* 0x000e700000008800 */
[----:B------:R-:W-:Y:S01]  /*1bed0*/  BAR.SYNC.DEFER_BLOCKING 0x5, 0x180 ;  /* 0x0146000000007b1d */ /* 0x000fe20000010000 */
[----:B------:R-:W-:-:S05]  /*1bee0*/  ISETP.NE.AND P1, PT, R217, RZ, PT ;  /* 0x000000ffd900720c */ /* 0x000fca0003f25270 */
[----:B------:R-:W-:Y:S01]  /*1bef0*/  UMOV UR4, 0x400 ;  /* 0x0000040000047882 */ /* 0x000fe20000000000 */
[----:B------:R-:W-:Y:S07]  /*1bf00*/  BSSY B0, `(.L_x_1621) ;  /* 0x00006da000007945 */ /* 0x000fee0003800000 */
[----:B------:R-:W2:Y:S01]  /*1bf10*/  @!P1 LDC R217, c[0x0][0xad4] ;  /* 0x0002b500ffd99b82 */ /* 0x000ea20000000800 */
[----:B-1----:R-:W-:-:S06]  /*1bf20*/  ULEA UR4, UR42, UR4, 0x18 ;  /* 0x000000042a047291 */ /* 0x002fcc000f8ec03f */
[----:B------:R-:W-:-:S05]  /*1bf30*/  IMAD.U32 R16, RZ, RZ, UR4 ;  /* 0x00000004ff107e24 */ /* 0x000fca000f8e00ff */
[----:B------:R1:W3:Y:S01]  /*1bf40*/  LDS.128 R204, [R16+0x284d0] ;  /* 0x0284d00010cc7984 */ /* 0x0002e20000000c00 */
[----:B------:R-:W-:Y:S06]  /*1bf50*/  BAR.ARV 0x4, 0x180 ;  /* 0x0106000000007b1d */ /* 0x000fec0000002000 */
[----:B------:R-:W-:Y:S05]  /*1bf60*/  @P0 BRA `(.L_x_1622) ;  /* 0x0000005c00c00947 */ /* 0x000fea0003800000 */
[----:B------:R-:W4:Y:S01]  /*1bf70*/  LDL R3, [R1+0xa8] ;  /* 0x0000a80001037983 */ /* 0x000f220000100800 */
[----:B------:R-:W-:Y:S01]  /*1bf80*/  ULDC.64 UR4, c[0x4][0x38] ;  /* 0x01000e0000047ab9 */ /* 0x000fe20000000a00 */
[----:B------:R-:W0:Y:S01]  /*1bf90*/  S2R R2, SR_SWINHI ;  /* 0x0000000000027919 */ /* 0x000e220000002f00 */
[----:B------:R-:W-:Y:S02]  /*1bfa0*/  MOV R32, R16 ;  /* 0x0000001000207202 */ /* 0x000fe40000000f00 */
[----:B0-----:R-:W-:-:S03]  /*1bfb0*/  MOV R33, R2 ;  /* 0x0000000200217202 */ /* 0x001fc60000000f00 */
[----:B----4-:R-:W-:-:S03]  /*1bfc0*/  IMAD.WIDE R2, R3, 0x2, R32 ;  /* 0x0000000203027825 */ /* 0x010fc600078e0220 */
[C---:B-----5:R-:W-:Y:S02]  /*1bfd0*/  IADD3 R38, P5, R2.reuse, 0xc000, RZ ;  /* 0x0000c00002267810 */ /* 0x060fe40007fbe0ff */
[----:B------:R-:W-:Y:S02]  /*1bfe0*/  IADD3 R42, P1, R2, 0xc060, RZ ;  /* 0x0000c060022a7810 */ /* 0x000fe40007f3e0ff */
[----:B------:R-:W-:Y:S02]  /*1bff0*/  LOP3.LUT R39, R38, 0x380, RZ, 0xc0, !PT ;  /* 0x0000038026277812 */ /* 0x000fe400078ec0ff */
[----:B------:R-:W-:Y:S01]  /*1c000*/  LOP3.LUT R4, R42, 0x380, RZ, 0xc0, !PT ;  /* 0x000003802a047812 */ /* 0x000fe200078ec0ff */
[----:B------:R-:W-:Y:S01]  /*1c010*/  IMAD.X R43, RZ, RZ, R3, P1 ;  /* 0x000000ffff2b7224 */ /* 0x000fe200008e0603 */
[----:B------:R-:W-:Y:S02]  /*1c020*/  SHF.R.U64 R39, R39, 0x3, RZ ;  /* 0x0000000327277819 */ /* 0x000fe400000012ff */
[----:B------:R-:W-:-:S02]  /*1c030*/  IADD3 R46, P0, R2, 0xc040, RZ ;  /* 0x0000c040022e7810 */ /* 0x000fc40007f1e0ff */
[----:B------:R-:W-:Y:S01]  /*1c040*/  LOP3.LUT R38, R39, R38, RZ, 0x3c, !PT ;  /* 0x0000002627267212 */ /* 0x000fe200078e3cff */
[--C-:B------:R-:W-:Y:S01]  /*1c050*/  IMAD.X R39, RZ, RZ, R3.reuse, P5 ;  /* 0x000000ffff277224 */ /* 0x100fe200028e0603 */
[----:B------:R-:W-:Y:S02]  /*1c060*/  SHF.R.U64 R4, R4, 0x3, RZ ;  /* 0x0000000304047819 */ /* 0x000fe400000012ff */
[----:B------:R-:W-:Y:S02]  /*1c070*/  LOP3.LUT R47, R46, 0x380, RZ, 0xc0, !PT ;  /* 0x000003802e2f7812 */ /* 0x000fe400078ec0ff */
[C---:B------:R-:W-:Y:S02]  /*1c080*/  IADD3 R20, P5, R2.reuse, 0x4040, RZ ;  /* 0x0000404002147810 */ /* 0x040fe40007fbe0ff */
[----:B------:R-:W-:Y:S02]  /*1c090*/  IADD3 R26, P4, R2, 0x8060, RZ ;  /* 0x00008060021a7810 */ /* 0x000fe40007f9e0ff */
[----:B------:R-:W-:Y:S01]  /*1c0a0*/  LOP3.LUT R42, R4, R42, RZ, 0x3c, !PT ;  /* 0x0000002a042a7212 */ /* 0x000fe200078e3cff */
[----:B------:R-:W-:Y:S01]  /*1c0b0*/  IMAD.X R21, RZ, RZ, R3, P5 ;  /* 0x000000ffff157224 */ /* 0x000fe200028e0603 */
[----:B------:R-:W-:-:S02]  /*1c0c0*/  SHF.R.U64 R47, R47, 0x3, RZ ;  /* 0x000000032f2f7819 */ /* 0x000fc400000012ff */
[----:B------:R-:W-:Y:S02]  /*1c0d0*/  LOP3.LUT R4, R20, 0x380, RZ, 0xc0, !PT ;  /* 0x0000038014047812 */ /* 0x000fe400078ec0ff */
[----:B------:R-:W-:Y:S02]  /*1c0e0*/  LOP3.LUT R27, R26, 0x380, RZ, 0xc0, !PT ;  /* 0x000003801a1b7812 */ /* 0x000fe400078ec0ff */
[----:B------:R-:W-:Y:S01]  /*1c0f0*/  LOP3.LUT R46, R47, R46, RZ, 0x3c, !PT ;  /* 0x0000002e2f2e7212 */ /* 0x000fe200078e3cff */
[----:B------:R-:W-:Y:S01]  /*1c100*/  IMAD.X R47, RZ, RZ, R3, P0 ;  /* 0x000000ffff2f7224 */ /* 0x000fe200000e0603 */
[----:B------:R-:W-:Y:S02]  /*1c110*/  SHF.R.U64 R4, R4, 0x3, RZ ;  /* 0x0000000304047819 */ /* 0x000fe400000012ff */
[----:B------:R-:W-:Y:S02]  /*1c120*/  IADD3 R34, P3, R2, 0xc020, RZ ;  /* 0x0000c02002227810 */ /* 0x000fe40007f7e0ff */
[----:B------:R-:W-:-:S02]  /*1c130*/  SHF.R.U64 R27, R27, 0x3, RZ ;  /* 0x000000031b1b7819 */ /* 0x000fc400000012ff */
[----:B------:R-:W-:Y:S02]  /*1c140*/  LOP3.LUT R20, R4, R20, RZ, 0x3c, !PT ;  /* 0x0000001404147212 */ /* 0x000fe400078e3cff */
[----:B------:R-:W-:Y:S02]  /*1c150*/  MOV R9, R42 ;  /* 0x0000002a00097202 */ /* 0x000fe40000000f00 */
[----:B------:R-:W-:Y:S02]  /*1c160*/  LOP3.LUT R35, R34, 0x380, RZ, 0xc0, !PT ;  /* 0x0000038022237812 */ /* 0x000fe400078ec0ff */
[----:B------:R-:W-:Y:S01]  /*1c170*/  LOP3.LUT R26, R27, R26, RZ, 0x3c, !PT ;  /* 0x0000001a1b1a7212 */ /* 0x000fe200078e3cff */
[----:B------:R-:W-:Y:S01]  /*1c180*/  IMAD.X R27, RZ, RZ, R3, P4 ;  /* 0x000000ffff1b7224 */ /* 0x000fe200020e0603 */
[----:B------:R-:W-:Y:S01]  /*1c190*/  MOV R4, R46 ;  /* 0x0000002e00047202 */ /* 0x000fe20000000f00 */
[----:B------:R-:W-:Y:S01]  /*1c1a0*/  STL [R1+0x90], R9 ;  /* 0x0000900901007387 */ /* 0x000fe20000100800 */
[----:B------:R-:W-:-:S02]  /*1c1b0*/  IADD3 R42, P4, R2, 0x4020, RZ ;  /* 0x00004020022a7810 */ /* 0x000fc40007f9e0ff */
[----:B------:R-:W-:Y:S01]  /*1c1c0*/  IADD3 R30, P2, R2, 0x8040, RZ ;  /* 0x00008040021e7810 */ /* 0x000fe20007f5e0ff */
[----:B------:R0:W-:Y:S01]  /*1c1d0*/  STL [R1+0x8c], R4 ;  /* 0x00008c0401007387 */ /* 0x0001e20000100800 */
[----:B------:R-:W-:Y:S01]  /*1c1e0*/  SHF.R.U64 R35, R35, 0x3, RZ ;  /* 0x0000000323237819 */ /* 0x000fe200000012ff */
[--C-:B------:R-:W-:Y:S01]  /*1c1f0*/  IMAD.X R43, RZ, RZ, R3.reuse, P4 ;  /* 0x000000ffff2b7224 */ /* 0x100fe200020e0603 */
[----:B------:R-:W-:Y:S02]  /*1c200*/  LOP3.LUT R31, R30, 0x380, RZ, 0xc0, !PT ;  /* 0x000003801e1f7812 */ /* 0x000fe400078ec0ff */
[----:B------:R-:W-:Y:S01]  /*1c210*/  LOP3.LUT R34, R35, R34, RZ, 0x3c, !PT ;  /* 0x0000002223227212 */ /* 0x000fe200078e3cff */
[----:B------:R-:W-:Y:S01]  /*1c220*/  IMAD.X R35, RZ, RZ, R3, P3 ;  /* 0x000000ffff237224 */ /* 0x000fe200018e0603 */
[----:B------:R-:W-:Y:S02]  /*1c230*/  SHF.R.U64 R31, R31, 0x3, RZ ;  /* 0x000000031f1f7819 */ /* 0x000fe400000012ff */
[----:B------:R-:W-:-:S02]  /*1c240*/  IADD3 R10, P1, R2, 0x8020, RZ ;  /* 0x00008020020a7810 */ /* 0x000fc40007f3e0ff */
[----:B0-----:R-:W-:Y:S02]  /*1c250*/  LOP3.LUT R4, R42, 0x380, RZ, 0xc0, !PT ;  /* 0x000003802a047812 */ /* 0x001fe400078ec0ff */
[----:B------:R-:W-:Y:S02]  /*1c260*/  MOV R9, R34 ;  /* 0x0000002200097202 */ /* 0x000fe40000000f00 */
[----:B------:R-:W-:Y:S02]  /*1c270*/  SHF.R.U64 R4, R4, 0x3, RZ ;  /* 0x0000000304047819 */ /* 0x000fe400000012ff */
[----:B------:R-:W-:Y:S01]  /*1c280*/  LOP3.LUT R30, R31, R30, RZ, 0x3c, !PT ;  /* 0x0000001e1f1e7212 */ /* 0x000fe200078e3cff */
[----:B------:R-:W-:Y:S01]  /*1c290*/  IMAD.X R31, RZ, RZ, R3, P2 ;  /* 0x000000ffff1f7224 */ /* 0x000fe200010e0603 */
[----:B------:R-:W-:Y:S01]  /*1c2a0*/  LOP3.LUT R42, R4, R42, RZ, 0x3c, !PT ;  /* 0x0000002a042a7212 */ /* 0x000fe200078e3cff */
[----:B------:R0:W-:Y:S01]  /*1c2b0*/  STL [R1+0x88], R9 ;  /* 0x0000880901007387 */ /* 0x0001e20000100800 */
[----:B------:R-:W-:-:S02]  /*1c2c0*/  MOV R4, R38 ;  /* 0x0000002600047202 */ /* 0x000fc40000000f00 */
[----:B------:R-:W-:Y:S02]  /*1c2d0*/  IADD3 R34, P2, R2, 0x4000, RZ ;  /* 0x0000400002227810 */ /* 0x000fe40007f5e0ff */
[----:B------:R-:W-:Y:S01]  /*1c2e0*/  LOP3.LUT R11, R10, 0x380, RZ, 0xc0, !PT ;  /* 0x000003800a0b7812 */ /* 0x000fe200078ec0ff */
[----:B------:R4:W-:Y:S01]  /*1c2f0*/  STL [R1+0x84], R4 ;  /* 0x0000840401007387 */ /* 0x0009e20000100800 */
[----:B------:R-:W-:Y:S01]  /*1c300*/  IADD3 R12, P0, R2, 0x8000, RZ ;  /* 0x00008000020c7810 */ /* 0x000fe20007f1e0ff */
[--C-:B------:R-:W-:Y:S01]  /*1c310*/  IMAD.X R35, RZ, RZ, R3.reuse, P2 ;  /* 0x000000ffff237224 */ /* 0x100fe200010e0603 */
[----:B------:R-:W-:Y:S02]  /*1c320*/  SHF.R.U64 R11, R11, 0x3, RZ ;  /* 0x000000030b0b7819 */ /* 0x000fe400000012ff */
[----:B0-----:R-:W-:Y:S02]  /*1c330*/  MOV R9, R26 ;  /* 0x0000001a00097202 */ /* 0x001fe40000000f00 */
[----:B------:R-:W-:Y:S01]  /*1c340*/  LOP3.LUT R10, R11, R10, RZ, 0x3c, !PT ;  /* 0x0000000a0b0a7212 */ /* 0x000fe200078e3cff */
[----:B------:R-:W-:Y:S01]  /*1c350*/  IMAD.X R11, RZ, RZ, R3, P1 ;  /* 0x000000ffff0b7224 */ /* 0x000fe200008e0603 */
[----:B------:R-:W-:Y:S01]  /*1c360*/  LOP3.LUT R13, R12, 0x380, RZ, 0xc0, !PT ;  /* 0x000003800c0d7812 */ /* 0x000fe200078ec0ff */
[----:B------:R0:W-:Y:S01]  /*1c370*/  STL [R1+0x80], R9 ;  /* 0x0000800901007387 */ /* 0x0001e20000100800 */
[----:B----4-:R-:W-:-:S02]  /*1c380*/  LOP3.LUT R4, R34, 0x380, RZ, 0xc0, !PT ;  /* 0x0000038022047812 */ /* 0x010fc400078ec0ff */
[----:B------:R-:W-:Y:S02]  /*1c390*/  IADD3 R14, P3, R2, 0x4060, RZ ;  /* 0x00004060020e7810 */ /* 0x000fe40007f7e0ff */
[----:B------:R-:W-:Y:S02]  /*1c3a0*/  SHF.R.U64 R4, R4, 0x3, RZ ;  /* 0x0000000304047819 */ /* 0x000fe400000012ff */
[----:B------:R-:W-:Y:S02]  /*1c3b0*/  IADD3 R26, P1, R2, 0x60, RZ ;  /* 0x00000060021a7810 */ /* 0x000fe40007f3e0ff */
[----:B------:R-:W-:Y:S02]  /*1c3c0*/  LOP3.LUT R34, R4, R34, RZ, 0x3c, !PT ;  /* 0x0000002204227212 */ /* 0x000fe400078e3cff */
[----:B------:R-:W-:Y:S01]  /*1c3d0*/  MOV R4, R30 ;  /* 0x0000001e00047202 */ /* 0x000fe20000000f00 */
[----:B------:R-:W-:Y:S01]  /*1c3e0*/  IMAD.X R27, RZ, RZ, R3, P1 ;  /* 0x000000ffff1b7224 */ /* 0x000fe200008e0603 */
[----:B------:R-:W-:-:S02]  /*1c3f0*/  SHF.R.U64 R13, R13, 0x3, RZ ;  /* 0x000000030d0d7819 */ /* 0x000fc400000012ff */
[----:B------:R-:W-:Y:S01]  /*1c400*/  LOP3.LUT R15, R14, 0x380, RZ, 0xc0, !PT ;  /* 0x000003800e0f7812 */ /* 0x000fe200078ec0ff */
[----:B------:R4:W-:Y:S01]  /*1c410*/  STL [R1+0x7c], R4 ;  /* 0x00007c0401007387 */ /* 0x0009e20000100800 */
[----:B------:R-:W-:Y:S01]  /*1c420*/  LOP3.LUT R12, R13, R12, RZ, 0x3c, !PT ;  /* 0x0000000c0d0c7212 */ /* 0x000fe200078e3cff */
[--C-:B------:R-:W-:Y:S01]  /*1c430*/  IMAD.X R13, RZ, RZ, R3.reuse, P0 ;  /* 0x000000ffff0d7224 */ /* 0x100fe200000e0603 */
[----:B------:R-:W-:Y:S02]  /*1c440*/  SHF.R.U64 R15, R15, 0x3, RZ ;  /* 0x000000030f0f7819 */ /* 0x000fe400000012ff */
[----:B0-----:R-:W-:Y:S02]  /*1c450*/  MOV R9, R10 ;  /* 0x0000000a00097202 */ /* 0x001fe40000000f00 */
[----:B------:R-:W-:Y:S01]  /*1c460*/  LOP3.LUT R14, R15, R14, RZ, 0x3c, !PT ;  /* 0x0000000e0f0e7212 */ /* 0x000fe200078e3cff */
[----:B------:R-:W-:Y:S01]  /*1c470*/  IMAD.X R15, RZ, RZ, R3, P3 ;  /* 0x000000ffff0f7224 */ /* 0x000fe200018e0603 */
[----:B------:R-:W-:Y:S01]  /*1c480*/  IADD3 R10, P0, R2, 0x40, RZ ;  /* 0x00000040020a7810 */ /* 0x000fe20007f1e0ff */
[----:B------:R0:W-:Y:S01]  /*1c490*/  STL [R1+0x78], R9 ;  /* 0x0000780901007387 */ /* 0x0001e20000100800 */
[----:B----4-:R-:W-:-:S03]  /*1c4a0*/  LOP3.LUT R4, R26, 0x380, RZ, 0xc0, !PT ;  /* 0x000003801a047812 */ /* 0x010fc600078ec0ff */
[----:B------:R-:W-:Y:S01]  /*1c4b0*/  IMAD.X R11, RZ, RZ, R3, P0 ;  /* 0x000000ffff0b7224 */ /* 0x000fe200000e0603 */
[----:B------:R-:W-:-:S04]  /*1c4c0*/  SHF.R.U64 R4, R4, 0x3, RZ ;  /* 0x0000000304047819 */ /* 0x000fc800000012ff */
[----:B------:R-:W-:Y:S02]  /*1c4d0*/  LOP3.LUT R26, R4, R26, RZ, 0x3c, !PT ;  /* 0x0000001a041a7212 */ /* 0x000fe400078e3cff */
[----:B------:R-:W-:Y:S02]  /*1c4e0*/  MOV R4, R12 ;  /* 0x0000000c00047202 */ /* 0x000fe40000000f00 */
[----:B0-----:R-:W-:-:S03]  /*1c4f0*/  MOV R9, R14 ;  /* 0x0000000e00097202 */ /* 0x001fc60000000f00 */
[----:B------:R0:W-:Y:S04]  /*1c500*/  STL [R1+0x74], R4 ;  /* 0x0000740401007387 */ /* 0x0001e80000100800 */
[----:B------:R4:W-:Y:S01]  /*1c510*/  STL [R1+0x70], R9 ;  /* 0x0000700901007387 */ /* 0x0009e20000100800 */
[----:B0-----:R-:W-:Y:S02]  /*1c520*/  MOV R4, R20 ;  /* 0x0000001400047202 */ /* 0x001fe40000000f00 */
[----:B----4-:R-:W-:-:S03]  /*1c530*/  MOV R9, R42 ;  /* 0x0000002a00097202 */ /* 0x010fc60000000f00 */
[----:B------:R0:W-:Y:S04]  /*1c540*/  STL [R1+0x6c], R4 ;  /* 0x00006c0401007387 */ /* 0x0001e80000100800 */
[----:B------:R4:W-:Y:S01]  /*1c550*/  STL [R1+0x68], R9 ;  /* 0x0000680901007387 */ /* 0x0009e20000100800 */
[----:B0-----:R-:W-:Y:S02]  /*1c560*/  MOV R4, R34 ;  /* 0x0000002200047202 */ /* 0x001fe40000000f00 */
[----:B----4-:R-:W-:-:S03]  /*1c570*/  MOV R9, R26 ;  /* 0x0000001a00097202 */ /* 0x010fc60000000f00 */
[----:B------:R0:W-:Y:S04]  /*1c580*/  STL [R1+0x64], R4 ;  /* 0x0000640401007387 */ /* 0x0001e80000100800 */
[----:B------:R4:W-:Y:S01]  /*1c590*/  STL [R1+0x60], R9 ;  /* 0x0000600901007387 */ /* 0x0009e20000100800 */
[----:B0-----:R-:W-:-:S04]  /*1c5a0*/  LOP3.LUT R4, R10, 0x380, RZ, 0xc0, !PT ;  /* 0x000003800a047812 */ /* 0x001fc800078ec0ff */
[----:B------:R-:W-:-:S04]  /*1c5b0*/  SHF.R.U64 R4, R4, 0x3, RZ ;  /* 0x0000000304047819 */ /* 0x000fc800000012ff */
[----:B------:R-:W-:-:S04]  /*1c5c0*/  LOP3.LUT R10, R4, R10, RZ, 0x3c, !PT ;  /* 0x0000000a040a7212 */ /* 0x000fc800078e3cff */
[----:B----4-:R-:W-:Y:S02]  /*1c5d0*/  MOV R9, R10 ;  /* 0x0000000a00097202 */ /* 0x010fe40000000f00 */
[----:B------:R-:W-:-:S03]  /*1c5e0*/  IADD3 R10, P0, R2, 0x20, RZ ;  /* 0x00000020020a7810 */ /* 0x000fc60007f1e0ff */
[----:B------:R0:W-:Y:S01]  /*1c5f0*/  STL [R1+0x5c], R9 ;  /* 0x00005c0901007387 */ /* 0x0001e20000100800 */
[----:B------:R-:W-:Y:S01]  /*1c600*/  LOP3.LUT R4, R10, 0x380, RZ, 0xc0, !PT ;  /* 0x000003800a047812 */ /* 0x000fe200078ec0ff */
[----:B------:R-:W-:-:S03]  /*1c610*/  IMAD.X R11, RZ, RZ, R3, P0 ;  /* 0x000000ffff0b7224 */ /* 0x000fc600000e0603 */
[----:B------:R-:W-:-:S04]  /*1c620*/  SHF.R.U64 R4, R4, 0x3, RZ ;  /* 0x0000000304047819 */ /* 0x000fc800000012ff */
[----:B------:R-:W-:Y:S02]  /*1c630*/  LOP3.LUT R10, R4, R10, RZ, 0x3c, !PT ;  /* 0x0000000a040a7212 */ /* 0x000fe400078e3cff */
[----:B------:R-:W-:Y:S02]  /*1c640*/  LOP3.LUT R4, R2, 0x380, RZ, 0xc0, !PT ;  /* 0x0000038002047812 */ /* 0x000fe400078ec0ff */
[----:B0-----:R-:W-:Y:S02]  /*1c650*/  MOV R9, R10 ;  /* 0x0000000a00097202 */ /* 0x001fe40000000f00 */
[----:B------:R-:W-:-:S03]  /*1c660*/  SHF.R.U64 R4, R4, 0x3, RZ ;  /* 0x0000000304047819 */ /* 0x000fc600000012ff */
[----:B------:R0:W-:Y:S01]  /*1c670*/  STL [R1+0x58], R9 ;  /* 0x0000580901007387 */ /* 0x0001e20000100800 */
[----:B------:R-:W-:-:S04]  /*1c680*/  LOP3.LUT R2, R4, R2, RZ, 0x3c, !PT ;  /* 0x0000000204027212 */ /* 0x000fc800078e3cff */
[----:B------:R-:W-:Y:S01]  /*1c690*/  MOV R3, R2 ;  /* 0x0000000200037202 */ /* 0x000fe20000000f00 */
[----:B0-----:R-:W0:Y:S04]  /*1c6a0*/  S2R R9, SR_TID.X ;  /* 0x0000000000097919 */ /* 0x001e280000002100 */
[----:B------:R4:W-:Y:S01]  /*1c6b0*/  STL [R1+0x54], R3 ;  /* 0x0000540301007387 */ /* 0x0009e20000100800 */
[----:B0-----:R-:W-:-:S04]  /*1c6c0*/  LOP3.LUT P0, R2, R9, 0x3, RZ, 0xc0, !PT ;  /* 0x0000000309027812 */ /* 0x001fc8000780c0ff */
[----:B------:R-:W-:Y:S01]  /*1c6d0*/  ISETP.EQ.OR P0, PT, R2, 0x3, !P0 ;  /* 0x000000030200780c */ /* 0x000fe20004702670 */
[----:B------:R-:W-:-:S03]  /*1c6e0*/  IMAD.SHL.U32 R2, R9, 0x4, RZ ;  /* 0x0000000409027824 */ /* 0x000fc600078e00ff */
[----:B------:R-:W-:Y:S02]  /*1c6f0*/  SEL R13, R28, R0, P0 ;  /* 0x000000001c0d7207 */ /* 0x000fe40000000000 */
[----:B------:R-:W-:Y:S02]  /*1c700*/  LOP3.LUT R2, R2, 0xc, RZ, 0xc0, !PT ;  /* 0x0000000c02027812 */ /* 0x000fe400078ec0ff */
[----:B------:R-:W-:Y:S02]  /*1c710*/  SEL R21, R0, R28, P0 ;  /* 0x0000001c00157207 */ /* 0x000fe40000000000 */
[----:B------:R-:W-:Y:S02]  /*1c720*/  IADD3 R2, P1, R2, UR4, RZ ;  /* 0x0000000402027c10 */ /* 0x000fe4000ff3e0ff */
[----:B------:R-:W-:Y:S01]  /*1c730*/  SEL R4, R5, R25, P0 ;  /* 0x0000001905047207 */ /* 0x000fe20000000000 */
[----:B------:R-:W-:Y:S01]  /*1c740*/  UMOV UR4, 0xffffffff ;  /* 0xffffffff00047882 */ /* 0x000fe20000000000 */
[----:B------:R-:W-:Y:S01]  /*1c750*/  SEL R5, R25, R5, P0 ;  /* 0x0000000519057207 */ /* 0x000fe20000000000 */
[----:B----4-:R-:W-:-:S05]  /*1c760*/  IMAD.X R3, RZ, RZ, UR5, P1 ;  /* 0x00000005ff037e24 */ /* 0x010fca00088e06ff */
[----:B------:R0:W5:Y:S01]  /*1c770*/  LDG.E.CONSTANT R0, desc[UR46][R2.64] ;  /* 0x0000002e02007981 */ /* 0x000162000c1e9900 */
[----:B------:R-:W-:Y:S05]  /*1c780*/  BRA.DIV UR4, `(.L_x_1623) ;  /* 0x000000fe041c7947 */ /* 0x000fea000b800000 */
[----:B0----5:R-:W-:Y:S01]  /*1c790*/  LOP3.LUT R2, R0, 0x2, RZ, 0x3c, !PT ;  /* 0x0000000200027812 */ /* 0x021fe200078e3cff */
[----:B------:R-:W-:Y:S01]  /*1c7a0*/  SHFL.IDX PT, R4, R4, R0, 0x1c1f ;  /* 0x001c1f0004047589 */ /* 0x000fe200000e0000 */
        /* <DEDUP_REMOVED lines=18> */
[----:B------:R-:W-:Y:S02]  /*1c8d0*/  SEL R10, R7, R8, P0 ;  /* 0x00000008070a7207 */ /* 0x000fe40000000000 */
[----:B------:R-:W-:Y:S01]  /*1c8e0*/  SEL R62, R66, R67, P0 ;  /* 0x00000043423e7207 */ /* 0x000fe20000000000 */
[----:B------:R-:W-:Y:S01]  /*1c8f0*/  SHFL.IDX PT, R55, R55, R2, 0x1c1f ;  /* 0x001c1f0237377589 */ /* 0x000fe200000e0000 */
[----:B0-----:R-:W-:Y:S02]  /*1c900*/  SEL R9, R4, R5, P0 ;  /* 0x0000000504097207 */ /* 0x001fe40000000000 */
[----:B------:R-:W-:Y:S01]  /*1c910*/  SEL R30, R29, R57, P0 ;  /* 0x000000391d1e7207 */ /* 0x000fe20000000000 */
[----:B------:R-:W-:Y:S01]  /*1c920*/  SHFL.IDX PT, R54, R54, R0, 0x1c1f ;  /* 0x001c1f0036367589 */ /* 0x000fe200000e0000 */
[----:B------:R-:W-:-:S02]  /*1c930*/  SEL R38, R60, R61, P0 ;  /* 0x0000003d3c267207 */ /* 0x000fc40000000000 */
[----:B------:R-:W-:Y:S01]  /*1c940*/  SEL R67, R67, R66, P0 ;  /* 0x0000004243437207 */ /* 0x000fe20000000000 */
[----:B------:R0:W-:Y:S01]  /*1c950*/  STL [R1+0x20], R9 ;  /* 0x0000200901007387 */ /* 0x0001e20000100800 */
[----:B------:R-:W-:Y:S02]  /*1c960*/  SEL R39, R52, R53, P0 ;  /* 0x0000003534277207 */ /* 0x000fe40000000000 */
[----:B------:R-:W-:Y:S01]  /*1c970*/  SEL R29, R57, R29, P0 ;  /* 0x0000001d391d7207 */ /* 0x000fe20000000000 */
[----:B------:R-:W-:Y:S01]  /*1c980*/  SHFL.IDX PT, R59, R59, R2, 0x1c1f ;  /* 0x001c1f023b3b7589 */ /* 0x000fe200000e0000 */
[----:B------:R-:W-:Y:S02]  /*1c990*/  SEL R60, R61, R60, P0 ;  /* 0x0000003c3d3c7207 */ /* 0x000fe40000000000 */
[----:B------:R-:W-:Y:S01]  /*1c9a0*/  SEL R66, R70, R71, P0 ;  /* 0x0000004746427207 */ /* 0x000fe20000000000 */
[----:B------:R-:W-:Y:S01]  /*1c9b0*/  SHFL.IDX PT, R39, R39, R0, 0x1c1f ;  /* 0x001c1f0027277589 */ /* 0x000fe200000e0000 */
[----:B------:R-:W-:-:S02]  /*1c9c0*/  SEL R34, R48, R49, P0 ;  /* 0x0000003130227207 */ /* 0x000fc40000000000 */
[----:B0-----:R-:W-:Y:S01]  /*1c9d0*/  SEL R9, R8, R7, P0 ;  /* 0x0000000708097207 */ /* 0x001fe20000000000 */
        /* <DEDUP_REMOVED lines=42> */
[----:B------:R-:W0:Y:S01]  /*1cc80*/  SHFL.IDX PT, R76, R76, R2, 0x1c1f ;  /* 0x001c1f024c4c7589 */ /* 0x000e2200000e0000 */
        /* <DEDUP_REMOVED lines=41> */
[----:B------:R-:W2:Y:S01]  /*1cf20*/  SHFL.IDX PT, R96, R96, R2, 0x1c1f ;  /* 0x001c1f0260607589 */ /* 0x000ea200000e0000 */
[----:B------:R-:W-:Y:S02]  /*1cf30*/  SEL R118, R119, R118, P0 ;  /* 0x0000007677767207 */ /* 0x000fe40000000000 */
[----:B------:R-:W-:Y:S01]  /*1cf40*/  SEL R68, R69, R68, P0 ;  /* 0x0000004445447207 */ /* 0x000fe20000000000 */
[----:B------:R-:W3:Y:S01]  /*1cf50*/  SHFL.IDX PT, R100, R100, R2, 0x1c1f ;  /* 0x001c1f0264647589 */ /* 0x000ee200000e0000 */
[----:B------:R-:W-:-:S02]  /*1cf60*/  SEL R72, R73, R72, P0 ;  /* 0x0000004849487207 */ /* 0x000fc40000000000 */
[----:B------:R-:W-:Y:S01]  /*1cf70*/  SEL R80, R81, R80, P0 ;  /* 0x0000005051507207 */ /* 0x000fe20000000000 */
[----:B------:R-:W-:Y:S01]  /*1cf80*/  SHFL.IDX PT, R66, R66, R0, 0x1c1f ;  /* 0x001c1f0042427589 */ /* 0x000fe200000e0000 */
[----:B------:R-:W-:Y:S02]  /*1cf90*/  SEL R128, R129, R128, P0 ;  /* 0x0000008081807207 */ /* 0x000fe40000000000 */
[----:B------:R-:W-:Y:S01]  /*1cfa0*/  SEL R157, R157, R56, P0 ;  /* 0x000000389d9d7207 */ /* 0x000fe20000000000 */
[----:B------:R-:W3:Y:S01]  /*1cfb0*/  SHFL.IDX PT, R71, R71, R2, 0x1c1f ;  /* 0x001c1f0247477589 */ /* 0x000ee200000e0000 */
        /* <DEDUP_REMOVED lines=59> */
[----:B------:R-:W3:Y:S01]  /*1d370*/  SHFL.IDX PT, R116, R116, R2, 0x1c1f ;  /* 0x001c1f0274747589 */ /* 0x000ee200000e0000 */
[----:B----4-:R-:W-:Y:S02]  /*1d380*/  SEL R4, R3, R6, P0 ;  /* 0x0000000603047207 */ /* 0x010fe40000000000 */
[----:B------:R-:W-:Y:S01]  /*1d390*/  SEL R3, R6, R3, P0 ;  /* 0x0000000306037207 */ /* 0x000fe20000000000 */
[----:B------:R-:W-:Y:S01]  /*1d3a0*/  SHFL.IDX PT, R57, R57, R0, 0x1c1f ;  /* 0x001c1f0039397589 */ /* 0x000fe200000e0000 */
[----:B0-----:R-:W-:Y:S02]  /*1d3b0*/  SEL R176, R36, R76, P0 ;  /* 0x0000004c24b07207 */ /* 0x001fe40000000000 */
[----:B------:R-:W-:Y:S01]  /*1d3c0*/  SEL R175, R76, R36, P0 ;  /* 0x000000244caf7207 */ /* 0x000fe20000000000 */
[----:B------:R-:W-:Y:S01]  /*1d3d0*/  SHFL.IDX PT, R120, R120, R2, 0x1c1f ;  /* 0x001c1f0278787589 */ /* 0x000fe200000e0000 */
[----:B-1----:R-:W-:-:S02]  /*1d3e0*/  SEL R36, R44, R40, P0 ;  /* 0x000000282c247207 */ /* 0x002fc40000000000 */
        /* <DEDUP_REMOVED lines=12> */
[----:B--2---:R-:W-:Y:S01]  /*1d4b0*/  SEL R166, R45, R96, P0 ;  /* 0x000000602da67207 */ /* 0x004fe20000000000 */
[----:B------:R-:W-:Y:S01]  /*1d4c0*/  SHFL.IDX PT, R65, R65, R0, 0x1c1f ;  /* 0x001c1f0041417589 */ /* 0x000fe200000e0000 */
[----:B------:R-:W-:Y:S02]  /*1d4d0*/  SEL R165, R96, R45, P0 ;  /* 0x0000002d60a57207 */ /* 0x000fe40000000000 */
[----:B---3--:R-:W-:Y:S01]  /*1d4e0*/  SEL R164, R46, R100, P0 ;  /* 0x000000642ea47207 */ /* 0x008fe20000000000 */
        /* <DEDUP_REMOVED lines=48> */
[----:B------:R-:W4:Y:S01]  /*1d7f0*/  SHFL.IDX PT, R154, R154, R2, 0x1c1f ;  /* 0x001c1f029a9a7589 */ /* 0x000f2200000e0000 */
[----:B------:R-:W-:Y:S02]  /*1d800*/  SEL R62, R67, R62, P0 ;  /* 0x0000003e433e7207 */ /* 0x000fe40000000000 */
[----:B------:R-:W-:Y:S01]  /*1d810*/  SEL R66, R71, R66, P0 ;  /* 0x0000004247427207 */ /* 0x000fe20000000000 */
[----:B------:R-:W-:Y:S01]  /*1d820*/  SHFL.IDX PT, R97, R97, R0, 0x1c1f ;  /* 0x001c1f0061617589 */ /* 0x000fe200000e0000 */
[----:B------:R-:W-:Y:S02]  /*1d830*/  SEL R74, R78, R74, P0 ;  /* 0x0000004a4e4a7207 */ /* 0x000fe40000000000 */
[----:B------:R-:W-:Y:S01]  /*1d840*/  SEL R88, R53, R116, P0 ;  /* 0x0000007435587207 */ /* 0x000fe20000000000 */
[----:B------:R-:W4:Y:S01]  /*1d850*/  SHFL.IDX PT, R156, R156, R2, 0x1c1f ;  /* 0x001c1f029c9c7589 */ /* 0x000f2200000e0000 */
[----:B0-----:R-:W-:-:S02]  /*1d860*/  SEL R6, R65, R132, P0 ;  /* 0x0000008441067207 */ /* 0x001fc40000000000 */
[----:B-1----:R-:W-:Y:S01]  /*1d870*/  SEL R20, R85, R157, P0 ;  /* 0x0000009d55147207 */ /* 0x002fe20000000000 */
[----:B------:R-:W-:Y:S01]  /*1d880*/  SHFL.IDX PT, R105, R105, R0, 0x1c1f ;  /* 0x001c1f0069697589 */ /* 0x000fe200000e0000 */
[----:B--2---:R-:W-:Y:S02]  /*1d890*/  SEL R21, R56, R146, P0 ;  /* 0x0000009238157207 */ /* 0x004fe40000000000 */
[----:B------:R-:W-:Y:S01]  /*1d8a0*/  SEL R67, R114, R111, P0 ;  /* 0x0000006f72437207 */ /* 0x000fe20000000000 */
[----:B------:R-:W0:Y:S01]  /*1d8b0*/  SHFL.IDX PT, R51, R51, R2, 0x1c1f ;  /* 0x001c1f0233337589 */ /* 0x000e2200000e0000 */
[----:B---3--:R-:W-:Y:S02]  /*1d8c0*/  SEL R34, R89, R153, P0 ;  /* 0x0000009959227207 */ /* 0x008fe40000000000 */
[----:B------:R-:W-:Y:S01]  /*1d8d0*/  SEL R71, R115, R119, P0 ;  /* 0x0000007773477207 */ /* 0x000fe20000000000 */
[----:B------:R-:W-:Y:S01]  /*1d8e0*/  SHFL.IDX PT, R109, R70, R0, 0x1c1f ;  /* 0x001c1f00466d7589 */ /* 0x000fe200000e0000 */
[----:B------:R-:W-:-:S02]  /*1d8f0*/  SEL R53, R116, R53, P0 ;  /* 0x0000003574357207 */ /* 0x000fc40000000000 */
[----:B------:R-:W-:Y:S01]  /*1d900*/  SEL R65, R132, R65, P0 ;  /* 0x0000004184417207 */ /* 0x000fe20000000000 */
[----:B------:R-:W1:Y:S01]  /*1d910*/  SHFL.IDX PT, R75, R75, R2, 0x1c1f ;  /* 0x001c1f024b4b7589 */ /* 0x000e6200000e0000 */
[----:B----4-:R-:W-:Y:S02]  /*1d920*/  SEL R35, R93, R154, P0 ;  /* 0x0000009a5d237207 */ /* 0x010fe40000000000 */
        /* <DEDUP_REMOVED lines=14> */
[----:B------:R-:W-:-:S03]  /*1da10*/  SEL R115, R119, R115, P0 ;  /* 0x0000007377737207 */ /* 0x000fc60000000000 */
[----:B------:R-:W0:Y:S01]  /*1da20*/  SHFL.IDX PT, R121, R121, R2, 0x1c1f ;  /* 0x001c1f0279797589 */ /* 0x000e2200000e0000 */
[----:B-1----:R-:W-:Y:S02]  /*1da30*/  SEL R45, R109, R75, P0 ;  /* 0x0000004b6d2d7207 */ /* 0x002fe40000000000 */
[----:B------:R-:W-:Y:S01]  /*1da40*/  SEL R75, R75, R109, P0 ;  /* 0x0000006d4b4b7207 */ /* 0x000fe20000000000 */
[----:B------:R-:W-:Y:S04]  /*1da50*/  SHFL.IDX PT, R82, R82, R0, 0x1c1f ;  /* 0x001c1f0052527589 */ /* 0x000fe800000e0000 */
[----:B------:R-:W1:Y:S01]  /*1da60*/  SHFL.IDX PT, R94, R94, R2, 0x1c1f ;  /* 0x001c1f025e5e7589 */ /* 0x000e6200000e0000 */
[----:B--2---:R-:W-:Y:S02]  /*1da70*/  SEL R47, R113, R117, P0 ;  /* 0x00000075712f7207 */ /* 0x004fe40000000000 */
[----:B------:R-:W-:Y:S01]  /*1da80*/  SEL R113, R117, R113, P0 ;  /* 0x0000007175717207 */ /* 0x000fe20000000000 */
[----:B------:R-:W-:Y:S04]  /*1da90*/  SHFL.IDX PT, R83, R83, R0, 0x1c1f ;  /* 0x001c1f0053537589 */ /* 0x000fe800000e0000 */
[----:B------:R-:W2:Y:S01]  /*1daa0*/  SHFL.IDX PT, R98, R98, R2, 0x1c1f ;  /* 0x001c1f0262627589 */ /* 0x000ea200000e0000 */
[----:B---3--:R-:W-:-:S02]  /*1dab0*/  SEL R48, R79, R86, P0 ;  /* 0x000000564f307207 */ /* 0x008fc40000000000 */
[----:B------:R-:W-:Y:S01]  /*1dac0*/  SEL R79, R86, R79, P0 ;  /* 0x0000004f564f7207 */ /* 0x000fe20000000000 */
[----:B------:R-:W-:Y:S04]  /*1dad0*/  SHFL.IDX PT, R87, R87, R0, 0x1c1f ;  /* 0x001c1f0057577589 */ /* 0x000fe800000e0000 */
[----:B------:R-:W3:Y:S01]  /*1dae0*/  SHFL.IDX PT, R102, R102, R2, 0x1c1f ;  /* 0x001c1f0266667589 */ /* 0x000ee200000e0000 */
[----:B0-----:R-:W-:Y:S02]  /*1daf0*/  SEL R49, R125, R121, P0 ;  /* 0x000000797d317207 */ /* 0x001fe40000000000 */
[----:B------:R-:W-:Y:S01]  /*1db00*/  SEL R121, R121, R125, P0 ;  /* 0x0000007d79797207 */ /* 0x000fe20000000000 */
[----:B------:R-:W0:Y:S04]  /*1db10*/  SHFL.IDX PT, R107, R107, R2, 0x1c1f ;  /* 0x001c1f026b6b7589 */ /* 0x000e2800000e0000 */
[----:B------:R-:W-:Y:S01]  /*1db20*/  SHFL.IDX PT, R90, R90, R0, 0x1c1f ;  /* 0x001c1f005a5a7589 */ /* 0x000fe200000e0000 */
[----:B-1----:R-:W-:-:S02]  /*1db30*/  SEL R52, R82, R94, P0 ;  /* 0x0000005e52347207 */ /* 0x002fc40000000000 */
[----:B------:R-:W-:Y:S01]  /*1db40*/  SEL R82, R94, R82, P0 ;  /* 0x000000525e527207 */ /* 0x000fe20000000000 */
[----:B------:R-:W1:Y:S04]  /*1db50*/  SHFL.IDX PT, R110, R110, R2, 0x1c1f ;  /* 0x001c1f026e6e7589 */ /* 0x000e6800000e0000 */
[----:B------:R-:W-:Y:S01]  /*1db60*/  SHFL.IDX PT, R91, R91, R0, 0x1c1f ;  /* 0x001c1f005b5b7589 */ /* 0x000fe200000e0000 */
[----:B--2---:R-:W-:Y:S02]  /*1db70*/  SEL R55, R83, R98, P0 ;  /* 0x0000006253377207 */ /* 0x004fe40000000000 */
[----:B------:R-:W-:Y:S01]  /*1db80*/  SEL R83, R98, R83, P0 ;  /* 0x0000005362537207 */ /* 0x000fe20000000000 */
[----:B------:R-:W2:Y:S04]  /*1db90*/  SHFL.IDX PT, R118, R118, R2, 0x1c1f ;  /* 0x001c1f0276767589 */ /* 0x000ea800000e0000 */
[----:B------:R-:W-:Y:S01]  /*1dba0*/  SHFL.IDX PT, R95, R95, R0, 0x1c1f ;  /* 0x001c1f005f5f7589 */ /* 0x000fe200000e0000 */
[----:B---3--:R-:W-:-:S02]  /*1dbb0*/  SEL R59, R87, R102, P0 ;  /* 0x00000066573b7207 */ /* 0x008fc40000000000 */
[----:B------:R-:W-:Y:S01]  /*1dbc0*/  SEL R87, R102, R87, P0 ;  /* 0x0000005766577207 */ /* 0x000fe20000000000 */
[----:B------:R-:W3:Y:S01]  /*1dbd0*/  SHFL.IDX PT, R126, R126, R2, 0x1c1f ;  /* 0x001c1f027e7e7589 */ /* 0x000ee200000e0000 */
[----:B0-----:R-:W-:Y:S02]  /*1dbe0*/  SEL R60, R106, R107, P0 ;  /* 0x0000006b6a3c7207 */ /* 0x001fe40000000000 */
[----:B------:R-:W-:Y:S01]  /*1dbf0*/  SEL R106, R107, R106, P0 ;  /* 0x0000006a6b6a7207 */ /* 0x000fe20000000000 */
[----:B------:R-:W-:Y:S04]  /*1dc00*/  SHFL.IDX PT, R123, R123, R0, 0x1c1f ;  /* 0x001c1f007b7b7589 */ /* 0x000fe800000e0000 */
[----:B------:R-:W0:Y:S01]  /*1dc10*/  SHFL.IDX PT, R122, R130, R2, 0x1c1f ;  /* 0x001c1f02827a7589 */ /* 0x000e2200000e0000 */
[----:B-1----:R-:W-:-:S02]  /*1dc20*/  SEL R63, R90, R110, P0 ;  /* 0x0000006e5a3f7207 */ /* 0x002fc40000000000 */
        /* <DEDUP_REMOVED lines=21> */
[----:B------:R-:W2:Y:S04]  /*1dd80*/  SHFL.IDX PT, R150, R150, R2, 0x1c1f ;  /* 0x001c1f0296967589 */ /* 0x000ea800000e0000 */
[----:B------:R4:W-:Y:S01]  /*1dd90*/  STL [R1+0x24], R5 ;  /* 0x0000240501007387 */ /* 0x0009e20000100800 */
[----:B---3--:R-:W-:-:S02]  /*1dda0*/  SEL R84, R101, R142, P0 ;  /* 0x0000008e65547207 */ /* 0x008fc40000000000 */
[----:B------:R-:W-:Y:S01]  /*1ddb0*/  SEL R101, R142, R101, P0 ;  /* 0x000000658e657207 */ /* 0x000fe20000000000 */
[----:B------:R3:W-:Y:S04]  /*1ddc0*/  STL [R1+0x18], R4 ;  /* 0x0000180401007387 */ /* 0x0007e80000100800 */
[----:B------:R1:W-:Y:S01]  /*1ddd0*/  STL [R1+0x1c], R3 ;  /* 0x00001c0301007387 */ /* 0x0003e20000100800 */
[----:B0-----:R-:W-:Y:S02]  /*1dde0*/  SEL R185, R30, R29, P0 ;  /* 0x0000001d1eb97207 */ /* 0x001fe40000000000 */
[----:B----4-:R-:W-:Y:S01]  /*1ddf0*/  SEL R5, R64, R128, P0 ;  /* 0x0000008040057207 */ /* 0x010fe20000000000 */
[----:B------:R-:W0:Y:S01]  /*1de00*/  SHFL.IDX PT, R70, R12, R0, 0x1c1f ;  /* 0x001c1f000c467589 */ /* 0x000e2200000e0000 */
[----:B------:R-:W-:-:S02]  /*1de10*/  SEL R186, R29, R30, P0 ;  /* 0x0000001e1dba7207 */ /* 0x000fc40000000000 */
[----:B---3--:R-:W-:Y:S01]  /*1de20*/  SEL R4, R9, R7, P0 ;  /* 0x0000000709047207 */ /* 0x008fe20000000000 */
[----:B------:R-:W3:Y:S01]  /*1de30*/  SHFL.IDX PT, R103, R103, R0, 0x1c1f ;  /* 0x001c1f0067677589 */ /* 0x000ee200000e0000 */
[----:B-1----:R-:W-:Y:S02]  /*1de40*/  SEL R182, R28, R27, P0 ;  /* 0x0000001b1cb67207 */ /* 0x002fe40000000000 */
[----:B------:R-:W-:Y:S01]  /*1de50*/  SEL R3, R7, R9, P0 ;  /* 0x0000000907037207 */ /* 0x000fe20000000000 */
[----:B------:R1:W4:Y:S01]  /*1de60*/  SHFL.IDX PT, R0, R11, R2, 0x1c1f ;  /* 0x001c1f020b007589 */ /* 0x00032200000e0000 */
[----:B------:R-:W-:Y:S02]  /*1de70*/  SEL R7, R69, R136, P0 ;  /* 0x0000008845077207 */ /* 0x000fe40000000000 */
[----:B------:R-:W-:Y:S01]  /*1de80*/  SEL R9, R77, R144, P0 ;  /* 0x000000904d097207 */ /* 0x000fe20000000000 */
[----:B------:R2:W-:Y:S01]  /*1de90*/  STL [R1+0x10], R3 ;  /* 0x0000100301007387 */ /* 0x0005e20000100800 */
[----:B------:R-:W-:-:S02]  /*1dea0*/  SEL R181, R27, R28, P0 ;  /* 0x0000001c1bb57207 */ /* 0x000fc40000000000 */
[----:B------:R-:W-:Y:S01]  /*1deb0*/  SEL R64, R128, R64, P0 ;  /* 0x0000004080407207 */ /* 0x000fe20000000000 */
[----:B------:R0:W-:Y:S01]  /*1dec0*/  STL [R1+0x14], R4 ;  /* 0x0000140401007387 */ /* 0x0001e20000100800 */
[----:B------:R-:W-:Y:S01]  /*1ded0*/  SEL R69, R136, R69, P0 ;  /* 0x0000004588457207 */ /* 0x000fe20000000000 */
[----:B-1----:R-:W-:Y:S01]  /*1dee0*/  IMAD.MOV.U32 R11, RZ, RZ, RZ ;  /* 0x000000ffff0b7224 */ /* 0x002fe200078e00ff */
[----:B------:R-:W-:Y:S02]  /*1def0*/  SEL R77, R144, R77, P0 ;  /* 0x0000004d904d7207 */ /* 0x000fe40000000000 */
[----:B--2---:R-:W-:Y:S02]  /*1df00*/  SEL R3, R10, R8, P0 ;  /* 0x000000080a037207 */ /* 0x004fe40000000000 */
[----:B------:R-:W-:Y:S02]  /*1df10*/  SEL R8, R73, R140, P0 ;  /* 0x0000008c49087207 */ /* 0x000fe40000000000 */
[----:B0-----:R-:W-:Y:S01]  /*1df20*/  SEL R4, R61, R124, P0 ;  /* 0x0000007c3d047207 */ /* 0x001fe20000000000 */
[----:B------:R0:W-:Y:S01]  /*1df30*/  STL [R1+0xc], R3 ;  /* 0x00000c0301007387 */ /* 0x0001e20000100800 */
[----:B------:R-:W-:-:S02]  /*1df40*/  SEL R10, R81, R148, P0 ;  /* 0x00000094510a7207 */ /* 0x000fc40000000000 */
[----:B------:R-:W-:Y:S02]  /*1df50*/  SEL R61, R124, R61, P0 ;  /* 0x0000003d7c3d7207 */ /* 0x000fe40000000000 */
[----:B------:R-:W-:Y:S02]  /*1df60*/  SEL R73, R140, R73, P0 ;  /* 0x000000498c497207 */ /* 0x000fe40000000000 */
[----:B------:R-:W-:Y:S02]  /*1df70*/  SEL R81, R148, R81, P0 ;  /* 0x0000005194517207 */ /* 0x000fe40000000000 */
[----:B0-----:R-:W-:Y:S02]  /*1df80*/  SEL R3, R57, R120, P0 ;  /* 0x0000007839037207 */ /* 0x001fe40000000000 */
[----:B---34-:R-:W-:-:S07]  /*1df90*/  SEL R57, R120, R57, P0 ;  /* 0x0000003978397207 */ /* 0x018fce0000000000 */
.L_x_1990:
[----:B------:R-:W2:Y:S01]  /*1dfa0*/  LDL.LU R24, [R1+0x54] ;  /* 0x0000540001187983 */ /* 0x000ea20000300800 */
[----:B------:R-:W-:Y:S05]  /*1dfb0*/  WARPSYNC.ALL ;  /* 0x0000000000007948 */ /* 0x000fea0003800000 */
[----:B------:R-:W3:Y:S01]  /*1dfc0*/  LDL.LU R28, [R1+0x58] ;  /* 0x00005800011c7983 */ /* 0x000ee20000300800 */
[----:B------:R-:W-:Y:S01]  /*1dfd0*/  F2FP.BF16.F32.PACK_AB R13, R21, R20 ;  /* 0x00000014150d723e */ /* 0x000fe200000010ff */
[----:B------:R-:W-:Y:S01]  /*1dfe0*/  ULDC.64 UR4, c[0x0][0xc00] ;  /* 0x0003000000047ab9 */ /* 0x000fe20000000a00 */
[----:B------:R-:W-:Y:S01]  /*1dff0*/  F2FP.BF16.F32.PACK_AB R15, R56, R85 ;  /* 0x00000055380f723e */ /* 0x000fe200000010ff */
[----:B------:R-:W4:Y:S01]  /*1e000*/  LDL.LU R86, [R1+0x5c] ;  /* 0x00005c0001567983 */ /* 0x000f220000300800 */
[----:B------:R-:W-:Y:S01]  /*1e010*/  F2FP.BF16.F32.PACK_AB R25, R35, R34 ;  /* 0x000000222319723e */ /* 0x000fe200000010ff */
[----:B------:R-:W-:Y:S01]  /*1e020*/  ULDC.64 UR6, c[0x0][0xc08] ;  /* 0x0003020000067ab9 */ /* 0x000fe20000000a00 */
[----:B------:R-:W-:Y:S01]  /*1e030*/  F2FP.BF16.F32.PACK_AB R27, R93, R89 ;  /* 0x000000595d1b723e */ /* 0x000fe200000010ff */
[----:B------:R-:W4:Y:S01]  /*1e040*/  LDL.LU R2, [R1+0x60] ;  /* 0x0000600001027983 */ /* 0x000f220000300800 */
[----:B------:R-:W-:Y:S01]  /*1e050*/  F2FP.BF16.F32.PACK_AB R29, R37, R36 ;  /* 0x00000024251d723e */ /* 0x000fe200000010ff */
[----:B------:R-:W0:Y:S02]  /*1e060*/  LDC R107, c[0x0][0xbe8] ;  /* 0x0002fa00ff6b7b82 */ /* 0x000e240000000800 */
[----:B------:R-:W4:Y:S04]  /*1e070*/  LDL.LU R102, [R1+0x64] ;  /* 0x0000640001667983 */ /* 0x000f280000300800 */
[----:B------:R-:W4:Y:S04]  /*1e080*/  LDL.LU R99, [R1+0x68] ;  /* 0x0000680001637983 */ /* 0x000f280000300800 */
[----:B------:R-:W2:Y:S04]  /*1e090*/  LDL R119, [R1+0x18] ;  /* 0x0000180001777983 */ /* 0x000ea80000100800 */
[----:B------:R-:W2:Y:S04]  /*1e0a0*/  LDL R118, [R1+0x20] ;  /* 0x0000200001767983 */ /* 0x000ea80000100800 */
[----:B------:R-:W3:Y:S04]  /*1e0b0*/  LDL R117, [R1+0x1c] ;  /* 0x00001c0001757983 */ /* 0x000ee80000100800 */
[----:B------:R-:W3:Y:S04]  /*1e0c0*/  LDL R116, [R1+0x24] ;  /* 0x0000240001747983 */ /* 0x000ee80000100800 */
[----:B------:R-:W4:Y:S04]  /*1e0d0*/  LDL R114, [R1+0x10] ;  /* 0x0000100001727983 */ /* 0x000f280000100800 */
[----:B------:R-:W4:Y:S04]  /*1e0e0*/  LDL R110, [R1+0xc] ;  /* 0x00000c00016e7983 */ /* 0x000f280000100800 */
[----:B------:R-:W4:Y:S04]  /*1e0f0*/  LDL R109, [R1+0x14] ;  /* 0x00001400016d7983 */ /* 0x000f280000100800 */
[----:B------:R-:W4:Y:S01]  /*1e100*/  LDL.LU R98, [R1+0x6c] ;  /* 0x00006c0001627983 */ /* 0x000f220000300800 */
[----:B------:R-:W-:-:S03]  /*1e110*/  F2FP.BF16.F32.PACK_AB R30, R195, R201 ;  /* 0x000000c9c31e723e */ /* 0x000fc600000010ff */
[----:B------:R-:W4:Y:S01]  /*1e120*/  LDL.LU R94, [R1+0x70] ;  /* 0x00007000015e7983 */ /* 0x000f220000300800 */
[----:B------:R-:W-:Y:S01]  /*1e130*/  F2FP.BF16.F32.PACK_AB R31, R97, R40 ;  /* 0x00000028611f723e */ /* 0x000fe200000010ff */
[----:B------:R-:W-:Y:S01]  /*1e140*/  BAR.SYNC.DEFER_BLOCKING 0x1, 0x100 ;  /* 0x0044000000007b1d */ /* 0x000fe20000010000 */
[----:B--2---:R-:W-:Y:S02]  /*1e150*/  F2FP.BF16.F32.PACK_AB R12, R119, R118 ;  /* 0x00000076770c723e */ /* 0x004fe400000010ff */
[----:B---3--:R-:W-:-:S05]  /*1e160*/  F2FP.BF16.F32.PACK_AB R14, R117, R116 ;  /* 0x00000074750e723e */ /* 0x008fca00000010ff */
[----:B------:R1:W-:Y:S01]  /*1e170*/  STSM.16.M88.4 [R24], R12 ;  /* 0x0000000c18007844 */ /* 0x0003e20000000200 */
[----:B----4-:R-:W-:Y:S02]  /*1e180*/  F2FP.BF16.F32.PACK_AB R26, R110, R109 ;  /* 0x0000006d6e1a723e */ /* 0x010fe400000010ff */
[----:B-1----:R-:W-:Y:S02]  /*1e190*/  F2FP.BF16.F32.PACK_AB R24, R204, R114 ;  /* 0x00000072cc18723e */ /* 0x002fe400000010ff */
[----:B------:R-:W-:-:S03]  /*1e1a0*/  F2FP.BF16.F32.PACK_AB R12, R187, R189 ;  /* 0x000000bdbb0c723e */ /* 0x000fc600000010ff */
[----:B------:R1:W-:Y:S01]  /*1e1b0*/  STSM.16.M88.4 [R28], R24 ;  /* 0x000000181c007844 */ /* 0x0003e20000000200 */
[----:B------:R-:W-:Y:S02]  /*1e1c0*/  F2FP.BF16.F32.PACK_AB R13, R39, R38 ;  /* 0x00000026270d723e */ /* 0x000fe400000010ff */
[----:B------:R-:W-:Y:S02]  /*1e1d0*/  F2FP.BF16.F32.PACK_AB R14, R188, R190 ;  /* 0x000000bebc0e723e */ /* 0x000fe400000010ff */
[----:B------:R-:W-:Y:S02]  /*1e1e0*/  F2FP.BF16.F32.PACK_AB R15, R50, R51 ;  /* 0x00000033320f723e */ /* 0x000fe400000010ff */
[----:B-1----:R-:W-:-:S05]  /*1e1f0*/  F2FP.BF16.F32.PACK_AB R28, R191, R197 ;  /* 0x000000c5bf1c723e */ /* 0x002fca00000010ff */
[----:B------:R1:W-:Y:S04]  /*1e200*/  STSM.16.M88.4 [R86], R28 ;  /* 0x0000001c56007844 */ /* 0x0003e80000000200 */
[----:B------:R2:W-:Y:S04]  /*1e210*/  STSM.16.M88.4 [R2], R12 ;  /* 0x0000000c02007844 */ /* 0x0005e80000000200 */
[----:B-1----:R-:W3:Y:S04]  /*1e220*/  LDL.LU R86, [R1+0x74] ;  /* 0x0000740001567983 */ /* 0x002ee80000300800 */
[----:B--2---:R-:W2:Y:S01]  /*1e230*/  LDL.LU R2, [R1+0x78] ;  /* 0x0000780001027983 */ /* 0x004ea20000300800 */
[----:B------:R-:W-:-:S02]  /*1e240*/  F2FP.BF16.F32.PACK_AB R24, R183, R185 ;  /* 0x000000b9b718723e */ /* 0x000fc400000010ff */
[----:B------:R-:W-:Y:S02]  /*1e250*/  F2FP.BF16.F32.PACK_AB R25, R42, R41 ;  /* 0x000000292a19723e */ /* 0x000fe400000010ff */
        /* <DEDUP_REMOVED lines=9> */
[----:B------:R-:W-:Y:S02]  /*1e2f0*/  F2FP.BF16.F32.PACK_AB R14, R175, R177 ;  /* 0x000000b1af0e723e */ /* 0x000fe400000010ff */
[----:B------:R-:W-:Y:S01]  /*1e300*/  F2FP.BF16.F32.PACK_AB R15, R74, R75 ;  /* 0x0000004b4a0f723e */ /* 0x000fe200000010ff */
[----:B------:R4:W-:Y:S04]  /*1e310*/  STSM.16.M88.4 [R99], R28 ;  /* 0x0000001c63007844 */ /* 0x0009e80000000200 */
[----:B-1----:R-:W2:Y:S01]  /*1e320*/  LDL.LU R102, [R1+0x7c] ;  /* 0x00007c0001667983 */ /* 0x002ea20000300800 */
[----:B------:R-:W-:-:S02]  /*1e330*/  F2FP.BF16.F32.PACK_AB R24, R172, R174 ;  /* 0x000000aeac18723e */ /* 0x000fc400000010ff */
[----:B------:R-:W-:Y:S02]  /*1e340*/  F2FP.BF16.F32.PACK_AB R25, R48, R47 ;  /* 0x0000002f3019723e */ /* 0x000fe400000010ff */
[----:B------:R-:W-:Y:S02]  /*1e350*/  F2FP.BF16.F32.PACK_AB R26, R171, R173 ;  /* 0x000000adab1a723e */ /* 0x000fe400000010ff */
[----:B------:R-:W-:Y:S01]  /*1e360*/  F2FP.BF16.F32.PACK_AB R27, R79, R113 ;  /* 0x000000714f1b723e */ /* 0x000fe200000010ff */
[----:B------:R1:W-:Y:S04]  /*1e370*/  STSM.16.M88.4 [R98], R12 ;  /* 0x0000000c62007844 */ /* 0x0003e80000000200 */
[----:B----4-:R-:W4:Y:S04]  /*1e380*/  LDL.LU R99, [R1+0x80] ;  /* 0x0000800001637983 */ /* 0x010f280000300800 */
[----:B------:R0:W-:Y:S01]  /*1e390*/  STSM.16.M88.4 [R94], R24 ;  /* 0x000000185e007844 */ /* 0x0001e20000000200 */
[----:B------:R-:W-:-:S02]  /*1e3a0*/  F2FP.BF16.F32.PACK_AB R28, R168, R170 ;  /* 0x000000aaa81c723e */ /* 0x000fc400000010ff */
[----:B------:R-:W-:Y:S01]  /*1e3b0*/  F2FP.BF16.F32.PACK_AB R29, R52, R49 ;  /* 0x00000031341d723e */ /* 0x000fe200000010ff */
[----:B-1----:R-:W4:Y:S01]  /*1e3c0*/  LDL.LU R98, [R1+0x84] ;  /* 0x0000840001627983 */ /* 0x002f220000300800 */
[----:B------:R-:W-:Y:S02]  /*1e3d0*/  F2FP.BF16.F32.PACK_AB R30, R167, R169 ;  /* 0x000000a9a71e723e */ /* 0x000fe400000010ff */
[----:B------:R-:W-:Y:S01]  /*1e3e0*/  F2FP.BF16.F32.PACK_AB R31, R82, R121 ;  /* 0x00000079521f723e */ /* 0x000fe200000010ff */
[----:B0-----:R-:W4:Y:S01]  /*1e3f0*/  LDL.LU R94, [R1+0x88] ;  /* 0x00008800015e7983 */ /* 0x001f220000300800 */
[----:B------:R-:W-:Y:S02]  /*1e400*/  F2FP.BF16.F32.PACK_AB R12, R164, R166 ;  /* 0x000000a6a40c723e */ /* 0x000fe400000010ff */
[----:B------:R-:W-:Y:S02]  /*1e410*/  F2FP.BF16.F32.PACK_AB R13, R59, R55 ;  /* 0x000000373b0d723e */ /* 0x000fe400000010ff */
[----:B------:R-:W-:-:S02]  /*1e420*/  F2FP.BF16.F32.PACK_AB R14, R147, R165 ;  /* 0x000000a5930e723e */ /* 0x000fc400000010ff */
[----:B------:R-:W-:Y:S01]  /*1e430*/  F2FP.BF16.F32.PACK_AB R15, R87, R83 ;  /* 0x00000053570f723e */ /* 0x000fe200000010ff */
[----:B---3--:R0:W-:Y:S04]  /*1e440*/  STSM.16.M88.4 [R86], R28 ;  /* 0x0000001c56007844 */ /* 0x0081e80000000200 */
[----:B--2---:R1:W-:Y:S04]  /*1e450*/  STSM.16.M88.4 [R2], R12 ;  /* 0x0000000c02007844 */ /* 0x0043e80000000200 */
[----:B0-----:R-:W2:Y:S04]  /*1e460*/  LDL.LU R86, [R1+0x8c] ;  /* 0x00008c0001567983 */ /* 0x001ea80000300800 */
[----:B-1----:R-:W3:Y:S01]  /*1e470*/  LDL.LU R2, [R1+0x90] ;  /* 0x0000900001027983 */ /* 0x002ee20000300800 */
        /* <DEDUP_REMOVED lines=13> */
[----:B----4-:R1:W-:Y:S01]  /*1e550*/  STSM.16.M88.4 [R99], R28 ;  /* 0x0000001c63007844 */ /* 0x0103e20000000200 */
[----:B0-----:R-:W-:-:S02]  /*1e560*/  F2FP.BF16.F32.PACK_AB R24, R6, R5 ;  /* 0x000000050618723e */ /* 0x001fc400000010ff */
[----:B------:R-:W-:Y:S02]  /*1e570*/  F2FP.BF16.F32.PACK_AB R25, R78, R76 ;  /* 0x0000004c4e19723e */ /* 0x000fe400000010ff */
[----:B------:R-:W-:Y:S02]  /*1e580*/  F2FP.BF16.F32.PACK_AB R26, R65, R64 ;  /* 0x00000040411a723e */ /* 0x000fe400000010ff */
[----:B------:R-:W-:Y:S01]  /*1e590*/  F2FP.BF16.F32.PACK_AB R27, R134, R122 ;  /* 0x0000007a861b723e */ /* 0x000fe200000010ff */
[----:B------:R0:W-:Y:S01]  /*1e5a0*/  STSM.16.M88.4 [R98], R12 ;  /* 0x0000000c62007844 */ /* 0x0001e20000000200 */
[----:B-1----:R-:W-:-:S03]  /*1e5b0*/  F2FP.BF16.F32.PACK_AB R28, R8, R7 ;  /* 0x00000007081c723e */ /* 0x002fc600000010ff */
[----:B------:R1:W-:Y:S01]  /*1e5c0*/  STSM.16.M88.4 [R94], R24 ;  /* 0x000000185e007844 */ /* 0x0003e20000000200 */
[----:B------:R-:W-:Y:S02]  /*1e5d0*/  F2FP.BF16.F32.PACK_AB R29, R84, R80 ;  /* 0x00000050541d723e */ /* 0x000fe400000010ff */
[----:B------:R-:W-:Y:S02]  /*1e5e0*/  F2FP.BF16.F32.PACK_AB R30, R73, R69 ;  /* 0x00000045491e723e */ /* 0x000fe400000010ff */
[----:B------:R-:W-:Y:S02]  /*1e5f0*/  F2FP.BF16.F32.PACK_AB R31, R101, R127 ;  /* 0x0000007f651f723e */ /* 0x000fe400000010ff */
[----:B0-----:R-:W-:Y:S02]  /*1e600*/  F2FP.BF16.F32.PACK_AB R12, R10, R9 ;  /* 0x000000090a0c723e */ /* 0x001fe400000010ff */
[----:B------:R-:W-:Y:S02]  /*1e610*/  F2FP.BF16.F32.PACK_AB R14, R81, R77 ;  /* 0x0000004d510e723e */ /* 0x000fe400000010ff */
[----:B-1----:R-:W-:-:S02]  /*1e620*/  SEL R24, R70, R0, P0 ;  /* 0x0000000046187207 */ /* 0x002fc40000000000 */
[----:B------:R-:W-:Y:S02]  /*1e630*/  SEL R26, R0, R70, P0 ;  /* 0x00000046001a7207 */ /* 0x000fe40000000000 */
[----:B------:R-:W-:Y:S02]  /*1e640*/  SEL R25, R103, R150, P0 ;  /* 0x0000009667197207 */ /* 0x000fe40000000000 */
[----:B------:R-:W-:Y:S02]  /*1e650*/  SEL R27, R150, R103, P0 ;  /* 0x00000067961b7207 */ /* 0x000fe40000000000 */
[----:B------:R-:W-:Y:S02]  /*1e660*/  F2FP.BF16.F32.PACK_AB R13, R25, R24 ;  /* 0x00000018190d723e */ /* 0x000fe400000010ff */
[----:B------:R-:W-:Y:S02]  /*1e670*/  F2FP.BF16.F32.PACK_AB R15, R27, R26 ;  /* 0x0000001a1b0f723e */ /* 0x000fe400000010ff */
[----:B------:R-:W-:-:S04]  /*1e680*/  ISETP.NE.U32.AND P3, PT, RZ, UR4, PT ;  /* 0x00000004ff007c0c */ /* 0x000fc8000bf65070 */
[----:B------:R-:W-:Y:S01]  /*1e690*/  ISETP.NE.AND.EX P3, PT, RZ, UR5, PT, P3 ;  /* 0x00000005ff007c0c */ /* 0x000fe2000bf65330 */
[----:B--2---:R-:W-:Y:S04]  /*1e6a0*/  STSM.16.M88.4 [R86], R28 ;  /* 0x0000001c56007844 */ /* 0x004fe80000000200 */
[----:B---3--:R0:W-:Y:S02]  /*1e6b0*/  STSM.16.M88.4 [R2], R12 ;  /* 0x0000000c02007844 */ /* 0x0081e40000000200 */
[----:B0-----:R-:W0:Y:S02]  /*1e6c0*/  LDC.64 R12, c[0x0][0xc00] ;  /* 0x00030000ff0c7b82 */ /* 0x001e240000000a00 */
[----:B0-----:R-:W-:-:S06]  /*1e6d0*/  IMAD.WIDE R12, R218, 0x4, R12 ;  /* 0x00000004da0c7825 */ /* 0x001fcc00078e020c */
[----:B------:R-:W-:Y:S06]  /*1e6e0*/  BAR.SYNC.DEFER_BLOCKING 0x1, 0x100 ;  /* 0x0044000000007b1d */ /* 0x000fec0000010000 */
[----:B------:R-:W5:Y:S01]  /*1e6f0*/  @P3 LDG.E R11, desc[UR46][R12.64] ;  /* 0x0000002e0c0b3981 */ /* 0x000f62000c1e1900 */
[----:B------:R-:W-:-:S04]  /*1e700*/  ISETP.NE.U32.AND P0, PT, RZ, UR6, PT ;  /* 0x00000006ff007c0c */ /* 0x000fc8000bf05070 */
[----:B------:R-:W-:-:S13]  /*1e710*/  ISETP.NE.AND.EX P0, PT, RZ, UR7, PT, P0 ;  /* 0x00000007ff007c0c */ /* 0x000fda000bf05300 */
[----:B------:R-:W0:Y:S01]  /*1e720*/  @P0 LDC.64 R14, c[0x0][0xc08] ;  /* 0x00030200ff0e0b82 */ /* 0x000e220000000a00 */
[----:B------:R-:W-:Y:S01]  /*1e730*/  ULDC UR6, c[0x0][0xa88] ;  /* 0x0002a20000067ab9 */ /* 0x000fe20000000800 */
[----:B------:R-:W-:Y:S01]  /*1e740*/  IMAD.MOV.U32 R94, RZ, RZ, 0x9b8 ;  /* 0x000009b8ff5e7424 */ /* 0x000fe200078e00ff */
[----:B------:R-:W-:Y:S01]  /*1e750*/  ISETP.GT.AND P1, PT, R217, 0x1, PT ;  /* 0x00000001d900780c */ /* 0x000fe20003f24270 */
[----:B------:R-:W-:-:S03]  /*1e760*/  IMAD.U32 R0, RZ, RZ, UR6 ;  /* 0x00000006ff007e24 */ /* 0x000fc6000f8e00ff */
[----:B------:R-:W-:-:S04]  /*1e770*/  SEL R94, R94, 0x978, P1 ;  /* 0x000009785e5e7807 */ /* 0x000fc80000800000 */
[----:B------:R1:W2:Y:S01]  /*1e780*/  LDC.64 R30, c[0x0][R94+0x218] ;  /* 0x000086005e1e7b82 */ /* 0x0002a20000000a00 */
[----:B0-----:R-:W-:-:S07]  /*1e790*/  @P0 IMAD.WIDE R14, R218, 0x4, R14 ;  /* 0x00000004da0e0825 */ /* 0x001fce00078e020e */
[----:B------:R1:W0:Y:S01]  /*1e7a0*/  LDC.64 R28, c[0x0][R94+0x228] ;  /* 0x00008a005e1c7b82 */ /* 0x0002220000000a00 */
[----:B------:R3:W5:Y:S07]  /*1e7b0*/  @P0 LDG.E R0, desc[UR46][R14.64] ;  /* 0x0000002e0e000981 */ /* 0x00076e000c1e1900 */
[----:B---3--:R1:W3:Y:S01]  /*1e7c0*/  LDC.64 R14, c[0x0][R94+0x220] ;  /* 0x000088005e0e7b82 */ /* 0x0082e20000000a00 */
[----:B------:R-:W-:-:S13]  /*1e7d0*/  ISETP.NE.AND P2, PT, R107, 0x1, PT ;  /* 0x000000016b00780c */ /* 0x000fda0003f45270 */
[----:B------:R-:W4:Y:S08]  /*1e7e0*/  @P2 LDC R2, c[0x0][0xbec] ;  /* 0x0002fb00ff022b82 */ /* 0x000f300000000800 */
[----:B------:R-:W0:Y:S01]  /*1e7f0*/  @P2 LDC R70, c[0x0][0xbf0] ;  /* 0x0002fc00ff462b82 */ /* 0x000e220000000800 */
[----:B-12---:R-:W-:Y:S05]  /*1e800*/  @P0 BRA `(.L_x_1624) ;  /* 0x0000000000100947 */ /* 0x006fea0003800000 */
[----:B------:R-:W-:Y:S05]  /*1e810*/  @!P3 BRA `(.L_x_1624) ;  /* 0x00000000000cb947 */ /* 0x000fea0003800000 */
[----:B-----5:R-:W2:Y:S04]  /*1e820*/  LDG.E R0, desc[UR46][R12.64] ;  /* 0x0000002e0c007981 */ /* 0x020ea8000c1e1900 */
[----:B------:R-:W2:Y:S02]  /*1e830*/  LDG.E R12, desc[UR46][R12.64+0x4] ;  /* 0x0000042e0c0c7981 */ /* 0x000ea4000c1e1900 */
[----:B--2---:R-:W-:-:S07]  /*1e840*/  IMAD.IADD R0, R12, 0x1, -R0 ;  /* 0x000000010c007824 */ /* 0x004fce00078e0a00 */
.L_x_1624:
[----:B------:R-:W2:Y:S04]  /*1e850*/  LDL R123, [R1+0xa4] ;  /* 0x0000a400017b7983 */ /* 0x000ea80000100800 */
[----:B------:R-:W2:Y:S01]  /*1e860*/  LDL R120, [R1+0x94] ;  /* 0x0000940001787983 */ /* 0x000ea20000100800 */
[----:B------:R-:W-:Y:S01]  /*1e870*/  IMAD.IADD R86, R202, 0x1, R199 ;  /* 0x00000001ca567824 */ /* 0x000fe200078e02c7 */
[----:B------:R-:W-:Y:S01]  /*1e880*/  ISETP.NE.U32.AND P0, PT, RZ, UR4, PT ;  /* 0x00000004ff007c0c */ /* 0x000fe2000bf05070 */
[----:B------:R-:W-:Y:S01]  /*1e890*/  IMAD R102, R31, R211, RZ ;  /* 0x000000d31f667224 */ /* 0x000fe200078e02ff */
[----:B------:R-:W-:Y:S01]  /*1e8a0*/  SHF.R.S32.HI R98, RZ, 0x1f, R218 ;  /* 0x0000001fff627819 */ /* 0x000fe200000114da */
[----:B----4-:R-:W-:Y:S01]  /*1e8b0*/  @P2 IMAD.HI.U32 R12, R86, R2, RZ ;  /* 0x00000002560c2227 */ /* 0x010fe200078e00ff */
[----:B------:R-:W-:-:S02]  /*1e8c0*/  ISETP.NE.AND.EX P0, PT, RZ, UR5, PT, P0 ;  /* 0x00000005ff007c0c */ /* 0x000fc4000bf05300 */
[----:B------:R-:W-:Y:S01]  /*1e8d0*/  SEL R105, R222, RZ, P1 ;  /* 0x000000ffde697207 */ /* 0x000fe20000800000 */
[----:B------:R-:W-:Y:S01]  /*1e8e0*/  IMAD.MOV.U32 R2, RZ, RZ, R86 ;  /* 0x000000ffff027224 */ /* 0x000fe200078e0056 */
[----:B0-----:R-:W-:Y:S01]  /*1e8f0*/  @P2 SHF.R.U32.HI R2, RZ, R70, R12 ;  /* 0x00000046ff022219 */ /* 0x001fe2000001160c */
[----:B------:R-:W-:Y:S01]  /*1e900*/  IMAD.WIDE.U32 R30, R30, R211, RZ ;  /* 0x000000d31e1e7225 */ /* 0x000fe200078e00ff */
[----:B------:R0:W1:Y:S01]  /*1e910*/  LDC.64 R12, c[0x0][R94+0x210] ;  /* 0x000084005e0c7b82 */ /* 0x0000620000000a00 */
[----:B------:R-:W-:Y:S02]  /*1e920*/  SEL R70, R218, RZ, !P0 ;  /* 0x000000ffda467207 */ /* 0x000fe40004000000 */
[-C--:B------:R-:W-:Y:S02]  /*1e930*/  IMAD R103, R29, R105.reuse, RZ ;  /* 0x000000691d677224 */ /* 0x080fe400078e02ff */
[----:B------:R-:W-:Y:S01]  /*1e940*/  IMAD.WIDE.U32 R28, R28, R105, RZ ;  /* 0x000000691c1c7225 */ /* 0x000fe200078e00ff */
[----:B0-----:R-:W-:-:S03]  /*1e950*/  SEL R94, R98, RZ, !P0 ;  /* 0x000000ff625e7207 */ /* 0x001fc60004000000 */
[----:B---3--:R-:W-:Y:S01]  /*1e960*/  IMAD R15, R15, R70, RZ ;  /* 0x000000460f0f7224 */ /* 0x008fe200078e02ff */
[----:B------:R-:W0:Y:S01]  /*1e970*/  LDC.64 R98, c[0x0][0xba8] ;  /* 0x0002ea00ff627b82 */ /* 0x000e220000000a00 */
[----:B------:R-:W-:Y:S02]  /*1e980*/  IMAD.IADD R102, R31, 0x1, R102 ;  /* 0x000000011f667824 */ /* 0x000fe400078e0266 */
[C---:B------:R-:W-:Y:S02]  /*1e990*/  IMAD R94, R14.reuse, R94, R15 ;  /* 0x0000005e0e5e7224 */ /* 0x040fe400078e020f */
[----:B------:R-:W-:-:S04]  /*1e9a0*/  IMAD.WIDE.U32 R14, R14, R70, RZ ;  /* 0x000000460e0e7225 */ /* 0x000fc800078e00ff */
[----:B------:R-:W-:Y:S01]  /*1e9b0*/  IMAD.IADD R15, R15, 0x1, R94 ;  /* 0x000000010f0f7824 */ /* 0x000fe200078e025e */
[----:B-----5:R-:W-:Y:S01]  /*1e9c0*/  IADD3 R14, P0, P3, R14, R30, R11 ;  /* 0x0000001e0e0e7210 */ /* 0x020fe20007b1e00b */
[----:B------:R-:W-:Y:S01]  /*1e9d0*/  IMAD.IADD R103, R29, 0x1, R103 ;  /* 0x000000011d677824 */ /* 0x000fe200078e0267 */
[----:B------:R-:W-:Y:S01]  /*1e9e0*/  SHF.R.S32.HI R94, RZ, 0x1f, R11 ;  /* 0x0000001fff5e7819 */ /* 0x000fe2000001140b */
[----:B------:R-:W-:Y:S01]  /*1e9f0*/  IMAD R0, R0, R107, RZ ;  /* 0x0000006b00007224 */ /* 0x000fe200078e02ff */
[----:B------:R-:W-:Y:S02]  /*1ea00*/  IADD3 R28, P4, P5, R2, R14, R28 ;  /* 0x0000000e021c7210 */ /* 0x000fe40007d9e01c */
[----:B------:R-:W-:Y:S02]  /*1ea10*/  IADD3.X R15, R15, R102, R94, P0, P3 ;  /* 0x000000660f0f7210 */ /* 0x000fe400007e645e */
[----:B------:R-:W-:-:S04]  /*1ea20*/  SHF.R.S32.HI R14, RZ, 0x1f, R2 ;  /* 0x0000001fff0e7819 */ /* 0x000fc80000011402 */
[----:B------:R-:W-:Y:S01]  /*1ea30*/  IADD3.X R29, R14, R15, R103, P4, P5 ;  /* 0x0000000f0e1d7210 */ /* 0x000fe200027ea467 */
[----:B------:R-:W-:Y:S01]  /*1ea40*/  IMAD.MOV R14, RZ, RZ, -R2 ;  /* 0x000000ffff0e7224 */ /* 0x000fe200078e0a02 */
[----:B0-----:R-:W0:Y:S03]  /*1ea50*/  @!P1 LDC R98, c[0x0][0xb50] ;  /* 0x0002d400ff629b82 */ /* 0x001e260000000800 */
[----:B------:R-:W-:-:S05]  /*1ea60*/  IMAD R14, R107, R14, R86 ;  /* 0x0000000e6b0e7224 */ /* 0x000fca00078e0256 */
[----:B------:R-:W3:Y:S01]  /*1ea70*/  @!P1 LDC R99, c[0x0][0xb54] ;  /* 0x0002d500ff639b82 */ /* 0x000ee20000000800 */
[----:B------:R-:W-:Y:S01]  /*1ea80*/  SHF.R.S32.HI R2, RZ, 0x1f, R14 ;  /* 0x0000001fff027819 */ /* 0x000fe2000001140e */
[-C--:B-1----:R-:W-:Y:S02]  /*1ea90*/  IMAD R13, R13, R14.reuse, RZ ;  /* 0x0000000e0d0d7224 */ /* 0x082fe400078e02ff */
[----:B------:R-:W-:-:S04]  /*1eaa0*/  IMAD.WIDE.U32 R28, R12, R14, R28 ;  /* 0x0000000e0c1c7225 */ /* 0x000fc800078e001c */
[----:B------:R-:W-:-:S04]  /*1eab0*/  IMAD R2, R12, R2, R13 ;  /* 0x000000020c027224 */ /* 0x000fc800078e020d */
[----:B------:R-:W-:Y:S01]  /*1eac0*/  IMAD.IADD R2, R29, 0x1, R2 ;  /* 0x000000011d027824 */ /* 0x000fe200078e0202 */
[----:B0-----:R-:W-:-:S05]  /*1ead0*/  LEA R98, P0, R28, R98, 0x2 ;  /* 0x000000621c627211 */ /* 0x001fca00078010ff */
[----:B------:R-:W-:Y:S01]  /*1eae0*/  SHFL.IDX PT, R12, R98, RZ, 0x1c1f ;  /* 0x001c1fff620c7589 */ /* 0x000fe200000e0000 */
[----:B---3--:R-:W-:-:S03]  /*1eaf0*/  LEA.HI.X R2, R28, R99, R2, 0x2, P0 ;  /* 0x000000631c027211 */ /* 0x008fc600000f1402 */
[----:B------:R-:W-:Y:S04]  /*1eb00*/  SHFL.IDX PT, R14, R98, 0x1, 0x1c1f ;  /* 0x003c1f00620e7f89 */ /* 0x000fe800000e0000 */
[----:B------:R-:W0:Y:S04]  /*1eb10*/  SHFL.IDX PT, R13, R2, RZ, 0x1c1f ;  /* 0x001c1fff020d7589 */ /* 0x000e2800000e0000 */
[----:B------:R1:W3:Y:S01]  /*1eb20*/  SHFL.IDX PT, R15, R2, 0x1, 0x1c1f ;  /* 0x003c1f00020f7f89 */ /* 0x0002e200000e0000 */
[----:B--2---:R-:W-:Y:S01]  /*1eb30*/  IMAD.IADD R28, R123, 0x1, R199 ;  /* 0x000000017b1c7824 */ /* 0x004fe200078e02c7 */
[----:B------:R-:W-:-:S03]  /*1eb40*/  LOP3.LUT P0, RZ, R120, 0x3, RZ, 0xc0, !PT ;  /* 0x0000000378ff7812 */ /* 0x000fc6000780c0ff */
[C---:B-1----:R-:W-:Y:S01]  /*1eb50*/  VIADD R2, R28.reuse, 0x8 ;  /* 0x000000081c027836 */ /* 0x042fe20000000000 */
[----:B------:R-:W-:-:S04]  /*1eb60*/  ISETP.GE.OR P3, PT, R28, R0, P0 ;  /* 0x000000001c00720c */ /* 0x000fc80000766670 */
[----:B------:R-:W-:-:S09]  /*1eb70*/  ISETP.GE.OR P0, PT, R2, R0, P0 ;  /* 0x000000000200720c */ /* 0x000fd20000706670 */
[----:B0-----:R0:W-:Y:S04]  /*1eb80*/  @!P3 ST.E desc[UR46][R12.64], R163 ;  /* 0x000000a30c00b985 */ /* 0x0011e8000c10192e */
[----:B---3--:R0:W-:Y:S01]  /*1eb90*/  @!P0 ST.E desc[UR46][R14.64], R162 ;  /* 0x000000a20e008985 */ /* 0x0081e2000c10192e */
[----:B------:R-:W-:Y:S05]  /*1eba0*/  @P1 BRA `(.L_x_1625) ;  /* 0x0000000c00fc1947 */ /* 0x000fea0003800000 */
[----:B------:R-:W1:Y:S01]  /*1ebb0*/  S2R R120, SR_TID.X ;  /* 0x0000000000787919 */ /* 0x000e620000002100 */
[----:B------:R-:W2:Y:S01]  /*1ebc0*/  @P2 LDC R10, c[0x0][0xbec] ;  /* 0x0002fb00ff0a2b82 */ /* 0x000ea20000000800 */
[----:B------:R-:W-:-:S07]  /*1ebd0*/  ULDC.64 UR4, c[0x0][0xaa0] ;  /* 0x0002a80000047ab9 */ /* 0x000fce0000000a00 */
[----:B0-----:R-:W0:Y:S01]  /*1ebe0*/  @P2 LDC R15, c[0x0][0xbf0] ;  /* 0x0002fc00ff0f2b82 */ /* 0x001e220000000800 */
[----:B-1----:R-:W-:-:S05]  /*1ebf0*/  VIADD R8, R120, 0xffffff80 ;  /* 0xffffff8078087836 */ /* 0x002fca0000000000 */
[----:B------:R-:W-:-:S04]  /*1ec00*/  SHF.R.S32.HI R3, RZ, 0x1f, R8 ;  /* 0x0000001fff037819 */ /* 0x000fc80000011408 */
[----:B------:R-:W-:-:S04]  /*1ec10*/  LEA.HI R3, R3, R8, RZ, 0x3 ;  /* 0x0000000803037211 */ /* 0x000fc800078f18ff */
[----:B------:R-:W-:-:S05]  /*1ec20*/  LOP3.LUT R3, R3, 0xfffffff8, RZ, 0xc0, !PT ;  /* 0xfffffff803037812 */ /* 0x000fca00078ec0ff */
[----:B------:R-:W-:-:S04]  /*1ec30*/  IMAD.IADD R8, R8, 0x1, -R3 ;  /* 0x0000000108087824 */ /* 0x000fc800078e0a03 */
[----:B------:R-:W-:-:S04]  /*1ec40*/  IMAD R3, R17, 0x8, R8 ;  /* 0x0000000811037824 */ /* 0x000fc800078e0208 */
[----:B------:R-:W-:-:S04]  /*1ec50*/  IMAD.SHL.U32 R3, R3, 0x8, RZ ;  /* 0x0000000803037824 */ /* 0x000fc800078e00ff */
[----:B------:R-:W-:-:S03]  /*1ec60*/  IMAD.WIDE R2, R3, 0x2, R32 ;  /* 0x0000000203027825 */ /* 0x000fc600078e0220 */
[C---:B------:R-:W-:Y:S02]  /*1ec70*/  IADD3 R25, P0, R2.reuse, 0x1000, RZ ;  /* 0x0000100002197810 */ /* 0x040fe40007f1e0ff */
[C---:B------:R-:W-:Y:S02]  /*1ec80*/  IADD3 R29, P1, R2.reuse, 0x2000, RZ ;  /* 0x00002000021d7810 */ /* 0x040fe40007f3e0ff */
[C---:B------:R-:W-:Y:S02]  /*1ec90*/  IADD3 R33, P3, R2.reuse, 0x3000, RZ ;  /* 0x0000300002217810 */ /* 0x040fe40007f7e0ff */
[C---:B------:R-:W-:Y:S02]  /*1eca0*/  IADD3 R37, P4, R2.reuse, 0x4000, RZ ;  /* 0x0000400002257810 */ /* 0x040fe40007f9e0ff */
[----:B------:R-:W-:Y:S02]  /*1ecb0*/  IADD3 R41, P5, R2, 0x5000, RZ ;  /* 0x0000500002297810 */ /* 0x000fe40007fbe0ff */
[----:B------:R-:W-:-:S02]  /*1ecc0*/  LOP3.LUT R24, R25, 0x380, RZ, 0xc0, !PT ;  /* 0x0000038019187812 */ /* 0x000fc400078ec0ff */
[----:B------:R-:W-:Y:S02]  /*1ecd0*/  LOP3.LUT R28, R29, 0x380, RZ, 0xc0, !PT ;  /* 0x000003801d1c7812 */ /* 0x000fe400078ec0ff */
[----:B------:R-:W-:Y:S02]  /*1ece0*/  LOP3.LUT R32, R33, 0x380, RZ, 0xc0, !PT ;  /* 0x0000038021207812 */ /* 0x000fe400078ec0ff */
[----:B------:R-:W-:Y:S02]  /*1ecf0*/  LOP3.LUT R36, R37, 0x380, RZ, 0xc0, !PT ;  /* 0x0000038025247812 */ /* 0x000fe400078ec0ff */
[----:B------:R-:W-:Y:S02]  /*1ed00*/  LOP3.LUT R40, R41, 0x380, RZ, 0xc0, !PT ;  /* 0x0000038029287812 */ /* 0x000fe400078ec0ff */
[----:B------:R-:W-:Y:S02]  /*1ed10*/  SHF.R.U64 R24, R24, 0x3, RZ ;  /* 0x0000000318187819 */ /* 0x000fe400000012ff */
[----:B------:R-:W-:-:S02]  /*1ed20*/  SHF.R.U64 R28, R28, 0x3, RZ ;  /* 0x000000031c1c7819 */ /* 0x000fc400000012ff */
        /* <DEDUP_REMOVED lines=13> */
[----:B------:R-:W-:Y:S01]  /*1ee00*/  IADD3 R45, P0, R2, 0x6000, RZ ;  /* 0x00006000022d7810 */ /* 0x000fe20007f1e0ff */
[----:B------:R-:W-:Y:S01]  /*1ee10*/  IMAD R94, R94, UR4, RZ ;  /* 0x000000045e5e7c24 */ /* 0x000fe2000f8e02ff */
[----:B------:R-:W-:Y:S01]  /*1ee20*/  IADD3 R49, P1, R2, 0x7000, RZ ;  /* 0x0000700002317810 */ /* 0x000fe20007f3e0ff */
[----:B------:R-:W-:Y:S01]  /*1ee30*/  IMAD R8, R8, 0x20, R17 ;  /* 0x0000002008087824 */ /* 0x000fe200078e0211 */
[C---:B------:R-:W-:Y:S01]  /*1ee40*/  IADD3 R53, P3, R2.reuse, 0x8000, RZ ;  /* 0x0000800002357810 */ /* 0x040fe20007f7e0ff */
[----:B------:R-:W5:Y:S01]  /*1ee50*/  LD.E.128 R24, desc[UR46][R24.64] ;  /* 0x0000002e18187980 */ /* 0x000f62000c101d00 */
[----:B------:R-:W-:-:S02]  /*1ee60*/  IADD3 R57, P4, R2, 0x9000, RZ ;  /* 0x0000900002397810 */ /* 0x000fc40007f9e0ff */
[----:B------:R-:W-:Y:S01]  /*1ee70*/  IADD3 R61, P5, R2, 0xa000, RZ ;  /* 0x0000a000023d7810 */ /* 0x000fe20007fbe0ff */
        /* <DEDUP_REMOVED lines=25> */
[C---:B------:R-:W-:Y:S01]  /*1f010*/  LOP3.LUT R9, R2.reuse, 0x380, RZ, 0xc0, !PT ;  /* 0x0000038002097812 */ /* 0x040fe200078ec0ff */
[----:B------:R-:W-:Y:S01]  /*1f020*/  IMAD.IADD R13, R199, 0x1, R8 ;  /* 0x00000001c70d7824 */ /* 0x000fe200078e0208 */
[C---:B------:R-:W-:Y:S01]  /*1f030*/  IADD3 R73, P1, R2.reuse, 0xc000, RZ ;  /* 0x0000c00002497810 */ /* 0x040fe20007f3e0ff */
[----:B------:R-:W5:Y:S01]  /*1f040*/  LD.E.128 R44, desc[UR46][R44.64] ;  /* 0x0000002e2c2c7980 */ /* 0x000f62000c101d00 */
[C---:B------:R-:W-:Y:S02]  /*1f050*/  IADD3 R77, P3, R2.reuse, 0xd000, RZ ;  /* 0x0000d000024d7810 */ /* 0x040fe40007f7e0ff */
[C---:B------:R-:W-:Y:S01]  /*1f060*/  IADD3 R81, P4, R2.reuse, 0xe000, RZ ;  /* 0x0000e00002517810 */ /* 0x040fe20007f9e0ff */
[----:B------:R-:W5:Y:S01]  /*1f070*/  LD.E.128 R48, desc[UR46][R48.64] ;  /* 0x0000002e30307980 */ /* 0x000f62000c101d00 */
[----:B------:R-:W-:Y:S02]  /*1f080*/  IADD3 R7, P5, R2, 0xf000, RZ ;  /* 0x0000f00002077810 */ /* 0x000fe40007fbe0ff */
[----:B------:R-:W-:Y:S01]  /*1f090*/  LOP3.LUT R64, R65, 0x380, RZ, 0xc0, !PT ;  /* 0x0000038041407812 */ /* 0x000fe200078ec0ff */
[----:B------:R-:W5:Y:S01]  /*1f0a0*/  LD.E.128 R52, desc[UR46][R52.64] ;  /* 0x0000002e34347980 */ /* 0x000f62000c101d00 */
[----:B------:R-:W-:Y:S01]  /*1f0b0*/  LOP3.LUT R72, R73, 0x380, RZ, 0xc0, !PT ;  /* 0x0000038049487812 */ /* 0x000fe200078ec0ff */
[----:B------:R-:W-:Y:S01]  /*1f0c0*/  IMAD.X R85, RZ, RZ, R3, P5 ;  /* 0x000000ffff557224 */ /* 0x000fe200028e0603 */
[----:B------:R-:W-:Y:S01]  /*1f0d0*/  LOP3.LUT R76, R77, 0x380, RZ, 0xc0, !PT ;  /* 0x000003804d4c7812 */ /* 0x000fe200078ec0ff */
[----:B------:R-:W5:Y:S01]  /*1f0e0*/  LD.E.128 R56, desc[UR46][R56.64] ;  /* 0x0000002e38387980 */ /* 0x000f62000c101d00 */
[----:B------:R-:W-:-:S02]  /*1f0f0*/  LOP3.LUT R80, R81, 0x380, RZ, 0xc0, !PT ;  /* 0x0000038051507812 */ /* 0x000fc400078ec0ff */
[----:B------:R-:W-:Y:S01]  /*1f100*/  SHF.R.U64 R9, R9, 0x3, RZ ;  /* 0x0000000309097819 */ /* 0x000fe200000012ff */
[----:B------:R-:W5:Y:S01]  /*1f110*/  LD.E.128 R60, desc[UR46][R60.64] ;  /* 0x0000002e3c3c7980 */ /* 0x000f62000c101d00 */
[----:B------:R-:W-:Y:S02]  /*1f120*/  LOP3.LUT R5, R7, 0x380, RZ, 0xc0, !PT ;  /* 0x0000038007057812 */ /* 0x000fe400078ec0ff */
[----:B------:R-:W-:Y:S02]  /*1f130*/  SHF.R.U64 R64, R64, 0x3, RZ ;  /* 0x0000000340407819 */ /* 0x000fe400000012ff */
[----:B------:R-:W-:Y:S02]  /*1f140*/  SHF.R.U64 R72, R72, 0x3, RZ ;  /* 0x0000000348487819 */ /* 0x000fe400000012ff */
[----:B------:R-:W-:Y:S02]  /*1f150*/  SHF.R.U64 R76, R76, 0x3, RZ ;  /* 0x000000034c4c7819 */ /* 0x000fe400000012ff */
[----:B------:R-:W-:-:S02]  /*1f160*/  SHF.R.U64 R80, R80, 0x3, RZ ;  /* 0x0000000350507819 */ /* 0x000fc400000012ff */
[----:B------:R-:W-:Y:S02]  /*1f170*/  LOP3.LUT R4, R9, R2, RZ, 0x3c, !PT ;  /* 0x0000000209047212 */ /* 0x000fe400078e3cff */
[----:B------:R-:W-:Y:S01]  /*1f180*/  SHF.R.U64 R2, R5, 0x3, RZ ;  /* 0x0000000305027819 */ /* 0x000fe200000012ff */
[--C-:B------:R-:W-:Y:S01]  /*1f190*/  IMAD.MOV.U32 R5, RZ, RZ, R3.reuse ;  /* 0x000000ffff057224 */ /* 0x100fe200078e0003 */
        /* <DEDUP_REMOVED lines=9> */
[C---:B------:R-:W-:Y:S01]  /*1f230*/  IMAD R9, R11.reuse, UR5, R94 ;  /* 0x000000050b097c24 */ /* 0x040fe2000f8e025e */
[----:B------:R-:W5:Y:S01]  /*1f240*/  LD.E.128 R4, desc[UR46][R4.64] ;  /* 0x0000002e04047980 */ /* 0x000f62000c101d00 */
[----:B------:R-:W-:Y:S01]  /*1f250*/  IMAD.WIDE.U32 R2, R11, UR4, RZ ;  /* 0x000000040b027c25 */ /* 0x000fe2000f8e00ff */
[----:B------:R-:W-:-:S02]  /*1f260*/  ULDC.64 UR4, c[0x0][0xae8] ;  /* 0x0002ba0000047ab9 */ /* 0x000fc40000000a00 */
[----:B------:R-:W5:Y:S01]  /*1f270*/  LD.E.128 R64, desc[UR46][R64.64] ;  /* 0x0000002e40407980 */ /* 0x000f62000c101d00 */
[----:B------:R-:W-:Y:S02]  /*1f280*/  IMAD.IADD R3, R3, 0x1, R9 ;  /* 0x0000000103037824 */ /* 0x000fe400078e0209 */
[----:B--2---:R-:W-:Y:S01]  /*1f290*/  @P2 IMAD.HI.U32 R8, R13, R10, RZ ;  /* 0x0000000a0d082227 */ /* 0x004fe200078e00ff */
[----:B------:R-:W5:Y:S01]  /*1f2a0*/  LD.E.128 R72, desc[UR46][R72.64] ;  /* 0x0000002e48487980 */ /* 0x000f62000c101d00 */
[----:B------:R-:W-:Y:S02]  /*1f2b0*/  SHF.R.S32.HI R11, RZ, 0x1f, R70 ;  /* 0x0000001fff0b7819 */ /* 0x000fe40000011446 */
[C---:B------:R-:W-:Y:S01]  /*1f2c0*/  IMAD.WIDE.U32 R2, R211.reuse, UR4, R2 ;  /* 0x00000004d3027c25 */ /* 0x040fe2000f8e0002 */
        /* <DEDUP_REMOVED lines=8> */
[----:B-1----:R-:W1:Y:S01]  /*1f350*/  FENCE.VIEW.ASYNC.S ;  /* 0x00000000000073c6 */ /* 0x002e620000000000 */
[----:B------:R-:W-:Y:S01]  /*1f360*/  IMAD R3, R211, UR5, R3 ;  /* 0x00000005d3037c24 */ /* 0x000fe2000f8e0203 */
[----:B------:R-:W-:Y:S01]  /*1f370*/  ULDC.64 UR4, c[0x0][0xaf0] ;  /* 0x0002bc0000047ab9 */ /* 0x000fe20000000a00 */
[----:B------:R-:W-:Y:S01]  /*1f380*/  IMAD.MOV.U32 R9, RZ, RZ, R13 ;  /* 0x000000ffff097224 */ /* 0x000fe200078e000d */
[----:B0-----:R-:W-:Y:S01]  /*1f390*/  @P2 SHF.R.U32.HI R9, RZ, R15, R8 ;  /* 0x0000000fff092219 */ /* 0x001fe20000011608 */
[----:B------:R-:W-:-:S03]  /*1f3a0*/  IMAD R11, R11, UR4, RZ ;  /* 0x000000040b0b7c24 */ /* 0x000fc6000f8e02ff */
[----:B------:R-:W-:Y:S01]  /*1f3b0*/  SHF.R.S32.HI R8, RZ, 0x1f, R9 ;  /* 0x0000001fff087819 */ /* 0x000fe20000011409 */
[C---:B------:R-:W-:Y:S02]  /*1f3c0*/  IMAD R11, R70.reuse, UR5, R11 ;  /* 0x00000005460b7c24 */ /* 0x040fe4000f8e020b */
[----:B------:R-:W-:Y:S01]  /*1f3d0*/  IMAD.WIDE.U32 R2, R70, UR4, R2 ;  /* 0x0000000446027c25 */ /* 0x000fe2000f8e0002 */
[----:B------:R-:W-:-:S03]  /*1f3e0*/  ULDC.64 UR4, c[0x0][0xae0] ;  /* 0x0002b80000047ab9 */ /* 0x000fc60000000a00 */
[----:B------:R-:W-:Y:S02]  /*1f3f0*/  IMAD.MOV R12, RZ, RZ, -R9 ;  /* 0x000000ffff0c7224 */ /* 0x000fe400078e0a09 */
[----:B------:R-:W-:Y:S02]  /*1f400*/  IMAD R10, R8, UR4, RZ ;  /* 0x00000004080a7c24 */ /* 0x000fe4000f8e02ff */
[----:B------:R-:W-:Y:S02]  /*1f410*/  IMAD.IADD R3, R3, 0x1, R11 ;  /* 0x0000000103037824 */ /* 0x000fe400078e020b */
[----:B------:R-:W-:Y:S02]  /*1f420*/  IMAD R107, R107, R12, R13 ;  /* 0x0000000c6b6b7224 */ /* 0x000fe400078e020d */
[----:B------:R-:W-:Y:S02]  /*1f430*/  VIADD R8, R16, 0x28420 ;  /* 0x0002842010087836 */ /* 0x000fe40000000000 */
[----:B------:R-:W-:-:S03]  /*1f440*/  IMAD.WIDE.U32 R2, R9, UR4, R2 ;  /* 0x0000000409027c25 */ /* 0x000fc6000f8e0002 */
[----:B------:R-:W-:Y:S01]  /*1f450*/  PRMT R8, RZ, 0x654, R8 ;  /* 0x00000654ff087816 */ /* 0x000fe20000000008 */
[----:B------:R-:W-:Y:S01]  /*1f460*/  IMAD R11, R9, UR5, R10 ;  /* 0x00000005090b7c24 */ /* 0x000fe2000f8e020a */
[----:B------:R-:W-:Y:S01]  /*1f470*/  SHF.R.S32.HI R9, RZ, 0x1f, R107 ;  /* 0x0000001fff097819 */ /* 0x000fe2000001146b */
[----:B------:R-:W-:Y:S01]  /*1f480*/  ULDC.64 UR4, c[0x0][0xad8] ;  /* 0x0002b60000047ab9 */ /* 0x000fe20000000a00 */
[----:B-1----:R0:W-:Y:S01]  /*1f490*/  SYNCS.ARRIVE.TRANS64.RED.A1T0 RZ, [R8+URZ], RZ ;  /* 0x000000ff08ff79a7 */ /* 0x0021e2000810043f */
[----:B------:R-:W-:Y:S02]  /*1f4a0*/  IMAD.IADD R3, R3, 0x1, R11 ;  /* 0x0000000103037824 */ /* 0x000fe400078e020b */
[----:B------:R-:W-:-:S04]  /*1f4b0*/  IMAD.WIDE.U32 R2, R107, UR4, R2 ;  /* 0x000000046b027c25 */ /* 0x000fc8000f8e0002 */
[----:B0-----:R-:W-:-:S04]  /*1f4c0*/  IMAD R8, R9, UR4, RZ ;  /* 0x0000000409087c24 */ /* 0x001fc8000f8e02ff */
[----:B------:R-:W-:Y:S01]  /*1f4d0*/  IMAD R107, R107, UR5, R8 ;  /* 0x000000056b6b7c24 */ /* 0x000fe2000f8e0208 */
[----:B------:R-:W-:Y:S02]  /*1f4e0*/  ULDC.64 UR4, c[0x0][0xa80] ;  /* 0x0002a00000047ab9 */ /* 0x000fe40000000a00 */
[----:B------:R-:W-:Y:S01]  /*1f4f0*/  LEA R20, P0, R2, UR4, 0x1 ;  /* 0x0000000402147c11 */ /* 0x000fe2000f8008ff */
[----:B------:R-:W-:Y:S01]  /*1f500*/  IMAD.IADD R3, R3, 0x1, R107 ;  /* 0x0000000103037824 */ /* 0x000fe200078e026b */
[----:B------:R-:W-:Y:S01]  /*1f510*/  UMOV UR4, 0xffffffff ;  /* 0xffffffff00047882 */ /* 0x000fe20000000000 */
[----:B------:R-:W-:-:S03]  /*1f520*/  IMAD.IADD R199, R17, 0x1, R199 ;  /* 0x0000000111c77824 */ /* 0x000fc600078e02c7 */
[----:B------:R-:W-:Y:S01]  /*1f530*/  LEA.HI.X R68, R2, UR5, R3, 0x1, P0 ;  /* 0x0000000502447c11 */ /* 0x000fe200080f0c03 */
[----:B------:R-:W-:Y:S06]  /*1f540*/  BRA.DIV UR4, `(.L_x_1626) ;  /* 0x0000010a04b87947 */ /* 0x000fec000b800000 */
[----:B------:R0:W1:Y:S04]  /*1f550*/  SHFL.IDX PT, R21, R68, RZ, 0x181f ;  /* 0x00181fff44157589 */ /* 0x00006800000e0000 */
[----:B------:R0:W2:Y:S02]  /*1f560*/  SHFL.IDX PT, R14, R20, RZ, 0x181f ;  /* 0x00181fff140e7589 */ /* 0x0000a400000e0000 */
.L_x_1993:
[----:B------:R-:W-:Y:S01]  /*1f570*/  ISETP.GE.AND P0, PT, R199, R0, PT ;  /* 0x00000000c700720c */ /* 0x000fe20003f06270 */
[----:B------:R-:W-:-:S12]  /*1f580*/  BSSY B1, `(.L_x_1627) ;  /* 0x0000013000017945 */ /* 0x000fd80003800000 */
[----:B------:R-:W-:Y:S05]  /*1f590*/  @P0 BRA `(.L_x_1628) ;  /* 0x0000000000440947 */ /* 0x000fea0003800000 */
[----:B------:R-:W-:Y:S02]  /*1f5a0*/  ULDC UR4, c[0x0][0xac8] ;  /* 0x0002b20000047ab9 */ /* 0x000fe40000000800 */
[----:B------:R-:W-:Y:S02]  /*1f5b0*/  ISETP.GE.AND P3, PT, R18, UR4, PT ;  /* 0x0000000412007c0c */ /* 0x000fe4000bf66270 */
[----:B------:R-:W-:Y:S02]  /*1f5c0*/  ISETP.GE.AND P2, PT, R194, UR4, PT ;  /* 0x00000004c2007c0c */ /* 0x000fe4000bf46270 */
[----:B------:R-:W-:Y:S02]  /*1f5d0*/  ISETP.GE.AND P1, PT, R208, UR4, PT ;  /* 0x00000004d0007c0c */ /* 0x000fe4000bf26270 */
[----:B------:R-:W-:-:S07]  /*1f5e0*/  ISETP.GE.AND P0, PT, R210, UR4, PT ;  /* 0x00000004d2007c0c */ /* 0x000fce000bf06270 */
[-C--:B--2---:R-:W-:Y:S02]  /*1f5f0*/  @!P3 LEA R2, P5, R18, R14.reuse, 0x1 ;  /* 0x0000000e1202b211 */ /* 0x084fe400078a08ff */
[-C--:B------:R-:W-:Y:S02]  /*1f600*/  @!P2 LEA R8, P4, R194, R14.reuse, 0x1 ;  /* 0x0000000ec208a211 */ /* 0x080fe400078808ff */
[-C--:B-1----:R-:W-:Y:S02]  /*1f610*/  @!P3 LEA.HI.X R3, R18, R21.reuse, R19, 0x1, P5 ;  /* 0x000000151203b211 */ /* 0x082fe400028f0c13 */
[-C--:B------:R-:W-:Y:S02]  /*1f620*/  @!P1 LEA R10, P5, R208, R14.reuse, 0x1 ;  /* 0x0000000ed00a9211 */ /* 0x080fe400078a08ff */
[----:B------:R-:W-:Y:S01]  /*1f630*/  @!P2 LEA.HI.X R9, R194, R21, R216, 0x1, P4 ;  /* 0x00000015c209a211 */ /* 0x000fe200020f0cd8 */
[----:B-----5:R3:W-:Y:S01]  /*1f640*/  @!P3 ST.E.128 desc[UR46][R2.64], R4 ;  /* 0x000000040200b985 */ /* 0x0207e2000c101d2e */
[----:B------:R-:W-:-:S02]  /*1f650*/  @!P0 LEA R12, P4, R210, R14, 0x1 ;  /* 0x0000000ed20c8211 */ /* 0x000fc400078808ff */
[-C--:B------:R-:W-:Y:S01]  /*1f660*/  @!P1 LEA.HI.X R11, R208, R21.reuse, R221, 0x1, P5 ;  /* 0x00000015d00b9211 */ /* 0x080fe200028f0cdd */
[----:B------:R3:W-:Y:S01]  /*1f670*/  @!P2 ST.E.128 desc[UR46][R8.64], R36 ;  /* 0x000000240800a985 */ /* 0x0007e2000c101d2e */
[----:B------:R-:W-:-:S03]  /*1f680*/  @!P0 LEA.HI.X R13, R210, R21, R220, 0x1, P4 ;  /* 0x00000015d20d8211 */ /* 0x000fc600020f0cdc */
[----:B------:R3:W-:Y:S04]  /*1f690*/  @!P1 ST.E.128 desc[UR46][R10.64], R52 ;  /* 0x000000340a009985 */ /* 0x0007e8000c101d2e */
[----:B------:R3:W-:Y:S02]  /*1f6a0*/  @!P0 ST.E.128 desc[UR46][R12.64], R72 ;  /* 0x000000480c008985 */ /* 0x0007e4000c101d2e */
.L_x_1628:
[----:B------:R-:W-:Y:S05]  /*1f6b0*/  BSYNC B1 ;  /* 0x0000000000017941 */ /* 0x000fea0003800000 */
.L_x_1627:
[----:B------:R-:W-:-:S03]  /*1f6c0*/  UMOV UR4, 0xffffffff ;  /* 0xffffffff00047882 */ /* 0x000fc60000000000 */
[----:B------:R-:W-:Y:S05]  /*1f6d0*/  BRA.DIV UR4, `(.L_x_1629) ;  /* 0x0000010a04887947 */ /* 0x000fea000b800000 */
[----:B---3--:R3:W4:Y:S04]  /*1f6e0*/  SHFL.IDX PT, R9, R68, 0x1, 0x181f ;  /* 0x00381f0044097f89 */ /* 0x00872800000e0000 */
[----:B--2---:R3:W2:Y:S02]  /*1f6f0*/  SHFL.IDX PT, R14, R20, 0x1, 0x181f ;  /* 0x00381f00140e7f89 */ /* 0x0046a400000e0000 */
.L_x_1997:
[----:B------:R-:W-:Y:S01]  /*1f700*/  VIADD R3, R199, 0x20 ;  /* 0x00000020c7037836 */ /* 0x000fe20000000000 */
[----:B------:R-:W-:Y:S04]  /*1f710*/  BSSY B1, `(.L_x_1630) ;  /* 0x0000014000017945 */ /* 0x000fe80003800000 */
[----:B------:R-:W-:-:S13]  /*1f720*/  ISETP.GE.AND P0, PT, R3, R0, PT ;  /* 0x000000000300720c */ /* 0x000fda0003f06270 */
[----:B------:R-:W-:Y:S05]  /*1f730*/  @P0 BRA `(.L_x_1631) ;  /* 0x0000000000440947 */ /* 0x000fea0003800000 */
[----:B------:R-:W-:Y:S02]  /*1f740*/  ULDC UR4, c[0x0][0xac8] ;  /* 0x0002b20000047ab9 */ /* 0x000fe40000000800 */
[----:B------:R-:W-:Y:S02]  /*1f750*/  ISETP.GE.AND P3, PT, R18, UR4, PT ;  /* 0x0000000412007c0c */ /* 0x000fe4000bf66270 */
[----:B------:R-:W-:Y:S02]  /*1f760*/  ISETP.GE.AND P2, PT, R194, UR4, PT ;  /* 0x00000004c2007c0c */ /* 0x000fe4000bf46270 */
[----:B------:R-:W-:Y:S02]  /*1f770*/  ISETP.GE.AND P1, PT, R208, UR4, PT ;  /* 0x00000004d0007c0c */ /* 0x000fe4000bf26270 */
[----:B------:R-:W-:-:S07]  /*1f780*/  ISETP.GE.AND P0, PT, R210, UR4, PT ;  /* 0x00000004d2007c0c */ /* 0x000fce000bf06270 */
[-C--:B--2---:R-:W-:Y:S02]  /*1f790*/  @!P3 LEA R2, P5, R18, R14.reuse, 0x1 ;  /* 0x0000000e1202b211 */ /* 0x084fe400078a08ff */
[-C--:B-----5:R-:W-:Y:S02]  /*1f7a0*/  @!P2 LEA R4, P4, R194, R14.reuse, 0x1 ;  /* 0x0000000ec204a211 */ /* 0x0a0fe400078808ff */
[-C--:B----4-:R-:W-:Y:S02]  /*1f7b0*/  @!P3 LEA.HI.X R3, R18, R9.reuse, R19, 0x1, P5 ;  /* 0x000000091203b211 */ /* 0x090fe400028f0c13 */
[-C--:B------:R-:W-:Y:S02]  /*1f7c0*/  @!P1 LEA R6, P5, R208, R14.reuse, 0x1 ;  /* 0x0000000ed0069211 */ /* 0x080fe400078a08ff */
        /* <DEDUP_REMOVED lines=8> */
.L_x_1631:
[----:B------:R-:W-:Y:S05]  /*1f850*/  BSYNC B1 ;  /* 0x0000000000017941 */ /* 0x000fea0003800000 */
.L_x_1630:
[----:B------:R-:W-:-:S03]  /*1f860*/  UMOV UR4, 0xffffffff ;  /* 0xffffffff00047882 */ /* 0x000fc60000000000 */
[----:B------:R-:W-:Y:S05]  /*1f870*/  BRA.DIV UR4, `(.L_x_1632) ;  /* 0x0000010a04687947 */ /* 0x000fea000b800000 */
[----:B--2-4-:R2:W4:Y:S04]  /*1f880*/  SHFL.IDX PT, R9, R68, 0x2, 0x181f ;  /* 0x00581f0044097f89 */ /* 0x01452800000e0000 */
[----:B------:R2:W0:Y:S02]  /*1f890*/  SHFL.IDX PT, R14, R20, 0x2, 0x181f ;  /* 0x00581f00140e7f89 */ /* 0x00042400000e0000 */
.L_x_2001:
        /* <DEDUP_REMOVED lines=9> */
[-C--:B0-----:R-:W-:Y:S02]  /*1f930*/  @!P3 LEA R2, P5, R18, R14.reuse, 0x1 ;  /* 0x0000000e1202b211 */ /* 0x081fe400078a08ff */
        /* <DEDUP_REMOVED lines=11> */
.L_x_1634:
[----:B------:R-:W-:Y:S05]  /*1f9f0*/  BSYNC B1 ;  /* 0x0000000000017941 */ /* 0x000fea0003800000 */
.L_x_1633:
[----:B------:R-:W-:-:S03]  /*1fa00*/  UMOV UR4, 0xffffffff ;  /* 0xffffffff00047882 */ /* 0x000fc60000000000 */
[----:B------:R-:W-:Y:S05]  /*1fa10*/  BRA.DIV UR4, `(.L_x_1635) ;  /* 0x0000010a04487947 */ /* 0x000fea000b800000 */
[----:B0-----:R0:W0:Y:S04]  /*1fa20*/  SHFL.IDX PT, R3, R68, 0x3, 0x181f ;  /* 0x00781f0044037f89 */ /* 0x00102800000e0000 */
[----:B------:R0:W0:Y:S02]  /*1fa30*/  SHFL.IDX PT, R14, R20, 0x3, 0x181f ;  /* 0x00781f00140e7f89 */ /* 0x00002400000e0000 */
.L_x_2005:
[----:B-----5:R-:W-:-:S05]  /*1fa40*/  VIADD R5, R199, 0x60 ;  /* 0x00000060c7057836 */ /* 0x020fca0000000000 */
[----:B------:R-:W-:-:S13]  /*1fa50*/  ISETP.GE.AND P0, PT, R5, R0, PT ;  /* 0x000000000500720c */ /* 0x000fda0003f06270 */
[----:B------:R-:W-:Y:S05]  /*1fa60*/  @P0 BRA `(.L_x_1636) ;  /* 0x00000030008c0947 */ /* 0x000fea0003800000 */
        /* <DEDUP_REMOVED lines=15> */
[----:B------:R-:W-:-:S04]  /*1fb60*/  LEA R14, P0, R210, R14, 0x1 ;  /* 0x0000000ed20e7211 */ /* 0x000fc800078008ff */
[----:B------:R-:W-:-:S05]  /*1fb70*/  LEA.HI.X R15, R210, R3, R220, 0x1, P0 ;  /* 0x00000003d20f7211 */ /* 0x000fca00000f0cdc */
[----:B------:R4:W-:Y:S01]  /*1fb80*/  ST.E.128 desc[UR46][R14.64], R84 ;  /* 0x000000540e007985 */ /* 0x0009e2000c101d2e */
[----:B------:R-:W-:Y:S05]  /*1fb90*/  BRA `(.L_x_1636) ;  /* 0x0000003000407947 */ /* 0x000fea0003800000 */
.L_x_1625:
[----:B0-----:R-:W0:Y:S01]  /*1fba0*/  @P2 LDC R13, c[0x0][0xbec] ;  /* 0x0002fb00ff0d2b82 */ /* 0x001e220000000800 */
[----:B------:R-:W-:Y:S01]  /*1fbb0*/  ULDC.64 UR4, c[0x0][0xb08] ;  /* 0x0002c20000047ab9 */ /* 0x000fe20000000a00 */
[----:B------:R-:W-:Y:S02]  /*1fbc0*/  IMAD.MOV.U32 R14, RZ, RZ, R86 ;  /* 0x000000ffff0e7224 */ /* 0x000fe400078e0056 */
[----:B------:R-:W-:-:S04]  /*1fbd0*/  IMAD R15, R94, UR4, RZ ;  /* 0x000000045e0f7c24 */ /* 0x000fc8000f8e02ff */
[----:B------:R-:W1:Y:S01]  /*1fbe0*/  @P2 LDC R12, c[0x0][0xbf0] ;  /* 0x0002fc00ff0c2b82 */ /* 0x000e620000000800 */
[----:B------:R-:W-:Y:S02]  /*1fbf0*/  IMAD R15, R11, UR5, R15 ;  /* 0x000000050b0f7c24 */ /* 0x000fe4000f8e020f */
[----:B0-----:R-:W-:-:S05]  /*1fc00*/  @P2 IMAD.HI.U32 R13, R86, R13, RZ ;  /* 0x0000000d560d2227 */ /* 0x001fca00078e00ff */
[----:B-1----:R-:W-:Y:S01]  /*1fc10*/  @P2 SHF.R.U32.HI R14, RZ, R12, R13 ;  /* 0x0000000cff0e2219 */ /* 0x002fe2000001160d */
[----:B------:R-:W-:Y:S01]  /*1fc20*/  IMAD.WIDE.U32 R12, R11, UR4, RZ ;  /* 0x000000040b0c7c25 */ /* 0x000fe2000f8e00ff */
[----:B------:R-:W-:Y:S01]  /*1fc30*/  ULDC.64 UR4, c[0x0][0xb38] ;  /* 0x0002ce0000047ab9 */ /* 0x000fe20000000a00 */
[----:B------:R-:W-:Y:S02]  /*1fc40*/  SHF.R.S32.HI R11, RZ, 0x1f, R70 ;  /* 0x0000001fff0b7819 */ /* 0x000fe40000011446 */
[----:B------:R-:W-:Y:S01]  /*1fc50*/  IMAD.IADD R13, R13, 0x1, R15 ;  /* 0x000000010d0d7824 */ /* 0x000fe200078e020f */
[----:B------:R-:W-:Y:S01]  /*1fc60*/  SHF.R.S32.HI R15, RZ, 0x1f, R14 ;  /* 0x0000001fff0f7819 */ /* 0x000fe2000001140e */
[----:B------:R-:W-:-:S04]  /*1fc70*/  IMAD.WIDE.U32 R12, R211, UR4, R12 ;  /* 0x00000004d30c7c25 */ /* 0x000fc8000f8e000c */
[----:B------:R-:W-:Y:S01]  /*1fc80*/  IMAD R13, R211, UR5, R13 ;  /* 0x00000005d30d7c24 */ /* 0x000fe2000f8e020d */
[----:B------:R-:W-:Y:S02]  /*1fc90*/  ULDC.64 UR4, c[0x0][0xb40] ;  /* 0x0002d00000047ab9 */ /* 0x000fe40000000a00 */
[----:B------:R-:W-:Y:S02]  /*1fca0*/  IMAD R11, R11, UR4, RZ ;  /* 0x000000040b0b7c24 */ /* 0x000fe4000f8e02ff */
[----:B------:R-:W-:-:S04]  /*1fcb0*/  IMAD.WIDE.U32 R12, R70, UR4, R12 ;  /* 0x00000004460c7c25 */ /* 0x000fc8000f8e000c */
[----:B------:R-:W-:Y:S01]  /*1fcc0*/  IMAD R11, R70, UR5, R11 ;  /* 0x00000005460b7c24 */ /* 0x000fe2000f8e020b */
[----:B------:R-:W-:-:S03]  /*1fcd0*/  ULDC.64 UR4, c[0x0][0xb48] ;  /* 0x0002d20000047ab9 */ /* 0x000fc60000000a00 */
        /* <DEDUP_REMOVED lines=10> */
[----:B------:R-:W-:Y:S02]  /*1fd80*/  VIADD R14, R16, 0x28420 ;  /* 0x00028420100e7836 */ /* 0x000fe40000000000 */
[----:B------:R-:W-:-:S03]  /*1fd90*/  IMAD.IADD R13, R13, 0x1, R15 ;  /* 0x000000010d0d7824 */ /* 0x000fc600078e020f */
[----:B------:R-:W-:Y:S01]  /*1fda0*/  PRMT R14, RZ, 0x654, R14 ;  /* 0x00000654ff0e7816 */ /* 0x000fe2000000000e */
[----:B------:R-:W-:-:S03]  /*1fdb0*/  IMAD.WIDE.U32 R12, R11, UR4, R12 ;  /* 0x000000040b0c7c25 */ /* 0x000fc6000f8e000c */
[----:B------:R0:W-:Y:S02]  /*1fdc0*/  SYNCS.ARRIVE.TRANS64.RED.A1T0 RZ, [R14+URZ], RZ ;  /* 0x000000ff0eff79a7 */ /* 0x0001e4000810043f */
[----:B0-----:R-:W-:-:S05]  /*1fdd0*/  SHF.R.S32.HI R14, RZ, 0x1f, R11 ;  /* 0x0000001fff0e7819 */ /* 0x001fca000001140b */
[----:B------:R-:W-:-:S04]  /*1fde0*/  IMAD R14, R14, UR4, RZ ;  /* 0x000000040e0e7c24 */ /* 0x000fc8000f8e02ff */
[----:B------:R-:W-:Y:S01]  /*1fdf0*/  IMAD R14, R11, UR5, R14 ;  /* 0x000000050b0e7c24 */ /* 0x000fe2000f8e020e */
[----:B------:R-:W-:Y:S02]  /*1fe00*/  ULDC.64 UR4, c[0x0][0xb00] ;  /* 0x0002c00000047ab9 */ /* 0x000fe40000000a00 */
[----:B------:R-:W-:Y:S01]  /*1fe10*/  LEA R30, P0, R12, UR4, 0x2 ;  /* 0x000000040c1e7c11 */ /* 0x000fe2000f8010ff */
[----:B------:R-:W-:Y:S01]  /*1fe20*/  IMAD.IADD R14, R13, 0x1, R14 ;  /* 0x000000010d0e7824 */ /* 0x000fe200078e020e */
[----:B------:R-:W-:-:S04]  /*1fe30*/  UMOV UR4, 0xffffffff ;  /* 0xffffffff00047882 */ /* 0x000fc80000000000 */
[----:B------:R-:W-:Y:S01]  /*1fe40*/  LEA.HI.X R31, R12, UR5, R14, 0x2, P0 ;  /* 0x000000050c1f7c11 */ /* 0x000fe200080f140e */
[----:B------:R-:W-:Y:S06]  /*1fe50*/  BRA.DIV UR4, `(.L_x_1637) ;  /* 0x0000010604807947 */ /* 0x000fec000b800000 */
[----:B------:R0:W1:Y:S04]  /*1fe60*/  SHFL.IDX PT, R70, R31, RZ, 0x1c1f ;  /* 0x001c1fff1f467589 */ /* 0x00006800000e0000 */
[----:B------:R0:W2:Y:S02]  /*1fe70*/  SHFL.IDX PT, R11, R30, RZ, 0x1c1f ;  /* 0x001c1fff1e0b7589 */ /* 0x0000a400000e0000 */
.L_x_2008:
[----:B------:R-:W-:Y:S01]  /*1fe80*/  ISETP.GE.AND P0, PT, R28, R0, PT ;  /* 0x000000001c00720c */ /* 0x000fe20003f06270 */
[----:B------:R-:W-:-:S12]  /*1fe90*/  BSSY B1, `(.L_x_1638) ;  /* 0x0000103000017945 */ /* 0x000fd80003800000 */
[----:B------:R-:W-:Y:S05]  /*1fea0*/  @P0 BRA `(.L_x_1639) ;  /* 0x0000001000040947 */ /* 0x000fea0003800000 */
[----:B------:R-:W-:Y:S01]  /*1feb0*/  ULDC UR4, c[0x0][0xac8] ;  /* 0x0002b20000047ab9 */ /* 0x000fe20000000800 */
[----:B------:R-:W-:Y:S01]  /*1fec0*/  SHF.R.S32.HI R14, RZ, 0x1f, R196 ;  /* 0x0000001fff0e7819 */ /* 0x000fe200000114c4 */
[C---:B------:R-:W-:Y:S01]  /*1fed0*/  VIADD R29, R196.reuse, 0x8 ;  /* 0x00000008c41d7836 */ /* 0x040fe20000000000 */
[C---:B------:R-:W-:Y:S01]  /*1fee0*/  ISETP.GE.AND P0, PT, R196.reuse, UR4, PT ;  /* 0x00000004c4007c0c */ /* 0x040fe2000bf06270 */
[C---:B------:R-:W-:Y:S02]  /*1fef0*/  VIADD R32, R196.reuse, 0x8 ;  /* 0x00000008c4207836 */ /* 0x040fe40000000000 */
[C---:B------:R-:W-:Y:S02]  /*1ff00*/  VIADD R33, R196.reuse, 0x10 ;  /* 0x00000010c4217836 */ /* 0x040fe40000000000 */
[C---:B------:R-:W-:Y:S01]  /*1ff10*/  VIADD R86, R196.reuse, 0x10 ;  /* 0x00000010c4567836 */ /* 0x040fe20000000000 */
[----:B------:R-:W-:Y:S01]  /*1ff20*/  SHF.R.S32.HI R32, RZ, 0x1f, R32 ;  /* 0x0000001fff207819 */ /* 0x000fe20000011420 */
[----:B------:R-:W-:-:S02]  /*1ff30*/  VIADD R28, R196, 0x40 ;  /* 0x00000040c41c7836 */ /* 0x000fc40000000000 */
[C---:B------:R-:W-:Y:S01]  /*1ff40*/  VIADD R94, R196.reuse, 0x58 ;  /* 0x00000058c45e7836 */ /* 0x040fe20000000000 */
[----:B------:R-:W-:Y:S01]  /*1ff50*/  SHF.R.S32.HI R86, RZ, 0x1f, R86 ;  /* 0x0000001fff567819 */ /* 0x000fe20000011456 */
[C---:B------:R-:W-:Y:S02]  /*1ff60*/  VIADD R99, R196.reuse, 0x60 ;  /* 0x00000060c4637836 */ /* 0x040fe40000000000 */
[C---:B--2---:R-:W-:Y:S01]  /*1ff70*/  @!P0 LEA R12, P1, R196.reuse, R11, 0x2 ;  /* 0x0000000bc40c8211 */ /* 0x044fe200078210ff */
[----:B------:R-:W-:Y:S01]  /*1ff80*/  @!P0 IMAD.MOV.U32 R15, RZ, RZ, R119 ;  /* 0x000000ffff0f8224 */ /* 0x000fe200078e0077 */
[----:B------:R-:W-:Y:S01]  /*1ff90*/  SHF.R.S32.HI R94, RZ, 0x1f, R94 ;  /* 0x0000001fff5e7819 */ /* 0x000fe2000001145e */
[C---:B------:R-:W-:Y:S01]  /*1ffa0*/  VIADD R98, R196.reuse, 0x70 ;  /* 0x00000070c4627836 */ /* 0x040fe20000000000 */
[----:B-1----:R-:W-:Y:S01]  /*1ffb0*/  @!P0 LEA.HI.X R13, R196, R70, R14, 0x2, P1 ;  /* 0x00000046c40d8211 */ /* 0x002fe200008f140e */
[----:B------:R-:W-:Y:S01]  /*1ffc0*/  @!P0 IMAD.MOV.U32 R14, RZ, RZ, R118 ;  /* 0x000000ffff0e8224 */ /* 0x000fe200078e0076 */
[----:B------:R-:W-:-:S04]  /*1ffd0*/  SHF.R.S32.HI R99, RZ, 0x1f, R99 ;  /* 0x0000001fff637819 */ /* 0x000fc80000011463 */
[----:B------:R1:W-:Y:S01]  /*1ffe0*/  @!P0 ST.E.64 desc[UR46][R12.64], R14 ;  /* 0x0000000e0c008985 */ /* 0x0003e2000c101b2e */
[----:B------:R-:W-:-:S13]  /*1fff0*/  ISETP.GE.AND P0, PT, R29, UR4, PT ;  /* 0x000000041d007c0c */ /* 0x000fda000bf06270 */
[C---:B-1----:R-:W-:Y:S01]  /*20000*/  @!P0 LEA R12, P1, R29.reuse, R11, 0x2 ;  /* 0x0000000b1d0c8211 */ /* 0x042fe200078210ff */
[----:B------:R-:W-:Y:S02]  /*20010*/  @!P0 IMAD.MOV.U32 R14, RZ, RZ, R116 ;  /* 0x000000ffff0e8224 */ /* 0x000fe400078e0074 */
[----:B------:R-:W-:Y:S01]  /*20020*/  @!P0 IMAD.MOV.U32 R15, RZ, RZ, R117 ;  /* 0x000000ffff0f8224 */ /* 0x000fe200078e0075 */
[----:B------:R-:W-:Y:S01]  /*20030*/  @!P0 LEA.HI.X R13, R29, R70, R32, 0x2, P1 ;  /* 0x000000461d0d8211 */ /* 0x000fe200008f1420 */
[C---:B------:R-:W-:Y:S02]  /*20040*/  VIADD R29, R196.reuse, 0x18 ;  /* 0x00000018c41d7836 */ /* 0x040fe40000000000 */
[----:B------:R-:W-:Y:S02]  /*20050*/  VIADD R32, R196, 0x20 ;  /* 0x00000020c4207836 */ /* 0x000fe40000000000 */
[----:B------:R1:W-:Y:S01]  /*20060*/  @!P0 ST.E.64 desc[UR46][R12.64], R14 ;  /* 0x0000000e0c008985 */ /* 0x0003e2000c101b2e */
[----:B------:R-:W-:-:S02]  /*20070*/  ISETP.GE.AND P0, PT, R33, UR4, PT ;  /* 0x0000000421007c0c */ /* 0x000fc4000bf06270 */
[----:B------:R-:W-:-:S11]  /*20080*/  ISETP.GE.AND P1, PT, R29, UR4, PT ;  /* 0x000000041d007c0c */ /* 0x000fd6000bf26270 */
        /* <DEDUP_REMOVED lines=8> */
[----:B------:R-:W-:Y:S02]  /*20110*/  SHF.R.S32.HI R86, RZ, 0x1f, R86 ;  /* 0x0000001fff567819 */ /* 0x000fe40000011456 */
[C---:B-1----:R-:W-:Y:S01]  /*20120*/  @!P1 LEA R12, P2, R29.reuse, R11, 0x2 ;  /* 0x0000000b1d0c9211 */ /* 0x042fe200078410ff */
[----:B------:R-:W-:Y:S02]  /*20130*/  @!P1 IMAD.MOV.U32 R14, RZ, RZ, R109 ;  /* 0x000000ffff0e9224 */ /* 0x000fe400078e006d */
[----:B------:R-:W-:Y:S01]  /*20140*/  @!P1 IMAD.MOV.U32 R15, RZ, RZ, R110 ;  /* 0x000000ffff0f9224 */ /* 0x000fe200078e006e */
[----:B------:R-:W-:Y:S01]  /*20150*/  @!P1 LEA.HI.X R13, R29, R70, R86, 0x2, P2 ;  /* 0x000000461d0d9211 */ /* 0x000fe200010f1456 */
[C---:B------:R-:W-:Y:S02]  /*20160*/  VIADD R86, R196.reuse, 0x20 ;  /* 0x00000020c4567836 */ /* 0x040fe40000000000 */
[----:B------:R-:W-:Y:S02]  /*20170*/  VIADD R29, R196, 0x30 ;  /* 0x00000030c41d7836 */ /* 0x000fe40000000000 */
[----:B------:R1:W-:Y:S01]  /*20180*/  @!P1 ST.E.64 desc[UR46][R12.64], R14 ;  /* 0x0000000e0c009985 */ /* 0x0003e2000c101b2e */
[----:B------:R-:W-:-:S02]  /*20190*/  SHF.R.S32.HI R86, RZ, 0x1f, R86 ;  /* 0x0000001fff567819 */ /* 0x000fc40000011456 */
[----:B------:R-:W-:Y:S02]  /*201a0*/  ISETP.GE.AND P1, PT, R33, UR4, PT ;  /* 0x0000000421007c0c */ /* 0x000fe4000bf26270 */
        /* <DEDUP_REMOVED lines=31> */
[C---:B------:R-:W-:Y:S01]  /*203a0*/  VIADD R32, R196.reuse, 0x40 ;  /* 0x00000040c4207836 */ /* 0x040fe20000000000 */
[----:B------:R-:W-:Y:S01]  /*203b0*/  ISETP.GE.AND P2, PT, R29, UR4, PT ;  /* 0x000000041d007c0c */ /* 0x000fe2000bf46270 */
[----:B------:R-:W-:Y:S02]  /*203c0*/  VIADD R33, R196, 0x58 ;  /* 0x00000058c4217836 */ /* 0x000fe40000000000 */
[----:B------:R1:W-:Y:S01]  /*203d0*/  @!P1 ST.E.64 desc[UR46][R12.64], R14 ;  /* 0x0000000e0c009985 */ /* 0x0003e2000c101b2e */
[----:B------:R-:W-:-:S02]  /*203e0*/  SHF.R.S32.HI R32, RZ, 0x1f, R32 ;  /* 0x0000001fff207819 */ /* 0x000fc40000011420 */
        /* <DEDUP_REMOVED lines=19> */
[----:B------:R-:W-:Y:S02]  /*20520*/  ISETP.GE.AND P3, PT, R32, UR4, PT ;  /* 0x0000000420007c0c */ /* 0x000fe4000bf66270 */
[CC--:B-1----:R-:W-:Y:S02]  /*20530*/  @!P0 LEA R14, P4, R28.reuse, R11.reuse, 0x2 ;  /* 0x0000000b1c0e8211 */ /* 0x0c2fe400078810ff */
[C---:B------:R-:W-:Y:S02]  /*20540*/  @!P1 LEA R12, P5, R33.reuse, R11, 0x2 ;  /* 0x0000000b210c9211 */ /* 0x040fe400078a10ff */
[-C--:B------:R-:W-:Y:S01]  /*20550*/  @!P0 LEA.HI.X R15, R28, R70.reuse, R29, 0x2, P4 ;  /* 0x000000461c0f8211 */ /* 0x080fe200020f141d */
[----:B------:R-:W-:Y:S01]  /*20560*/  @!P0 IMAD.MOV.U32 R28, RZ, RZ, R182 ;  /* 0x000000ffff1c8224 */ /* 0x000fe200078e00b6 */
[----:B------:R-:W-:Y:S01]  /*20570*/  @!P1 LEA.HI.X R13, R33, R70, R94, 0x2, P5 ;  /* 0x00000046210d9211 */ /* 0x000fe200028f145e */
[----:B------:R-:W-:-:S02]  /*20580*/  @!P0 IMAD.MOV.U32 R29, RZ, RZ, R180 ;  /* 0x000000ffff1d8224 */ /* 0x000fc400078e00b4 */
[C---:B------:R-:W-:Y:S02]  /*20590*/  VIADD R33, R196.reuse, 0x78 ;  /* 0x00000078c4217836 */ /* 0x040fe40000000000 */
[----:B------:R-:W-:Y:S01]  /*205a0*/  VIADD R94, R196, 0x68 ;  /* 0x00000068c45e7836 */ /* 0x000fe20000000000 */
[----:B------:R1:W-:Y:S01]  /*205b0*/  @!P0 ST.E.64 desc[UR46][R14.64], R28 ;  /* 0x0000001c0e008985 */ /* 0x0003e2000c101b2e */
[----:B------:R-:W-:-:S03]  /*205c0*/  ISETP.GE.AND P0, PT, R98, UR4, PT ;  /* 0x0000000462007c0c */ /* 0x000fc6000bf06270 */
[----:B------:R-:W-:Y:S01]  /*205d0*/  SHF.R.S32.HI R94, RZ, 0x1f, R94 ;  /* 0x0000001fff5e7819 */ /* 0x000fe2000001145e */
[----:B-1----:R-:W-:Y:S01]  /*205e0*/  @!P1 IMAD.MOV.U32 R28, RZ, RZ, R181 ;  /* 0x000000ffff1c9224 */ /* 0x002fe200078e00b5 */
[----:B------:R-:W-:Y:S01]  /*205f0*/  @!P2 LEA R14, P4, R86, R11, 0x2 ;  /* 0x0000000b560ea211 */ /* 0x000fe200078810ff */
[----:B------:R-:W-:-:S03]  /*20600*/  @!P1 IMAD.MOV.U32 R29, RZ, RZ, R179 ;  /* 0x000000ffff1d9224 */ /* 0x000fc600078e00b3 */
[----:B------:R-:W-:Y:S01]  /*20610*/  @!P2 LEA.HI.X R15, R86, R70, R99, 0x2, P4 ;  /* 0x00000046560fa211 */ /* 0x000fe200020f1463 */
[C---:B------:R-:W-:Y:S01]  /*20620*/  VIADD R86, R196.reuse, 0x80 ;  /* 0x00000080c4567836 */ /* 0x040fe20000000000 */
[----:B------:R1:W-:Y:S01]  /*20630*/  @!P1 ST.E.64 desc[UR46][R12.64], R28 ;  /* 0x0000001c0c009985 */ /* 0x0003e2000c101b2e */
[----:B------:R-:W-:Y:S01]  /*20640*/  ISETP.GE.AND P1, PT, R33, UR4, PT ;  /* 0x0000000421007c0c */ /* 0x000fe2000bf26270 */
[----:B------:R-:W-:-:S05]  /*20650*/  VIADD R99, R196, 0x70 ;  /* 0x00000070c4637836 */ /* 0x000fca0000000000 */
[----:B------:R-:W-:Y:S01]  /*20660*/  SHF.R.S32.HI R99, RZ, 0x1f, R99 ;  /* 0x0000001fff637819 */ /* 0x000fe20000011463 */
[----:B-1----:R-:W-:Y:S01]  /*20670*/  @!P2 IMAD.MOV.U32 R28, RZ, RZ, R178 ;  /* 0x000000ffff1ca224 */ /* 0x002fe200078e00b2 */
[----:B------:R-:W-:Y:S01]  /*20680*/  @!P3 LEA R12, P5, R32, R11, 0x2 ;  /* 0x0000000b200cb211 */ /* 0x000fe200078a10ff */
[----:B------:R-:W-:-:S03]  /*20690*/  @!P2 IMAD.MOV.U32 R29, RZ, RZ, R176 ;  /* 0x000000ffff1da224 */ /* 0x000fc600078e00b0 */
[----:B------:R-:W-:Y:S01]  /*206a0*/  @!P3 LEA.HI.X R13, R32, R70, R94, 0x2, P5 ;  /* 0x00000046200db211 */ /* 0x000fe200028f145e */
[----:B------:R-:W-:Y:S01]  /*206b0*/  VIADD R94, R196, 0x78 ;  /* 0x00000078c45e7836 */ /* 0x000fe20000000000 */
[----:B------:R1:W-:Y:S01]  /*206c0*/  @!P2 ST.E.64 desc[UR46][R14.64], R28 ;  /* 0x0000001c0e00a985 */ /* 0x0003e2000c101b2e */
[----:B------:R-:W-:Y:S01]  /*206d0*/  ISETP.GE.AND P2, PT, R86, UR4, PT ;  /* 0x0000000456007c0c */ /* 0x000fe2000bf46270 */
[----:B------:R-:W-:Y:S02]  /*206e0*/  VIADD R32, R196, 0x88 ;  /* 0x00000088c4207836 */ /* 0x000fe40000000000 */
[----:B------:R-:W-:Y:S01]  /*206f0*/  SHF.R.S32.HI R94, RZ, 0x1f, R94 ;  /* 0x0000001fff5e7819 */ /* 0x000fe2000001145e */
[----:B-1----:R-:W-:Y:S01]  /*20700*/  @!P3 IMAD.MOV.U32 R28, RZ, RZ, R177 ;  /* 0x000000ffff1cb224 */ /* 0x002fe200078e00b1 */
[----:B------:R-:W-:Y:S01]  /*20710*/  @!P0 LEA R14, P4, R98, R11, 0x2 ;  /* 0x0000000b620e8211 */ /* 0x000fe200078810ff */
[----:B------:R-:W-:-:S03]  /*20720*/  @!P3 IMAD.MOV.U32 R29, RZ, RZ, R175 ;  /* 0x000000ffff1db224 */ /* 0x000fc600078e00af */
[-C--:B------:R-:W-:Y:S02]  /*20730*/  @!P0 LEA.HI.X R15, R98, R70.reuse, R99, 0x2, P4 ;  /* 0x00000046620f8211 */ /* 0x080fe400020f1463 */
[----:B------:R1:W-:Y:S01]  /*20740*/  @!P3 ST.E.64 desc[UR46][R12.64], R28 ;  /* 0x0000001c0c00b985 */ /* 0x0003e2000c101b2e */
[----:B------:R-:W-:Y:S02]  /*20750*/  ISETP.GE.AND P3, PT, R32, UR4, PT ;  /* 0x0000000420007c0c */ /* 0x000fe4000bf66270 */
[C---:B-1----:R-:W-:Y:S01]  /*20760*/  @!P1 LEA R12, P5, R33.reuse, R11, 0x2 ;  /* 0x0000000b210c9211 */ /* 0x042fe200078a10ff */
[----:B------:R-:W-:Y:S02]  /*20770*/  @!P0 IMAD.MOV.U32 R28, RZ, RZ, R174 ;  /* 0x000000ffff1c8224 */ /* 0x000fe400078e00ae */
[----:B------:R-:W-:Y:S01]  /*20780*/  @!P0 IMAD.MOV.U32 R29, RZ, RZ, R172 ;  /* 0x000000ffff1d8224 */ /* 0x000fe200078e00ac */
[----:B------:R-:W-:Y:S01]  /*20790*/  @!P1 LEA.HI.X R13, R33, R70, R94, 0x2, P5 ;  /* 0x00000046210d9211 */ /* 0x000fe200028f145e */
[----:B------:R-:W-:-:S02]  /*207a0*/  VIADD R94, R196, 0x80 ;  /* 0x00000080c45e7836 */ /* 0x000fc40000000000 */
[----:B------:R-:W-:Y:S01]  /*207b0*/  VIADD R33, R196, 0x88 ;  /* 0x00000088c4217836 */ /* 0x000fe20000000000 */
[----:B------:R1:W-:Y:S01]  /*207c0*/  @!P0 ST.E.64 desc[UR46][R14.64], R28 ;  /* 0x0000001c0e008985 */ /* 0x0003e2000c101b2e */
[----:B------:R-:W-:Y:S02]  /*207d0*/  ISETP.GE.AND P0, PT, R237, UR4, PT ;  /* 0x00000004ed007c0c */ /* 0x000fe4000bf06270 */
[----:B------:R-:W-:Y:S02]  /*207e0*/  SHF.R.S32.HI R94, RZ, 0x1f, R94 ;  /* 0x0000001fff5e7819 */ /* 0x000fe4000001145e */
[----:B------:R-:W-:Y:S01]  /*207f0*/  SHF.R.S32.HI R33, RZ, 0x1f, R33 ;  /* 0x0000001fff217819 */ /* 0x000fe20000011421 */
[----:B-1----:R-:W-:Y:S01]  /*20800*/  @!P1 IMAD.MOV.U32 R28, RZ, RZ, R173 ;  /* 0x000000ffff1c9224 */ /* 0x002fe200078e00ad */
[----:B------:R-:W-:Y:S01]  /*20810*/  @!P2 LEA R14, P4, R86, R11, 0x2 ;  /* 0x0000000b560ea211 */ /* 0x000fe200078810ff */
[----:B------:R-:W-:-:S03]  /*20820*/  @!P1 IMAD.MOV.U32 R29, RZ, RZ, R171 ;  /* 0x000000ffff1d9224 */ /* 0x000fc600078e00ab */
[----:B------:R-:W-:Y:S02]  /*20830*/  @!P2 LEA.HI.X R15, R86, R70, R94, 0x2, P4 ;  /* 0x00000046560fa211 */ /* 0x000fe400020f145e */
[----:B------:R1:W-:Y:S01]  /*20840*/  @!P1 ST.E.64 desc[UR46][R12.64], R28 ;  /* 0x0000001c0c009985 */ /* 0x0003e2000c101b2e */
[----:B------:R-:W-:Y:S02]  /*20850*/  ISETP.GE.AND P1, PT, R236, UR4, PT ;  /* 0x00000004ec007c0c */ /* 0x000fe4000bf26270 */
        /* <DEDUP_REMOVED lines=16> */
[----:B------:R-:W-:Y:S01]  /*20960*/  SHF.R.S32.HI R33, RZ, 0x1f, R235 ;  /* 0x0000001fff217819 */ /* 0x000fe200000114eb */
[----:B-1----:R-:W-:Y:S01]  /*20970*/  @!P0 IMAD.MOV.U32 R28, RZ, RZ, R166 ;  /* 0x000000ffff1c8224 */ /* 0x002fe200078e00a6 */
[----:B------:R-:W-:Y:S01]  /*20980*/  @!P1 LEA R12, P3, R236, R11, 0x2 ;  /* 0x0000000bec0c9211 */ /* 0x000fe200078610ff */
[----:B------:R-:W-:-:S03]  /*20990*/  @!P0 IMAD.MOV.U32 R29, RZ, RZ, R164 ;  /* 0x000000ffff1d8224 */ /* 0x000fc600078e00a4 */
[----:B------:R-:W-:Y:S02]  /*209a0*/  @!P1 LEA.HI.X R13, R236, R70, R32, 0x2, P3 ;  /* 0x00000046ec0d9211 */ /* 0x000fe400018f1420 */
[----:B------:R1:W-:Y:S01]  /*209b0*/  @!P0 ST.E.64 desc[UR46][R14.64], R28 ;  /* 0x0000001c0e008985 */ /* 0x0003e2000c101b2e */
[----:B------:R-:W-:Y:S02]  /*209c0*/  ISETP.GE.AND P0, PT, R233, UR4, PT ;  /* 0x00000004e9007c0c */ /* 0x000fe4000bf06270 */
        /* <DEDUP_REMOVED lines=18> */
[-C--:B------:R-:W-:Y:S02]  /*20af0*/  @!P0 LEA.HI.X R15, R233, R70.reuse, R33, 0x2, P3 ;  /* 0x00000046e90f8211 */ /* 0x080fe400018f1421 */
[----:B------:R1:W-:Y:S01]  /*20b00*/  @!P4 ST.E.64 desc[UR46][R12.64], R28 ;  /* 0x0000001c0c00c985 */ /* 0x0003e2000c101b2e */
[----:B------:R-:W-:Y:S02]  /*20b10*/  ISETP.GE.AND P4, PT, R230, UR4, PT ;  /* 0x00000004e6007c0c */ /* 0x000fe4000bf86270 */
[----:B------:R-:W-:Y:S01]  /*20b20*/  ISETP.GE.AND P3, PT, R229, UR4, PT ;  /* 0x00000004e5007c0c */ /* 0x000fe2000bf66270 */
[----:B-1----:R-:W-:Y:S01]  /*20b30*/  @!P0 IMAD.MOV.U32 R28, RZ, RZ, R92 ;  /* 0x000000ffff1c8224 */ /* 0x002fe200078e005c */
[C---:B------:R-:W-:Y:S01]  /*20b40*/  @!P1 LEA R12, P5, R232.reuse, R11, 0x2 ;  /* 0x0000000be80c9211 */ /* 0x040fe200078a10ff */
[----:B------:R-:W-:Y:S01]  /*20b50*/  @!P0 IMAD.MOV.U32 R29, RZ, RZ, R88 ;  /* 0x000000ffff1d8224 */ /* 0x000fe200078e0058 */
[----:B------:R-:W-:Y:S02]  /*20b60*/  SHF.R.S32.HI R92, RZ, 0x1f, R226 ;  /* 0x0000001fff5c7819 */ /* 0x000fe400000114e2 */
[----:B------:R-:W-:-:S02]  /*20b70*/  @!P1 LEA.HI.X R13, R232, R70, R32, 0x2, P5 ;  /* 0x00000046e80d9211 */ /* 0x000fc400028f1420 */
[----:B------:R1:W-:Y:S01]  /*20b80*/  @!P0 ST.E.64 desc[UR46][R14.64], R28 ;  /* 0x0000001c0e008985 */ /* 0x0003e2000c101b2e */
[----:B------:R-:W-:Y:S02]  /*20b90*/  SHF.R.S32.HI R32, RZ, 0x1f, R231 ;  /* 0x0000001fff207819 */ /* 0x000fe400000114e7 */
[----:B------:R-:W-:Y:S01]  /*20ba0*/  SHF.R.S32.HI R88, RZ, 0x1f, R225 ;  /* 0x0000001fff587819 */ /* 0x000fe200000114e1 */
[----:B-1----:R-:W-:Y:S01]  /*20bb0*/  @!P1 IMAD.MOV.U32 R14, RZ, RZ, R112 ;  /* 0x000000ffff0e9224 */ /* 0x002fe200078e0070 */
[----:B------:R-:W-:Y:S01]  /*20bc0*/  @!P2 LEA R28, P0, R231, R11, 0x2 ;  /* 0x0000000be71ca211 */ /* 0x000fe200078010ff */
[----:B------:R-:W-:-:S03]  /*20bd0*/  @!P1 IMAD.MOV.U32 R15, RZ, RZ, R53 ;  /* 0x000000ffff0f9224 */ /* 0x000fc600078e0035 */
[-C--:B------:R-:W-:Y:S02]  /*20be0*/  @!P2 LEA.HI.X R29, R231, R70.reuse, R32, 0x2, P0 ;  /* 0x00000046e71da211 */ /* 0x080fe400000f1420 */
[----:B------:R1:W-:Y:S01]  /*20bf0*/  @!P1 ST.E.64 desc[UR46][R12.64], R14 ;  /* 0x0000000e0c009985 */ /* 0x0003e2000c101b2e */
[----:B------:R-:W-:Y:S02]  /*20c00*/  ISETP.GE.AND P0, PT, R228, UR4, PT ;  /* 0x00000004e4007c0c */ /* 0x000fe4000bf06270 */
[-C--:B------:R-:W-:Y:S02]  /*20c10*/  @!P3 LEA R32, P5, R229, R11.reuse, 0x2 ;  /* 0x0000000be520b211 */ /* 0x080fe400078a10ff */
[C---:B-1----:R-:W-:Y:S01]  /*20c20*/  @!P4 LEA R12, P1, R230.reuse, R11, 0x2 ;  /* 0x0000000be60cc211 */ /* 0x042fe200078210ff */
[----:B------:R-:W-:Y:S02]  /*20c30*/  @!P2 IMAD.MOV.U32 R14, RZ, RZ, R3 ;  /* 0x000000ffff0ea224 */ /* 0x000fe400078e0003 */
[----:B------:R-:W-:Y:S01]  /*20c40*/  @!P2 IMAD.MOV.U32 R15, RZ, RZ, R4 ;  /* 0x000000ffff0fa224 */ /* 0x000fe200078e0004 */
[-C--:B------:R-:W-:Y:S01]  /*20c50*/  @!P4 LEA.HI.X R13, R230, R70.reuse, R86, 0x2, P1 ;  /* 0x00000046e60dc211 */ /* 0x080fe200008f1456 */
[----:B------:R-:W-:Y:S01]  /*20c60*/  @!P3 IMAD.MOV.U32 R4, RZ, RZ, R5 ;  /* 0x000000ffff04b224 */ /* 0x000fe200078e0005 */
[----:B------:R-:W-:Y:S01]  /*20c70*/  ISETP.GE.AND P1, PT, R227, UR4, PT ;  /* 0x00000004e3007c0c */ /* 0x000fe2000bf26270 */
[----:B------:R-:W-:Y:S01]  /*20c80*/  @!P3 IMAD.MOV.U32 R5, RZ, RZ, R6 ;  /* 0x000000ffff05b224 */ /* 0x000fe200078e0006 */
[----:B------:R-:W-:Y:S01]  /*20c90*/  SHF.R.S32.HI R86, RZ, 0x1f, R229 ;  /* 0x0000001fff567819 */ /* 0x000fe200000114e5 */
[----:B------:R1:W-:Y:S03]  /*20ca0*/  @!P2 ST.E.64 desc[UR46][R28.64], R14 ;  /* 0x0000000e1c00a985 */ /* 0x0003e6000c101b2e */
[----:B------:R-:W-:-:S02]  /*20cb0*/  @!P3 LEA.HI.X R33, R229, R70, R86, 0x2, P5 ;  /* 0x00000046e521b211 */ /* 0x000fc400028f1456 */
[----:B------:R-:W-:Y:S02]  /*20cc0*/  ISETP.GE.AND P5, PT, R225, UR4, PT ;  /* 0x00000004e1007c0c */ /* 0x000fe4000bfa6270 */
[----:B------:R-:W-:-:S03]  /*20cd0*/  SHF.R.S32.HI R86, RZ, 0x1f, R227 ;  /* 0x0000001fff567819 */ /* 0x000fc600000114e3 */
[----:B------:R-:W-:Y:S02]  /*20ce0*/  @!P1 IMAD.MOV.U32 R6, RZ, RZ, R7 ;  /* 0x000000ffff069224 */ /* 0x000fe400078e0007 */
[----:B------:R-:W-:Y:S02]  /*20cf0*/  @!P1 IMAD.MOV.U32 R7, RZ, RZ, R8 ;  /* 0x000000ffff079224 */ /* 0x000fe400078e0008 */
[----:B-1----:R-:W-:Y:S02]  /*20d00*/  @!P4 IMAD.MOV.U32 R14, RZ, RZ, R57 ;  /* 0x000000ffff0ec224 */ /* 0x002fe400078e0039 */
[----:B------:R-:W-:-:S05]  /*20d10*/  @!P4 IMAD.MOV.U32 R15, RZ, RZ, R61 ;  /* 0x000000ffff0fc224 */ /* 0x000fca00078e003d */
[----:B------:R1:W-:Y:S01]  /*20d20*/  @!P4 ST.E.64 desc[UR46][R12.64], R14 ;  /* 0x0000000e0c00c985 */ /* 0x0003e2000c101b2e */
[----:B------:R-:W-:-:S03]  /*20d30*/  ISETP.GE.AND P4, PT, R226, UR4, PT ;  /* 0x00000004e2007c0c */ /* 0x000fc6000bf86270 */
[----:B------:R2:W-:Y:S01]  /*20d40*/  @!P3 ST.E.64 desc[UR46][R32.64], R4 ;  /* 0x000000042000b985 */ /* 0x0005e2000c101b2e */
[----:B------:R-:W-:Y:S02]  /*20d50*/  ISETP.GE.AND P3, PT, R224, UR4, PT ;  /* 0x00000004e0007c0c */ /* 0x000fe4000bf66270 */
[----:B-1----:R-:W-:-:S07]  /*20d60*/  @!P0 LEA R12, P2, R228, R11, 0x2 ;  /* 0x0000000be40c8211 */ /* 0x002fce00078410ff */
[----:B------:R-:W-:Y:S02]  /*20d70*/  @!P4 IMAD.MOV.U32 R14, RZ, RZ, R69 ;  /* 0x000000ffff0ec224 */ /* 0x000fe400078e0045 */
[----:B------:R-:W-:Y:S01]  /*20d80*/  @!P4 IMAD.MOV.U32 R15, RZ, RZ, R73 ;  /* 0x000000ffff0fc224 */ /* 0x000fe200078e0049 */
[----:B------:R-:W-:Y:S01]  /*20d90*/  @!P0 LEA.HI.X R13, R228, R70, R94, 0x2, P2 ;  /* 0x00000046e40d8211 */ /* 0x000fe200010f145e */
[----:B------:R-:W-:Y:S01]  /*20da0*/  @!P3 IMAD.MOV.U32 R8, RZ, RZ, R77 ;  /* 0x000000ffff08b224 */ /* 0x000fe200078e004d */
[----:B--2---:R-:W-:-:S03]  /*20db0*/  @!P1 LEA R4, P2, R227, R11, 0x2 ;  /* 0x0000000be3049211 */ /* 0x004fc600078410ff */
[----:B------:R1:W-:Y:S01]  /*20dc0*/  @!P0 ST.E.64 desc[UR46][R12.64], R64 ;  /* 0x000000400c008985 */ /* 0x0003e2000c101b2e */
[----:B------:R-:W-:Y:S02]  /*20dd0*/  @!P1 LEA.HI.X R5, R227, R70, R86, 0x2, P2 ;  /* 0x00000046e3059211 */ /* 0x000fe400010f1456 */
[----:B------:R-:W-:-:S03]  /*20de0*/  SHF.R.S32.HI R86, RZ, 0x1f, R224 ;  /* 0x0000001fff567819 */ /* 0x000fc600000114e0 */
[----:B------:R2:W-:Y:S01]  /*20df0*/  @!P1 ST.E.64 desc[UR46][R4.64], R6 ;  /* 0x0000000604009985 */ /* 0x0005e2000c101b2e */
[----:B-1----:R-:W-:-:S04]  /*20e00*/  @!P4 LEA R12, P0, R226, R11, 0x2 ;  /* 0x0000000be20cc211 */ /* 0x002fc800078010ff */
[-C--:B------:R-:W-:Y:S02]  /*20e10*/  @!P4 LEA.HI.X R13, R226, R70.reuse, R92, 0x2, P0 ;  /* 0x00000046e20dc211 */ /* 0x080fe400000f145c */
[CC--:B--2---:R-:W-:Y:S02]  /*20e20*/  @!P5 LEA R4, P1, R225.reuse, R11.reuse, 0x2 ;  /* 0x0000000be104d211 */ /* 0x0c4fe400078210ff */
[C---:B------:R-:W-:Y:S01]  /*20e30*/  @!P3 LEA R6, P2, R224.reuse, R11, 0x2 ;  /* 0x0000000be006b211 */ /* 0x040fe200078410ff */
[----:B------:R-:W-:Y:S01]  /*20e40*/  @!P5 IMAD.MOV.U32 R11, RZ, RZ, R10 ;  /* 0x000000ffff0bd224 */ /* 0x000fe200078e000a */
[-C--:B------:R-:W-:Y:S01]  /*20e50*/  @!P5 LEA.HI.X R5, R225, R70.reuse, R88, 0x2, P1 ;  /* 0x00000046e105d211 */ /* 0x080fe200008f1458 */
[----:B------:R-:W-:Y:S01]  /*20e60*/  @!P5 IMAD.MOV.U32 R10, RZ, RZ, R9 ;  /* 0x000000ffff0ad224 */ /* 0x000fe200078e0009 */
[----:B------:R-:W-:Y:S01]  /*20e70*/  @!P3 LEA.HI.X R7, R224, R70, R86, 0x2, P2 ;  /* 0x00000046e007b211 */ /* 0x000fe200010f1456 */
[----:B------:R-:W-:Y:S01]  /*20e80*/  @!P3 IMAD.MOV.U32 R9, RZ, RZ, R81 ;  /* 0x000000ffff09b224 */ /* 0x000fe200078e0051 */
[----:B------:R3:W-:Y:S04]  /*20e90*/  @!P4 ST.E.64 desc[UR46][R12.64], R14 ;  /* 0x0000000e0c00c985 */ /* 0x0007e8000c101b2e */
[----:B------:R3:W-:Y:S04]  /*20ea0*/  @!P5 ST.E.64 desc[UR46][R4.64], R10 ;  /* 0x0000000a0400d985 */ /* 0x0007e8000c101b2e */
[----:B------:R3:W-:Y:S02]  /*20eb0*/  @!P3 ST.E.64 desc[UR46][R6.64], R8 ;  /* 0x000000080600b985 */ /* 0x0007e4000c101b2e */
.L_x_1639:
[----:B------:R-:W-:Y:S05]  /*20ec0*/  BSYNC B1 ;  /* 0x0000000000017941 */ /* 0x000fea0003800000 */
.L_x_1638:
[----:B------:R-:W-:-:S03]  /*20ed0*/  UMOV UR4, 0xffffffff ;  /* 0xffffffff00047882 */ /* 0x000fc60000000000 */
[----:B------:R-:W-:Y:S05]  /*20ee0*/  BRA.DIV UR4, `(.L_x_1640) ;  /* 0x000000f604947947 */ /* 0x000fea000b800000 */
[----:B0-----:R-:W0:Y:S04]  /*20ef0*/  SHFL.IDX PT, R31, R31, 0x1, 0x1c1f ;  /* 0x003c1f001f1f7f89 */ /* 0x001e2800000e0000 */
[----:B------:R-:W4:Y:S02]  /*20f00*/  SHFL.IDX PT, R30, R30, 0x1, 0x1c1f ;  /* 0x003c1f001e1e7f89 */ /* 0x000f2400000e0000 */
.L_x_2012:
[----:B------:R-:W-:-:S13]  /*20f10*/  ISETP.GE.AND P0, PT, R2, R0, PT ;  /* 0x000000000200720c */ /* 0x000fda0003f06270 */
[----:B------:R-:W-:Y:S05]  /*20f20*/  @P0 BRA `(.L_x_1636) ;  /* 0x0000001c005c0947 */ /* 0x000fea0003800000 */
[----:B------:R-:W-:Y:S01]  /*20f30*/  ULDC UR4, c[0x0][0xac8] ;  /* 0x0002b20000047ab9 */ /* 0x000fe20000000800 */
[C---:B---3--:R-:W-:Y:S01]  /*20f40*/  VIADD R9, R196.reuse, 0x8 ;  /* 0x00000008c4097836 */ /* 0x048fe20000000000 */
[C---:B------:R-:W-:Y:S01]  /*20f50*/  ISETP.GE.AND P5, PT, R196.reuse, UR4, PT ;  /* 0x00000004c4007c0c */ /* 0x040fe2000bfa6270 */
[C---:B------:R-:W-:Y:S01]  /*20f60*/  VIADD R7, R196.reuse, 0x10 ;  /* 0x00000010c4077836 */ /* 0x040fe20000000000 */
[----:B------:R-:W-:Y:S01]  /*20f70*/  SHF.R.S32.HI R4, RZ, 0x1f, R196 ;  /* 0x0000001fff047819 */ /* 0x000fe200000114c4 */
[C---:B------:R-:W-:Y:S01]  /*20f80*/  VIADD R6, R196.reuse, 0x18 ;  /* 0x00000018c4067836 */ /* 0x040fe20000000000 */
[----:B------:R-:W-:Y:S01]  /*20f90*/  ISETP.GE.AND P0, PT, R9, UR4, PT ;  /* 0x0000000409007c0c */ /* 0x000fe2000bf06270 */
[C---:B--2---:R-:W-:Y:S01]  /*20fa0*/  VIADD R11, R196.reuse, 0x8 ;  /* 0x00000008c40b7836 */ /* 0x044fe20000000000 */
[----:B------:R-:W-:Y:S01]  /*20fb0*/  ISETP.GE.AND P3, PT, R7, UR4, PT ;  /* 0x0000000407007c0c */ /* 0x000fe2000bf66270 */
[----:B------:R-:W-:Y:S01]  /*20fc0*/  VIADD R10, R196, 0x10 ;  /* 0x00000010c40a7836 */ /* 0x000fe20000000000 */
[----:B------:R-:W-:Y:S01]  /*20fd0*/  ISETP.GE.AND P2, PT, R6, UR4, PT ;  /* 0x0000000406007c0c */ /* 0x000fe2000bf46270 */
[C---:B------:R-:W-:Y:S01]  /*20fe0*/  VIADD R8, R196.reuse, 0x20 ;  /* 0x00000020c4087836 */ /* 0x040fe20000000000 */
[----:B------:R-:W-:Y:S01]  /*20ff0*/  SHF.R.S32.HI R11, RZ, 0x1f, R11 ;  /* 0x0000001fff0b7819 */ /* 0x000fe2000001140b */
[C---:B------:R-:W-:Y:S01]  /*21000*/  VIADD R12, R196.reuse, 0x20 ;  /* 0x00000020c40c7836 */ /* 0x040fe20000000000 */
[----:B------:R-:W-:Y:S01]  /*21010*/  SHF.R.S32.HI R10, RZ, 0x1f, R10 ;  /* 0x0000001fff0a7819 */ /* 0x000fe2000001140a */
[C---:B------:R-:W-:Y:S01]  /*21020*/  VIADD R13, R196.reuse, 0x28 ;  /* 0x00000028c40d7836 */ /* 0x040fe20000000000 */
[----:B----4-:R-:W-:-:S02]  /*21030*/  @!P5 LEA R2, P1, R196, R30, 0x2 ;  /* 0x0000001ec402d211 */ /* 0x010fc400078210ff */
[----:B------:R-:W-:Y:S01]  /*21040*/  SHF.R.S32.HI R12, RZ, 0x1f, R12 ;  /* 0x0000001fff0c7819 */ /* 0x000fe2000001140c */
[----:B------:R-:W-:Y:S01]  /*21050*/  @!P0 IMAD.MOV.U32 R57, RZ, RZ, R56 ;  /* 0x000000ffff398224 */ /* 0x000fe200078e0038 */
[-C--:B0-----:R-:W-:Y:S01]  /*21060*/  @!P5 LEA.HI.X R3, R196, R31.reuse, R4, 0x2, P1 ;  /* 0x0000001fc403d211 */ /* 0x081fe200008f1404 */
[----:B------:R-:W-:Y:S01]  /*21070*/  @!P0 IMAD.MOV.U32 R56, RZ, RZ, R85 ;  /* 0x000000ffff388224 */ /* 0x000fe200078e0055 */
[C---:B------:R-:W-:Y:S02]  /*21080*/  @!P0 LEA R4, P4, R9.reuse, R30, 0x2 ;  /* 0x0000001e09048211 */ /* 0x040fe400078810ff */
[----:B------:R-:W-:Y:S01]  /*21090*/  ISETP.GE.AND P1, PT, R8, UR4, PT ;  /* 0x0000000408007c0c */ /* 0x000fe2000bf26270 */
[----:B------:R0:W-:Y:S01]  /*210a0*/  @!P5 ST.E.64 desc[UR46][R2.64], R20 ;  /* 0x000000140200d985 */ /* 0x0001e2000c101b2e */
[----:B------:R-:W-:Y:S01]  /*210b0*/  @!P0 LEA.HI.X R5, R9, R31, R11, 0x2, P4 ;  /* 0x0000001f09058211 */ /* 0x000fe200020f140b */
[C---:B------:R-:W-:Y:S01]  /*210c0*/  VIADD R9, R196.reuse, 0x28 ;  /* 0x00000028c4097836 */ /* 0x040fe20000000000 */
[----:B------:R-:W-:Y:S01]  /*210d0*/  SHF.R.S32.HI R13, RZ, 0x1f, R13 ;  /* 0x0000001fff0d7819 */ /* 0x000fe2000001140d */
[----:B------:R-:W-:Y:S01]  /*210e0*/  VIADD R11, R196, 0x38 ;  /* 0x00000038c40b7836 */ /* 0x000fe20000000000 */
[----:B------:R-:W-:Y:S01]  /*210f0*/  SHF.R.S32.HI R14, RZ, 0x1f, R227 ;  /* 0x0000001fff0e7819 */ /* 0x000fe200000114e3 */
[----:B------:R2:W-:Y:S01]  /*21100*/  @!P0 ST.E.64 desc[UR46][R4.64], R56 ;  /* 0x0000003804008985 */ /* 0x0005e2000c101b2e */
[----:B------:R-:W-:-:S02]  /*21110*/  ISETP.GE.AND P0, PT, R9, UR4, PT ;  /* 0x0000000409007c0c */ /* 0x000fc4000bf06270 */
[----:B0-----:R-:W-:-:S04]  /*21120*/  @!P3 LEA R2, P5, R7, R30, 0x2 ;  /* 0x0000001e0702b211 */ /* 0x001fc800078a10ff */
[-C--:B------:R-:W-:Y:S01]  /*21130*/  @!P3 LEA.HI.X R3, R7, R31.reuse, R10, 0x2, P5 ;  /* 0x0000001f0703b211 */ /* 0x080fe200028f140a */
[----:B------:R-:W-:Y:S01]  /*21140*/  VIADD R7, R196, 0x18 ;  /* 0x00000018c4077836 */ /* 0x000fe20000000000 */
[----:B--2---:R-:W-:Y:S01]  /*21150*/  @!P2 LEA R4, P4, R6, R30, 0x2 ;  /* 0x0000001e0604a211 */ /* 0x004fe200078810ff */
[----:B------:R-:W-:Y:S02]  /*21160*/  VIADD R10, R196, 0x30 ;  /* 0x00000030c40a7836 */ /* 0x000fe40000000000 */
[----:B------:R0:W-:Y:S01]  /*21170*/  @!P3 ST.E.64 desc[UR46][R2.64], R34 ;  /* 0x000000220200b985 */ /* 0x0001e2000c101b2e */
[----:B------:R-:W-:Y:S02]  /*21180*/  SHF.R.S32.HI R7, RZ, 0x1f, R7 ;  /* 0x0000001fff077819 */ /* 0x000fe40000011407 */
[----:B------:R-:W-:Y:S02]  /*21190*/  ISETP.GE.AND P3, PT, R10, UR4, PT ;  /* 0x000000040a007c0c */ /* 0x000fe4000bf66270 */
[----:B------:R-:W-:Y:S01]  /*211a0*/  @!P2 LEA.HI.X R5, R6, R31, R7, 0x2, P4 ;  /* 0x0000001f0605a211 */ /* 0x000fe200020f1407 */
[----:B------:R-:W-:-:S02]  /*211b0*/  @!P2 IMAD.MOV.U32 R6, RZ, RZ, R89 ;  /* 0x000000ffff06a224 */ /* 0x000fc400078e0059 */
[----:B------:R-:W-:-:S05]  /*211c0*/  @!P2 IMAD.MOV.U32 R7, RZ, RZ, R93 ;  /* 0x000000ffff07a224 */ /* 0x000fca00078e005d */
[----:B------:R2:W-:Y:S01]  /*211d0*/  @!P2 ST.E.64 desc[UR46][R4.64], R6 ;  /* 0x000000060400a985 */ /* 0x0005e2000c101b2e */
[C---:B0-----:R-:W-:Y:S02]  /*211e0*/  @!P1 LEA R2, P5, R8.reuse, R30, 0x2 ;  /* 0x0000001e08029211 */ /* 0x041fe400078a10ff */
[----:B------:R-:W-:Y:S02]  /*211f0*/  ISETP.GE.AND P2, PT, R11, UR4, PT ;  /* 0x000000040b007c0c */ /* 0x000fe4000bf46270 */
[----:B------:R-:W-:Y:S01]  /*21200*/  @!P1 LEA.HI.X R3, R8, R31, R12, 0x2, P5 ;  /* 0x0000001f08039211 */ /* 0x000fe200028f140c */
[C---:B------:R-:W-:Y:S02]  /*21210*/  VIADD R8, R196.reuse, 0x40 ;  /* 0x00000040c4087836 */ /* 0x040fe40000000000 */
[----:B------:R-:W-:Y:S02]  /*21220*/  VIADD R12, R196, 0x30 ;  /* 0x00000030c40c7836 */ /* 0x000fe40000000000 */
[----:B------:R0:W-:Y:S01]  /*21230*/  @!P1 ST.E.64 desc[UR46][R2.64], R36 ;  /* 0x0000002402009985 */ /* 0x0001e2000c101b2e */
[----:B------:R-:W-:-:S02]  /*21240*/  ISETP.GE.AND P1, PT, R8, UR4, PT ;  /* 0x0000000408007c0c */ /* 0x000fc4000bf26270 */
[----:B------:R-:W-:Y:S01]  /*21250*/  SHF.R.S32.HI R12, RZ, 0x1f, R12 ;  /* 0x0000001fff0c7819 */ /* 0x000fe2000001140c */
[----:B--2---:R-:W-:Y:S01]  /*21260*/  @!P0 IMAD.MOV.U32 R6, RZ, RZ, R40 ;  /* 0x000000ffff068224 */ /* 0x004fe200078e0028 */
[----:B------:R-:W-:Y:S01]  /*21270*/  @!P0 LEA R4, P4, R9, R30, 0x2 ;  /* 0x0000001e09048211 */ /* 0x000fe200078810ff */
[----:B------:R-:W-:Y:S01]  /*21280*/  @!P0 IMAD.MOV.U32 R7, RZ, RZ, R97 ;  /* 0x000000ffff078224 */ /* 0x000fe200078e0061 */
[-C--:B------:R-:W-:Y:S02]  /*21290*/  @!P2 LOP3.LUT R51, R51, R50.reuse, RZ, 0x3c, !PT ;  /* 0x000000323333a212 */ /* 0x080fe400078e3cff */
[----:B------:R-:W-:Y:S01]  /*212a0*/  @!P0 LEA.HI.X R5, R9, R31, R13, 0x2, P4 ;  /* 0x0000001f09058211 */ /* 0x000fe200020f140d */
[C---:B------:R-:W-:Y:S01]  /*212b0*/  VIADD R9, R196.reuse, 0x48 ;  /* 0x00000048c4097836 */ /* 0x040fe20000000000 */
[----:B------:R-:W-:Y:S01]  /*212c0*/  @!P2 LOP3.LUT R50, R51, R50, RZ, 0x3c, !PT ;  /* 0x000000323332a212 */ /* 0x000fe200078e3cff */
[----:B------:R-:W-:Y:S01]  /*212d0*/  VIADD R13, R196, 0x38 ;  /* 0x00000038c40d7836 */ /* 0x000fe20000000000 */
[----:B0-----:R-:W-:Y:S01]  /*212e0*/  @!P3 LEA R2, P5, R10, R30, 0x2 ;  /* 0x0000001e0a02b211 */ /* 0x001fe200078a10ff */
[----:B------:R0:W-:Y:S01]  /*212f0*/  @!P0 ST.E.64 desc[UR46][R4.64], R6 ;  /* 0x0000000604008985 */ /* 0x0001e2000c101b2e */
[----:B------:R-:W-:-:S02]  /*21300*/  ISETP.GE.AND P0, PT, R9, UR4, PT ;  /* 0x0000000409007c0c */ /* 0x000fc4000bf06270 */
[----:B------:R-:W-:Y:S01]  /*21310*/  @!P3 LEA.HI.X R3, R10, R31, R12, 0x2, P5 ;  /* 0x0000001f0a03b211 */ /* 0x000fe200028f140c */
[C---:B------:R-:W-:Y:S01]  /*21320*/  VIADD R10, R196.reuse, 0x50 ;  /* 0x00000050c40a7836 */ /* 0x040fe20000000000 */
[----:B------:R-:W-:Y:S01]  /*21330*/  SHF.R.S32.HI R13, RZ, 0x1f, R13 ;  /* 0x0000001fff0d7819 */ /* 0x000fe2000001140d */
[----:B------:R-:W-:Y:S01]  /*21340*/  VIADD R12, R196, 0x40 ;  /* 0x00000040c40c7836 */ /* 0x000fe20000000000 */
[----:B------:R-:W-:Y:S01]  /*21350*/  @!P2 LOP3.LUT R51, R51, R50, RZ, 0x3c, !PT ;  /* 0x000000323333a212 */ /* 0x000fe200078e3cff */
[----:B------:R2:W-:Y:S01]  /*21360*/  @!P3 ST.E.64 desc[UR46][R2.64], R38 ;  /* 0x000000260200b985 */ /* 0x0005e2000c101b2e */
[----:B------:R-:W-:Y:S02]  /*21370*/  ISETP.GE.AND P3, PT, R10, UR4, PT ;  /* 0x000000040a007c0c */ /* 0x000fe4000bf66270 */
[----:B------:R-:W-:Y:S02]  /*21380*/  SHF.R.S32.HI R12, RZ, 0x1f, R12 ;  /* 0x0000001fff0c7819 */ /* 0x000fe4000001140c */
[----:B0-----:R-:W-:-:S04]  /*21390*/  @!P2 LEA R4, P4, R11, R30, 0x2 ;  /* 0x0000001e0b04a211 */ /* 0x001fc800078810ff */
[-C--:B------:R-:W-:Y:S01]  /*213a0*/  @!P2 LEA.HI.X R5, R11, R31.reuse, R13, 0x2, P4 ;  /* 0x0000001f0b05a211 */ /* 0x080fe200020f140d */
[C---:B------:R-:W-:Y:S01]  /*213b0*/  VIADD R11, R196.reuse, 0x58 ;  /* 0x00000058c40b7836 */ /* 0x040fe20000000000 */
[-C--:B------:R-:W-:Y:S01]  /*213c0*/  @!P0 LEA R6, P4, R9, R30.reuse, 0x2 ;  /* 0x0000001e09068211 */ /* 0x080fe200078810ff */
[----:B------:R-:W-:Y:S01]  /*213d0*/  VIADD R13, R196, 0x48 ;  /* 0x00000048c40d7836 */ /* 0x000fe20000000000 */
[C---:B--2---:R-:W-:Y:S01]  /*213e0*/  @!P1 LEA R2, P5, R8.reuse, R30, 0x2 ;  /* 0x0000001e08029211 */ /* 0x044fe200078a10ff */
[----:B------:R0:W-:Y:S01]  /*213f0*/  @!P2 ST.E.64 desc[UR46][R4.64], R50 ;  /* 0x000000320400a985 */ /* 0x0001e2000c101b2e */
[----:B------:R-:W-:Y:S02]  /*21400*/  ISETP.GE.AND P2, PT, R11, UR4, PT ;  /* 0x000000040b007c0c */ /* 0x000fe4000bf46270 */
[----:B------:R-:W-:Y:S01]  /*21410*/  @!P1 LEA.HI.X R3, R8, R31, R12, 0x2, P5 ;  /* 0x0000001f08039211 */ /* 0x000fe200028f140c */
[C---:B------:R-:W-:Y:S01]  /*21420*/  VIADD R8, R196.reuse, 0x60 ;  /* 0x00000060c4087836 */ /* 0x040fe20000000000 */
[----:B------:R-:W-:Y:S01]  /*21430*/  SHF.R.S32.HI R13, RZ, 0x1f, R13 ;  /* 0x0000001fff0d7819 */ /* 0x000fe2000001140d */
[----:B------:R-:W-:-:S03]  /*21440*/  VIADD R12, R196, 0x50 ;  /* 0x00000050c40c7836 */ /* 0x000fc60000000000 */
[----:B------:R-:W-:Y:S01]  /*21450*/  @!P0 LEA.HI.X R7, R9, R31, R13, 0x2, P4 ;  /* 0x0000001f09078211 */ /* 0x000fe200020f140d */
[C---:B------:R-:W-:Y:S01]  /*21460*/  VIADD R9, R196.reuse, 0x68 ;  /* 0x00000068c4097836 */ /* 0x040fe20000000000 */
[----:B------:R-:W-:Y:S01]  /*21470*/  SHF.R.S32.HI R12, RZ, 0x1f, R12 ;  /* 0x0000001fff0c7819 */ /* 0x000fe2000001140c */
[----:B------:R-:W-:Y:S02]  /*21480*/  VIADD R13, R196, 0x58 ;  /* 0x00000058c40d7836 */ /* 0x000fe40000000000 */
[----:B0-----:R-:W-:Y:S02]  /*21490*/  @!P1 IMAD.MOV.U32 R4, RZ, RZ, R41 ;  /* 0x000000ffff049224 */ /* 0x001fe400078e0029 */
[----:B------:R-:W-:Y:S01]  /*214a0*/  @!P1 IMAD.MOV.U32 R5, RZ, RZ, R42 ;  /* 0x000000ffff059224 */ /* 0x000fe200078e002a */
[----:B------:R-:W-:-:S04]  /*214b0*/  SHF.R.S32.HI R13, RZ, 0x1f, R13 ;  /* 0x0000001fff0d7819 */ /* 0x000fc8000001140d */
[----:B------:R0:W-:Y:S01]  /*214c0*/  @!P1 ST.E.64 desc[UR46][R2.64], R4 ;  /* 0x0000000402009985 */ /* 0x0001e2000c101b2e */
[----:B------:R-:W-:Y:S01]  /*214d0*/  ISETP.GE.AND P1, PT, R8, UR4, PT ;  /* 0x0000000408007c0c */ /* 0x000fe2000bf26270 */
[----:B0-----:R-:W-:Y:S01]  /*214e0*/  @!P0 IMAD.MOV.U32 R4, RZ, RZ, R54 ;  /* 0x000000ffff048224 */ /* 0x001fe200078e0036 */
        /* <DEDUP_REMOVED lines=8> */
[----:B0-----:R-:W-:Y:S01]  /*21570*/  @!P3 IMAD.MOV.U32 R4, RZ, RZ, R43 ;  /* 0x000000ffff04b224 */ /* 0x001fe200078e002b */
[----:B------:R-:W-:Y:S01]  /*21580*/  @!P2 LEA R6, P4, R11, R30, 0x2 ;  /* 0x0000001e0b06a211 */ /* 0x000fe200078810ff */
[----:B------:R-:W-:-:S04]  /*21590*/  @!P3 IMAD.MOV.U32 R5, RZ, RZ, R44 ;  /* 0x000000ffff05b224 */ /* 0x000fc800078e002c */
[-C--:B------:R-:W-:Y:S02]  /*215a0*/  @!P0 LOP3.LUT R75, R75, R74.reuse, RZ, 0x3c, !PT ;  /* 0x0000004a4b4b8212 */ /* 0x080fe400078e3cff */
[----:B------:R-:W-:Y:S01]  /*215b0*/  @!P2 LEA.HI.X R7, R11, R31, R13, 0x2, P4 ;  /* 0x0000001f0b07a211 */ /* 0x000fe200020f140d */
[----:B------:R-:W-:Y:S01]  /*215c0*/  VIADD R11, R196, 0x78 ;  /* 0x00000078c40b7836 */ /* 0x000fe20000000000 */
[----:B------:R0:W-:Y:S01]  /*215d0*/  @!P3 ST.E.64 desc[UR46][R2.64], R4 ;  /* 0x000000040200b985 */ /* 0x0001e2000c101b2e */
[----:B------:R-:W-:Y:S01]  /*215e0*/  ISETP.GE.AND P3, PT, R10, UR4, PT ;  /* 0x000000040a007c0c */ /* 0x000fe2000bf66270 */
[----:B------:R-:W-:Y:S01]  /*215f0*/  VIADD R13, R196, 0x68 ;  /* 0x00000068c40d7836 */ /* 0x000fe20000000000 */
[----:B------:R-:W-:-:S04]  /*21600*/  @!P0 LOP3.LUT R74, R75, R74, RZ, 0x3c, !PT ;  /* 0x0000004a4b4a8212 */ /* 0x000fc800078e3cff */
[----:B------:R-:W-:Y:S02]  /*21610*/  SHF.R.S32.HI R13, RZ, 0x1f, R13 ;  /* 0x0000001fff0d7819 */ /* 0x000fe4000001140d */
[----:B------:R-:W-:Y:S01]  /*21620*/  @!P0 LOP3.LUT R75, R75, R74, RZ, 0x3c, !PT ;  /* 0x0000004a4b4b8212 */ /* 0x000fe200078e3cff */
[----:B0-----:R-:W-:Y:S01]  /*21630*/  @!P2 IMAD.MOV.U32 R4, RZ, RZ, R62 ;  /* 0x000000ffff04a224 */ /* 0x001fe200078e003e */
[----:B------:R-:W-:Y:S01]  /*21640*/  @!P1 LEA R2, P5, R8, R30, 0x2 ;  /* 0x0000001e08029211 */ /* 0x000fe200078a10ff */
[----:B------:R-:W-:-:S03]  /*21650*/  @!P2 IMAD.MOV.U32 R5, RZ, RZ, R66 ;  /* 0x000000ffff05a224 */ /* 0x000fc600078e0042 */
[----:B------:R-:W-:Y:S01]  /*21660*/  @!P1 LEA.HI.X R3, R8, R31, R12, 0x2, P5 ;  /* 0x0000001f08039211 */ /* 0x000fe200028f140c */
[C---:B------:R-:W-:Y:S01]  /*21670*/  VIADD R8, R196.reuse, 0x80 ;  /* 0x00000080c4087836 */ /* 0x040fe20000000000 */
[----:B------:R0:W-:Y:S01]  /*21680*/  @!P2 ST.E.64 desc[UR46][R6.64], R4 ;  /* 0x000000040600a985 */ /* 0x0001e2000c101b2e */
[----:B------:R-:W-:Y:S01]  /*21690*/  VIADD R12, R196, 0x70 ;  /* 0x00000070c40c7836 */ /* 0x000fe20000000000 */
[----:B------:R-:W-:-:S04]  /*216a0*/  ISETP.GE.AND P2, PT, R11, UR4, PT ;  /* 0x000000040b007c0c */ /* 0x000fc8000bf46270 */
[----:B------:R-:W-:Y:S01]  /*216b0*/  SHF.R.S32.HI R12, RZ, 0x1f, R12 ;  /* 0x0000001fff0c7819 */ /* 0x000fe2000001140c */
[----:B0-----:R-:W-:Y:S01]  /*216c0*/  @!P1 IMAD.MOV.U32 R4, RZ, RZ, R45 ;  /* 0x000000ffff049224 */ /* 0x001fe200078e002d */
[----:B------:R-:W-:Y:S01]  /*216d0*/  @!P0 LEA R6, P4, R9, R30, 0x2 ;  /* 0x0000001e09068211 */ /* 0x000fe200078810ff */
[----:B------:R-:W-:-:S03]  /*216e0*/  @!P1 IMAD.MOV.U32 R5, RZ, RZ, R46 ;  /* 0x000000ffff059224 */ /* 0x000fc600078e002e */
[----:B------:R-:W-:Y:S01]  /*216f0*/  @!P0 LEA.HI.X R7, R9, R31, R13, 0x2, P4 ;  /* 0x0000001f09078211 */ /* 0x000fe200020f140d */
[----:B------:R-:W-:Y:S01]  /*21700*/  VIADD R9, R196, 0x88 ;  /* 0x00000088c4097836 */ /* 0x000fe20000000000 */
[----:B------:R0:W-:Y:S01]  /*21710*/  @!P1 ST.E.64 desc[UR46][R2.64], R4 ;  /* 0x0000000402009985 */ /* 0x0001e2000c101b2e */
[----:B------:R-:W-:Y:S02]  /*21720*/  ISETP.GE.AND P1, PT, R8, UR4, PT ;  /* 0x0000000408007c0c */ /* 0x000fe4000bf26270 */
[----:B------:R-:W-:Y:S01]  /*21730*/  SHF.R.S32.HI R13, RZ, 0x1f, R229 ;  /* 0x0000001fff0d7819 */ /* 0x000fe200000114e5 */
[----:B------:R2:W-:Y:S01]  /*21740*/  @!P0 ST.E.64 desc[UR46][R6.64], R74 ;  /* 0x0000004a06008985 */ /* 0x0005e2000c101b2e */
[----:B------:R-:W-:Y:S02]  /*21750*/  ISETP.GE.AND P0, PT, R9, UR4, PT ;  /* 0x0000000409007c0c */ /* 0x000fe4000bf06270 */
[----:B0-----:R-:W-:Y:S01]  /*21760*/  @!P3 LEA R2, P5, R10, R30, 0x2 ;  /* 0x0000001e0a02b211 */ /* 0x001fe200078a10ff */
[----:B------:R-:W-:-:S02]  /*21770*/  @!P3 IMAD.MOV.U32 R4, RZ, RZ, R47 ;  /* 0x000000ffff04b224 */ /* 0x000fc400078e002f */
[----:B------:R-:W-:Y:S01]  /*21780*/  @!P3 IMAD.MOV.U32 R5, RZ, RZ, R48 ;  /* 0x000000ffff05b224 */ /* 0x000fe200078e0030 */
[----:B------:R-:W-:Y:S01]  /*21790*/  @!P3 LEA.HI.X R3, R10, R31, R12, 0x2, P5 ;  /* 0x0000001f0a03b211 */ /* 0x000fe200028f140c */
[C---:B------:R-:W-:Y:S01]  /*217a0*/  VIADD R12, R196.reuse, 0x78 ;  /* 0x00000078c40c7836 */ /* 0x040fe20000000000 */
[----:B--2---:R-:W-:Y:S01]  /*217b0*/  @!P2 LEA R6, P4, R11, R30, 0x2 ;  /* 0x0000001e0b06a211 */ /* 0x004fe200078810ff */
[----:B------:R-:W-:Y:S02]  /*217c0*/  VIADD R10, R196, 0x80 ;  /* 0x00000080c40a7836 */ /* 0x000fe40000000000 */
[----:B------:R0:W-:Y:S01]  /*217d0*/  @!P3 ST.E.64 desc[UR46][R2.64], R4 ;  /* 0x000000040200b985 */ /* 0x0001e2000c101b2e */
[----:B------:R-:W-:Y:S01]  /*217e0*/  SHF.R.S32.HI R12, RZ, 0x1f, R12 ;  /* 0x0000001fff0c7819 */ /* 0x000fe2000001140c */
[----:B------:R-:W-:Y:S01]  /*217f0*/  @!P1 IMAD.MOV.U32 R53, RZ, RZ, R52 ;  /* 0x000000ffff359224 */ /* 0x000fe200078e0034 */
[----:B------:R-:W-:Y:S01]  /*21800*/  SHF.R.S32.HI R10, RZ, 0x1f, R10 ;  /* 0x0000001fff0a7819 */ /* 0x000fe2000001140a */
[----:B------:R-:W-:Y:S01]  /*21810*/  @!P1 IMAD.MOV.U32 R52, RZ, RZ, R49 ;  /* 0x000000ffff349224 */ /* 0x000fe200078e0031 */
[----:B------:R-:W-:-:S02]  /*21820*/  ISETP.GE.AND P3, PT, R237, UR4, PT ;  /* 0x00000004ed007c0c */ /* 0x000fc4000bf66270 */
[-C--:B------:R-:W-:Y:S02]  /*21830*/  @!P2 LEA.HI.X R7, R11, R31.reuse, R12, 0x2, P4 ;  /* 0x0000001f0b07a211 */ /* 0x080fe400020f140c */
[----:B------:R-:W-:Y:S02]  /*21840*/  SHF.R.S32.HI R12, RZ, 0x1f, R228 ;  /* 0x0000001fff0c7819 */ /* 0x000fe400000114e4 */
[C---:B0-----:R-:W-:Y:S01]  /*21850*/  @!P1 LEA R2, P5, R8.reuse, R30, 0x2 ;  /* 0x0000001e08029211 */ /* 0x041fe200078a10ff */
[----:B------:R-:W-:Y:S02]  /*21860*/  @!P2 IMAD.MOV.U32 R4, RZ, RZ, R113 ;  /* 0x000000ffff04a224 */ /* 0x000fe400078e0071 */
[----:B------:R-:W-:Y:S01]  /*21870*/  @!P2 IMAD.MOV.U32 R5, RZ, RZ, R79 ;  /* 0x000000ffff05a224 */ /* 0x000fe200078e004f */
[----:B------:R-:W-:Y:S01]  /*21880*/  @!P1 LEA.HI.X R3, R8, R31, R10, 0x2, P5 ;  /* 0x0000001f08039211 */ /* 0x000fe200028f140a */
[----:B------:R-:W-:Y:S01]  /*21890*/  VIADD R10, R196, 0x88 ;  /* 0x00000088c40a7836 */ /* 0x000fe20000000000 */
[----:B------:R-:W-:-:S02]  /*218a0*/  SHF.R.S32.HI R8, RZ, 0x1f, R237 ;  /* 0x0000001fff087819 */ /* 0x000fc400000114ed */
[----:B------:R0:W-:Y:S01]  /*218b0*/  @!P2 ST.E.64 desc[UR46][R6.64], R4 ;  /* 0x000000040600a985 */ /* 0x0001e2000c101b2e */
[----:B------:R-:W-:Y:S02]  /*218c0*/  ISETP.GE.AND P2, PT, R236, UR4, PT ;  /* 0x00000004ec007c0c */ /* 0x000fe4000bf46270 */
[----:B------:R-:W-:Y:S01]  /*218d0*/  SHF.R.S32.HI R10, RZ, 0x1f, R10 ;  /* 0x0000001fff0a7819 */ /* 0x000fe2000001140a */
[----:B------:R2:W-:Y:S01]  /*218e0*/  @!P1 ST.E.64 desc[UR46][R2.64], R52 ;  /* 0x0000003402009985 */ /* 0x0005e2000c101b2e */
[----:B------:R-:W-:Y:S02]  /*218f0*/  ISETP.GE.AND P1, PT, R235, UR4, PT ;  /* 0x00000004eb007c0c */ /* 0x000fe4000bf26270 */
[C---:B0-----:R-:W-:Y:S01]  /*21900*/  @!P0 LEA R4, P4, R9.reuse, R30, 0x2 ;  /* 0x0000001e09048211 */ /* 0x041fe200078810ff */
[----:B------:R-:W-:Y:S02]  /*21910*/  @!P0 IMAD.MOV.U32 R6, RZ, RZ, R121 ;  /* 0x000000ffff068224 */ /* 0x000fe400078e0079 */
[----:B------:R-:W-:Y:S01]  /*21920*/  @!P0 IMAD.MOV.U32 R7, RZ, RZ, R82 ;  /* 0x000000ffff078224 */ /* 0x000fe200078e0052 */
[----:B------:R-:W-:-:S07]  /*21930*/  @!P0 LEA.HI.X R5, R9, R31, R10, 0x2, P4 ;  /* 0x0000001f09058211 */ /* 0x000fce00020f140a */
[----:B------:R-:W-:Y:S01]  /*21940*/  @!P1 IMAD.MOV.U32 R61, RZ, RZ, R63 ;  /* 0x000000ffff3d9224 */ /* 0x000fe200078e003f */
[CC--:B--2---:R-:W-:Y:S02]  /*21950*/  @!P3 LEA R2, P5, R237.reuse, R30.reuse, 0x2 ;  /* 0x0000001eed02b211 */ /* 0x0c4fe400078a10ff */
[----:B------:R-:W-:Y:S01]  /*21960*/  SHF.R.S32.HI R9, RZ, 0x1f, R236 ;  /* 0x0000001fff097819 */ /* 0x000fe200000114ec */
[----:B------:R0:W-:Y:S01]  /*21970*/  @!P0 ST.E.64 desc[UR46][R4.64], R6 ;  /* 0x0000000604008985 */ /* 0x0001e2000c101b2e */
[----:B------:R-:W-:Y:S02]  /*21980*/  @!P3 LEA.HI.X R3, R237, R31, R8, 0x2, P5 ;  /* 0x0000001fed03b211 */ /* 0x000fe400028f1408 */
[----:B------:R-:W-:Y:S02]  /*21990*/  ISETP.GE.AND P0, PT, R234, UR4, PT ;  /* 0x00000004ea007c0c */ /* 0x000fe4000bf06270 */
[----:B------:R-:W-:Y:S02]  /*219a0*/  SHF.R.S32.HI R8, RZ, 0x1f, R235 ;  /* 0x0000001fff087819 */ /* 0x000fe400000114eb */
[----:B------:R-:W-:Y:S01]  /*219b0*/  SHF.R.S32.HI R10, RZ, 0x1f, R231 ;  /* 0x0000001fff0a7819 */ /* 0x000fe200000114e7 */
[----:B0-----:R-:W-:Y:S01]  /*219c0*/  @!P3 IMAD.MOV.U32 R4, RZ, RZ, R55 ;  /* 0x000000ffff04b224 */ /* 0x001fe200078e0037 */
[----:B------:R-:W-:Y:S01]  /*219d0*/  @!P2 LEA R6, P4, R236, R30, 0x2 ;  /* 0x0000001eec06a211 */ /* 0x000fe200078810ff */
[----:B------:R-:W-:-:S06]  /*219e0*/  @!P3 IMAD.MOV.U32 R5, RZ, RZ, R59 ;  /* 0x000000ffff05b224 */ /* 0x000fcc00078e003b */
[----:B------:R-:W-:Y:S01]  /*219f0*/  @!P0 IMAD.MOV.U32 R107, RZ, RZ, R90 ;  /* 0x000000ffff6b8224 */ /* 0x000fe200078e005a */
[----:B------:R-:W-:Y:S01]  /*21a00*/  @!P2 LEA.HI.X R7, R236, R31, R9, 0x2, P4 ;  /* 0x0000001fec07a211 */ /* 0x000fe200020f1409 */
[----:B------:R0:W-:Y:S01]  /*21a10*/  @!P3 ST.E.64 desc[UR46][R2.64], R4 ;  /* 0x000000040200b985 */ /* 0x0001e2000c101b2e */
[----:B------:R-:W-:Y:S02]  /*21a20*/  ISETP.GE.AND P3, PT, R233, UR4, PT ;  /* 0x00000004e9007c0c */ /* 0x000fe4000bf66270 */
[----:B------:R-:W-:Y:S01]  /*21a30*/  SHF.R.S32.HI R9, RZ, 0x1f, R234 ;  /* 0x0000001fff097819 */ /* 0x000fe200000114ea */
[----:B0-----:R-:W-:Y:S01]  /*21a40*/  @!P2 IMAD.MOV.U32 R4, RZ, RZ, R83 ;  /* 0x000000ffff04a224 */ /* 0x001fe200078e0053 */
[----:B------:R-:W-:Y:S01]  /*21a50*/  @!P1 LEA R2, P5, R235, R30, 0x2 ;  /* 0x0000001eeb029211 */ /* 0x000fe200078a10ff */
[----:B------:R-:W-:-:S08]  /*21a60*/  @!P2 IMAD.MOV.U32 R5, RZ, RZ, R87 ;  /* 0x000000ffff05a224 */ /* 0x000fd000078e0057 */
[----:B------:R-:W-:Y:S01]  /*21a70*/  @!P3 IMAD.MOV.U32 R69, RZ, RZ, R68 ;  /* 0x000000ffff45b224 */ /* 0x000fe200078e0044 */
[----:B------:R-:W-:Y:S01]  /*21a80*/  @!P1 LEA.HI.X R3, R235, R31, R8, 0x2, P5 ;  /* 0x0000001feb039211 */ /* 0x000fe200028f1408 */
[----:B------:R-:W-:Y:S01]  /*21a90*/  @!P3 IMAD.MOV.U32 R68, RZ, RZ, R67 ;  /* 0x000000ffff44b224 */ /* 0x000fe200078e0043 */
[----:B------:R0:W-:Y:S01]  /*21aa0*/  @!P2 ST.E.64 desc[UR46][R6.64], R4 ;  /* 0x000000040600a985 */ /* 0x0001e2000c101b2e */
[----:B------:R-:W-:Y:S02]  /*21ab0*/  ISETP.GE.AND P2, PT, R232, UR4, PT ;  /* 0x00000004e8007c0c */ /* 0x000fe4000bf46270 */
[----:B------:R-:W-:Y:S01]  /*21ac0*/  SHF.R.S32.HI R8, RZ, 0x1f, R233 ;  /* 0x0000001fff087819 */ /* 0x000fe200000114e9 */
[----:B------:R2:W-:Y:S01]  /*21ad0*/  @!P1 ST.E.64 desc[UR46][R2.64], R60 ;  /* 0x0000003c02009985 */ /* 0x0005e2000c101b2e */
[----:B------:R-:W-:Y:S02]  /*21ae0*/  ISETP.GE.AND P1, PT, R231, UR4, PT ;  /* 0x00000004e7007c0c */ /* 0x000fe4000bf26270 */
[----:B0-----:R-:W-:-:S07]  /*21af0*/  @!P0 LEA R4, P4, R234, R30, 0x2 ;  /* 0x0000001eea048211 */ /* 0x001fce00078810ff */
[----:B------:R-:W-:Y:S02]  /*21b00*/  @!P2 IMAD.MOV.U32 R6, RZ, RZ, R111 ;  /* 0x000000ffff06a224 */ /* 0x000fe400078e006f */
[----:B------:R-:W-:Y:S01]  /*21b10*/  @!P2 IMAD.MOV.U32 R7, RZ, RZ, R91 ;  /* 0x000000ffff07a224 */ /* 0x000fe200078e005b */
[-C--:B------:R-:W-:Y:S01]  /*21b20*/  @!P0 LEA.HI.X R5, R234, R31.reuse, R9, 0x2, P4 ;  /* 0x0000001fea058211 */ /* 0x080fe200020f1409 */
[----:B------:R-:W-:Y:S01]  /*21b30*/  @!P1 IMAD.MOV.U32 R73, RZ, RZ, R72 ;  /* 0x000000ffff499224 */ /* 0x000fe200078e0048 */
[C---:B--2---:R-:W-:Y:S01]  /*21b40*/  @!P3 LEA R2, P5, R233.reuse, R30, 0x2 ;  /* 0x0000001ee902b211 */ /* 0x044fe200078a10ff */
[----:B------:R-:W-:Y:S01]  /*21b50*/  @!P1 IMAD.MOV.U32 R72, RZ, RZ, R71 ;  /* 0x000000ffff489224 */ /* 0x000fe200078e0047 */
[----:B------:R-:W-:Y:S01]  /*21b60*/  ISETP.GE.AND P4, PT, R230, UR4, PT ;  /* 0x00000004e6007c0c */ /* 0x000fe2000bf86270 */
[----:B------:R0:W-:Y:S01]  /*21b70*/  @!P0 ST.E.64 desc[UR46][R4.64], R106 ;  /* 0x0000006a04008985 */ /* 0x0001e2000c101b2e */
[----:B------:R-:W-:Y:S02]  /*21b80*/  @!P3 LEA.HI.X R3, R233, R31, R8, 0x2, P5 ;  /* 0x0000001fe903b211 */ /* 0x000fe400028f1408 */
[----:B------:R-:W-:-:S03]  /*21b90*/  SHF.R.S32.HI R8, RZ, 0x1f, R232 ;  /* 0x0000001fff087819 */ /* 0x000fc600000114e8 */
[----:B------:R2:W-:Y:S06]  /*21ba0*/  @!P3 ST.E.64 desc[UR46][R2.64], R68 ;  /* 0x000000440200b985 */ /* 0x0005ec000c101b2e */
[----:B------:R-:W-:Y:S01]  /*21bb0*/  @!P4 IMAD.MOV.U32 R94, RZ, RZ, R115 ;  /* 0x000000ffff5ec224 */ /* 0x000fe200078e0073 */
[----:B0-----:R-:W-:-:S04]  /*21bc0*/  @!P2 LEA R4, P0, R232, R30, 0x2 ;  /* 0x0000001ee804a211 */ /* 0x001fc800078010ff */
[-C--:B------:R-:W-:Y:S02]  /*21bd0*/  @!P2 LEA.HI.X R5, R232, R31.reuse, R8, 0x2, P0 ;  /* 0x0000001fe805a211 */ /* 0x080fe400000f1408 */
[-C--:B--2---:R-:W-:Y:S02]  /*21be0*/  @!P1 LEA R2, P5, R231, R30.reuse, 0x2 ;  /* 0x0000001ee7029211 */ /* 0x084fe400078a10ff */
[----:B------:R-:W-:Y:S01]  /*21bf0*/  ISETP.GE.AND P0, PT, R229, UR4, PT ;  /* 0x00000004e5007c0c */ /* 0x000fe2000bf06270 */
[----:B------:R0:W-:Y:S01]  /*21c00*/  @!P2 ST.E.64 desc[UR46][R4.64], R6 ;  /* 0x000000060400a985 */ /* 0x0001e2000c101b2e */
[----:B------:R-:W-:Y:S02]  /*21c10*/  @!P1 LEA.HI.X R3, R231, R31, R10, 0x2, P5 ;  /* 0x0000001fe7039211 */ /* 0x000fe400028f140a */
[----:B------:R-:W-:Y:S02]  /*21c20*/  @!P4 LEA R8, P3, R230, R30, 0x2 ;  /* 0x0000001ee608c211 */ /* 0x000fe400078610ff */
[----:B------:R-:W-:Y:S01]  /*21c30*/  SHF.R.S32.HI R10, RZ, 0x1f, R230 ;  /* 0x0000001fff0a7819 */ /* 0x000fe200000114e6 */
[----:B------:R2:W-:Y:S01]  /*21c40*/  @!P1 ST.E.64 desc[UR46][R2.64], R72 ;  /* 0x0000004802009985 */ /* 0x0005e2000c101b2e */
[----:B------:R-:W-:-:S02]  /*21c50*/  ISETP.GE.AND P2, PT, R228, UR4, PT ;  /* 0x00000004e4007c0c */ /* 0x000fc4000bf46270 */
[-C--:B------:R-:W-:Y:S02]  /*21c60*/  @!P4 LEA.HI.X R9, R230, R31.reuse, R10, 0x2, P3 ;  /* 0x0000001fe609c211 */ /* 0x080fe400018f140a */
[----:B------:R-:W-:Y:S01]  /*21c70*/  ISETP.GE.AND P3, PT, R227, UR4, PT ;  /* 0x00000004e3007c0c */ /* 0x000fe2000bf66270 */
[----:B------:R-:W-:Y:S01]  /*21c80*/  @!P0 IMAD.MOV.U32 R77, RZ, RZ, R78 ;  /* 0x000000ffff4d8224 */ /* 0x000fe200078e004e */
[-C--:B------:R-:W-:Y:S01]  /*21c90*/  @!P0 LEA R10, P1, R229, R30.reuse, 0x2 ;  /* 0x0000001ee50a8211 */ /* 0x080fe200078210ff */
[----:B------:R3:W-:Y:S01]  /*21ca0*/  @!P4 ST.E.64 desc[UR46][R8.64], R94 ;  /* 0x0000005e0800c985 */ /* 0x0007e2000c101b2e */
[----:B------:R-:W-:Y:S02]  /*21cb0*/  ISETP.GE.AND P5, PT, R226, UR4, PT ;  /* 0x00000004e2007c0c */ /* 0x000fe4000bfa6270 */
[----:B------:R-:W-:Y:S02]  /*21cc0*/  ISETP.GE.AND P4, PT, R225, UR4, PT ;  /* 0x00000004e1007c0c */ /* 0x000fe4000bf86270 */
[----:B------:R-:W-:Y:S01]  /*21cd0*/  @!P0 LEA.HI.X R11, R229, R31, R13, 0x2, P1 ;  /* 0x0000001fe50b8211 */ /* 0x000fe200008f140d */
[----:B------:R-:W-:Y:S01]  /*21ce0*/  @!P2 IMAD.MOV.U32 R123, RZ, RZ, R134 ;  /* 0x000000ffff7ba224 */ /* 0x000fe200078e0086 */
[----:B0-----:R-:W-:-:S02]  /*21cf0*/  @!P2 LEA R4, P1, R228, R30, 0x2 ;  /* 0x0000001ee404a211 */ /* 0x001fc400078210ff */
[----:B------:R-:W-:Y:S01]  /*21d00*/  SHF.R.S32.HI R13, RZ, 0x1f, R226 ;  /* 0x0000001fff0d7819 */ /* 0x000fe200000114e2 */
[----:B------:R0:W-:Y:S01]  /*21d10*/  @!P0 ST.E.64 desc[UR46][R10.64], R76 ;  /* 0x0000004c0a008985 */ /* 0x0001e2000c101b2e */
[----:B------:R-:W-:Y:S01]  /*21d20*/  @!P2 LEA.HI.X R5, R228, R31, R12, 0x2, P1 ;  /* 0x0000001fe405a211 */ /* 0x000fe200008f140c */
[----:B------:R-:W-:Y:S01]  /*21d30*/  @!P3 IMAD.MOV.U32 R81, RZ, RZ, R84 ;  /* 0x000000ffff51b224 */ /* 0x000fe200078e0054 */
[-C--:B--2---:R-:W-:Y:S01]  /*21d40*/  @!P3 LEA R2, P0, R227, R30.reuse, 0x2 ;  /* 0x0000001ee302b211 */ /* 0x084fe200078010ff */
[----:B------:R-:W-:Y:S01]  /*21d50*/  @!P5 IMAD.MOV.U32 R100, RZ, RZ, R127 ;  /* 0x000000ffff64d224 */ /* 0x000fe200078e007f */
[-C--:B------:R-:W-:Y:S01]  /*21d60*/  @!P5 LEA R6, P1, R226, R30.reuse, 0x2 ;  /* 0x0000001ee206d211 */ /* 0x080fe200078210ff */
[----:B------:R0:W-:Y:S01]  /*21d70*/  @!P2 ST.E.64 desc[UR46][R4.64], R122 ;  /* 0x0000007a0400a985 */ /* 0x0001e2000c101b2e */
[----:B---3--:R-:W-:Y:S02]  /*21d80*/  @!P4 LEA R8, P2, R225, R30, 0x2 ;  /* 0x0000001ee108c211 */ /* 0x008fe400078410ff */
[----:B------:R-:W-:-:S02]  /*21d90*/  SHF.R.S32.HI R12, RZ, 0x1f, R225 ;  /* 0x0000001fff0c7819 */ /* 0x000fc400000114e1 */
[-C--:B------:R-:W-:Y:S02]  /*21da0*/  @!P3 LEA.HI.X R3, R227, R31.reuse, R14, 0x2, P0 ;  /* 0x0000001fe303b211 */ /* 0x080fe400000f140e */
[-C--:B------:R-:W-:Y:S02]  /*21db0*/  @!P5 LEA.HI.X R7, R226, R31.reuse, R13, 0x2, P1 ;  /* 0x0000001fe207d211 */ /* 0x080fe400008f140d */
[----:B------:R-:W-:Y:S01]  /*21dc0*/  @!P4 LEA.HI.X R9, R225, R31, R12, 0x2, P2 ;  /* 0x0000001fe109c211 */ /* 0x000fe200010f140c */
[----:B------:R0:W-:Y:S01]  /*21dd0*/  @!P3 ST.E.64 desc[UR46][R2.64], R80 ;  /* 0x000000500200b985 */ /* 0x0001e2000c101b2e */
[----:B------:R-:W-:-:S03]  /*21de0*/  ISETP.GE.AND P0, PT, R224, UR4, PT ;  /* 0x00000004e0007c0c */ /* 0x000fc6000bf06270 */
[----:B------:R0:W-:Y:S04]  /*21df0*/  @!P5 ST.E.64 desc[UR46][R6.64], R100 ;  /* 0x000000640600d985 */ /* 0x0001e8000c101b2e */
[----:B------:R0:W-:Y:S06]  /*21e00*/  @!P4 ST.E.64 desc[UR46][R8.64], R24 ;  /* 0x000000180800c985 */ /* 0x0001ec000c101b2e */
[----:B------:R-:W-:Y:S05]  /*21e10*/  @P0 BRA `(.L_x_1636) ;  /* 0x0000000c00a00947 */ /* 0x000fea0003800000 */
[----:B------:R-:W-:Y:S02]  /*21e20*/  SHF.R.S32.HI R12, RZ, 0x1f, R224 ;  /* 0x0000001fff0c7819 */ /* 0x000fe400000114e0 */
[----:B------:R-:W-:-:S04]  /*21e30*/  LEA R30, P0, R224, R30, 0x2 ;  /* 0x0000001ee01e7211 */ /* 0x000fc800078010ff */
[----:B------:R-:W-:-:S05]  /*21e40*/  LEA.HI.X R31, R224, R31, R12, 0x2, P0 ;  /* 0x0000001fe01f7211 */ /* 0x000fca00000f140c */
[----:B------:R2:W-:Y:S01]  /*21e50*/  ST.E.64 desc[UR46][R30.64], R26 ;  /* 0x0000001a1e007985 */ /* 0x0005e2000c101b2e */
[----:B------:R-:W-:Y:S05]  /*21e60*/  BRA `(.L_x_1636) ;  /* 0x0000000c008c7947 */ /* 0x000fea0003800000 */
.L_x_1622:
[----:B------:R-:W-:Y:S01]  /*21e70*/  ULDC.64 UR4, c[0x0][0xc08] ;  /* 0x0003020000047ab9 */ /* 0x000fe20000000a00 */
[----:B------:R-:W4:Y:S01]  /*21e80*/  LDC.64 R2, c[0x0][0xc00] ;  /* 0x00030000ff027b82 */ /* 0x000f220000000a00 */
[----:B------:R-:W-:Y:S01]  /*21e90*/  ISETP.NE.U32.AND P0, PT, RZ, UR4, PT ;  /* 0x00000004ff007c0c */ /* 0x000fe2000bf05070 */
[----:B------:R-:W-:-:S03]  /*21ea0*/  IMAD.MOV.U32 R15, RZ, RZ, RZ ;  /* 0x000000ffff0f7224 */ /* 0x000fc600078e00ff */
[----:B------:R-:W-:Y:S01]  /*21eb0*/  ISETP.NE.AND.EX P1, PT, RZ, UR5, PT, P0 ;  /* 0x00000005ff007c0c */ /* 0x000fe2000bf25300 */
[----:B------:R-:W-:Y:S02]  /*21ec0*/  ULDC.64 UR4, c[0x0][0xc00] ;  /* 0x0003000000047ab9 */ /* 0x000fe40000000a00 */
[----:B------:R-:W-:-:S04]  /*21ed0*/  ISETP.NE.U32.AND P0, PT, RZ, UR4, PT ;  /* 0x00000004ff007c0c */ /* 0x000fc8000bf05070 */
[----:B------:R-:W-:-:S06]  /*21ee0*/  ISETP.NE.AND.EX P0, PT, RZ, UR5, PT, P0 ;  /* 0x00000005ff007c0c */ /* 0x000fcc000bf05300 */
[----:B------:R-:W0:Y:S01]  /*21ef0*/  @P1 LDC.64 R4, c[0x0][0xc08] ;  /* 0x00030200ff041b82 */ /* 0x000e220000000a00 */
[----:B------:R-:W-:Y:S02]  /*21f00*/  ULDC UR4, c[0x0][0xa88] ;  /* 0x0002a20000047ab9 */ /* 0x000fe40000000800 */
[----:B------:R-:W-:Y:S02]  /*21f10*/  IMAD.U32 R20, RZ, RZ, UR4 ;  /* 0x00000004ff147e24 */ /* 0x000fe4000f8e00ff */
[----:B----4-:R-:W-:-:S05]  /*21f20*/  IMAD.WIDE R2, R218, 0x4, R2 ;  /* 0x00000004da027825 */ /* 0x010fca00078e0202 */
[----:B------:R4:W5:Y:S01]  /*21f30*/  @P0 LDG.E R15, desc[UR46][R2.64] ;  /* 0x0000002e020f0981 */ /* 0x000962000c1e1900 */
[----:B------:R-:W1:Y:S01]  /*21f40*/  S2R R28, SR_TID.X ;  /* 0x00000000001c7919 */ /* 0x000e620000002100 */
[----:B0-----:R-:W-:-:S05]  /*21f50*/  @P1 IMAD.WIDE R4, R218, 0x4, R4 ;  /* 0x00000004da041825 */ /* 0x001fca00078e0204 */
[----:B------:R4:W5:Y:S01]  /*21f60*/  @P1 LDG.E R20, desc[UR46][R4.64] ;  /* 0x0000002e04141981 */ /* 0x000962000c1e1900 */
[----:B--2---:R-:W-:Y:S02]  /*21f70*/  ISETP.GT.AND P2, PT, R217, 0x1, PT ;  /* 0x00000001d900780c */ /* 0x004fe40003f44270 */
[----:B------:R-:W-:Y:S01]  /*21f80*/  SHF.R.S32.HI R24, RZ, 0x1f, R218 ;  /* 0x0000001fff187819 */ /* 0x000fe200000114da */
[----:B-1----:R-:W-:-:S05]  /*21f90*/  VIADD R0, R28, 0xffffff80 ;  /* 0xffffff801c007836 */ /* 0x002fca0000000000 */
[----:B------:R-:W-:Y:S01]  /*21fa0*/  ISETP.GT.AND P3, PT, R0, 0x7f, PT ;  /* 0x0000007f0000780c */ /* 0x000fe20003f64270 */
[----:B----4-:R-:W-:-:S12]  /*21fb0*/  @P1 BRA `(.L_x_1641) ;  /* 0x0000000000101947 */ /* 0x010fd80003800000 */
[----:B------:R-:W-:Y:S05]  /*21fc0*/  @!P0 BRA `(.L_x_1641) ;  /* 0x00000000000c8947 */ /* 0x000fea0003800000 */
[----:B------:R-:W2:Y:S04]  /*21fd0*/  LDG.E R5, desc[UR46][R2.64] ;  /* 0x0000002e02057981 */ /* 0x000ea8000c1e1900 */
[----:B-----5:R-:W2:Y:S02]  /*21fe0*/  LDG.E R20, desc[UR46][R2.64+0x4] ;  /* 0x0000042e02147981 */ /* 0x020ea4000c1e1900 */
[----:B--2---:R-:W-:-:S07]  /*21ff0*/  IMAD.IADD R20, R20, 0x1, -R5 ;  /* 0x0000000114147824 */ /* 0x004fce00078e0a05 */
.L_x_1641:
[----:B------:R-:W-:Y:S01]  /*22000*/  BSSY B1, `(.L_x_1642) ;  /* 0x0000035000017945 */ /* 0x000fe20003800000 */
[----:B------:R-:W-:Y:S02]  /*22010*/  SEL R25, R218, RZ, !P0 ;  /* 0x000000ffda197207 */ /* 0x000fe40004000000 */
[----:B------:R-:W-:Y:S02]  /*22020*/  SEL R24, R24, RZ, !P0 ;  /* 0x000000ff18187207 */ /* 0x000fe40004000000 */
[----:B-----5:R-:W-:Y:S01]  /*22030*/  SHF.R.S32.HI R14, RZ, 0x1f, R15 ;  /* 0x0000001fff0e7819 */ /* 0x020fe2000001140f */
[----:B------:R-:W-:Y:S06]  /*22040*/  @P3 BRA `(.L_x_1643) ;  /* 0x0000000000c03947 */ /* 0x000fec0003800000 */
[----:B------:R-:W0:Y:S01]  /*22050*/  LDC R29, c[0x0][0xbe8] ;  /* 0x0002fa00ff1d7b82 */ /* 0x000e220000000800 */
[----:B------:R-:W-:Y:S01]  /*22060*/  IADD3 R27, R199, -0x80, R28 ;  /* 0xffffff80c71b7810 */ /* 0x000fe20007ffe01c */
[----:B0-----:R-:W-:-:S05]  /*22070*/  IMAD R0, R20, R29, RZ ;  /* 0x0000001d14007224 */ /* 0x001fca00078e02ff */
[----:B------:R-:W-:-:S13]  /*22080*/  ISETP.GE.AND P0, PT, R27, R0, PT ;  /* 0x000000001b00720c */ /* 0x000fda0003f06270 */
[----:B------:R-:W-:Y:S05]  /*22090*/  @P0 BRA `(.L_x_1643) ;  /* 0x0000000000ac0947 */ /* 0x000fea0003800000 */
[----:B------:R-:W-:Y:S01]  /*220a0*/  IMAD.MOV.U32 R0, RZ, RZ, 0x9b8 ;  /* 0x000009b8ff007424 */ /* 0x000fe200078e00ff */
[----:B------:R-:W-:Y:S01]  /*220b0*/  ISETP.GT.AND P3, PT, R217, 0x1, PT ;  /* 0x00000001d900780c */ /* 0x000fe20003f64270 */
[----:B------:R-:W0:Y:S01]  /*220c0*/  LDC.64 R2, c[0x0][0xba8] ;  /* 0x0002ea00ff027b82 */ /* 0x000e220000000a00 */
[----:B------:R-:W-:Y:S01]  /*220d0*/  ISETP.NE.AND P0, PT, R29, 0x1, PT ;  /* 0x000000011d00780c */ /* 0x000fe20003f05270 */
[----:B------:R-:W-:Y:S01]  /*220e0*/  IMAD.MOV.U32 R21, RZ, RZ, R27 ;  /* 0x000000ffff157224 */ /* 0x000fe200078e001b */
[----:B------:R-:W-:-:S05]  /*220f0*/  SEL R26, R0, 0x978, P3 ;  /* 0x00000978001a7807 */ /* 0x000fca0001800000 */
[----:B------:R-:W1:Y:S08]  /*22100*/  LDC.64 R10, c[0x0][R26+0x220] ;  /* 0x000088001a0a7b82 */ /* 0x000e700000000a00 */
[----:B------:R-:W2:Y:S08]  /*22110*/  LDC.64 R12, c[0x0][R26+0x218] ;  /* 0x000086001a0c7b82 */ /* 0x000eb00000000a00 */
[----:B------:R-:W4:Y:S08]  /*22120*/  LDC.64 R6, c[0x0][R26+0x228] ;  /* 0x00008a001a067b82 */ /* 0x000f300000000a00 */
[----:B------:R-:W5:Y:S08]  /*22130*/  LDC.64 R4, c[0x0][R26+0x210] ;  /* 0x000084001a047b82 */ /* 0x000f700000000a00 */
[----:B------:R-:W3:Y:S08]  /*22140*/  @P0 LDC R0, c[0x0][0xbec] ;  /* 0x0002fb00ff000b82 */ /* 0x000ef00000000800 */
[----:B------:R-:W4:Y:S01]  /*22150*/  @P0 LDC R33, c[0x0][0xbf0] ;  /* 0x0002fc00ff210b82 */ /* 0x000f220000000800 */
[----:B-1----:R-:W-:-:S07]  /*22160*/  IMAD R11, R11, R25, RZ ;  /* 0x000000190b0b7224 */ /* 0x002fce00078e02ff */
[----:B0-----:R-:W0:Y:S01]  /*22170*/  @!P3 LDC R2, c[0x0][0xb50] ;  /* 0x0002d400ff02bb82 */ /* 0x001e220000000800 */
[----:B------:R-:W-:-:S04]  /*22180*/  IMAD.WIDE.U32 R8, R10, R25, RZ ;  /* 0x000000190a087225 */ /* 0x000fc800078e00ff */
[----:B------:R-:W-:Y:S02]  /*22190*/  IMAD R11, R10, R24, R11 ;  /* 0x000000180a0b7224 */ /* 0x000fe400078e020b */
[----:B---3--:R-:W-:Y:S01]  /*221a0*/  @P0 IMAD.HI.U32 R0, R27, R0, RZ ;  /* 0x000000001b000227 */ /* 0x008fe200078e00ff */
[----:B------:R-:W1:Y:S03]  /*221b0*/  @!P3 LDC R3, c[0x0][0xb54] ;  /* 0x0002d500ff03bb82 */ /* 0x000e660000000800 */
[-C--:B--2---:R-:W-:Y:S02]  /*221c0*/  IMAD R31, R13, R211.reuse, RZ ;  /* 0x000000d30d1f7224 */ /* 0x084fe400078e02ff */
[----:B------:R-:W-:Y:S01]  /*221d0*/  IMAD.WIDE.U32 R12, R12, R211, RZ ;  /* 0x000000d30c0c7225 */ /* 0x000fe200078e00ff */
[----:B----4-:R-:W-:Y:S02]  /*221e0*/  @P0 SHF.R.U32.HI R21, RZ, R33, R0 ;  /* 0x00000021ff150219 */ /* 0x010fe40000011600 */
[----:B------:R-:W-:Y:S01]  /*221f0*/  SEL R33, R222, RZ, P3 ;  /* 0x000000ffde217207 */ /* 0x000fe20001800000 */
[----:B------:R-:W-:Y:S01]  /*22200*/  IMAD.IADD R13, R31, 0x1, R13 ;  /* 0x000000011f0d7824 */ /* 0x000fe200078e020d */
[----:B------:R-:W-:Y:S01]  /*22210*/  IADD3 R12, P0, P1, R8, R12, R15 ;  /* 0x0000000c080c7210 */ /* 0x000fe2000791e00f */
[----:B------:R-:W-:-:S02]  /*22220*/  IMAD.MOV R0, RZ, RZ, -R21 ;  /* 0x000000ffff007224 */ /* 0x000fc400078e0a15 */
[----:B------:R-:W-:Y:S02]  /*22230*/  IMAD.IADD R11, R9, 0x1, R11 ;  /* 0x00000001090b7824 */ /* 0x000fe400078e020b */
[-C--:B------:R-:W-:Y:S02]  /*22240*/  IMAD R31, R7, R33.reuse, RZ ;  /* 0x00000021071f7224 */ /* 0x080fe400078e02ff */
[----:B------:R-:W-:-:S04]  /*22250*/  IMAD.WIDE.U32 R6, R6, R33, RZ ;  /* 0x0000002106067225 */ /* 0x000fc800078e00ff */
[----:B------:R-:W-:Y:S01]  /*22260*/  IMAD R9, R29, R0, R27 ;  /* 0x000000001d097224 */ /* 0x000fe200078e021b */
[----:B------:R-:W-:Y:S01]  /*22270*/  IADD3.X R0, R11, R13, R14, P0, P1 ;  /* 0x0000000d0b007210 */ /* 0x000fe200007e240e */
[----:B------:R-:W-:Y:S01]  /*22280*/  IMAD.IADD R7, R31, 0x1, R7 ;  /* 0x000000011f077824 */ /* 0x000fe200078e0207 */
[----:B------:R-:W-:Y:S02]  /*22290*/  IADD3 R6, P0, P1, R21, R12, R6 ;  /* 0x0000000c15067210 */ /* 0x000fe4000791e006 */
[----:B------:R-:W-:Y:S02]  /*222a0*/  SHF.R.S32.HI R21, RZ, 0x1f, R21 ;  /* 0x0000001fff157819 */ /* 0x000fe40000011415 */
[----:B------:R-:W-:Y:S02]  /*222b0*/  SHF.R.S32.HI R11, RZ, 0x1f, R9 ;  /* 0x0000001fff0b7819 */ /* 0x000fe40000011409 */
[----:B------:R-:W-:Y:S01]  /*222c0*/  IADD3.X R7, R21, R0, R7, P0, P1 ;  /* 0x0000000015077210 */ /* 0x000fe200007e2407 */
[----:B-----5:R-:W-:-:S02]  /*222d0*/  IMAD R0, R5, R9, RZ ;  /* 0x0000000905007224 */ /* 0x020fc400078e02ff */
[----:B------:R-:W-:Y:S02]  /*222e0*/  IMAD.MOV.U32 R5, RZ, RZ, -0x800000 ;  /* 0xff800000ff057424 */ /* 0x000fe400078e00ff */
[C---:B------:R-:W-:Y:S02]  /*222f0*/  IMAD R11, R4.reuse, R11, R0 ;  /* 0x0000000b040b7224 */ /* 0x040fe400078e0200 */
[----:B------:R-:W-:-:S04]  /*22300*/  IMAD.WIDE.U32 R6, R4, R9, R6 ;  /* 0x0000000904067225 */ /* 0x000fc800078e0006 */
[----:B------:R-:W-:Y:S01]  /*22310*/  IMAD.IADD R0, R7, 0x1, R11 ;  /* 0x0000000107007824 */ /* 0x000fe200078e020b */
[----:B0-----:R-:W-:-:S04]  /*22320*/  LEA R2, P0, R6, R2, 0x2 ;  /* 0x0000000206027211 */ /* 0x001fc800078010ff */
[----:B-1----:R-:W-:-:S05]  /*22330*/  LEA.HI.X R3, R6, R3, R0, 0x2, P0 ;  /* 0x0000000306037211 */ /* 0x002fca00000f1400 */
[----:B------:R0:W-:Y:S04]  /*22340*/  STG.E desc[UR46][R2.64], R5 ;  /* 0x0000000502007986 */ /* 0x0001e8000c10192e */
.L_x_1643:
[----:B------:R-:W-:Y:S05]  /*22350*/  BSYNC B1 ;  /* 0x0000000000017941 */ /* 0x000fea0003800000 */
.L_x_1642:
[----:B------:R-:W-:Y:S05]  /*22360*/  @P2 BRA `(.L_x_1636) ;  /* 0x00000008004c2947 */ /* 0x000fea0003800000 */
[----:B------:R-:W1:Y:S01]  /*22370*/  LDC R9, c[0x0][0xbe8] ;  /* 0x0002fa00ff097b82 */ /* 0x000e620000000800 */
[----:B------:R-:W-:Y:S01]  /*22380*/  VIADD R4, R28, 0xffffff80 ;  /* 0xffffff801c047836 */ /* 0x000fe20000000000 */
[----:B------:R-:W-:Y:S02]  /*22390*/  ULDC.64 UR4, c[0x0][0xaa0] ;  /* 0x0002a80000047ab9 */ /* 0x000fe40000000a00 */
[----:B------:R-:W-:Y:S02]  /*223a0*/  IMAD R0, R14, UR4, RZ ;  /* 0x000000040e007c24 */ /* 0x000fe4000f8e02ff */
[----:B------:R-:W-:Y:S01]  /*223b0*/  SHF.R.S32.HI R11, RZ, 0x1f, R4 ;  /* 0x0000001fff0b7819 */ /* 0x000fe20000011404 */
[----:B0-----:R-:W-:-:S04]  /*223c0*/  IMAD.WIDE.U32 R2, R15, UR4, RZ ;  /* 0x000000040f027c25 */ /* 0x001fc8000f8e00ff */
[----:B------:R-:W-:Y:S01]  /*223d0*/  IMAD R5, R15, UR5, R0 ;  /* 0x000000050f057c24 */ /* 0x000fe2000f8e0200 */
[----:B------:R-:W-:Y:S01]  /*223e0*/  LEA.HI R0, R11, R4, RZ, 0x3 ;  /* 0x000000040b007211 */ /* 0x000fe200078f18ff */
[----:B------:R-:W-:Y:S02]  /*223f0*/  ULDC.64 UR4, c[0x0][0xae8] ;  /* 0x0002ba0000047ab9 */ /* 0x000fe40000000a00 */
[----:B------:R-:W-:Y:S01]  /*22400*/  IMAD.IADD R3, R3, 0x1, R5 ;  /* 0x0000000103037824 */ /* 0x000fe200078e0205 */
[----:B------:R-:W-:Y:S01]  /*22410*/  LOP3.LUT R13, R0, 0xfffffff8, RZ, 0xc0, !PT ;  /* 0xfffffff8000d7812 */ /* 0x000fe200078ec0ff */
[----:B------:R-:W-:-:S04]  /*22420*/  IMAD.WIDE.U32 R2, R211, UR4, R2 ;  /* 0x00000004d3027c25 */ /* 0x000fc8000f8e0002 */
[----:B------:R-:W-:Y:S01]  /*22430*/  IMAD.IADD R0, R4, 0x1, -R13 ;  /* 0x0000000104007824 */ /* 0x000fe200078e0a0d */
[----:B-1----:R-:W-:Y:S01]  /*22440*/  ISETP.NE.AND P0, PT, R9, 0x1, PT ;  /* 0x000000010900780c */ /* 0x002fe20003f05270 */
[----:B------:R-:W-:Y:S01]  /*22450*/  IMAD R3, R211, UR5, R3 ;  /* 0x00000005d3037c24 */ /* 0x000fe2000f8e0203 */
[----:B------:R-:W-:Y:S01]  /*22460*/  ULDC.64 UR4, c[0x0][0xaf0] ;  /* 0x0002bc0000047ab9 */ /* 0x000fe20000000a00 */
[----:B------:R-:W-:Y:S02]  /*22470*/  IMAD R0, R0, 0x20, R17 ;  /* 0x0000002000007824 */ /* 0x000fe400078e0211 */
[----:B------:R-:W-:Y:S02]  /*22480*/  IMAD R4, R24, UR4, RZ ;  /* 0x0000000418047c24 */ /* 0x000fe4000f8e02ff */
[----:B------:R-:W-:Y:S02]  /*22490*/  IMAD.IADD R6, R199, 0x1, R0 ;  /* 0x00000001c7067824 */ /* 0x000fe400078e0200 */
[----:B------:R-:W-:-:S04]  /*224a0*/  IMAD.WIDE.U32 R2, R25, UR4, R2 ;  /* 0x0000000419027c25 */ /* 0x000fc8000f8e0002 */
[----:B------:R-:W0:Y:S01]  /*224b0*/  @P0 LDC R7, c[0x0][0xbec] ;  /* 0x0002fb00ff070b82 */ /* 0x000e220000000800 */
[----:B------:R-:W-:Y:S02]  /*224c0*/  IMAD.MOV.U32 R5, RZ, RZ, R6 ;  /* 0x000000ffff057224 */ /* 0x000fe400078e0006 */
[----:B------:R-:W-:-:S05]  /*224d0*/  IMAD.IADD R199, R17, 0x1, R199 ;  /* 0x0000000111c77824 */ /* 0x000fca00078e02c7 */
[----:B------:R-:W1:Y:S01]  /*224e0*/  @P0 LDC R11, c[0x0][0xbf0] ;  /* 0x0002fc00ff0b0b82 */ /* 0x000e620000000800 */
[----:B0-----:R-:W-:-:S04]  /*224f0*/  @P0 IMAD.HI.U32 R0, R6, R7, RZ ;  /* 0x0000000706000227 */ /* 0x001fc800078e00ff */
[----:B------:R-:W-:Y:S01]  /*22500*/  IMAD R7, R25, UR5, R4 ;  /* 0x0000000519077c24 */ /* 0x000fe2000f8e0204 */
[----:B------:R-:W-:Y:S01]  /*22510*/  ULDC.64 UR4, c[0x0][0xae0] ;  /* 0x0002b80000047ab9 */ /* 0x000fe20000000a00 */
[----:B-1----:R-:W-:Y:S02]  /*22520*/  @P0 SHF.R.U32.HI R5, RZ, R11, R0 ;  /* 0x0000000bff050219 */ /* 0x002fe40000011600 */
[----:B------:R-:W-:Y:S02]  /*22530*/  IMAD.IADD R3, R3, 0x1, R7 ;  /* 0x0000000103037824 */ /* 0x000fe400078e0207 */
[--C-:B------:R-:W-:Y:S01]  /*22540*/  SHF.R.S32.HI R0, RZ, 0x1f, R5.reuse ;  /* 0x0000001fff007819 */ /* 0x100fe20000011405 */
[----:B------:R-:W-:Y:S02]  /*22550*/  IMAD.MOV R7, RZ, RZ, -R5 ;  /* 0x000000ffff077224 */ /* 0x000fe400078e0a05 */
[----:B------:R-:W-:-:S04]  /*22560*/  IMAD.WIDE.U32 R2, R5, UR4, R2 ;  /* 0x0000000405027c25 */ /* 0x000fc8000f8e0002 */
[----:B------:R-:W-:Y:S02]  /*22570*/  IMAD R0, R0, UR4, RZ ;  /* 0x0000000400007c24 */ /* 0x000fe4000f8e02ff */
[----:B------:R-:W-:Y:S02]  /*22580*/  IMAD R7, R9, R7, R6 ;  /* 0x0000000709077224 */ /* 0x000fe400078e0206 */
[----:B------:R-:W-:Y:S01]  /*22590*/  IMAD R5, R5, UR5, R0 ;  /* 0x0000000505057c24 */ /* 0x000fe2000f8e0200 */
[----:B------:R-:W-:Y:S02]  /*225a0*/  ULDC.64 UR4, c[0x0][0xad8] ;  /* 0x0002b60000047ab9 */ /* 0x000fe40000000a00 */
[----:B------:R-:W-:Y:S01]  /*225b0*/  SHF.R.S32.HI R0, RZ, 0x1f, R7 ;  /* 0x0000001fff007819 */ /* 0x000fe20000011407 */
[----:B------:R-:W-:-:S04]  /*225c0*/  IMAD.IADD R3, R3, 0x1, R5 ;  /* 0x0000000103037824 */ /* 0x000fc800078e0205 */
[----:B------:R-:W-:Y:S02]  /*225d0*/  IMAD R0, R0, UR4, RZ ;  /* 0x0000000400007c24 */ /* 0x000fe4000f8e02ff */
[----:B------:R-:W-:-:S04]  /*225e0*/  IMAD.WIDE.U32 R2, R7, UR4, R2 ;  /* 0x0000000407027c25 */ /* 0x000fc8000f8e0002 */
        /* <DEDUP_REMOVED lines=9> */
.L_x_2015:
[----:B------:R-:W-:Y:S01]  /*22680*/  IMAD R9, R20, R9, RZ ;  /* 0x0000000914097224 */ /* 0x000fe200078e02ff */
        /* <DEDUP_REMOVED lines=20> */
.L_x_1646:
[----:B------:R-:W-:Y:S05]  /*227d0*/  BSYNC B1 ;  /* 0x0000000000017941 */ /* 0x000fea0003800000 */
.L_x_1645:
[----:B------:R-:W-:-:S03]  /*227e0*/  UMOV UR4, 0xffffffff ;  /* 0xffffffff00047882 */ /* 0x000fc60000000000 */
[----:B------:R-:W-:Y:S05]  /*227f0*/  BRA.DIV UR4, `(.L_x_1647) ;  /* 0x000000de04d07947 */ /* 0x000fea000b800000 */
[----:B-1----:R1:W0:Y:S04]  /*22800*/  SHFL.IDX PT, R3, R2, 0x1, 0x181f ;  /* 0x00381f0002037f89 */ /* 0x00222800000e0000 */
[----:B--2-4-:R1:W2:Y:S02]  /*22810*/  SHFL.IDX PT, R14, R0, 0x1, 0x181f ;  /* 0x00381f00000e7f89 */ /* 0x0142a400000e0000 */
.L_x_2019:
        /* <DEDUP_REMOVED lines=11> */
[-C--:B0-----:R-:W-:Y:S02]  /*228d0*/  @!P3 LEA.HI.X R5, R18, R3.reuse, R19, 0x1, P5 ;  /* 0x000000031205b211 */ /* 0x081fe400028f0c13 */
        /* <DEDUP_REMOVED lines=9> */
.L_x_1649:
[----:B------:R-:W-:Y:S05]  /*22970*/  BSYNC B1 ;  /* 0x0000000000017941 */ /* 0x000fea0003800000 */
.L_x_1648:
[----:B------:R-:W-:-:S03]  /*22980*/  UMOV UR4, 0xffffffff ;  /* 0xffffffff00047882 */ /* 0x000fc60000000000 */
[----:B------:R-:W-:Y:S05]  /*22990*/  BRA.DIV UR4, `(.L_x_1650) ;  /* 0x000000de04b07947 */ /* 0x000fea000b800000 */
[----:B0-----:R0:W0:Y:S04]  /*229a0*/  SHFL.IDX PT, R3, R2, 0x2, 0x181f ;  /* 0x00581f0002037f89 */ /* 0x00102800000e0000 */
[----:B--2-4-:R2:W4:Y:S02]  /*229b0*/  SHFL.IDX PT, R14, R0, 0x2, 0x181f ;  /* 0x00581f00000e7f89 */ /* 0x01452400000e0000 */
.L_x_2023:
        /* <DEDUP_REMOVED lines=21> */
.L_x_1652:
[----:B------:R-:W-:Y:S05]  /*22b10*/  BSYNC B1 ;  /* 0x0000000000017941 */ /* 0x000fea0003800000 */
.L_x_1651:
[----:B------:R-:W-:-:S03]  /*22b20*/  UMOV UR4, 0xffffffff ;  /* 0xffffffff00047882 */ /* 0x000fc60000000000 */
[----:B------:R-:W-:Y:S05]  /*22b30*/  BRA.DIV UR4, `(.L_x_1653) ;  /* 0x000000de04907947 */ /* 0x000fea000b800000 */
[----:B0-----:R0:W0:Y:S04]  /*22b40*/  SHFL.IDX PT, R3, R2, 0x3, 0x181f ;  /* 0x00781f0002037f89 */ /* 0x00102800000e0000 */
[----:B----4-:R4:W0:Y:S02]  /*22b50*/  SHFL.IDX PT, R14, R0, 0x3, 0x181f ;  /* 0x00781f00000e7f89 */ /* 0x01082400000e0000 */
.L_x_2027:
[----:B-12-4-:R-:W-:-:S05]  /*22b60*/  VIADD R0, R199, 0x60 ;  /* 0x00000060c7007836 */ /* 0x016fca0000000000 */
        /* <DEDUP_REMOVED lines=9> */
[-C--:B------:R-:W-:Y:S02]  /*22c00*/  @!P3 LEA.HI.X R5, R18, R3.reuse, R19, 0x1, P5 ;  /* 0x000000031205b211 */ /* 0x080fe400028f0c13 */
        /* <DEDUP_REMOVED lines=9> */
.L_x_1636:
[----:B------:R-:W-:Y:S05]  /*22ca0*/  BSYNC B0 ;  /* 0x0000000000007941 */ /* 0x000fea0003800000 */
.L_x_1621:
[----:B------:R-:W-:Y:S02]  /*22cb0*/  ULDC UR4, c[0x0][0xc3c] ;  /* 0x00030f0000047ab9 */ /* 0x000fe40000000800 */
[----:B---3--:R-:W-:-:S13]  /*22cc0*/  ISETP.GE.AND P0, PT, R207, UR4, PT ;  /* 0x00000004cf007c0c */ /* 0x008fda000bf06270 */
[----:B------:R-:W-:Y:S05]  /*22cd0*/  @!P0 BRA `(.L_x_1654) ;  /* 0xfffffde800588947 */ /* 0x000fea000383ffff */
[----:B------:R-:W-:Y:S05]  /*22ce0*/  BRA `(.L_x_1412) ;  /* 0x0000008000807947 */ /* 0x000fea0003800000 */
.L_x_1410:
[----:B------:R-:W-:-:S08]  /*22cf0*/  NOP ;  /* 0x0000000000007918 */ /* 0x000fd00000000000 */
[----:B------:R-:W0:-:S00]  /*22d00*/  USETMAXREG.DEALLOC.CTAPOOL 0x18 ;  /* 0x00000018000079c8 */ /* 0x000e0000080e0500 */
[----:B0-----:R-:W2:Y:S01]  /*22d10*/  LDL.LU R2, [R1] ;  /* 0x0000000001027983 */ /* 0x001ea20000300800 */
[----:B------:R-:W-:Y:S01]  /*22d20*/  LOP3.LUT R0, R0, 0x3, RZ, 0xc0, !PT ;  /* 0x0000000300007812 */ /* 0x000fe200078ec0ff */
[----:B------:R-:W-:-:S05]  /*22d30*/  IMAD.MOV.U32 R6, RZ, RZ, RZ ;  /* 0x000000ffff067224 */ /* 0x000fca00078e00ff */
[----:B------:R-:W0:Y:S02]  /*22d40*/  SHFL.IDX PT, R0, R0, RZ, 0x1f ;  /* 0x00001fff00007589 */ /* 0x000e2400000e0000 */
[----:B0-----:R-:W-:Y:S02]  /*22d50*/  ISETP.NE.AND P0, PT, R0, RZ, PT ;  /* 0x000000ff0000720c */ /* 0x001fe40003f05270 */
[----:B--2---:R-:W-:-:S11]  /*22d60*/  LOP3.LUT R2, R2, 0xfffffffd, RZ, 0xc0, !PT ;  /* 0xfffffffd02027812 */ /* 0x004fd600078ec0ff */
[----:B------:R-:W-:-:S05]  /*22d70*/  @P0 LOP3.LUT R2, R2, 0x2, RZ, 0xfc, !PT ;  /* 0x0000000202020812 */ /* 0x000fca00078efcff */
[----:B------:R0:W-:Y:S01]  /*22d80*/  STL [R1], R2 ;  /* 0x0000000201007387 */ /* 0x0001e20000100800 */
[----:B------:R-:W-:Y:S05]  /*22d90*/  @!P0 BRA `(.L_x_1655) ;  /* 0x0000000000248947 */ /* 0x000fea0003800000 */
[----:B------:R-:W1:Y:S08]  /*22da0*/  S2UR UR5, SR_CgaCtaId ;  /* 0x00000000000579c3 */ /* 0x000e700000008800 */
[----:B------:R-:W-:Y:S06]  /*22db0*/  BAR.SYNC.DEFER_BLOCKING 0x5, 0x180 ;  /* 0x0146000000007b1d */ /* 0x000fec0000010000 */
[----:B------:R-:W-:-:S02]  /*22dc0*/  UMOV UR4, 0x400 ;  /* 0x0000040000047882 */ /* 0x000fc40000000000 */
[----:B-1----:R-:W-:-:S09]  /*22dd0*/  ULEA UR4, UR5, UR4, 0x18 ;  /* 0x0000000405047291 */ /* 0x002fd2000f8ec03f */
[----:B------:R-:W1:Y:S04]  /*22de0*/  LDS.128 R4, [UR4+0x284d0] ;  /* 0x0284d004ff047984 */ /* 0x000e680008000c00 */
[----:B-1----:R1:W-:Y:S04]  /*22df0*/  STL.64 [R1+0x10], R4 ;  /* 0x0000100401007387 */ /* 0x0023e80000100a00 */
[----:B------:R1:W-:Y:S01]  /*22e00*/  STL.64 [R1+0x18], R6 ;  /* 0x0000180601007387 */ /* 0x0003e20000100a00 */
[----:B------:R-:W-:Y:S06]  /*22e10*/  BAR.ARV 0x4, 0x180 ;  /* 0x0106000000007b1d */ /* 0x000fec0000002000 */
[----:B------:R-:W-:Y:S05]  /*22e20*/  BRA `(.L_x_1656) ;  /* 0x0000000c00b47947 */ /* 0x000fea0003800000 */
.L_x_1655:
[----:B------:R-:W1:Y:S01]  /*22e30*/  S2R R0, SR_TID.X ;  /* 0x0000000000007919 */ /* 0x000e620000002100 */
[----:B------:R-:W-:Y:S01]  /*22e40*/  ULDC UR4, c[0x0][0xc3c] ;  /* 0x00030f0000047ab9 */ /* 0x000fe20000000800 */
        /* <DEDUP_REMOVED lines=9> */
[----:B-1----:R-:W-:-:S04]  /*22ee0*/  @!P1 IMAD.WIDE.U32 R2, R0, 0x4, R4 ;  /* 0x0000000400029825 */ /* 0x002fc800078e0004 */
[----:B------:R-:W-:-:S06]  /*22ef0*/  IMAD.MOV.U32 R5, RZ, RZ, RZ ;  /* 0x000000ffff057224 */ /* 0x000fcc00078e00ff */
        /* <DEDUP_REMOVED lines=31> */
.L_x_1659:
[----:B------:R-:W0:Y:S01]  /*230f0*/  LDC R2, c[0x0][0xc3c] ;  /* 0x00030f00ff027b82 */ /* 0x000e220000000800 */
[----:B------:R-:W-:Y:S01]  /*23100*/  ULDC UR7, c[0x0][0xc3c] ;  /* 0x00030f0000077ab9 */ /* 0x000fe20000000800 */
[----:B------:R-:W-:Y:S01]  /*23110*/  UIADD3 UR4, UR4, 0x1f, URZ ;  /* 0x0000001f04047890 */ /* 0x000fe2000fffe03f */
[----:B------:R-:W-:-:S05]  /*23120*/  IMAD.U32 R3, RZ, RZ, UR7 ;  /* 0x00000007ff037e24 */ /* 0x000fca000f8e00ff */
[----:B------:R1:W-:Y:S01]  /*23130*/  STL [R1+0x1c], R3 ;  /* 0x00001c0301007387 */ /* 0x0003e20000100800 */
[----:B0-----:R-:W-:-:S13]  /*23140*/  ISETP.LE.AND P6, PT, R2, UR4, PT ;  /* 0x0000000402007c0c */ /* 0x001fda000bfc3270 */
[----:B-1----:R-:W-:Y:S05]  /*23150*/  @P6 BRA `(.L_x_1658) ;  /* 0x0000000800b06947 */ /* 0x002fea0003800000 */
[----:B------:R-:W-:Y:S02]  /*23160*/  VIADD R9, R0, UR4 ;  /* 0x0000000400097c36 */ /* 0x000fe40008000000 */
[----:B------:R-:W-:-:S03]  /*23170*/  IMAD.MOV.U32 R6, RZ, RZ, RZ ;  /* 0x000000ffff067224 */ /* 0x000fc600078e00ff */
        /* <DEDUP_REMOVED lines=29> */
[----:B------:R-:W-:-:S07]  /*23350*/  IMAD.MOV.U32 R3, RZ, RZ, R2 ;  /* 0x000000ffff037224 */ /* 0x000fce00078e0002 */
.L_x_1657:
[----:B------:R-:W-:Y:S02]  /*23360*/  IMAD.IADD R9, R7, 0x1, -R4 ;  /* 0x0000000107097824 */ /* 0x000fe400078e0a04 */
[----:B------:R-:W-:Y:S02]  /*23370*/  IMAD.MOV.U32 R8, RZ, RZ, RZ ;  /* 0x000000ffff087224 */ /* 0x000fe400078e00ff */
[----:B------:R-:W-:-:S05]  /*23380*/  IMAD R2, R3, UR5, R9 ;  /* 0x0000000503027c24 */ /* 0x000fca000f8e0209 */
[----:B------:R-:W-:-:S13]  /*23390*/  ISETP.GT.AND P0, PT, R2, UR6, PT ;  /* 0x0000000602007c0c */ /* 0x000fda000bf04270 */
[----:B------:R-:W-:-:S04]  /*233a0*/  VOTE.ANY R2, PT, !P0 ;  /* 0x0000000000027806 */ /* 0x000fc800040e0100 */
[----:B------:R-:W0:Y:S01]  /*233b0*/  POPC R10, R2 ;  /* 0x00000002000a7309 */ /* 0x000e220000000000 */
[----:B------:R-:W-:Y:S01]  /*233c0*/  ISETP.NE.AND P0, PT, R2, RZ, PT ;  /* 0x000000ff0200720c */ /* 0x000fe20003f05270 */
[----:B0-----:R0:W1:Y:S04]  /*233d0*/  SHFL.IDX PT, R7, R5, R10, 0x1f ;  /* 0x00001f0a05077589 */ /* 0x00106800000e0000 */
[----:B------:R0:W2:Y:S08]  /*233e0*/  SHFL.IDX PT, R4, R6, R10, 0x1f ;  /* 0x00001f0a06047589 */ /* 0x0000b000000e0000 */
[----:B------:R-:W-:Y:S05]  /*233f0*/  @!P0 BRA `(.L_x_1660) ;  /* 0x0000000000088947 */ /* 0x000fea0003800000 */
[----:B------:R-:W-:-:S06]  /*23400*/  VIADD R8, R10, 0xffffffff ;  /* 0xffffffff0a087836 */ /* 0x000fcc0000000000 */
[----:B------:R3:W4:Y:S02]  /*23410*/  SHFL.IDX PT, R8, R3, R8, 0x1f ;  /* 0x00001f0803087589 */ /* 0x00072400000e0000 */
.L_x_1660:
[----:B----4-:R-:W-:Y:S01]  /*23420*/  IMAD R2, R8, UR5, R9 ;  /* 0x0000000508027c24 */ /* 0x010fe2000f8e0209 */
[----:B-1----:R-:W-:Y:S01]  /*23430*/  ISETP.NE.AND P0, PT, R7, 0x1, PT ;  /* 0x000000010700780c */ /* 0x002fe20003f05270 */
[----:B------:R-:W-:-:S03]  /*23440*/  VIADD R12, R10, UR4 ;  /* 0x000000040a0c7c36 */ /* 0x000fc60008000000 */
[----:B------:R1:W-:Y:S01]  /*23450*/  STL [R1+0x10], R2 ;  /* 0x0000100201007387 */ /* 0x0003e20000100800 */
[----:B0-----:R-:W-:-:S03]  /*23460*/  IADD3 R5, -R2, UR6, RZ ;  /* 0x0000000602057c10 */ /* 0x001fc6000fffe1ff */
[----:B------:R1:W-:Y:S05]  /*23470*/  STL [R1+0x1c], R12 ;  /* 0x00001c0c01007387 */ /* 0x0003ea0000100800 */
[----:B------:R-:W-:Y:S05]  /*23480*/  @!P0 BRA `(.L_x_1661) ;  /* 0x0000000000e08947 */ /* 0x000fea0003800000 */
[-C--:B--2---:R-:W-:Y:S02]  /*23490*/  IABS R6, R4.reuse ;  /* 0x0000000400067213 */ /* 0x084fe40000000000 */
[----:B------:R-:W-:Y:S02]  /*234a0*/  IABS R8, R7 ;  /* 0x0000000700087213 */ /* 0x000fe40000000000 */
[----:B------:R-:W0:Y:S08]  /*234b0*/  I2F.RP R9, R6 ;  /* 0x0000000600097306 */ /* 0x000e300000209400 */
[----:B------:R-:W2:Y:S08]  /*234c0*/  I2F.RP R10, R8 ;  /* 0x00000008000a7306 */ /* 0x000eb00000209400 */
[----:B0-----:R-:W1:Y:S08]  /*234d0*/  MUFU.RCP R9, R9 ;  /* 0x0000000900097308 */ /* 0x001e700000001000 */
[----:B--2---:R-:W-:Y:S01]  /*234e0*/  MUFU.RCP R10, R10 ;  /* 0x0000000a000a7308 */ /* 0x004fe20000001000 */
[----:B-1----:R-:W-:Y:S01]  /*234f0*/  VIADD R2, R9, 0xffffffe ;  /* 0x0ffffffe09027836 */ /* 0x002fe20000000000 */
[----:B------:R-:W-:-:S06]  /*23500*/  IABS R9, R4 ;  /* 0x0000000400097213 */ /* 0x000fcc0000000000 */
[----:B---3--:R0:W1:Y:S02]  /*23510*/  F2I.FTZ.U32.TRUNC.NTZ R3, R2 ;  /* 0x0000000200037305 */ /* 0x008064000021f000 */
[----:B0-----:R-:W-:Y:S02]  /*23520*/  IMAD.MOV.U32 R2, RZ, RZ, RZ ;  /* 0x000000ffff027224 */ /* 0x001fe400078e00ff */
[----:B-1----:R-:W-:-:S04]  /*23530*/  IMAD.MOV R11, RZ, RZ, -R3 ;  /* 0x000000ffff0b7224 */ /* 0x002fc800078e0a03 */
[----:B------:R-:W-:-:S04]  /*23540*/  IMAD R11, R11, R6, RZ ;  /* 0x000000060b0b7224 */ /* 0x000fc800078e02ff */
[----:B------:R-:W-:Y:S01]  /*23550*/  IMAD.HI.U32 R3, R3, R11, R2 ;  /* 0x0000000b03037227 */ /* 0x000fe200078e0002 */
[----:B------:R-:W-:-:S03]  /*23560*/  IABS R2, R5 ;  /* 0x0000000500027213 */ /* 0x000fc60000000000 */
[----:B------:R-:W-:Y:S02]  /*23570*/  IMAD.MOV R11, RZ, RZ, -R9 ;  /* 0x000000ffff0b7224 */ /* 0x000fe400078e0a09 */
[----:B------:R-:W-:-:S04]  /*23580*/  IMAD.HI.U32 R9, R3, R2, RZ ;  /* 0x0000000203097227 */ /* 0x000fc800078e00ff */
[----:B------:R-:W-:Y:S02]  /*23590*/  IMAD R11, R9, R11, R2 ;  /* 0x0000000b090b7224 */ /* 0x000fe400078e0202 */
[----:B------:R-:W-:Y:S02]  /*235a0*/  VIADD R3, R10, 0xffffffe ;  /* 0x0ffffffe0a037836 */ /* 0x000fe40000000000 */
[----:B------:R-:W-:Y:S01]  /*235b0*/  IMAD.MOV.U32 R2, RZ, RZ, RZ ;  /* 0x000000ffff027224 */ /* 0x000fe200078e00ff */
[----:B------:R-:W-:-:S03]  /*235c0*/  ISETP.GT.U32.AND P1, PT, R6, R11, PT ;  /* 0x0000000b0600720c */ /* 0x000fc60003f24070 */
[----:B------:R-:W0:Y:S10]  /*235d0*/  F2I.FTZ.U32.TRUNC.NTZ R3, R3 ;  /* 0x0000000300037305 */ /* 0x000e34000021f000 */
[----:B------:R-:W-:-:S02]  /*235e0*/  @!P1 IMAD.IADD R11, R11, 0x1, -R6 ;  /* 0x000000010b0b9824 */ /* 0x000fc400078e0a06 */
[----:B------:R-:W-:Y:S01]  /*235f0*/  @!P1 VIADD R9, R9, 0x1 ;  /* 0x0000000109099836 */ /* 0x000fe20000000000 */
[----:B------:R-:W-:Y:S02]  /*23600*/  ISETP.NE.AND P1, PT, R4, RZ, PT ;  /* 0x000000ff0400720c */ /* 0x000fe40003f25270 */
[----:B------:R-:W-:Y:S01]  /*23610*/  ISETP.GE.U32.AND P0, PT, R11, R6, PT ;  /* 0x000000060b00720c */ /* 0x000fe20003f06070 */
[----:B0-----:R-:W-:-:S04]  /*23620*/  IMAD.MOV R11, RZ, RZ, -R3 ;  /* 0x000000ffff0b7224 */ /* 0x001fc800078e0a03 */
[----:B------:R-:W-:-:S04]  /*23630*/  IMAD R11, R11, R8, RZ ;  /* 0x000000080b0b7224 */ /* 0x000fc800078e02ff */
[----:B------:R-:W-:Y:S01]  /*23640*/  IMAD.HI.U32 R6, R3, R11, R2 ;  /* 0x0000000b03067227 */ /* 0x000fe200078e0002 */
[----:B------:R-:W-:-:S03]  /*23650*/  LOP3.LUT R2, R5, R4, RZ, 0x3c, !PT ;  /* 0x0000000405027212 */ /* 0x000fc600078e3cff */
[----:B------:R-:W-:Y:S01]  /*23660*/  @P0 VIADD R9, R9, 0x1 ;  /* 0x0000000109090836 */ /* 0x000fe20000000000 */
[----:B------:R-:W-:Y:S02]  /*23670*/  ISETP.GE.AND P2, PT, R2, RZ, PT ;  /* 0x000000ff0200720c */ /* 0x000fe40003f46270 */
[----:B------:R-:W-:-:S05]  /*23680*/  IABS R2, R7 ;  /* 0x0000000700027213 */ /* 0x000fca0000000000 */
[----:B------:R-:W-:-:S06]  /*23690*/  IMAD.MOV R2, RZ, RZ, -R2 ;  /* 0x000000ffff027224 */ /* 0x000fcc00078e0a02 */
[----:B------:R-:W-:Y:S01]  /*236a0*/  @!P2 IMAD.MOV R9, RZ, RZ, -R9 ;  /* 0x000000ffff09a224 */ /* 0x000fe200078e0a09 */
[----:B------:R-:W-:-:S04]  /*236b0*/  @!P1 LOP3.LUT R9, RZ, R4, RZ, 0x33, !PT ;  /* 0x00000004ff099212 */ /* 0x000fc800078e33ff */
[----:B------:R-:W-:-:S05]  /*236c0*/  IABS R3, R9 ;  /* 0x0000000900037213 */ /* 0x000fca0000000000 */
        /* <DEDUP_REMOVED lines=20> */
.L_x_1661:
[----:B-1-3--:R-:W0:Y:S02]  /*23810*/  LDC.64 R2, c[0x0][0xc90] ;  /* 0x00032400ff027b82 */ /* 0x00ae240000000a00 */
[----:B0-----:R-:W-:-:S05]  /*23820*/  IMAD.WIDE R2, R12, 0x4, R2 ;  /* 0x000000040c027825 */ /* 0x001fca00078e0202 */
        /* <DEDUP_REMOVED lines=30> */
[----:B------:R-:W-:-:S04]  /*23a10*/  VIADDMNMX R7, R10, UR5, R7, PT ;  /* 0x000000050a077c46 */ /* 0x000fc8000b800107 */
        /* <DEDUP_REMOVED lines=28> */
.L_x_1662:
[----:B01----:R-:W-:-:S05]  /*23be0*/  LOP3.LUT R3, RZ, R2, RZ, 0x33, !PT ;  /* 0x00000002ff037212 */ /* 0x003fca00078e33ff */
[----:B------:R-:W-:-:S05]  /*23bf0*/  IMAD.IADD R2, R4, 0x1, R3 ;  /* 0x0000000104027824 */ /* 0x000fca00078e0203 */
[----:B------:R1:W-:Y:S01]  /*23c00*/  STL [R1+0x14], R2 ;  /* 0x0000140201007387 */ /* 0x0003e20000100800 */
[----:B------:R-:W-:Y:S05]  /*23c10*/  BRA `(.L_x_1663) ;  /* 0x0000000000107947 */ /* 0x000fea0003800000 */
.L_x_1658:
[----:B------:R-:W-:Y:S01]  /*23c20*/  IMAD.U32 R2, RZ, RZ, UR6 ;  /* 0x00000006ff027e24 */ /* 0x000fe2000f8e00ff */
[----:B------:R0:W-:Y:S04]  /*23c30*/  STL [R1+0x14], RZ ;  /* 0x000014ff01007387 */ /* 0x0001e80000100800 */
[----:B------:R0:W-:Y:S04]  /*23c40*/  STL [R1+0x18], RZ ;  /* 0x000018ff01007387 */ /* 0x0001e80000100800 */
[----:B------:R0:W-:Y:S02]  /*23c50*/  STL [R1+0x10], R2 ;  /* 0x0000100201007387 */ /* 0x0001e40000100800 */
.L_x_1663:
[----:B------:R-:W2:Y:S04]  /*23c60*/  LDL R4, [R1+0x10] ;  /* 0x0000100001047983 */ /* 0x000ea80000100800 */
[----:B------:R-:W2:Y:S04]  /*23c70*/  LDL R5, [R1+0x14] ;  /* 0x0000140001057983 */ /* 0x000ea80000100800 */
[----:B------:R-:W2:Y:S04]  /*23c80*/  LDL R6, [R1+0x18] ;  /* 0x0000180001067983 */ /* 0x000ea80000100800 */
[----:B------:R-:W2:Y:S01]  /*23c90*/  LDL R7, [R1+0x1c] ;  /* 0x00001c0001077983 */ /* 0x000ea20000100800 */
[----:B------:R-:W-:-:S13]  /*23ca0*/  ISETP.NE.AND P0, PT, R0, RZ, PT ;  /* 0x000000ff0000720c */ /* 0x000fda0003f05270 */
[----:B------:R-:W3:Y:S01]  /*23cb0*/  @!P0 S2R R3, SR_CgaCtaId ;  /* 0x0000000000038919 */ /* 0x000ee20000008800 */
[----:B------:R-:W-:-:S04]  /*23cc0*/  @!P0 MOV R0, 0x400 ;  /* 0x0000040000008802 */ /* 0x000fc80000000f00 */
[----:B---3--:R-:W-:-:S05]  /*23cd0*/  @!P0 LEA R0, R3, R0, 0x18 ;  /* 0x0000000003008211 */ /* 0x008fca00078ec0ff */
[----:B--2---:R2:W-:Y:S01]  /*23ce0*/  @!P0 STS.128 [R0+0x284d0], R4 ;  /* 0x0284d00400008388 */ /* 0x0045e20000000c00 */
[----:B------:R-:W-:Y:S06]  /*23cf0*/  BAR.ARV 0x5, 0x180 ;  /* 0x0146000000007b1d */ /* 0x000fec0000002000 */
.L_x_1656:
        /* <DEDUP_REMOVED lines=8> */
[----:B------:R-:W1:Y:S01]  /*23d80*/  S2R R8, SR_TID.X ;  /* 0x0000000000087919 */ /* 0x000e620000002100 */
        /* <DEDUP_REMOVED lines=11> */
[C---:B------:R-:W-:Y:S01]  /*23e40*/  LOP3.LUT P0, RZ, R8.reuse, 0x4, RZ, 0xc0, !PT ;  /* 0x0000000408ff7812 */ /* 0x040fe2000780c0ff */
[----:B------:R-:W-:Y:S02]  /*23e50*/  IMAD.SHL.U32 R5, R8, 0x8, RZ ;  /* 0x0000000808057824 */ /* 0x000fe400078e00ff */
[----:B---3--:R-:W-:-:S05]  /*23e60*/  IMAD.SHL.U32 R0, R6, 0x20, RZ ;  /* 0x0000002006007824 */ /* 0x008fca00078e00ff */
[----:B------:R-:W-:Y:S01]  /*23e70*/  LOP3.LUT R3, R0, 0xc00, RZ, 0xc0, !PT ;  /* 0x00000c0000037812 */ /* 0x000fe200078ec0ff */
[----:B------:R-:W-:-:S05]  /*23e80*/  IMAD.SHL.U32 R0, R8, 0x40, RZ ;  /* 0x0000004008007824 */ /* 0x000fca00078e00ff */
[--C-:B------:R-:W-:Y:S02]  /*23e90*/  LOP3.LUT R3, R3, 0x40, R0.reuse, 0xf8, !PT ;  /* 0x0000004003037812 */ /* 0x100fe400078ef800 */
[----:B------:R-:W-:Y:S02]  /*23ea0*/  LOP3.LUT R4, R0, 0x180, RZ, 0xc0, !PT ;  /* 0x0000018000047812 */ /* 0x000fe400078ec0ff */
[----:B------:R-:W-:Y:S02]  /*23eb0*/  LOP3.LUT R7, R3, 0x200, R0, 0xf8, !PT ;  /* 0x0000020003077812 */ /* 0x000fe400078ef800 */
[--C-:B------:R-:W-:Y:S02]  /*23ec0*/  SHF.R.U32.HI R3, RZ, 0x1, R8.reuse ;  /* 0x00000001ff037819 */ /* 0x100fe40000011608 */
[----:B------:R-:W-:Y:S02]  /*23ed0*/  LOP3.LUT R0, R2, 0x380, RZ, 0xc0, !PT ;  /* 0x0000038002007812 */ /* 0x000fe400078ec0ff */
[----:B------:R-:W-:-:S02]  /*23ee0*/  LOP3.LUT R4, R4, 0x10, R8, 0xf8, !PT ;  /* 0x0000001004047812 */ /* 0x000fc400078ef808 */
[----:B------:R-:W-:Y:S01]  /*23ef0*/  LOP3.LUT R3, R0, 0x30, R3, 0xf8, !PT ;  /* 0x0000003000037812 */ /* 0x000fe200078ef803 */
[----:B------:R-:W-:Y:S01]  /*23f00*/  IMAD.SHL.U32 R0, R8, 0x10, RZ ;  /* 0x0000001008007824 */ /* 0x000fe200078e00ff */
[----:B------:R-:W-:-:S04]  /*23f10*/  LOP3.LUT R4, R4, 0x30, R5, 0x78, !PT ;  /* 0x0000003004047812 */ /* 0x000fc800078e7805 */
[----:B------:R-:W-:Y:S02]  /*23f20*/  LOP3.LUT R3, R3, 0x70, R0, 0x78, !PT ;  /* 0x0000007003037812 */ /* 0x000fe400078e7800 */
[----:B------:R-:W-:Y:S02]  /*23f30*/  LOP3.LUT R5, R7, R4, RZ, 0xfc, !PT ;  /* 0x0000000407057212 */ /* 0x000fe400078efcff */
[----:B------:R-:W-:Y:S01]  /*23f40*/  LOP3.LUT R4, R3, 0xc00, R2, 0xf8, !PT ;  /* 0x00000c0003047812 */ /* 0x000fe200078ef802 */
[----:B------:R-:W-:Y:S01]  /*23f50*/  IMAD.SHL.U32 R3, R8, 0x2, RZ ;  /* 0x0000000208037824 */ /* 0x000fe200078e00ff */
[----:B------:R-:W-:Y:S01]  /*23f60*/  LOP3.LUT R2, R0, 0x3f0, RZ, 0xc0, !PT ;  /* 0x000003f000027812 */ /* 0x000fe200078ec0ff */
[----:B------:R0:W-:Y:S03]  /*23f70*/  STL [R1+0x2c], R5 ;  /* 0x00002c0501007387 */ /* 0x0001e60000100800 */
[----:B------:R-:W-:Y:S01]  /*23f80*/  LOP3.LUT R3, R2, 0x70, R3, 0x78, !PT ;  /* 0x0000007002037812 */ /* 0x000fe200078e7803 */
[----:B------:R-:W-:Y:S01]  /*23f90*/  IMAD.SHL.U32 R2, R6, 0x10, RZ ;  /* 0x0000001006027824 */ /* 0x000fe200078e00ff */
[----:B------:R1:W-:Y:S04]  /*23fa0*/  STL [R1+0x34], R4 ;  /* 0x0000340401007387 */ /* 0x0003e80000100800 */
[----:B------:R-:W-:Y:S01]  /*23fb0*/  LOP3.LUT R3, R3, 0x400, R2, 0xf8, !PT ;  /* 0x0000040003037812 */ /* 0x000fe200078ef802 */
[----:B------:R-:W-:Y:S01]  /*23fc0*/  IMAD.MOV.U32 R2, RZ, RZ, 0x40 ;  /* 0x00000040ff027424 */ /* 0x000fe200078e00ff */
[----:B0-----:R-:W-:-:S03]  /*23fd0*/  SHF.R.U32.HI R5, RZ, 0x3, R6 ;  /* 0x00000003ff057819 */ /* 0x001fc60000011606 */
[----:B------:R-:W-:Y:S01]  /*23fe0*/  IMAD.IADD R3, R18, 0x1, R3 ;  /* 0x0000000112037824 */ /* 0x000fe200078e0203 */
[----:B------:R-:W-:Y:S01]  /*23ff0*/  SEL R7, R2, 0xffffffc0, !P0 ;  /* 0xffffffc002077807 */ /* 0x000fe20004000000 */
[----:B-1----:R-:W-:-:S04]  /*24000*/  IMAD.MOV.U32 R4, RZ, RZ, 0x20 ;  /* 0x00000020ff047424 */ /* 0x002fc800078e00ff */
[----:B------:R-:W-:Y:S01]  /*24010*/  STL [R1+0x38], R7 ;  /* 0x0000380701007387 */ /* 0x000fe20000100800 */
[----:B------:R-:W-:Y:S02]  /*24020*/  SEL R2, R4, 0xffffffe0, !P0 ;  /* 0xffffffe004027807 */ /* 0x000fe40004000000 */
[----:B------:R-:W-:-:S03]  /*24030*/  LOP3.LUT R4, R5, 0x70, R0, 0xf8, !PT ;  /* 0x0000007005047812 */ /* 0x000fc600078ef800 */
        /* <DEDUP_REMOVED lines=11> */
.L_x_1794:
[----:B--2---:R-:W2:Y:S01]  /*240f0*/  LDL R14, [R1+0x1c] ;  /* 0x00001c00010e7983 */ /* 0x004ea20000100800 */
[----:B------:R-:W-:Y:S05]  /*24100*/  YIELD ;  /* 0x0000000000007946 */ /* 0x000fea0003800000 */
[----:B------:R-:W-:Y:S01]  /*24110*/  ULDC.64 UR4, c[0x0][0xa28] ;  /* 0x00028a0000047ab9 */ /* 0x000fe20000000a00 */
[----:B-1----:R-:W-:Y:S02]  /*24120*/  CS2R R6, SRZ ;  /* 0x0000000000067805 */ /* 0x002fe4000001ff00 */
[----:B------:R-:W-:Y:S01]  /*24130*/  ISETP.NE.U32.AND P0, PT, RZ, UR4, PT ;  /* 0x00000004ff007c0c */ /* 0x000fe2000bf05070 */
[----:B0-----:R-:W0:Y:S01]  /*24140*/  LDC.64 R12, c[0x0][0xa00] ;  /* 0x00028000ff0c7b82 */ /* 0x001e220000000a00 */
[----:B------:R-:W-:Y:S01]  /*24150*/  ULDC.64 UR6, c[0x0][0xa08] ;  /* 0x0002820000067ab9 */ /* 0x000fe20000000a00 */
[----:B------:R-:W-:Y:S01]  /*24160*/  ULDC.64 UR8, c[0x0][0xa10] ;  /* 0x0002840000087ab9 */ /* 0x000fe20000000a00 */
[----:B------:R-:W-:Y:S01]  /*24170*/  ISETP.NE.AND.EX P0, PT, RZ, UR5, PT, P0 ;  /* 0x00000005ff007c0c */ /* 0x000fe2000bf05300 */
[----:B------:R-:W-:-:S04]  /*24180*/  ULDC.64 UR4, c[0x0][0xa18] ;  /* 0x0002860000047ab9 */ /* 0x000fc80000000a00 */
[----:B------:R-:W3:Y:S08]  /*24190*/  LDC.64 R4, c[0x0][0xa08] ;  /* 0x00028200ff047b82 */ /* 0x000ef00000000a00 */
[----:B-1----:R-:W2:Y:S02]  /*241a0*/  @P0 LDC.64 R2, c[0x0][0xa28] ;  /* 0x00028a00ff020b82 */ /* 0x002ea40000000a00 */
[----:B--2---:R-:W-:-:S05]  /*241b0*/  @P0 IMAD.WIDE R2, R14, 0x4, R2 ;  /* 0x000000040e020825 */ /* 0x004fca00078e0202 */
[----:B------:R1:W5:Y:S01]  /*241c0*/  @P0 LDG.E R6, desc[UR46][R2.64] ;  /* 0x0000002e02060981 */ /* 0x000362000c1e1900 */
[----:B------:R-:W-:Y:S01]  /*241d0*/  ISETP.NE.U32.AND P0, PT, RZ, UR4, PT ;  /* 0x00000004ff007c0c */ /* 0x000fe2000bf05070 */
[----:B0-----:R-:W-:Y:S01]  /*241e0*/  IMAD.WIDE R12, R14, 0x4, R12 ;  /* 0x000000040e0c7825 */ /* 0x001fe200078e020c */
[----:B------:R-:W-:Y:S02]  /*241f0*/  ISETP.NE.U32.AND P2, PT, RZ, UR6, PT ;  /* 0x00000006ff007c0c */ /* 0x000fe4000bf45070 */
[----:B------:R-:W-:Y:S01]  /*24200*/  ISETP.NE.AND.EX P0, PT, RZ, UR5, PT, P0 ;  /* 0x00000005ff007c0c */ /* 0x000fe2000bf05300 */
[----:B------:R-:W-:Y:S01]  /*24210*/  ULDC.64 UR4, c[0x0][0xa00] ;  /* 0x0002800000047ab9 */ /* 0x000fe20000000a00 */
[----:B------:R-:W-:Y:S01]  /*24220*/  ISETP.NE.U32.AND P4, PT, RZ, UR8, PT ;  /* 0x00000008ff007c0c */ /* 0x000fe2000bf85070 */
[----:B------:R-:W-:Y:S01]  /*24230*/  IMAD.MOV.U32 R8, RZ, RZ, RZ ;  /* 0x000000ffff087224 */ /* 0x000fe200078e00ff */
[----:B------:R-:W-:Y:S01]  /*24240*/  ISETP.NE.U32.AND P1, PT, RZ, UR4, PT ;  /* 0x00000004ff007c0c */ /* 0x000fe2000bf25070 */
[----:B-1----:R-:W0:Y:S01]  /*24250*/  LDC.64 R2, c[0x0][0xa10] ;  /* 0x00028400ff027b82 */ /* 0x002e220000000a00 */
[----:B------:R-:W-:-:S02]  /*24260*/  IMAD.MOV.U32 R0, RZ, RZ, RZ ;  /* 0x000000ffff007224 */ /* 0x000fc400078e00ff */
[----:B------:R-:W-:Y:S01]  /*24270*/  ISETP.NE.AND.EX P3, PT, RZ, UR5, PT, P1 ;  /* 0x00000005ff007c0c */ /* 0x000fe2000bf65310 */
[----:B---3--:R-:W-:-:S04]  /*24280*/  IMAD.WIDE R4, R14, 0x4, R4 ;  /* 0x000000040e047825 */ /* 0x008fc800078e0204 */
[----:B------:R-:W1:Y:S01]  /*24290*/  @P0 LDC.64 R10, c[0x0][0xa18] ;  /* 0x00028600ff0a0b82 */ /* 0x000e620000000a00 */
[----:B------:R-:W-:Y:S01]  /*242a0*/  ULDC UR4, c[0x0][0x288] ;  /* 0x0000a20000047ab9 */ /* 0x000fe20000000800 */
[----:B------:R-:W-:Y:S02]  /*242b0*/  ISETP.NE.AND.EX P1, PT, RZ, UR7, PT, P2 ;  /* 0x00000007ff007c0c */ /* 0x000fe4000bf25320 */
[----:B------:R-:W-:-:S04]  /*242c0*/  ISETP.NE.AND.EX P2, PT, RZ, UR9, PT, P4 ;  /* 0x00000009ff007c0c */ /* 0x000fc8000bf45340 */
[----:B------:R-:W2:Y:S07]  /*242d0*/  @P3 LDG.E R7, desc[UR46][R12.64] ;  /* 0x0000002e0c073981 */ /* 0x000eae000c1e1900 */
[----:B------:R-:W5:Y:S01]  /*242e0*/  @P1 LDG.E R8, desc[UR46][R4.64] ;  /* 0x0000002e04081981 */ /* 0x000f62000c1e1900 */
[----:B0-----:R-:W-:-:S05]  /*242f0*/  IMAD.WIDE R2, R14, 0x4, R2 ;  /* 0x000000040e027825 */ /* 0x001fca00078e0202 */
[----:B------:R-:W5:Y:S01]  /*24300*/  @P2 LDG.E R0, desc[UR46][R2.64] ;  /* 0x0000002e02002981 */ /* 0x000f62000c1e1900 */
[----:B-1----:R-:W-:-:S03]  /*24310*/  @P0 IMAD.WIDE R10, R14, 0x4, R10 ;  /* 0x000000040e0a0825 */ /* 0x002fc600078e020a */
        /* <DEDUP_REMOVED lines=12> */
[----:B--2---:R0:W-:Y:S01]  /*243e0*/  STL [R1+0x40], R7 ;  /* 0x0000400701007387 */ /* 0x0041e20000100800 */
[----:B------:R-:W-:Y:S02]  /*243f0*/  IMAD.MOV.U32 R15, RZ, RZ, R7 ;  /* 0x000000ffff0f7224 */ /* 0x000fe400078e0007 */
[----:B0-----:R-:W-:Y:S01]  /*24400*/  IMAD.U32 R7, RZ, RZ, UR4 ;  /* 0x00000004ff077e24 */ /* 0x001fe2000f8e00ff */
[----:B------:R-:W-:Y:S06]  /*24410*/  @P0 BRA `(.L_x_1665) ;  /* 0x0000000000140947 */ /* 0x000fec0003800000 */
[----:B------:R-:W-:Y:S05]  /*24420*/  @!P3 BRA `(.L_x_1665) ;  /* 0x000000000010b947 */ /* 0x000fea0003800000 */
[----:B------:R-:W2:Y:S04]  /*24430*/  LDG.E R9, desc[UR46][R12.64] ;  /* 0x0000002e0c097981 */ /* 0x000ea8000c1e1900 */
[----:B------:R-:W2:Y:S02]  /*24440*/  LDG.E R12, desc[UR46][R12.64+0x4] ;  /* 0x0000042e0c0c7981 */ /* 0x000ea4000c1e1900 */
[----:B--2---:R-:W-:-:S05]  /*24450*/  IMAD.IADD R15, R12, 0x1, -R9 ;  /* 0x000000010c0f7824 */ /* 0x004fca00078e0a09 */
[----:B------:R0:W-:Y:S02]  /*24460*/  STL [R1+0x40], R15 ;  /* 0x0000400f01007387 */ /* 0x0001e40000100800 */
.L_x_1665:
[----:B------:R-:W2:Y:S01]  /*24470*/  LDL.LU R10, [R1+0x18] ;  /* 0x00001800010a7983 */ /* 0x000ea20000300800 */
[----:B-----5:R-:W-:Y:S01]  /*24480*/  IMAD.IADD R8, R8, 0x1, R6 ;  /* 0x0000000108087824 */ /* 0x020fe200078e0206 */
[----:B------:R-:W-:Y:S02]  /*24490*/  ULDC.64 UR4, c[0x0][0xa20] ;  /* 0x0002880000047ab9 */ /* 0x000fe40000000a00 */
[----:B------:R-:W-:Y:S02]  /*244a0*/  ISETP.NE.U32.AND P0, PT, RZ, UR4, PT ;  /* 0x00000004ff007c0c */ /* 0x000fe4000bf05070 */
[----:B------:R1:W-:Y:S02]  /*244b0*/  STL [R1+0x28], R8 ;  /* 0x0000280801007387 */ /* 0x0003e40000100800 */
[----:B------:R-:W-:Y:S02]  /*244c0*/  ISETP.NE.AND.EX P0, PT, RZ, UR5, PT, P0 ;  /* 0x00000005ff007c0c */ /* 0x000fe4000bf05300 */
[----:B--2---:R-:W-:-:S02]  /*244d0*/  LOP3.LUT R12, R10, 0xff000000, RZ, 0xc0, !PT ;  /* 0xff0000000a0c7812 */ /* 0x004fc400078ec0ff */
[C---:B------:R-:W-:Y:S02]  /*244e0*/  LOP3.LUT R9, R10.reuse, 0xff0000, RZ, 0xc0, !PT ;  /* 0x00ff00000a097812 */ /* 0x040fe400078ec0ff */
[----:B------:R-:W-:Y:S02]  /*244f0*/  SHF.R.U32.HI R12, RZ, 0x8, R12 ;  /* 0x00000008ff0c7819 */ /* 0x000fe4000001160c */
[----:B------:R-:W-:Y:S02]  /*24500*/  LOP3.LUT R16, R10, 0xffff, RZ, 0xc0, !PT ;  /* 0x0000ffff0a107812 */ /* 0x000fe400078ec0ff */
[----:B------:R-:W-:-:S03]  /*24510*/  LEA.HI R12, R9, R12, RZ, 0x10 ;  /* 0x0000000c090c7211 */ /* 0x000fc600078f80ff */
[----:B-1----:R-:W-:Y:S05]  /*24520*/  @!P0 BRA `(.L_x_1666) ;  /* 0x0000000000108947 */ /* 0x002fea0003800000 */
[----:B------:R-:W1:Y:S02]  /*24530*/  LDC.64 R4, c[0x0][0xa20] ;  /* 0x00028800ff047b82 */ /* 0x000e640000000a00 */
[----:B-1----:R-:W-:-:S05]  /*24540*/  IMAD.WIDE R4, R14, 0x4, R4 ;  /* 0x000000040e047825 */ /* 0x002fca00078e0204 */
[----:B------:R1:W5:Y:S01]  /*24550*/  LDG.E R7, desc[UR46][R4.64] ;  /* 0x0000002e04077981 */ /* 0x000362000c1e1900 */
[----:B------:R-:W-:Y:S05]  /*24560*/  BRA `(.L_x_1667) ;  /* 0x0000000000107947 */ /* 0x000fea0003800000 */
.L_x_1666:
[----:B------:R-:W-:Y:S05]  /*24570*/  @!P1 BRA `(.L_x_1667) ;  /* 0x00000000000c9947 */ /* 0x000fea0003800000 */
[----:B------:R-:W2:Y:S04]  /*24580*/  LDG.E R7, desc[UR46][R4.64] ;  /* 0x0000002e04077981 */ /* 0x000ea8000c1e1900 */
[----:B------:R-:W2:Y:S02]  /*24590*/  LDG.E R4, desc[UR46][R4.64+0x4] ;  /* 0x0000042e04047981 */ /* 0x000ea4000c1e1900 */
[----:B--2---:R-:W-:-:S07]  /*245a0*/  IMAD.IADD R7, R4, 0x1, -R7 ;  /* 0x0000000104077824 */ /* 0x004fce00078e0a07 */
.L_x_1667:
[----:B------:R-:W2:Y:S04]  /*245b0*/  LDL.LU R8, [R1+0x14] ;  /* 0x0000140001087983 */ /* 0x000ea80000300800 */
[----:B-1----:R-:W3:Y:S04]  /*245c0*/  @P2 LDG.E R4, desc[UR46][R2.64] ;  /* 0x0000002e02042981 */ /* 0x002ee8000c1e1900 */
[----:B------:R1:W3:Y:S01]  /*245d0*/  @P2 LDG.E R2, desc[UR46][R2.64+0x4] ;  /* 0x0000042e02022981 */ /* 0x0002e2000c1e1900 */
[----:B-----5:R-:W-:Y:S01]  /*245e0*/  IMAD.IADD R10, R7, 0x1, -R6 ;  /* 0x00000001070a7824 */ /* 0x020fe200078e0a06 */
[----:B-1----:R-:W1:Y:S02]  /*245f0*/  LDC R3, c[0x0][0x448] ;  /* 0x00011200ff037b82 */ /* 0x002e640000000800 */
[----:B-1----:R-:W-:-:S13]  /*24600*/  ISETP.NE.AND P1, PT, R3, 0x1, PT ;  /* 0x000000010300780c */ /* 0x002fda0003f25270 */
[----:B------:R-:W1:Y:S08]  /*24610*/  @P1 LDC R3, c[0x0][0x44c] ;  /* 0x00011300ff031b82 */ /* 0x000e700000000800 */
[----:B------:R-:W4:Y:S01]  /*24620*/  @P1 LDC R5, c[0x0][0x450] ;  /* 0x00011400ff051b82 */ /* 0x000f220000000800 */
[----:B--2---:R-:W-:Y:S02]  /*24630*/  IMAD.SHL.U32 R19, R8, 0x80, RZ ;  /* 0x0000008008137824 */ /* 0x004fe400078e00ff */
[----:B---3--:R-:W-:-:S02]  /*24640*/  @P2 IMAD.IADD R11, R2, 0x1, -R4 ;  /* 0x00000001020b2824 */ /* 0x008fc400078e0a04 */
[----:B------:R-:W-:Y:S02]  /*24650*/  VIADD R2, R19, 0x7f ;  /* 0x0000007f13027836 */ /* 0x000fe40000000000 */
[----:B------:R-:W-:Y:S02]  /*24660*/  IMAD.IADD R7, R10, 0x1, R11 ;  /* 0x000000010a077824 */ /* 0x000fe400078e020b */
[----:B-1----:R-:W-:-:S03]  /*24670*/  @P1 IMAD.HI.U32 R3, R2, R3, RZ ;  /* 0x0000000302031227 */ /* 0x002fc600078e00ff */
[C---:B------:R-:W-:Y:S01]  /*24680*/  IADD3 R17, R7.reuse, 0x1, -R15 ;  /* 0x0000000107117810 */ /* 0x040fe20007ffe80f */
[----:B------:R-:W-:Y:S01]  /*24690*/  IMAD.MOV.U32 R6, RZ, RZ, R2 ;  /* 0x000000ffff067224 */ /* 0x000fe200078e0002 */
[----:B----4-:R-:W-:Y:S01]  /*246a0*/  @P1 SHF.R.U32.HI R6, RZ, R5, R3 ;  /* 0x00000005ff061219 */ /* 0x010fe20000011603 */
[----:B------:R-:W-:-:S04]  /*246b0*/  VIADD R2, R7, 0x3f ;  /* 0x0000003f07027836 */ /* 0x000fc80000000000 */
[----:B------:R-:W-:Y:S01]  /*246c0*/  IMAD.IADD R6, R17, 0x1, R6 ;  /* 0x0000000111067824 */ /* 0x000fe200078e0206 */
[----:B------:R-:W-:-:S04]  /*246d0*/  SHF.R.S32.HI R3, RZ, 0x1f, R2 ;  /* 0x0000001fff037819 */ /* 0x000fc80000011402 */
[----:B------:R-:W-:Y:S02]  /*246e0*/  LEA.HI R21, R3, R2, RZ, 0x6 ;  /* 0x0000000203157211 */ /* 0x000fe400078f30ff */
[----:B------:R-:W1:Y:S02]  /*246f0*/  LDC.64 R2, c[0x0][0x9e0] ;  /* 0x00027800ff027b82 */ /* 0x000e640000000a00 */
[----:B------:R-:W-:Y:S02]  /*24700*/  SHF.R.S32.HI R21, RZ, 0x6, R21 ;  /* 0x00000006ff157819 */ /* 0x000fe40000011415 */
[----:B-1----:R-:W-:Y:S01]  /*24710*/  ISETP.GE.AND P3, PT, R3, 0x1, PT ;  /* 0x000000010300780c */ /* 0x002fe20003f66270 */
[----:B------:R-:W-:-:S12]  /*24720*/  IMAD.IADD R8, R6, 0x1, R2 ;  /* 0x0000000106087824 */ /* 0x000fd800078e0202 */
[----:B------:R-:W-:Y:S05]  /*24730*/  @!P3 BRA `(.L_x_1668) ;  /* 0x000000000048b947 */ /* 0x000fea0003800000 */
[C---:B------:R-:W-:Y:S01]  /*24740*/  ISETP.GT.AND P0, PT, R6.reuse, RZ, PT ;  /* 0x000000ff0600720c */ /* 0x040fe20003f04270 */
[----:B------:R-:W-:Y:S01]  /*24750*/  BSSY B0, `(.L_x_1669) ;  /* 0x000000e000007945 */ /* 0x000fe20003800000 */
[----:B------:R-:W-:-:S11]  /*24760*/  VIADD R2, R6, 0xffffffff ;  /* 0xffffffff06027836 */ /* 0x000fd60000000000 */
[----:B------:R-:W-:Y:S05]  /*24770*/  @P0 BRA `(.L_x_1670) ;  /* 0x00000000001c0947 */ /* 0x000fea0003800000 */
[----:B------:R-:W-:Y:S01]  /*24780*/  ISETP.NE.AND P0, PT, R3, 0x1, PT ;  /* 0x000000010300780c */ /* 0x000fe20003f05270 */
[----:B------:R-:W-:-:S12]  /*24790*/  IMAD.MOV R2, RZ, RZ, -R6 ;  /* 0x000000ffff027224 */ /* 0x000fd800078e0a06 */
[----:B------:R-:W1:Y:S02]  /*247a0*/  @P0 LDC.64 R4, c[0x0][0x9e8] ;  /* 0x00027a00ff040b82 */ /* 0x000e640000000a00 */
[----:B-1----:R-:W-:-:S05]  /*247b0*/  @P0 IMAD.HI.U32 R4, R2, R4, RZ ;  /* 0x0000000402040227 */ /* 0x002fca00078e00ff */
[----:B------:R-:W-:-:S04]  /*247c0*/  @P0 SHF.R.U32.HI R2, RZ, R5, R4 ;  /* 0x00000005ff020219 */ /* 0x000fc80000011604 */
[----:B------:R-:W-:Y:S01]  /*247d0*/  LOP3.LUT R2, RZ, R2, RZ, 0x33, !PT ;  /* 0x00000002ff027212 */ /* 0x000fe200078e33ff */
[----:B------:R-:W-:Y:S06]  /*247e0*/  BRA `(.L_x_1671) ;  /* 0x0000000000107947 */ /* 0x000fec0003800000 */
.L_x_1670:
[----:B------:R-:W-:-:S13]  /*247f0*/  ISETP.NE.AND P0, PT, R3, 0x1, PT ;  /* 0x000000010300780c */ /* 0x000fda0003f05270 */
[----:B------:R-:W1:Y:S02]  /*24800*/  @P0 LDC.64 R4, c[0x0][0x9e8] ;  /* 0x00027a00ff040b82 */ /* 0x000e640000000a00 */
[----:B-1----:R-:W-:-:S05]  /*24810*/  @P0 IMAD.HI.U32 R4, R2, R4, RZ ;  /* 0x0000000402040227 */ /* 0x002fca00078e00ff */
[----:B------:R-:W-:-:S07]  /*24820*/  @P0 SHF.R.U32.HI R2, RZ, R5, R4 ;  /* 0x00000005ff020219 */ /* 0x000fce0000011604 */
.L_x_1671:
[----:B------:R-:W-:Y:S05]  /*24830*/  BSYNC B0 ;  /* 0x0000000000007941 */ /* 0x000fea0003800000 */
.L_x_1669:
[----:B------:R-:W-:-:S05]  /*24840*/  IMAD R2, R2, R3, R3 ;  /* 0x0000000302027224 */ /* 0x000fca00078e0203 */
[----:B------:R-:W-:-:S07]  /*24850*/  VIMNMX R8, R8, R2, PT ;  /* 0x0000000208087248 */ /* 0x000fce0003fe0100 */
.L_x_1668:
[----:B------:R-:W1:Y:S01]  /*24860*/  @P1 LDC R4, c[0x0][0x44c] ;  /* 0x00011300ff041b82 */ /* 0x000e620000000800 */
[----:B------:R-:W-:Y:S01]  /*24870*/  VIADD R8, R8, 0x3f ;  /* 0x0000003f08087836 */ /* 0x000fe20000000000 */
[----:B------:R-:W-:Y:S01]  /*24880*/  ULDC UR4, c[0x0][0x9dc] ;  /* 0x0002770000047ab9 */ /* 0x000fe20000000800 */
[----:B------:R-:W-:Y:S02]  /*24890*/  IMAD.MOV.U32 R2, RZ, RZ, R19 ;  /* 0x000000ffff027224 */ /* 0x000fe400078e0013 */
[----:B------:R-:W-:Y:S01]  /*248a0*/  IMAD.IADD R20, R7, 0x1, -R15 ;  /* 0x0000000107147824 */ /* 0x000fe200078e0a0f */
[----:B------:R-:W-:Y:S02]  /*248b0*/  SHF.R.S32.HI R9, RZ, 0x1f, R8 ;  /* 0x0000001fff097819 */ /* 0x000fe40000011408 */
[----:B------:R-:W2:Y:S02]  /*248c0*/  @P1 LDC R5, c[0x0][0x450] ;  /* 0x00011400ff051b82 */ /* 0x000ea40000000800 */
[----:B------:R-:W-:-:S04]  /*248d0*/  LEA.HI R9, R9, R8, RZ, 0x6 ;  /* 0x0000000809097211 */ /* 0x000fc800078f30ff */
[----:B------:R-:W-:-:S04]  /*248e0*/  SHF.R.S32.HI R9, RZ, 0x6, R9 ;  /* 0x00000006ff097819 */ /* 0x000fc80000011409 */
[----:B------:R-:W-:Y:S01]  /*248f0*/  VIMNMX R9, R21, R9, PT ;  /* 0x0000000915097248 */ /* 0x000fe20003fe0100 */
[----:B-1----:R-:W-:-:S05]  /*24900*/  @P1 IMAD.HI.U32 R4, R19, R4, RZ ;  /* 0x0000000413041227 */ /* 0x002fca00078e00ff */
[----:B--2---:R-:W-:-:S05]  /*24910*/  @P1 SHF.R.U32.HI R2, RZ, R5, R4 ;  /* 0x00000005ff021219 */ /* 0x004fca0000011604 */
        /* <DEDUP_REMOVED lines=13> */
.L_x_1674:
[----:B------:R-:W-:-:S13]  /*249f0*/  ISETP.NE.AND P0, PT, R3, 0x1, PT ;  /* 0x000000010300780c */ /* 0x000fda0003f05270 */
[----:B------:R-:W1:Y:S02]  /*24a00*/  @P0 LDC.64 R4, c[0x0][0x9e8] ;  /* 0x00027a00ff040b82 */ /* 0x000e640000000a00 */
[----:B-1----:R-:W-:-:S05]  /*24a10*/  @P0 IMAD.HI.U32 R4, R2, R4, RZ ;  /* 0x0000000402040227 */ /* 0x002fca00078e00ff */
[----:B------:R-:W-:-:S07]  /*24a20*/  @P0 SHF.R.U32.HI R2, RZ, R5, R4 ;  /* 0x00000005ff020219 */ /* 0x000fce0000011604 */
.L_x_1675:
[----:B------:R-:W-:Y:S05]  /*24a30*/  BSYNC B0 ;  /* 0x0000000000007941 */ /* 0x000fea0003800000 */
.L_x_1673:
[----:B------:R-:W-:-:S05]  /*24a40*/  IMAD R2, R2, R3, RZ ;  /* 0x0000000302027224 */ /* 0x000fca00078e02ff */
[----:B------:R-:W-:-:S07]  /*24a50*/  VIMNMX R6, R6, R2, !PT ;  /* 0x0000000206067248 */ /* 0x000fce0007fe0100 */
.L_x_1672:
[----:B------:R-:W-:Y:S01]  /*24a60*/  SHF.R.S32.HI R8, RZ, 0x1f, R6 ;  /* 0x0000001fff087819 */ /* 0x000fe20000011406 */
[----:B------:R-:W-:Y:S01]  /*24a70*/  BSSY B0, `(.L_x_1676) ;  /* 0x0000028000007945 */ /* 0x000fe20003800000 */
[----:B------:R-:W-:Y:S01]  /*24a80*/  LOP3.LUT R13, R12, 0xff, RZ, 0xc0, !PT ;  /* 0x000000ff0c0d7812 */ /* 0x000fe200078ec0ff */
[----:B------:R-:W-:Y:S01]  /*24a90*/  IMAD.MOV.U32 R5, RZ, RZ, RZ ;  /* 0x000000ffff057224 */ /* 0x000fe200078e00ff */
[----:B------:R-:W-:Y:S02]  /*24aa0*/  LEA.HI R8, R8, R6, RZ, 0x6 ;  /* 0x0000000608087211 */ /* 0x000fe400078f30ff */
[----:B------:R-:W-:Y:S01]  /*24ab0*/  SHF.R.U32.HI R4, RZ, 0x10, R12 ;  /* 0x00000010ff047819 */ /* 0x000fe2000001160c */
[----:B------:R1:W-:Y:S01]  /*24ac0*/  STL [R1+0x14], R13 ;  /* 0x0000140d01007387 */ /* 0x0003e20000100800 */
[----:B------:R-:W-:-:S04]  /*24ad0*/  SHF.R.S32.HI R8, RZ, 0x6, R8 ;  /* 0x00000006ff087819 */ /* 0x000fc80000011408 */
[----:B------:R-:W-:-:S04]  /*24ae0*/  VIMNMX R8, RZ, R8, !PT ;  /* 0x00000008ff087248 */ /* 0x000fc80007fe0100 */
[----:B------:R-:W-:-:S13]  /*24af0*/  ISETP.GT.AND P0, PT, R9, R8, PT ;  /* 0x000000080900720c */ /* 0x000fda0003f04270 */
[----:B-1----:R-:W-:Y:S05]  /*24b00*/  @!P0 BRA `(.L_x_1677) ;  /* 0x0000000000788947 */ /* 0x002fea0003800000 */
[----:B------:R-:W-:Y:S01]  /*24b10*/  ISETP.NE.AND P0, PT, R4, RZ, PT ;  /* 0x000000ff0400720c */ /* 0x000fe20003f05270 */
[----:B------:R-:W-:-:S03]  /*24b20*/  ULDC UR4, c[0x0][0x9f0] ;  /* 0x00027c0000047ab9 */ /* 0x000fc60000000800 */
[----:B------:R-:W-:-:S04]  /*24b30*/  SEL R2, R4, UR4, P0 ;  /* 0x0000000404027c07 */ /* 0x000fc80008000000 */
[----:B------:R-:W-:Y:S02]  /*24b40*/  IABS R3, R2 ;  /* 0x0000000200037213 */ /* 0x000fe40000000000 */
[----:B------:R-:W-:Y:S02]  /*24b50*/  IADD3 R5, R2, -0x1, R9 ;  /* 0xffffffff02057810 */ /* 0x000fe40007ffe009 */
[----:B------:R-:W1:Y:S03]  /*24b60*/  I2F.RP R6, R3 ;  /* 0x0000000300067306 */ /* 0x000e660000209400 */
[----:B------:R-:W-:-:S05]  /*24b70*/  IMAD.IADD R5, R5, 0x1, -R8 ;  /* 0x0000000105057824 */ /* 0x000fca00078e0a08 */
[----:B-1----:R-:W1:Y:S02]  /*24b80*/  MUFU.RCP R6, R6 ;  /* 0x0000000600067308 */ /* 0x002e640000001000 */
[----:B-1----:R-:W-:-:S06]  /*24b90*/  VIADD R6, R6, 0xffffffe ;  /* 0x0ffffffe06067836 */ /* 0x002fcc0000000000 */
[----:B------:R1:W2:Y:S02]  /*24ba0*/  F2I.FTZ.U32.TRUNC.NTZ R7, R6 ;  /* 0x0000000600077305 */ /* 0x0002a4000021f000 */
[----:B-1----:R-:W-:-:S04]  /*24bb0*/  LOP3.LUT R6, R5, R2, RZ, 0x3c, !PT ;  /* 0x0000000205067212 */ /* 0x002fc800078e3cff */
[----:B------:R-:W-:Y:S01]  /*24bc0*/  ISETP.GE.AND P3, PT, R6, RZ, PT ;  /* 0x000000ff0600720c */ /* 0x000fe20003f66270 */
[----:B--2---:R-:W-:-:S04]  /*24bd0*/  IMAD.MOV R6, RZ, RZ, -R7 ;  /* 0x000000ffff067224 */ /* 0x004fc800078e0a07 */
[----:B------:R-:W-:Y:S02]  /*24be0*/  IMAD R12, R6, R3, RZ ;  /* 0x00000003060c7224 */ /* 0x000fe400078e02ff */
[----:B------:R-:W-:-:S04]  /*24bf0*/  IMAD.MOV.U32 R6, RZ, RZ, RZ ;  /* 0x000000ffff067224 */ /* 0x000fc800078e00ff */
        /* <DEDUP_REMOVED lines=15> */
.L_x_1677:
[----:B------:R-:W-:Y:S05]  /*24cf0*/  BSYNC B0 ;  /* 0x0000000000007941 */ /* 0x000fea0003800000 */
.L_x_1676:
[-C--:B------:R-:W-:Y:S01]  /*24d00*/  IMAD R8, R13, R5.reuse, R8 ;  /* 0x000000050d087224 */ /* 0x080fe200078e0208 */
[----:B------:R-:W-:Y:S03]  /*24d10*/  BSSY B0, `(.L_x_1678) ;  /* 0x0000120000007945 */ /* 0x000fe60003800000 */
[C---:B------:R-:W-:Y:S01]  /*24d20*/  IMAD R3, R8.reuse, 0x40, -R10 ;  /* 0x0000004008037824 */ /* 0x040fe200078e0a0a */
[----:B------:R-:W-:-:S04]  /*24d30*/  VIADDMNMX R2, R8, R5, R9, PT ;  /* 0x0000000508027246 */ /* 0x000fc80003800109 */
[----:B------:R-:W-:Y:S01]  /*24d40*/  VIMNMX R3, RZ, R3, !PT ;  /* 0x00000003ff037248 */ /* 0x000fe20007fe0100 */
[----:B------:R-:W-:-:S05]  /*24d50*/  IMAD R2, R2, 0x40, -R10 ;  /* 0x0000004002027824 */ /* 0x000fca00078e0a0a */
        /* <DEDUP_REMOVED lines=14> */
[----:B------:R-:W1:Y:S02]  /*24e40*/  S2R R5, SR_TID.X ;  /* 0x0000000000057919 */ /* 0x000e640000002100 */
[----:B-1----:R-:W-:-:S04]  /*24e50*/  SHF.R.U32.HI R5, RZ, 0x5, R5 ;  /* 0x00000005ff057819 */ /* 0x002fc80000011605 */
[----:B------:R-:W-:-:S05]  /*24e60*/  LOP3.LUT R5, R5, 0x3, RZ, 0xc0, !PT ;  /* 0x0000000305057812 */ /* 0x000fca00078ec0ff */
[----:B------:R1:W2:Y:S02]  /*24e70*/  SHFL.IDX PT, R14, R5, RZ, 0x1f ;  /* 0x00001fff050e7589 */ /* 0x0002a400000e0000 */
.L_x_2030:
[----:B--2---:R-:W-:Y:S02]  /*24e80*/  ISETP.NE.AND P0, PT, R14, RZ, PT ;  /* 0x000000ff0e00720c */ /* 0x004fe40003f05270 */
[----:B------:R-:W-:-:S11]  /*24e90*/  PLOP3.LUT P6, PT, PT, PT, PT, 0x8, 0x0 ;  /* 0x000000000000781c */ /* 0x000fd60003fce170 */
[----:B------:R-:W-:Y:S05]  /*24ea0*/  @P0 BRA `(.L_x_1681) ;  /* 0x00000000000c0947 */ /* 0x000fea0003800000 */
[----:B------:R-:W-:-:S03]  /*24eb0*/  UMOV UR4, 0xffffffff ;  /* 0xffffffff00047882 */ /* 0x000fc60000000000 */
[----:B------:R-:W-:Y:S05]  /*24ec0*/  BRA.DIV UR4, `(.L_x_1682) ;  /* 0x000000be04287947 */ /* 0x000fea000b800000 */
[----:B------:R-:W-:-:S13]  /*24ed0*/  ELECT P6, URZ, PT ;  /* 0x00000000003f782f */ /* 0x000fda00038c0000 */
.L_x_1681:
[----:B-1----:R-:W2:Y:S01]  /*24ee0*/  LDL R5, [R1+0x54] ;  /* 0x0000540001057983 */ /* 0x002ea20000100800 */
[----:B------:R-:W-:Y:S01]  /*24ef0*/  BSSY B1, `(.L_x_1683) ;  /* 0x0000008000017945 */ /* 0x000fe20003800000 */
[----:B--2---:R-:W-:-:S05]  /*24f00*/  VIADD R5, R5, 0x1 ;  /* 0x0000000105057836 */ /* 0x004fca0000000000 */
[----:B------:R-:W-:-:S04]  /*24f10*/  LEA.HI R6, R5, R5, RZ, 0x1 ;  /* 0x0000000505067211 */ /* 0x000fc800078f08ff */
[----:B------:R-:W-:-:S05]  /*24f20*/  LOP3.LUT R6, R6, 0xfffffffe, RZ, 0xc0, !PT ;  /* 0xfffffffe06067812 */ /* 0x000fca00078ec0ff */
[----:B------:R-:W-:-:S05]  /*24f30*/  IMAD.IADD R5, R5, 0x1, -R6 ;  /* 0x0000000105057824 */ /* 0x000fca00078e0a06 */
[----:B------:R-:W-:-:S04]  /*24f40*/  SHF.L.U32 R5, R5, 0x1f, RZ ;  /* 0x0000001f05057819 */ /* 0x000fc800000006ff */
[----:B------:R-:W1:Y:S02]  /*24f50*/  SYNCS.PHASECHK.TRANS64.TRYWAIT P0, [R18+URZ+0x28420], R5 ;  /* 0x02842005120075a7 */ /* 0x000e64000800017f */
[----:B-1----:R-:W-:Y:S05]  /*24f60*/  @!P0 BRA `(.L_x_1684) ;  /* 0x000000bc00208947 */ /* 0x002fea0003800000 */
.L_x_2033:
[----:B------:R-:W-:Y:S05]  /*24f70*/  BSYNC B1 ;  /* 0x0000000000017941 */ /* 0x000fea0003800000 */
.L_x_1683:
[----:B------:R-:W-:Y:S04]  /*24f80*/  BSSY B1, `(.L_x_1685) ;  /* 0x000006f000017945 */ /* 0x000fe80003800000 */
[----:B------:R-:W-:Y:S05]  /*24f90*/  @!P6 BRA `(.L_x_1686) ;  /* 0x0000000400b4e947 */ /* 0x000fea0003800000 */
[----:B------:R-:W2:Y:S04]  /*24fa0*/  LDL R8, [R1+0x8] ;  /* 0x0000080001087983 */ /* 0x000ea80000100800 */
[----:B------:R-:W3:Y:S01]  /*24fb0*/  LDL R7, [R1+0x20] ;  /* 0x0000200001077983 */ /* 0x000ee20000100800 */
[----:B------:R-:W4:Y:S01]  /*24fc0*/  S2R R6, SR_TID.X ;  /* 0x0000000000067919 */ /* 0x000f220000002100 */
[----:B------:R-:W-:Y:S01]  /*24fd0*/  BSSY B2, `(.L_x_1687) ;  /* 0x0000007000027945 */ /* 0x000fe20003800000 */
[----:B----4-:R-:W-:-:S04]  /*24fe0*/  LOP3.LUT R6, R6, 0x7f, RZ, 0xc0, !PT ;  /* 0x0000007f06067812 */ /* 0x010fc800078ec0ff */
[----:B------:R-:W-:Y:S01]  /*24ff0*/  ISETP.NE.AND P1, PT, R6, RZ, PT ;  /* 0x000000ff0600720c */ /* 0x000fe20003f25270 */
[----:B--2---:R-:W-:Y:S01]  /*25000*/  IMAD R8, R8, 0x8, R18 ;  /* 0x0000000808087824 */ /* 0x004fe200078e0212 */
[----:B---3--:R-:W-:-:S04]  /*25010*/  SHF.L.U32 R11, R7, 0x1f, RZ ;  /* 0x0000001f070b7819 */ /* 0x008fc800000006ff */
[----:B------:R-:W2:Y:S02]  /*25020*/  SYNCS.PHASECHK.TRANS64.TRYWAIT P0, [R8+URZ+0x284a0], R11 ;  /* 0x0284a00b080075a7 */ /* 0x000ea4000800017f */
[----:B--2---:R-:W-:Y:S05]  /*25030*/  @!P0 BRA `(.L_x_1688) ;  /* 0x000000bc00008947 */ /* 0x004fea0003800000 */
.L_x_2034:
[----:B------:R-:W-:Y:S05]  /*25040*/  BSYNC B2 ;  /* 0x0000000000027941 */ /* 0x000fea0003800000 */
.L_x_1687:
[----:B------:R-:W-:Y:S04]  /*25050*/  BSSY B2, `(.L_x_1689) ;  /* 0x0000009000027945 */ /* 0x000fe80003800000 */
[----:B------:R-:W-:Y:S05]  /*25060*/  @P1 BRA `(.L_x_1690) ;  /* 0x00000000001c1947 */ /* 0x000fea0003800000 */
[----:B-1----:R-:W1:Y:S02]  /*25070*/  S2R R5, SR_TID.X ;  /* 0x0000000000057919 */ /* 0x002e640000002100 */
[----:B-1----:R-:W-:Y:S01]  /*25080*/  LOP3.LUT R6, R5, 0x1f, RZ, 0xc0, !PT ;  /* 0x0000001f05067812 */ /* 0x002fe200078ec0ff */
[----:B------:R-:W-:-:S03]  /*25090*/  IMAD.MOV.U32 R5, RZ, RZ, 0x4000 ;  /* 0x00004000ff057424 */ /* 0x000fc600078e00ff */
[----:B------:R-:W-:Y:S01]  /*250a0*/  ISETP.NE.AND P0, PT, R6, RZ, PT ;  /* 0x000000ff0600720c */ /* 0x000fe20003f05270 */
[----:B------:R3:W-:-:S12]  /*250b0*/  SYNCS.ARRIVE.TRANS64 RZ, [R8+URZ+0x28490], R5 ;  /* 0x0284900508ff79a7 */ /* 0x0007d8000800003f */
[----:B---3--:R-:W-:Y:S05]  /*250c0*/  @!P0 BRA `(.L_x_1690) ;  /* 0x0000000000048947 */ /* 0x008fea0003800000 */
[----:B------:R-:W-:Y:S01]  /*250d0*/  BPT.TRAP 0x1 ;  /* 0x000000040000795c */ /* 0x000fe20000300000 */
.L_x_1690:
[----:B------:R-:W-:Y:S05]  /*250e0*/  BSYNC B2 ;  /* 0x0000000000027941 */ /* 0x000fea0003800000 */
.L_x_1689:
[----:B-1----:R-:W3:Y:S01]  /*250f0*/  LDL R5, [R1+0x8] ;  /* 0x0000080001057983 */ /* 0x002ee20000100800 */
[----:B0-----:R-:W-:Y:S01]  /*25100*/  IMAD.MOV.U32 R15, RZ, RZ, RZ ;  /* 0x000000ffff0f7224 */ /* 0x001fe200078e00ff */
[----:B------:R-:W-:Y:S01]  /*25110*/  UIADD3 UR4, UP0, UR42, 0x570, URZ ;  /* 0x000005702a047890 */ /* 0x000fe2000ff1e03f */
[----:B------:R-:W-:Y:S01]  /*25120*/  IMAD R6, R9, 0x40, R0 ;  /* 0x0000004009067824 */ /* 0x000fe200078e0200 */
[----:B------:R-:W-:Y:S01]  /*25130*/  PLOP3.LUT P0, PT, PT, PT, PT, 0x80, 0x0 ;  /* 0x000000000000781c */ /* 0x000fe20003f0f070 */
[----:B------:R-:W-:Y:S01]  /*25140*/  UMOV UR6, 0x0 ;  /* 0x0000000000067882 */ /* 0x000fe20000000000 */
[----:B------:R-:W-:Y:S01]  /*25150*/  R2UR UR10, R15 ;  /* 0x000000000f0a72ca */ /* 0x000fe200000e0000 */
[----:B------:R-:W-:Y:S01]  /*25160*/  VIADD R6, R6, 0xffffffc0 ;  /* 0xffffffc006067836 */ /* 0x000fe20000000000 */
[----:B------:R-:W-:Y:S01]  /*25170*/  UIADD3.X UR5, URZ, UR43, URZ, UP0, !UPT ;  /* 0x0000002b3f057290 */ /* 0x000fe200087fe43f */
[----:B------:R-:W-:Y:S01]  /*25180*/  UMOV UR7, 0x12f00000 ;  /* 0x12f0000000077882 */ /* 0x000fe20000000000 */
[----:B---3--:R-:W-:-:S02]  /*25190*/  IMAD R10, R5, 0x4000, R18 ;  /* 0x00004000050a7824 */ /* 0x008fc400078e0212 */
[----:B------:R-:W-:Y:S02]  /*251a0*/  VIADD R5, R8, 0x28490 ;  /* 0x0002849008057836 */ /* 0x000fe40000000000 */
[----:B------:R-:W-:-:S07]  /*251b0*/  VIADD R7, R10, 0x20000 ;  /* 0x000200000a077836 */ /* 0x000fce0000000000 */
.L_x_1691:
        /* <DEDUP_REMOVED lines=16> */
.L_x_1692:
        /* <DEDUP_REMOVED lines=13> */
.L_x_2035:
[----:B------:R-:W-:Y:S05]  /*25390*/  BSYNC B2 ;  /* 0x0000000000027941 */ /* 0x000fea0003800000 */
.L_x_1693:
[----:B------:R-:W-:Y:S01]  /*253a0*/  BSSY B2, `(.L_x_1695) ;  /* 0x000000b000027945 */ /* 0x000fe20003800000 */
[----:B------:R-:W-:Y:S02]  /*253b0*/  IMAD.MOV.U32 R12, RZ, RZ, 0x0 ;  /* 0x00000000ff0c7424 */ /* 0x000fe400078e00ff */
[----:B------:R-:W-:Y:S01]  /*253c0*/  IMAD.MOV.U32 R13, RZ, RZ, 0x12f00000 ;  /* 0x12f00000ff0d7424 */ /* 0x000fe200078e00ff */
[----:B------:R-:W-:Y:S06]  /*253d0*/  @P1 BRA `(.L_x_1696) ;  /* 0x00000000001c1947 */ /* 0x000fec0003800000 */
[----:B------:R-:W1:Y:S02]  /*253e0*/  S2R R5, SR_TID.X ;  /* 0x0000000000057919 */ /* 0x000e640000002100 */
[----:B-1----:R-:W-:Y:S01]  /*253f0*/  LOP3.LUT R7, R5, 0x1f, RZ, 0xc0, !PT ;  /* 0x0000001f05077812 */ /* 0x002fe200078ec0ff */
[----:B------:R-:W-:-:S03]  /*25400*/  IMAD.MOV.U32 R5, RZ, RZ, 0x4000 ;  /* 0x00004000ff057424 */ /* 0x000fc600078e00ff */
[----:B------:R-:W-:Y:S01]  /*25410*/  ISETP.NE.AND P0, PT, R7, RZ, PT ;  /* 0x000000ff0700720c */ /* 0x000fe20003f05270 */
[----:B------:R1:W-:-:S12]  /*25420*/  SYNCS.ARRIVE.TRANS64 RZ, [R8+URZ+0x284b0], R5 ;  /* 0x0284b00508ff79a7 */ /* 0x0003d8000800003f */
[----:B-1----:R-:W-:Y:S05]  /*25430*/  @!P0 BRA `(.L_x_1696) ;  /* 0x0000000000048947 */ /* 0x002fea0003800000 */
[----:B------:R-:W-:Y:S01]  /*25440*/  BPT.TRAP 0x1 ;  /* 0x000000040000795c */ /* 0x000fe20000300000 */
.L_x_1696:
[----:B------:R-:W-:Y:S05]  /*25450*/  BSYNC B2 ;  /* 0x0000000000027941 */ /* 0x000fea0003800000 */
.L_x_1695:
        /* <DEDUP_REMOVED lines=8> */
.L_x_1697:
        /* <DEDUP_REMOVED lines=15> */
.L_x_1698:
        /* <DEDUP_REMOVED lines=9> */
[----:B---3--:R-:W-:Y:S05]  /*25660*/  @P0 BRA.U.ANY `(.L_x_1698) ;  /* 0xfffffffd00d80947 */ /* 0x008fea000393ffff */
.L_x_1686:
[----:B------:R-:W-:Y:S05]  /*25670*/  BSYNC B1 ;  /* 0x0000000000017941 */ /* 0x000fea0003800000 */
.L_x_1685:
[----:B------:R-:W1:Y:S04]  /*25680*/  LDL.LU R10, [R1+0x8] ;  /* 0x00000800010a7983 */ /* 0x000e680000300800 */
[----:B0-2---:R-:W2:Y:S01]  /*25690*/  LDL.LU R8, [R1+0x20] ;  /* 0x0000200001087983 */ /* 0x005ea20000300800 */
[----:B------:R-:W-:Y:S01]  /*256a0*/  PLOP3.LUT P0, PT, PT, PT, PT, 0x8, 0x0 ;  /* 0x000000000000781c */ /* 0x000fe20003f0e170 */
[----:B-1----:R-:W-:Y:S02]  /*256b0*/  VIADD R5, R10, 0x1 ;  /* 0x000000010a057836 */ /* 0x002fe40000000000 */
        /* <DEDUP_REMOVED lines=9> */
.L_x_1713:
[----:B------:R-:W-:Y:S05]  /*25750*/  YIELD ;  /* 0x0000000000007946 */ /* 0x000fea0003800000 */
[----:B------:R-:W-:Y:S04]  /*25760*/  BSSY B1, `(.L_x_1699) ;  /* 0x000006e000017945 */ /* 0x000fe80003800000 */
[----:B--2---:R-:W-:Y:S05]  /*25770*/  @!P6 BRA `(.L_x_1700) ;  /* 0x0000000400b0e947 */ /* 0x004fea0003800000 */
[----:B------:R-:W2:Y:S04]  /*25780*/  LDL R7, [R1+0x8] ;  /* 0x0000080001077983 */ /* 0x000ea80000100800 */
[----:B------:R-:W3:Y:S01]  /*25790*/  LDL R6, [R1+0x20] ;  /* 0x0000200001067983 */ /* 0x000ee20000100800 */
[----:B-1----:R-:W0:Y:S01]  /*257a0*/  S2R R5, SR_TID.X ;  /* 0x0000000000057919 */ /* 0x002e220000002100 */
[----:B------:R-:W-:Y:S01]  /*257b0*/  BSSY B2, `(.L_x_1701) ;  /* 0x0000007000027945 */ /* 0x000fe20003800000 */
[----:B0-----:R-:W-:-:S04]  /*257c0*/  LOP3.LUT R5, R5, 0x7f, RZ, 0xc0, !PT ;  /* 0x0000007f05057812 */ /* 0x001fc800078ec0ff */
[----:B------:R-:W-:Y:S01]  /*257d0*/  ISETP.NE.AND P2, PT, R5, RZ, PT ;  /* 0x000000ff0500720c */ /* 0x000fe20003f45270 */
[----:B--2---:R-:W-:Y:S01]  /*257e0*/  IMAD R9, R7, 0x8, R18 ;  /* 0x0000000807097824 */ /* 0x004fe200078e0212 */
[----:B---3--:R-:W-:-:S04]  /*257f0*/  SHF.L.U32 R8, R6, 0x1f, RZ ;  /* 0x0000001f06087819 */ /* 0x008fc800000006ff */
[----:B------:R-:W0:Y:S02]  /*25800*/  SYNCS.PHASECHK.TRANS64.TRYWAIT P1, [R9+URZ+0x284a0], R8 ;  /* 0x0284a008090075a7 */ /* 0x000e24000802017f */
[----:B0-----:R-:W-:Y:S05]  /*25810*/  @!P1 BRA `(.L_x_1702) ;  /* 0x000000b400309947 */ /* 0x001fea0003800000 */
.L_x_2036:
[----:B------:R-:W-:Y:S05]  /*25820*/  BSYNC B2 ;  /* 0x0000000000027941 */ /* 0x000fea0003800000 */
.L_x_1701:
        /* <DEDUP_REMOVED lines=9> */
.L_x_1704:
[----:B------:R-:W-:Y:S05]  /*258c0*/  BSYNC B2 ;  /* 0x0000000000027941 */ /* 0x000fea0003800000 */
.L_x_1703:
[----:B------:R-:W2:Y:S01]  /*258d0*/  LDL R5, [R1+0x8] ;  /* 0x0000080001057983 */ /* 0x000ea20000100800 */
[----:B------:R-:W-:Y:S01]  /*258e0*/  IMAD.MOV.U32 R14, RZ, RZ, RZ ;  /* 0x000000ffff0e7224 */ /* 0x000fe200078e00ff */
[----:B------:R-:W-:Y:S01]  /*258f0*/  UIADD3 UR4, UP0, UR42, 0x570, URZ ;  /* 0x000005702a047890 */ /* 0x000fe2000ff1e03f */
[----:B------:R-:W-:Y:S01]  /*25900*/  PLOP3.LUT P1, PT, PT, PT, PT, 0x80, 0x0 ;  /* 0x000000000000781c */ /* 0x000fe20003f2f070 */
[----:B------:R-:W-:Y:S01]  /*25910*/  IMAD R6, R10, 0x40, R0 ;  /* 0x000000400a067824 */ /* 0x000fe200078e0200 */
[----:B------:R-:W-:Y:S01]  /*25920*/  UMOV UR6, 0x0 ;  /* 0x0000000000067882 */ /* 0x000fe20000000000 */
[----:B------:R-:W-:Y:S01]  /*25930*/  R2UR UR10, R14 ;  /* 0x000000000e0a72ca */ /* 0x000fe200000e0000 */
[----:B------:R-:W-:Y:S01]  /*25940*/  UIADD3.X UR5, URZ, UR43, URZ, UP0, !UPT ;  /* 0x0000002b3f057290 */ /* 0x000fe200087fe43f */
[----:B------:R-:W-:Y:S01]  /*25950*/  UMOV UR7, 0x12f00000 ;  /* 0x12f0000000077882 */ /* 0x000fe20000000000 */
[----:B--2---:R-:W-:Y:S02]  /*25960*/  IMAD R7, R5, 0x4000, R18 ;  /* 0x0000400005077824 */ /* 0x004fe400078e0212 */
[----:B------:R-:W-:-:S02]  /*25970*/  VIADD R5, R9, 0x28490 ;  /* 0x0002849009057836 */ /* 0x000fc40000000000 */
[----:B------:R-:W-:-:S08]  /*25980*/  VIADD R11, R7, 0x20000 ;  /* 0x00020000070b7836 */ /* 0x000fd00000000000 */
.L_x_1705:
        /* <DEDUP_REMOVED lines=16> */
.L_x_1706:
        /* <DEDUP_REMOVED lines=13> */
.L_x_2037:
[----:B------:R-:W-:Y:S05]  /*25b60*/  BSYNC B2 ;  /* 0x0000000000027941 */ /* 0x000fea0003800000 */
.L_x_1707:
        /* <DEDUP_REMOVED lines=11> */
.L_x_1710:
[----:B------:R-:W-:Y:S05]  /*25c20*/  BSYNC B2 ;  /* 0x0000000000027941 */ /* 0x000fea0003800000 */
.L_x_1709:
[----:B------:R-:W-:Y:S01]  /*25c30*/  R2UR UR10, R14 ;  /* 0x000000000e0a72ca */ /* 0x000fe200000e0000 */
[----:B------:R-:W-:Y:S01]  /*25c40*/  UIADD3 UR4, UP0, UR42, 0x670, URZ ;  /* 0x000006702a047890 */ /* 0x000fe2000ff1e03f */
[----:B------:R-:W-:Y:S01]  /*25c50*/  R2UR UR6, R12 ;  /* 0x000000000c0672ca */ /* 0x000fe200000e0000 */
[----:B01----:R-:W-:Y:S01]  /*25c60*/  VIADD R9, R9, 0x284b0 ;  /* 0x000284b009097836 */ /* 0x003fe20000000000 */
[----:B------:R-:W-:Y:S01]  /*25c70*/  R2UR UR7, R13 ;  /* 0x000000000d0772ca */ /* 0x000fe200000e0000 */
[----:B------:R-:W-:Y:S01]  /*25c80*/  VIADD R5, R7, 0x10000 ;  /* 0x0001000007057836 */ /* 0x000fe20000000000 */
[----:B------:R-:W-:Y:S01]  /*25c90*/  PLOP3.LUT P1, PT, PT, PT, PT, 0x80, 0x0 ;  /* 0x000000000000781c */ /* 0x000fe20003f2f070 */
[----:B------:R-:W-:-:S12]  /*25ca0*/  UIADD3.X UR5, URZ, UR43, URZ, UP0, !UPT ;  /* 0x0000002b3f057290 */ /* 0x000fd800087fe43f */
.L_x_1711:
        /* <DEDUP_REMOVED lines=15> */
.L_x_1712:
        /* <DEDUP_REMOVED lines=10> */
.L_x_1700:
[----:B------:R-:W-:Y:S05]  /*25e40*/  BSYNC B1 ;  /* 0x0000000000017941 */ /* 0x000fea0003800000 */
.L_x_1699:
[----:B-1----:R-:W2:Y:S04]  /*25e50*/  LDL.LU R5, [R1+0x8] ;  /* 0x0000080001057983 */ /* 0x002ea80000300800 */
        /* <DEDUP_REMOVED lines=11> */
.L_x_1679:
[----:B------:R-:W-:Y:S05]  /*25f10*/  BSYNC B0 ;  /* 0x0000000000007941 */ /* 0x000fea0003800000 */
.L_x_1678:
[----:B------:R-:W3:Y:S01]  /*25f20*/  LDC R0, c[0x0][0x448] ;  /* 0x00011200ff007b82 */ /* 0x000ee20000000800 */
[----:B------:R-:W-:Y:S07]  /*25f30*/  @!P0 WARPSYNC.ALL ;  /* 0x0000000000008948 */ /* 0x000fee0003800000 */
[----:B------:R-:W-:Y:S01]  /*25f40*/  @!P0 BAR.SYNC.DEFER_BLOCKING 0xc, 0x180 ;  /* 0x0306000000008b1d */ /* 0x000fe20000010000 */
[----:B---3--:R-:W-:Y:S01]  /*25f50*/  ISETP.NE.AND P1, PT, R0, 0x1, PT ;  /* 0x000000010000780c */ /* 0x008fe20003f25270 */
[----:B------:R-:W-:-:S04]  /*25f60*/  VIADD R0, R19, 0x7f ;  /* 0x0000007f13007836 */ /* 0x000fc80000000000 */
[----:B-12---:R-:W-:-:S08]  /*25f70*/  IMAD.MOV.U32 R5, RZ, RZ, R0 ;  /* 0x000000ffff057224 */ /* 0x006fd000078e0000 */
[----:B------:R-:W1:Y:S08]  /*25f80*/  @P1 LDC R2, c[0x0][0x44c] ;  /* 0x00011300ff021b82 */ /* 0x000e700000000800 */
[----:B------:R-:W2:Y:S01]  /*25f90*/  @P1 LDC R3, c[0x0][0x450] ;  /* 0x00011400ff031b82 */ /* 0x000ea20000000800 */
[----:B-1----:R-:W-:-:S05]  /*25fa0*/  @P1 IMAD.HI.U32 R2, R0, R2, RZ ;  /* 0x0000000200021227 */ /* 0x002fca00078e00ff */
[----:B--2---:R-:W-:Y:S02]  /*25fb0*/  @P1 SHF.R.U32.HI R5, RZ, R3, R2 ;  /* 0x00000003ff051219 */ /* 0x004fe40000011602 */
[----:B------:R-:W1:Y:S03]  /*25fc0*/  LDC.64 R2, c[0x0][0x9e0] ;  /* 0x00027800ff027b82 */ /* 0x000e660000000a00 */
[----:B------:R-:W-:Y:S01]  /*25fd0*/  IMAD.IADD R5, R17, 0x1, R5 ;  /* 0x0000000111057824 */ /* 0x000fe200078e0205 */
[----:B-1----:R-:W-:-:S03]  /*25fe0*/  ISETP.GE.AND P2, PT, R3, 0x1, PT ;  /* 0x000000010300780c */ /* 0x002fc60003f46270 */
[----:B------:R-:W-:-:S10]  /*25ff0*/  IMAD.IADD R2, R5, 0x1, R2 ;  /* 0x0000000105027824 */ /* 0x000fd400078e0202 */
        /* <DEDUP_REMOVED lines=12> */
.L_x_1716:
[----:B------:R-:W-:-:S13]  /*260c0*/  ISETP.NE.AND P0, PT, R3, 0x1, PT ;  /* 0x000000010300780c */ /* 0x000fda0003f05270 */
[----:B------:R-:W1:Y:S02]  /*260d0*/  @P0 LDC.64 R6, c[0x0][0x9e8] ;  /* 0x00027a00ff060b82 */ /* 0x000e640000000a00 */
[----:B-1----:R-:W-:-:S05]  /*260e0*/  @P0 IMAD.HI.U32 R6, R0, R6, RZ ;  /* 0x0000000600060227 */ /* 0x002fca00078e00ff */
[----:B------:R-:W-:-:S07]  /*260f0*/  @P0 SHF.R.U32.HI R0, RZ, R7, R6 ;  /* 0x00000007ff000219 */ /* 0x000fce0000011606 */
.L_x_1717:
[----:B------:R-:W-:Y:S05]  /*26100*/  BSYNC B0 ;  /* 0x0000000000007941 */ /* 0x000fea0003800000 */
.L_x_1715:
[----:B------:R-:W-:-:S05]  /*26110*/  IMAD R0, R0, R3, R3 ;  /* 0x0000000300007224 */ /* 0x000fca00078e0203 */
[----:B------:R-:W-:-:S07]  /*26120*/  VIMNMX R2, R2, R0, PT ;  /* 0x0000000002027248 */ /* 0x000fce0003fe0100 */
.L_x_1714:
[----:B------:R-:W-:Y:S01]  /*26130*/  VIADD R2, R2, 0x3f ;  /* 0x0000003f02027836 */ /* 0x000fe20000000000 */
[----:B------:R-:W1:Y:S01]  /*26140*/  @P1 LDC R5, c[0x0][0x450] ;  /* 0x00011400ff051b82 */ /* 0x000e620000000800 */
[----:B------:R-:W-:Y:S01]  /*26150*/  IMAD.MOV.U32 R0, RZ, RZ, R19 ;  /* 0x000000ffff007224 */ /* 0x000fe200078e0013 */
[----:B------:R-:W-:Y:S02]  /*26160*/  ULDC UR4, c[0x0][0x9dc] ;  /* 0x0002770000047ab9 */ /* 0x000fe40000000800 */
[----:B------:R-:W-:-:S04]  /*26170*/  SHF.R.S32.HI R8, RZ, 0x1f, R2 ;  /* 0x0000001fff087819 */ /* 0x000fc80000011402 */
[----:B------:R-:W-:Y:S02]  /*26180*/  LEA.HI R8, R8, R2, RZ, 0x6 ;  /* 0x0000000208087211 */ /* 0x000fe400078f30ff */
[----:B------:R-:W2:Y:S02]  /*26190*/  @P1 LDC R2, c[0x0][0x44c] ;  /* 0x00011300ff021b82 */ /* 0x000ea40000000800 */
[----:B------:R-:W-:-:S04]  /*261a0*/  SHF.R.S32.HI R8, RZ, 0x6, R8 ;  /* 0x00000006ff087819 */ /* 0x000fc80000011408 */
[----:B------:R-:W-:Y:S01]  /*261b0*/  VIMNMX R8, R21, R8, PT ;  /* 0x0000000815087248 */ /* 0x000fe20003fe0100 */
[----:B--2---:R-:W-:-:S05]  /*261c0*/  @P1 IMAD.HI.U32 R2, R19, R2, RZ ;  /* 0x0000000213021227 */ /* 0x004fca00078e00ff */
        /* <DEDUP_REMOVED lines=14> */
.L_x_1720:
[----:B------:R-:W-:-:S13]  /*262b0*/  ISETP.NE.AND P0, PT, R3, 0x1, PT ;  /* 0x000000010300780c */ /* 0x000fda0003f05270 */
[----:B------:R-:W1:Y:S02]  /*262c0*/  @P0 LDC.64 R6, c[0x0][0x9e8] ;  /* 0x00027a00ff060b82 */ /* 0x000e640000000a00 */
[----:B-1----:R-:W-:-:S05]  /*262d0*/  @P0 IMAD.HI.U32 R6, R0, R6, RZ ;  /* 0x0000000600060227 */ /* 0x002fca00078e00ff */
[----:B------:R-:W-:-:S07]  /*262e0*/  @P0 SHF.R.U32.HI R0, RZ, R7, R6 ;  /* 0x00000007ff000219 */ /* 0x000fce0000011606 */
.L_x_1721:
[----:B------:R-:W-:Y:S05]  /*262f0*/  BSYNC B0 ;  /* 0x0000000000007941 */ /* 0x000fea0003800000 */
.L_x_1719:
[----:B------:R-:W-:-:S05]  /*26300*/  IMAD R0, R0, R3, RZ ;  /* 0x0000000300007224 */ /* 0x000fca00078e02ff */
[----:B------:R-:W-:-:S07]  /*26310*/  VIMNMX R2, R2, R0, !PT ;  /* 0x0000000002027248 */ /* 0x000fce0007fe0100 */
.L_x_1718:
[----:B------:R-:W-:Y:S01]  /*26320*/  ISETP.NE.AND P1, PT, R4, RZ, PT ;  /* 0x000000ff0400720c */ /* 0x000fe20003f25270 */
[----:B------:R-:W-:Y:S01]  /*26330*/  BSSY B0, `(.L_x_1722) ;  /* 0x0000024000007945 */ /* 0x000fe20003800000 */
[----:B------:R-:W-:-:S04]  /*26340*/  SHF.R.S32.HI R0, RZ, 0x1f, R2 ;  /* 0x0000001fff007819 */ /* 0x000fc80000011402 */
[----:B------:R-:W-:Y:S01]  /*26350*/  LEA.HI R0, R0, R2, RZ, 0x6 ;  /* 0x0000000200007211 */ /* 0x000fe200078f30ff */
[----:B------:R-:W-:-:S03]  /*26360*/  IMAD.MOV.U32 R2, RZ, RZ, RZ ;  /* 0x000000ffff027224 */ /* 0x000fc600078e00ff */
[----:B------:R-:W-:-:S03]  /*26370*/  SHF.R.S32.HI R0, RZ, 0x6, R0 ;  /* 0x00000006ff007819 */ /* 0x000fc60000011400 */
[----:B------:R-:W1:Y:S01]  /*26380*/  @!P1 LDC R4, c[0x0][0x9f0] ;  /* 0x00027c00ff049b82 */ /* 0x000e620000000800 */
[----:B------:R-:W-:-:S04]  /*26390*/  VIMNMX R0, RZ, R0, !PT ;  /* 0x00000000ff007248 */ /* 0x000fc80007fe0100 */
[----:B------:R-:W-:-:S13]  /*263a0*/  ISETP.GT.AND P0, PT, R8, R0, PT ;  /* 0x000000000800720c */ /* 0x000fda0003f04270 */
[----:B------:R-:W-:Y:S05]  /*263b0*/  @!P0 BRA `(.L_x_1723) ;  /* 0x00000000006c8947 */ /* 0x000fea0003800000 */
[----:B-1----:R-:W-:-:S04]  /*263c0*/  IABS R5, R4 ;  /* 0x0000000400057213 */ /* 0x002fc80000000000 */
[----:B------:R-:W1:Y:S08]  /*263d0*/  I2F.RP R2, R5 ;  /* 0x0000000500027306 */ /* 0x000e700000209400 */
[----:B-1----:R-:W1:Y:S02]  /*263e0*/  MUFU.RCP R2, R2 ;  /* 0x0000000200027308 */ /* 0x002e640000001000 */
[----:B-1----:R-:W-:-:S06]  /*263f0*/  VIADD R2, R2, 0xffffffe ;  /* 0x0ffffffe02027836 */ /* 0x002fcc0000000000 */
[----:B------:R-:W1:Y:S02]  /*26400*/  F2I.FTZ.U32.TRUNC.NTZ R3, R2 ;  /* 0x0000000200037305 */ /* 0x000e64000021f000 */
[----:B-1----:R-:W-:-:S04]  /*26410*/  IMAD.MOV R2, RZ, RZ, -R3 ;  /* 0x000000ffff027224 */ /* 0x002fc800078e0a03 */
[----:B------:R-:W-:Y:S02]  /*26420*/  IMAD R6, R2, R5, RZ ;  /* 0x0000000502067224 */ /* 0x000fe400078e02ff */
[----:B------:R-:W-:-:S04]  /*26430*/  IMAD.MOV.U32 R2, RZ, RZ, RZ ;  /* 0x000000ffff027224 */ /* 0x000fc800078e00ff */
[----:B------:R-:W-:Y:S01]  /*26440*/  IMAD.HI.U32 R9, R3, R6, R2 ;  /* 0x0000000603097227 */ /* 0x000fe200078e0002 */
[----:B------:R-:W-:Y:S02]  /*26450*/  IADD3 R6, R4, -0x1, R8 ;  /* 0xffffffff04067810 */ /* 0x000fe40007ffe008 */
[----:B------:R-:W-:-:S03]  /*26460*/  IABS R2, R4 ;  /* 0x0000000400027213 */ /* 0x000fc60000000000 */
[----:B------:R-:W-:Y:S02]  /*26470*/  IMAD.IADD R6, R6, 0x1, -R0 ;  /* 0x0000000106067824 */ /* 0x000fe400078e0a00 */
[----:B------:R-:W-:-:S03]  /*26480*/  IMAD.MOV R2, RZ, RZ, -R2 ;  /* 0x000000ffff027224 */ /* 0x000fc600078e0a02 */
[----:B------:R-:W-:Y:S01]  /*26490*/  IABS R3, R6 ;  /* 0x0000000600037213 */ /* 0x000fe20000000000 */
[----:B------:R-:W-:Y:S01]  /*264a0*/  IMAD.MOV.U32 R7, RZ, RZ, R2 ;  /* 0x000000ffff077224 */ /* 0x000fe200078e0002 */
        /* <DEDUP_REMOVED lines=12> */
.L_x_1723:
[----:B------:R-:W-:Y:S05]  /*26570*/  BSYNC B0 ;  /* 0x0000000000007941 */ /* 0x000fea0003800000 */
.L_x_1722:
[----:B------:R-:W2:Y:S02]  /*26580*/  LDL.LU R3, [R1+0x14] ;  /* 0x0000140001037983 */ /* 0x000ea40000300800 */
[----:B--2---:R-:W-:-:S05]  /*26590*/  IMAD R0, R3, R2, R0 ;  /* 0x0000000203007224 */ /* 0x004fca00078e0200 */
        /* <DEDUP_REMOVED lines=11> */
[----:B-1----:R-:W1:Y:S01]  /*26650*/  LDC.64 R4, c[0x0][0xc60] ;  /* 0x00031800ff047b82 */ /* 0x002e620000000a00 */
[----:B------:R-:W2:Y:S02]  /*26660*/  FLO.U32 R0, UR4 ;  /* 0x0000000400007d00 */ /* 0x000ea400080e0000 */
[----:B--2---:R-:W-:-:S06]  /*26670*/  ISETP.EQ.U32.AND P0, PT, R0, R2, PT ;  /* 0x000000020000720c */ /* 0x004fcc0003f02070 */
[----:B------:R-:W1:Y:S07]  /*26680*/  POPC R2, UR4 ;  /* 0x0000000400027d09 */ /* 0x000e6e0008000000 */
[----:B-1----:R-:W2:Y:S04]  /*26690*/  @P0 ATOMG.E.ADD.STRONG.GPU PT, R2, desc[UR46][R4.64], R2 ;  /* 0x00000002040209a8 */ /* 0x002ea800081ee1ee */
[----:B--2---:R1:W2:Y:S02]  /*266a0*/  SHFL.IDX PT, R2, R2, R0, 0x1f ;  /* 0x00001f0002027589 */ /* 0x0042a400000e0000 */
[----:B-1----:R-:W1:Y:S02]  /*266b0*/  S2R R0, SR_LTMASK ;  /* 0x0000000000007919 */ /* 0x002e640000003900 */
[----:B-1----:R-:W-:-:S06]  /*266c0*/  LOP3.LUT R0, R0, UR4, RZ, 0xc0, !PT ;  /* 0x0000000400007c12 */ /* 0x002fcc000f8ec0ff */
[----:B------:R-:W2:Y:S02]  /*266d0*/  POPC R0, R0 ;  /* 0x0000000000007309 */ /* 0x000ea40000000000 */
[----:B--2---:R-:W-:-:S05]  /*266e0*/  IADD3 R0, R2, UR37, R0 ;  /* 0x0000002502007c10 */ /* 0x004fca000fffe000 */
[----:B------:R3:W-:Y:S01]  /*266f0*/  STL [R1+0x10], R0 ;  /* 0x0000100001007387 */ /* 0x0007e20000100800 */
[----:B------:R-:W-:Y:S05]  /*26700*/  BRA `(.L_x_1725) ;  /* 0x0000003000687947 */ /* 0x000fea0003800000 */
.L_x_1724:
        /* <DEDUP_REMOVED lines=8> */
[----:B-1----:R-:W-:Y:S02]  /*26790*/  IMAD.U32 R4, RZ, RZ, UR6 ;  /* 0x00000006ff047e24 */ /* 0x002fe4000f8e00ff */
[----:B------:R-:W1:Y:S01]  /*267a0*/  LDC.64 R2, c[0x4][R2] ;  /* 0x0100000002027b82 */ /* 0x000e620000000a00 */
        /* <DEDUP_REMOVED lines=10> */
.L_x_1727:
[----:B------:R-:W-:Y:S05]  /*26850*/  BSYNC B6 ;  /* 0x0000000000067941 */ /* 0x000fea0003800000 */
.L_x_1726:
[----:B------:R-:W2:Y:S01]  /*26860*/  LDL.LU R17, [R1] ;  /* 0x0000000001117983 */ /* 0x000ea20000300800 */
[----:B------:R-:W-:Y:S01]  /*26870*/  VIADD R0, R18, 0x10000 ;  /* 0x0001000012007836 */ /* 0x000fe20000000000 */
[----:B------:R-:W-:Y:S04]  /*26880*/  BSSY B6, `(.L_x_1728) ;  /* 0x0000016000067945 */ /* 0x000fe80003800000 */
[----:B------:R-:W-:Y:S02]  /*26890*/  LOP3.LUT P0, RZ, R0, 0x3ff, RZ, 0xc0, !PT ;  /* 0x000003ff00ff7812 */ /* 0x000fe4000780c0ff */
[----:B--2---:R-:W-:-:S11]  /*268a0*/  LOP3.LUT R17, R17, 0xfffffffe, RZ, 0xc0, !PT ;  /* 0xfffffffe11117812 */ /* 0x004fd600078ec0ff */
[----:B------:R-:W-:-:S05]  /*268b0*/  @P0 LOP3.LUT R17, R17, 0x1, RZ, 0xfc, !PT ;  /* 0x0000000111110812 */ /* 0x000fca00078efcff */
[----:B------:R2:W-:Y:S01]  /*268c0*/  STL [R1], R17 ;  /* 0x0000001101007387 */ /* 0x0005e20000100800 */
        /* <DEDUP_REMOVED lines=17> */
.L_x_1729:
[----:B------:R-:W-:Y:S05]  /*269e0*/  BSYNC B6 ;  /* 0x0000000000067941 */ /* 0x000fea0003800000 */
.L_x_1728:
        /* <DEDUP_REMOVED lines=20> */
.L_x_1731:
[----:B------:R-:W-:Y:S05]  /*26b30*/  BSYNC B6 ;  /* 0x0000000000067941 */ /* 0x000fea0003800000 */
.L_x_1730:
[----:B------:R-:W-:Y:S01]  /*26b40*/  LOP3.LUT P6, RZ, R17, 0x1, RZ, 0xc0, !PT ;  /* 0x0000000111ff7812 */ /* 0x000fe200078cc0ff */
[----:B------:R-:W-:-:S12]  /*26b50*/  BSSY B6, `(.L_x_1732) ;  /* 0x0000012000067945 */ /* 0x000fd80003800000 */
        /* <DEDUP_REMOVED lines=17> */
.L_x_1733:
[----:B------:R-:W-:Y:S05]  /*26c70*/  BSYNC B6 ;  /* 0x0000000000067941 */ /* 0x000fea0003800000 */
.L_x_1732:
[----:B--2---:R-:W2:Y:S01]  /*26c80*/  LDL R17, [R1+0x1c] ;  /* 0x00001c0001117983 */ /* 0x004ea20000100800 */
[----:B------:R-:W-:Y:S02]  /*26c90*/  ULDC.64 UR4, c[0x0][0x9f8] ;  /* 0x00027e0000047ab9 */ /* 0x000fe40000000a00 */
[----:B------:R-:W-:-:S04]  /*26ca0*/  ISETP.NE.U32.AND P0, PT, RZ, UR4, PT ;  /* 0x00000004ff007c0c */ /* 0x000fc8000bf05070 */
[----:B------:R-:W-:Y:S01]  /*26cb0*/  ISETP.NE.AND.EX P0, PT, RZ, UR5, PT, P0 ;  /* 0x00000005ff007c0c */ /* 0x000fe2000bf05300 */
[----:B------:R-:W-:-:S12]  /*26cc0*/  ULDC.64 UR4, c[0x0][0xa08] ;  /* 0x0002820000047ab9 */ /* 0x000fd80000000a00 */
[----:B------:R-:W3:Y:S01]  /*26cd0*/  @P0 LDC.64 R2, c[0x0][0x9f8] ;  /* 0x00027e00ff020b82 */ /* 0x000ee20000000a00 */
[----:B--2---:R-:W-:Y:S02]  /*26ce0*/  IMAD.MOV.U32 R9, RZ, RZ, R17 ;  /* 0x000000ffff097224 */ /* 0x004fe400078e0011 */
[----:B---3--:R-:W-:-:S05]  /*26cf0*/  @P0 IMAD.WIDE R2, R17, 0x4, R2 ;  /* 0x0000000411020825 */ /* 0x008fca00078e0202 */
[----:B------:R2:W3:Y:S02]  /*26d00*/  @P0 LDG.E R9, desc[UR46][R2.64] ;  /* 0x0000002e02090981 */ /* 0x0004e4000c1e1900 */
[----:B--2---:R-:W2:Y:S02]  /*26d10*/  LDC.64 R2, c[0x0][0x418] ;  /* 0x00010600ff027b82 */ /* 0x004ea40000000a00 */
[----:B--2---:R-:W-:Y:S01]  /*26d20*/  LOP3.LUT P0, RZ, R2, UR4, RZ, 0xfc, !PT ;  /* 0x0000000402ff7c12 */ /* 0x004fe2000f80fcff */
[----:B------:R-:W-:-:S03]  /*26d30*/  UMOV UR4, 0xffffffff ;  /* 0xffffffff00047882 */ /* 0x000fc60000000000 */
[----:B------:R-:W-:Y:S02]  /*26d40*/  LOP3.LUT P0, RZ, R3, UR5, RZ, 0xfc, P0 ;  /* 0x0000000503ff7c12 */ /* 0x000fe4000800fcff */
[----:B---3--:R-:W-:Y:S01]  /*26d50*/  SHF.R.S32.HI R10, RZ, 0x1f, R9 ;  /* 0x0000001fff0a7819 */ /* 0x008fe20000011409 */
[----:B------:R2:W-:Y:S01]  /*26d60*/  STL [R1+0x14], R9 ;  /* 0x0000140901007387 */ /* 0x0005e20000100800 */
[----:B------:R-:W-:-:S03]  /*26d70*/  SEL R17, R9, RZ, !P0 ;  /* 0x000000ff09117207 */ /* 0x000fc60004000000 */
[----:B------:R2:W-:Y:S01]  /*26d80*/  STL [R1+0x24], R10 ;  /* 0x0000240a01007387 */ /* 0x0005e20000100800 */
[----:B------:R-:W-:Y:S05]  /*26d90*/  BRA.DIV UR4, `(.L_x_1734) ;  /* 0x0000009e04f87947 */ /* 0x000fea000b800000 */
[----:B------:R-:W3:Y:S02]  /*26da0*/  S2R R0, SR_TID.X ;  /* 0x0000000000007919 */ /* 0x000ee40000002100 */
[----:B---3--:R-:W-:-:S04]  /*26db0*/  SHF.R.U32.HI R0, RZ, 0x5, R0 ;  /* 0x00000005ff007819 */ /* 0x008fc80000011600 */
[----:B------:R-:W-:-:S05]  /*26dc0*/  LOP3.LUT R0, R0, 0x3, RZ, 0xc0, !PT ;  /* 0x0000000300007812 */ /* 0x000fca00078ec0ff */
[----:B------:R3:W4:Y:S02]  /*26dd0*/  SHFL.IDX PT, R14, R0, RZ, 0x1f ;  /* 0x00001fff000e7589 */ /* 0x00072400000e0000 */
.L_x_2040:
[----:B---3--:R-:W3:Y:S01]  /*26de0*/  LDL.LU R0, [R1] ;  /* 0x0000000001007983 */ /* 0x008ee20000300800 */
[----:B------:R-:W-:Y:S02]  /*26df0*/  PLOP3.LUT P1, PT, PT, PT, PT, 0x8, 0x0 ;  /* 0x000000000000781c */ /* 0x000fe40003f2e170 */
[----:B----4-:R-:W-:Y:S02]  /*26e00*/  ISETP.NE.AND P0, PT, R14, RZ, PT ;  /* 0x000000ff0e00720c */ /* 0x010fe40003f05270 */
[----:B---3--:R-:W-:-:S09]  /*26e10*/  LOP3.LUT R0, R0, 0xfffffffe, RZ, 0xc0, !PT ;  /* 0xfffffffe00007812 */ /* 0x008fd200078ec0ff */
[----:B------:R-:W-:-:S05]  /*26e20*/  @P1 LOP3.LUT R0, R0, 0x1, RZ, 0xfc, !PT ;  /* 0x0000000100001812 */ /* 0x000fca00078efcff */
[----:B------:R3:W-:Y:S01]  /*26e30*/  STL [R1], R0 ;  /* 0x0000000001007387 */ /* 0x0007e20000100800 */
[----:B------:R-:W-:Y:S05]  /*26e40*/  @P0 BRA `(.L_x_1735) ;  /* 0x0000000400900947 */ /* 0x000fea0003800000 */
[----:B------:R-:W-:-:S03]  /*26e50*/  UMOV UR4, 0xffffffff ;  /* 0xffffffff00047882 */ /* 0x000fc60000000000 */
[----:B------:R-:W-:Y:S05]  /*26e60*/  BRA.DIV UR4, `(.L_x_1736) ;  /* 0x0000009e04f87947 */ /* 0x000fea000b800000 */
[----:B------:R-:W-:-:S13]  /*26e70*/  ELECT P6, URZ, PT ;  /* 0x00000000003f782f */ /* 0x000fda00038c0000 */
.L_x_2043:
[----:B------:R-:W-:Y:S05]  /*26e80*/  @!P6 BRA `(.L_x_1735) ;  /* 0x000000040080e947 */ /* 0x000fea0003800000 */
[----:B---3--:R-:W1:Y:S01]  /*26e90*/  LDL R0, [R1+0x44] ;  /* 0x0000440001007983 */ /* 0x008e620000100800 */
[----:B------:R-:W-:-:S04]  /*26ea0*/  ISETP.NE.U32.AND P0, PT, R2, RZ, PT ;  /* 0x000000ff0200720c */ /* 0x000fc80003f05070 */
[----:B------:R-:W-:Y:S01]  /*26eb0*/  ISETP.NE.AND.EX P0, PT, R3, RZ, PT, P0 ;  /* 0x000000ff0300720c */ /* 0x000fe20003f05300 */
[----:B-1----:R-:W-:-:S12]  /*26ec0*/  VIADD R4, R0, 0xffffffff ;  /* 0xffffffff00047836 */ /* 0x002fd80000000000 */
[----:B------:R-:W-:Y:S05]  /*26ed0*/  @!P0 BRA `(.L_x_1737) ;  /* 0x0000000000488947 */ /* 0x000fea0003800000 */
[----:B------:R-:W1:Y:S01]  /*26ee0*/  LDC R8, c[0x0][0x43c] ;  /* 0x00010f00ff087b82 */ /* 0x000e620000000800 */
[----:B------:R-:W-:Y:S01]  /*26ef0*/  IMAD.MOV.U32 R0, RZ, RZ, R4 ;  /* 0x000000ffff007224 */ /* 0x000fe200078e0004 */
[----:B------:R-:W-:Y:S01]  /*26f00*/  ULDC.64 UR4, c[0x0][0x428] ;  /* 0x00010a0000047ab9 */ /* 0x000fe20000000a00 */
[----:B-1----:R-:W-:-:S13]  /*26f10*/  ISETP.NE.AND P0, PT, R8, 0x1, PT ;  /* 0x000000010800780c */ /* 0x002fda0003f05270 */
[----:B------:R-:W1:Y:S02]  /*26f20*/  @P0 LDC.64 R6, c[0x0][0x440] ;  /* 0x00011000ff060b82 */ /* 0x000e640000000a00 */
[----:B-1----:R-:W-:-:S05]  /*26f30*/  @P0 IMAD.HI.U32 R6, R4, R6, RZ ;  /* 0x0000000604060227 */ /* 0x002fca00078e00ff */
        /* <DEDUP_REMOVED lines=12> */
.L_x_1737:
[----:B------:R-:W3:Y:S04]  /*27000*/  LDL R0, [R1+0x4] ;  /* 0x0000040001007983 */ /* 0x000ee80000100800 */
[----:B-1----:R-:W4:Y:S01]  /*27010*/  LDL R2, [R1+0xc] ;  /* 0x00000c0001027983 */ /* 0x002f220000100800 */
[----:B--2---:R-:W1:Y:S02]  /*27020*/  S2R R9, SR_TID.X ;  /* 0x0000000000097919 */ /* 0x004e640000002100 */
[----:B-1----:R-:W-:-:S04]  /*27030*/  LOP3.LUT R9, R9, 0x7f, RZ, 0xc0, !PT ;  /* 0x0000007f09097812 */ /* 0x002fc800078ec0ff */
[----:B------:R-:W-:Y:S01]  /*27040*/  ISETP.NE.AND P1, PT, R9, RZ, PT ;  /* 0x000000ff0900720c */ /* 0x000fe20003f25270 */
[----:B---3--:R-:W-:Y:S01]  /*27050*/  IMAD R0, R0, 0x8, R18 ;  /* 0x0000000800007824 */ /* 0x008fe200078e0212 */
[----:B----4-:R-:W-:-:S04]  /*27060*/  SHF.L.U32 R3, R2, 0x1f, RZ ;  /* 0x0000001f02037819 */ /* 0x010fc800000006ff */
[----:B------:R-:W1:Y:S02]  /*27070*/  SYNCS.PHASECHK.TRANS64.TRYWAIT P0, [R0+URZ+0x28480], R3 ;  /* 0x02848003000075a7 */ /* 0x000e64000800017f */
[----:B-1----:R-:W-:Y:S05]  /*27080*/  @!P0 BRA `(.L_x_1738) ;  /* 0x0000009c00908947 */ /* 0x002fea0003800000 */
.L_x_2044:
        /* <DEDUP_REMOVED lines=8> */
.L_x_1739:
        /* <DEDUP_REMOVED lines=19> */
[----:B--2---:R-:W-:Y:S01]  /*27240*/  UMOV UR8, UR14 ;  /* 0x0000000e00087c82 */ /* 0x004fe20008000000 */
[----:B------:R-:W-:Y:S02]  /*27250*/  UMOV UR10, UR15 ;  /* 0x0000000f000a7c82 */ /* 0x000fe40008000000 */
[----:B------:R2:W-:Y:S01]  /*27260*/  UTMALDG.4D [UR8], [UR4], desc[UR6] ;  /* 0x00000608040075b4 */ /* 0x0005e20008019000 */
[----:B------:R-:W3:Y:S02]  /*27270*/  SYNCS.PHASECHK.TRANS64.TRYWAIT P0, [R0+URZ+0x28440], R3 ;  /* 0x02844003000075a7 */ /* 0x000ee4000800017f */
[----:B--23--:R-:W-:Y:S05]  /*27280*/  @!P0 BRA `(.L_x_1740) ;  /* 0x0000009c00248947 */ /* 0x00cfea0003800000 */
.L_x_2045:
[----:B------:R-:W-:Y:S05]  /*27290*/  @P1 BRA `(.L_x_1741) ;  /* 0x00000000001c1947 */ /* 0x000fea0003800000 */
[----:B------:R-:W3:Y:S01]  /*272a0*/  S2R R5, SR_TID.X ;  /* 0x0000000000057919 */ /* 0x000ee20000002100 */
[----:B-12---:R-:W-:-:S04]  /*272b0*/  IMAD.MOV.U32 R3, RZ, RZ, 0x4000 ;  /* 0x00004000ff037424 */ /* 0x006fc800078e00ff */
[----:B------:R4:W-:Y:S01]  /*272c0*/  SYNCS.ARRIVE.TRANS64 RZ, [R0+URZ+0x28430], R3 ;  /* 0x0284300300ff79a7 */ /* 0x0009e2000800003f */
[----:B---3--:R-:W-:-:S04]  /*272d0*/  LOP3.LUT R5, R5, 0x1f, RZ, 0xc0, !PT ;  /* 0x0000001f05057812 */ /* 0x008fc800078ec0ff */
[----:B------:R-:W-:-:S13]  /*272e0*/  ISETP.NE.AND P0, PT, R5, RZ, PT ;  /* 0x000000ff0500720c */ /* 0x000fda0003f05270 */
[----:B----4-:R-:W-:Y:S05]  /*272f0*/  @!P0 BRA `(.L_x_1741) ;  /* 0x0000000000048947 */ /* 0x010fea0003800000 */
[----:B------:R-:W-:Y:S01]  /*27300*/  BPT.TRAP 0x1 ;  /* 0x000000040000795c */ /* 0x000fe20000300000 */
.L_x_1741:
[----:B-12---:R-:W2:Y:S01]  /*27310*/  LDL.LU R3, [R1] ;  /* 0x0000000001037983 */ /* 0x006ea20000300800 */
        /* <DEDUP_REMOVED lines=16> */
[----:B-1----:R-:W-:Y:S01]  /*27420*/  UMOV UR8, UR14 ;  /* 0x0000000e00087c82 */ /* 0x002fe20008000000 */
[----:B------:R-:W-:Y:S02]  /*27430*/  UMOV UR10, UR15 ;  /* 0x0000000f000a7c82 */ /* 0x000fe40008000000 */
[----:B------:R4:W-:Y:S01]  /*27440*/  UTMALDG.4D [UR8], [UR4], desc[UR6] ;  /* 0x00000608040075b4 */ /* 0x0009e20008019000 */
[----:B--2---:R-:W-:-:S04]  /*27450*/  LOP3.LUT R3, R3, 0xfffffffe, RZ, 0xc0, !PT ;  /* 0xfffffffe03037812 */ /* 0x004fc800078ec0ff */
[----:B------:R-:W-:-:S05]  /*27460*/  @P0 LOP3.LUT R3, R3, 0x1, RZ, 0xfc, !PT ;  /* 0x0000000103030812 */ /* 0x000fca00078efcff */
[----:B------:R4:W-:Y:S01]  /*27470*/  STL [R1], R3 ;  /* 0x0000000301007387 */ /* 0x0009e20000100800 */
[----:B------:R-:W-:Y:S01]  /*27480*/  NOP ;  /* 0x0000000000007918 */ /* 0x000fe20000000000 */
.L_x_1735:
[----:B----4-:R-:W3:Y:S01]  /*27490*/  LDL.LU R3, [R1+0x48] ;  /* 0x0000480001037983 */ /* 0x010ee20000300800 */
[----:B------:R-:W-:Y:S05]  /*274a0*/  WARPSYNC.ALL ;  /* 0x0000000000007948 */ /* 0x000fea0003800000 */
[----:B------:R-:W-:Y:S01]  /*274b0*/  ULDC.64 UR4, c[0x0][0x298] ;  /* 0x0000a60000047ab9 */ /* 0x000fe20000000a00 */
[----:B------:R-:W-:Y:S01]  /*274c0*/  BSSY B6, `(.L_x_1742) ;  /* 0x000001c000067945 */ /* 0x000fe20003800000 */
[----:B------:R-:W-:Y:S01]  /*274d0*/  BAR.SYNC.DEFER_BLOCKING 0x8, 0x180 ;  /* 0x0206000000007b1d */ /* 0x000fe20000010000 */
[----:B---3--:R-:W-:Y:S01]  /*274e0*/  SHF.R.S32.HI R0, RZ, 0x1f, R3 ;  /* 0x0000001fff007819 */ /* 0x008fe20000011403 */
[----:B-1----:R-:W-:-:S04]  /*274f0*/  IMAD.WIDE.U32 R4, R3, UR4, RZ ;  /* 0x0000000403047c25 */ /* 0x002fc8000f8e00ff */
[----:B------:R-:W-:Y:S01]  /*27500*/  IMAD R2, R0, UR4, RZ ;  /* 0x0000000400027c24 */ /* 0x000fe2000f8e02ff */
[----:B------:R1:W-:Y:S01]  /*27510*/  STL.64 [R1+0x48], R4 ;  /* 0x0000480401007387 */ /* 0x0003e20000100a00 */
[----:B------:R-:W-:Y:S02]  /*27520*/  VIADD R0, R18, 0x18000 ;  /* 0x0001800012007836 */ /* 0x000fe40000000000 */
[----:B------:R-:W-:-:S03]  /*27530*/  IMAD R2, R3, UR5, R2 ;  /* 0x0000000503027c24 */ /* 0x000fc6000f8e0202 */
[----:B------:R-:W-:Y:S01]  /*27540*/  LOP3.LUT P0, RZ, R0, 0x3ff, RZ, 0xc0, !PT ;  /* 0x000003ff00ff7812 */ /* 0x000fe2000780c0ff */
[----:B------:R-:W-:-:S05]  /*27550*/  IMAD.IADD R0, R5, 0x1, R2 ;  /* 0x0000000105007824 */ /* 0x000fca00078e0202 */
[----:B------:R1:W-:Y:S07]  /*27560*/  STL [R1+0x50], R0 ;  /* 0x0000500001007387 */ /* 0x0003ee0000100800 */
        /* <DEDUP_REMOVED lines=10> */
[----:B--2---:R-:W-:Y:S02]  /*27610*/  IMAD.U32 R10, RZ, RZ, UR8 ;  /* 0x00000008ff0a7e24 */ /* 0x004fe4000f8e00ff */
[----:B------:R-:W-:Y:S02]  /*27620*/  IMAD.U32 R11, RZ, RZ, UR9 ;  /* 0x00000009ff0b7e24 */ /* 0x000fe4000f8e00ff */
[----:B------:R-:W-:Y:S02]  /*27630*/  IMAD.MOV.U32 R8, RZ, RZ, 0x70 ;  /* 0x00000070ff087424 */ /* 0x000fe400078e00ff */
[----:B------:R-:W-:Y:S02]  /*27640*/  IMAD.MOV.U32 R12, RZ, RZ, 0x1 ;  /* 0x00000001ff0c7424 */ /* 0x000fe400078e00ff */
[----:B------:R-:W-:-:S07]  /*27650*/  IMAD.MOV.U32 R13, RZ, RZ, RZ ;  /* 0x000000ffff0d7224 */ /* 0x000fce00078e00ff */
[----:B------:R-:W-:-:S07]  /*27660*/  LEPC R20, `(.L_x_1743) ;  /* 0x000000001014794e */ /* 0x000fce0000000000 */
[----:B01----:R-:W-:Y:S05]  /*27670*/  CALL.ABS.NOINC R2 ;  /* 0x0000000002007343 */ /* 0x003fea0003c00000 */
.L_x_1743:
[----:B------:R-:W-:Y:S05]  /*27680*/  BSYNC B6 ;  /* 0x0000000000067941 */ /* 0x000fea0003800000 */
.L_x_1742:
[----:B-1----:R-:W3:Y:S01]  /*27690*/  LDL.LU R0, [R1+0x50] ;  /* 0x0000500001007983 */ /* 0x002ee20000300800 */
[----:B------:R-:W-:Y:S01]  /*276a0*/  ULDC.64 UR6, c[0x0][0xa00] ;  /* 0x0002800000067ab9 */ /* 0x000fe20000000a00 */
[----:B------:R-:W1:Y:S01]  /*276b0*/  LDC R7, c[0x0][0x448] ;  /* 0x00011200ff077b82 */ /* 0x000e620000000800 */
[----:B------:R-:W-:Y:S01]  /*276c0*/  ULDC.64 UR4, c[0x0][0x2d8] ;  /* 0x0000b60000047ab9 */ /* 0x000fe20000000a00 */
[----:B------:R-:W3:Y:S04]  /*276d0*/  LDL.LU.64 R2, [R1+0x48] ;  /* 0x0000480001027983 */ /* 0x000ee80000300a00 */
[----:B------:R-:W4:Y:S01]  /*276e0*/  LDL R6, [R1+0x1c] ;  /* 0x00001c0001067983 */ /* 0x000f220000100800 */
[----:B------:R-:W-:Y:S01]  /*276f0*/  ISETP.NE.U32.AND P0, PT, RZ, UR6, PT ;  /* 0x00000006ff007c0c */ /* 0x000fe2000bf05070 */
[----:B------:R-:W0:Y:S03]  /*27700*/  S2R R5, SR_TID.X ;  /* 0x0000000000057919 */ /* 0x000e260000002100 */
[----:B------:R-:W-:Y:S01]  /*27710*/  ISETP.NE.AND.EX P0, PT, RZ, UR7, PT, P0 ;  /* 0x00000007ff007c0c */ /* 0x000fe2000bf05300 */
[----:B------:R-:W-:Y:S01]  /*27720*/  ULDC.64 UR6, c[0x0][0x280] ;  /* 0x0000a00000067ab9 */ /* 0x000fe20000000a00 */
[----:B--2---:R-:W2:Y:S01]  /*27730*/  S2R R9, SR_TID.X ;  /* 0x0000000000097919 */ /* 0x004ea20000002100 */
[----:B0-----:R-:W-:-:S04]  /*27740*/  LOP3.LUT R5, R5, 0x7f, RZ, 0xc0, !PT ;  /* 0x0000007f05057812 */ /* 0x001fc800078ec0ff */
[----:B------:R-:W-:Y:S01]  /*27750*/  SHF.R.U32.HI R5, RZ, 0x3, R5 ;  /* 0x00000003ff057819 */ /* 0x000fe20000011605 */
[----:B--2---:R-:W-:-:S05]  /*27760*/  IMAD.SHL.U32 R9, R9, 0x10, RZ ;  /* 0x0000001009097824 */ /* 0x004fca00078e00ff */
[----:B------:R-:W-:-:S04]  /*27770*/  LOP3.LUT R9, R9, 0x70, RZ, 0xc0, !PT ;  /* 0x0000007009097812 */ /* 0x000fc800078ec0ff */
[----:B------:R-:W-:Y:S01]  /*27780*/  LOP3.LUT R9, R9, 0x80, RZ, 0xfc, !PT ;  /* 0x0000008009097812 */ /* 0x000fe200078efcff */
[----:B---3--:R-:W-:Y:S01]  /*27790*/  IMAD.MOV.U32 R3, RZ, RZ, R0 ;  /* 0x000000ffff037224 */ /* 0x008fe200078e0000 */
[----:B----4-:R-:W-:Y:S01]  /*277a0*/  SHF.R.S32.HI R0, RZ, 0x1f, R6 ;  /* 0x0000001fff007819 */ /* 0x010fe20000011406 */
[----:B------:R-:W-:-:S03]  /*277b0*/  IMAD.WIDE.U32 R2, R16, UR4, R2 ;  /* 0x0000000410027c25 */ /* 0x000fc6000f8e0002 */
[----:B------:R-:W-:Y:S01]  /*277c0*/  SEL R4, R0, RZ, !P0 ;  /* 0x000000ff00047207 */ /* 0x000fe20004000000 */
[----:B------:R-:W-:Y:S01]  /*277d0*/  IMAD R3, R16, UR5, R3 ;  /* 0x0000000510037c24 */ /* 0x000fe2000f8e0203 */
[----:B------:R-:W-:Y:S01]  /*277e0*/  SEL R0, R6, RZ, !P0 ;  /* 0x000000ff06007207 */ /* 0x000fe20004000000 */
[----:B------:R-:W-:Y:S01]  /*277f0*/  ULDC.64 UR4, c[0x0][0x2e0] ;  /* 0x0000b80000047ab9 */ /* 0x000fe20000000a00 */
[----:B------:R-:W0:Y:S01]  /*27800*/  S2R R6, SR_TID.X ;  /* 0x0000000000067919 */ /* 0x000e220000002100 */
[----:B-1----:R-:W-:Y:S01]  /*27810*/  ISETP.NE.AND P0, PT, R7, 0x1, PT ;  /* 0x000000010700780c */ /* 0x002fe20003f05270 */
[----:B------:R-:W-:Y:S02]  /*27820*/  IMAD R4, R4, UR4, RZ ;  /* 0x0000000404047c24 */ /* 0x000fe4000f8e02ff */
[----:B------:R-:W-:-:S04]  /*27830*/  IMAD.WIDE.U32 R2, R0, UR4, R2 ;  /* 0x0000000400027c25 */ /* 0x000fc8000f8e0002 */
[----:B------:R-:W-:Y:S01]  /*27840*/  IMAD R0, R0, UR5, R4 ;  /* 0x0000000500007c24 */ /* 0x000fe2000f8e0204 */
[----:B------:R-:W-:-:S03]  /*27850*/  ULDC.64 UR4, c[0x0][0x2d0] ;  /* 0x0000b40000047ab9 */ /* 0x000fc60000000a00 */
[----:B------:R-:W-:Y:S02]  /*27860*/  IMAD.IADD R3, R3, 0x1, R0 ;  /* 0x0000000103037824 */ /* 0x000fe400078e0200 */
[----:B0-----:R-:W-:Y:S02]  /*27870*/  IMAD.SHL.U32 R8, R6, 0x10, RZ ;  /* 0x0000001006087824 */ /* 0x001fe400078e00ff */
[----:B------:R-:W0:Y:S03]  /*27880*/  @P0 LDC R6, c[0x0][0x450] ;  /* 0x00011400ff060b82 */ /* 0x000e260000000800 */
[----:B------:R-:W-:-:S05]  /*27890*/  LOP3.LUT R8, R5, 0x70, R8, 0xf8, !PT ;  /* 0x0000007005087812 */ /* 0x000fca00078ef808 */
[----:B------:R-:W1:Y:S01]  /*278a0*/  @P0 LDC R5, c[0x0][0x44c] ;  /* 0x00011300ff050b82 */ /* 0x000e620000000800 */
[----:B------:R-:W-:Y:S02]  /*278b0*/  IMAD.IADD R4, R8, 0x1, R19 ;  /* 0x0000000108047824 */ /* 0x000fe400078e0213 */
[----:B------:R-:W2:Y:S02]  /*278c0*/  S2R R8, SR_TID.X ;  /* 0x0000000000087919 */ /* 0x000ea40000002100 */
[----:B------:R-:W-:Y:S02]  /*278d0*/  IMAD.MOV.U32 R0, RZ, RZ, R4 ;  /* 0x000000ffff007224 */ /* 0x000fe400078e0004 */
[----:B-1----:R-:W-:-:S05]  /*278e0*/  @P0 IMAD.HI.U32 R5, R4, R5, RZ ;  /* 0x0000000504050227 */ /* 0x002fca00078e00ff */
[----:B0-----:R-:W-:-:S05]  /*278f0*/  @P0 SHF.R.U32.HI R0, RZ, R6, R5 ;  /* 0x00000006ff000219 */ /* 0x001fca0000011605 */
[----:B------:R-:W-:Y:S02]  /*27900*/  IMAD.MOV R5, RZ, RZ, -R0 ;  /* 0x000000ffff057224 */ /* 0x000fe400078e0a00 */
[----:B------:R-:W-:-:S04]  /*27910*/  IMAD.WIDE.U32 R2, R0, UR4, R2 ;  /* 0x0000000400027c25 */ /* 0x000fc8000f8e0002 */
[----:B------:R-:W-:Y:S01]  /*27920*/  IMAD R4, R7, R5, R4 ;  /* 0x0000000507047224 */ /* 0x000fe200078e0204 */
[----:B------:R-:W-:Y:S01]  /*27930*/  SHF.R.S32.HI R5, RZ, 0x1f, R0 ;  /* 0x0000001fff057819 */ /* 0x000fe20000011400 */
[----:B--2---:R-:W-:-:S04]  /*27940*/  IMAD.SHL.U32 R10, R8, 0x10, RZ ;  /* 0x00000010080a7824 */ /* 0x004fc800078e00ff */
[----:B------:R-:W-:Y:S01]  /*27950*/  IMAD R5, R5, UR4, RZ ;  /* 0x0000000405057c24 */ /* 0x000fe2000f8e02ff */
[----:B------:R-:W-:-:S03]  /*27960*/  LOP3.LUT R10, R10, 0x70, RZ, 0xc0, !PT ;  /* 0x000000700a0a7812 */ /* 0x000fc600078ec0ff */
        /* <DEDUP_REMOVED lines=15> */
[----:B------:R-:W1:Y:S02]  /*27a60*/  S2R R6, SR_TID.X ;  /* 0x0000000000067919 */ /* 0x000e640000002100 */
[----:B-1----:R-:W-:-:S04]  /*27a70*/  LOP3.LUT R6, R6, 0x7f, RZ, 0xc0, !PT ;  /* 0x0000007f06067812 */ /* 0x002fc800078ec0ff */
[----:B------:R-:W-:Y:S02]  /*27a80*/  SHF.R.U32.HI R8, RZ, 0x3, R6 ;  /* 0x00000003ff087819 */ /* 0x000fe40000011606 */
[----:B------:R-:W2:Y:S03]  /*27a90*/  LDL.LU R6, [R1+0x40] ;  /* 0x0000400001067983 */ /* 0x000ea60000300800 */
[----:B------:R-:W-:Y:S02]  /*27aa0*/  IMAD.IADD R0, R8, 0x1, R19 ;  /* 0x0000000108007824 */ /* 0x000fe400078e0213 */
[----:B------:R-:W-:Y:S02]  /*27ab0*/  SHFL.IDX PT, R8, R3, 0x1, 0x181f ;  /* 0x00381f0003087f89 */ /* 0x000fe400000e0000 */
[----:B------:R-:W-:Y:S02]  /*27ac0*/  VIADD R5, R0, 0x10 ;  /* 0x0000001000057836 */ /* 0x000fe40000000000 */
[----:B--2---:R-:W-:-:S02]  /*27ad0*/  IMAD R2, R6, R7, RZ ;  /* 0x0000000706027224 */ /* 0x004fc400078e02ff */
[----:B------:R-:W1:Y:S03]  /*27ae0*/  SHFL.IDX PT, R7, R4, RZ, 0x181f ;  /* 0x00181fff04077589 */ /* 0x000e6600000e0000 */
[-C--:B------:R-:W-:Y:S01]  /*27af0*/  ISETP.GE.AND P4, PT, R0, R2.reuse, PT ;  /* 0x000000020000720c */ /* 0x080fe20003f86270 */
[----:B------:R-:W2:Y:S01]  /*27b00*/  SHFL.IDX PT, R6, R3, RZ, 0x181f ;  /* 0x00181fff03067589 */ /* 0x000ea200000e0000 */
[----:B------:R-:W-:-:S03]  /*27b10*/  ISETP.GE.AND P2, PT, R5, R2, PT ;  /* 0x000000020500720c */ /* 0x000fc60003f46270 */
[----:B------:R-:W3:Y:S08]  /*27b20*/  SHFL.IDX PT, R5, R4, 0x1, 0x181f ;  /* 0x00381f0004057f89 */ /* 0x000ef000000e0000 */
[----:B-1----:R-:W-:-:S05]  /*27b30*/  @!P4 IADD3 R7, P3, R10, R7, RZ ;  /* 0x000000070a07c210 */ /* 0x002fca0007f7e0ff */
[----:B--2---:R-:W-:-:S05]  /*27b40*/  @!P4 IMAD.X R6, RZ, RZ, R6, P3 ;  /* 0x000000ffff06c224 */ /* 0x004fca00018e0606 */
[----:B------:R-:W-:-:S04]  /*27b50*/  @!P4 LOP3.LUT R7, R7, R6, RZ, 0x3c, !PT ;  /* 0x000000060707c212 */ /* 0x000fc800078e3cff */
[----:B------:R-:W-:-:S04]  /*27b60*/  @!P4 LOP3.LUT R6, R7, R6, RZ, 0x3c, !PT ;  /* 0x000000060706c212 */ /* 0x000fc800078e3cff */
[----:B------:R-:W-:-:S05]  /*27b70*/  @!P4 LOP3.LUT R7, R7, R6, RZ, 0x3c, !PT ;  /* 0x000000060707c212 */ /* 0x000fca00078e3cff */
[----:B-----5:R-:W-:Y:S04]  /*27b80*/  @!P4 LDGSTS.E.BYPASS.LTC128B.128 [R9+0x18000], desc[UR46][R6.64], !P0 ;  /* 0x180000000609cfae */ /* 0x020fe8000c101d6e */
[----:B------:R3:W-:Y:S02]  /*27b90*/  @!P4 LDGSTS.E.BYPASS.LTC128B.128 [R9+0x1c000], desc[UR46][R6.64+0x80], !P1 ;  /* 0x1c0000800609cfae */ /* 0x0007e4000c901d6e */
[----:B---3--:R-:W-:Y:S01]  /*27ba0*/  @!P2 IADD3 R7, P3, R10, R5, RZ ;  /* 0x000000050a07a210 */ /* 0x008fe20007f7e0ff */
        /* <DEDUP_REMOVED lines=8> */
[----:B------:R-:W2:Y:S04]  /*27c30*/  SHFL.IDX PT, R5, R4, 0x2, 0x181f ;  /* 0x00581f0004057f89 */ /* 0x000ea800000e0000 */
[----:B-1----:R-:W1:Y:S06]  /*27c40*/  SHFL.IDX PT, R6, R3, 0x2, 0x181f ;  /* 0x00581f0003067f89 */ /* 0x002e6c00000e0000 */
[----:B--2---:R-:W-:-:S05]  /*27c50*/  @!P2 IADD3 R5, P3, R10, R5, RZ ;  /* 0x000000050a05a210 */ /* 0x004fca0007f7e0ff */
[----:B-1----:R-:W-:-:S04]  /*27c60*/  @!P2 IMAD.X R6, RZ, RZ, R6, P3 ;  /* 0x000000ffff06a224 */ /* 0x002fc800018e0606 */
[----:B------:R-:W-:Y:S02]  /*27c70*/  @!P2 IMAD.MOV.U32 R7, RZ, RZ, R6 ;  /* 0x000000ffff07a224 */ /* 0x000fe400078e0006 */
[----:B------:R-:W-:Y:S02]  /*27c80*/  @!P2 IMAD.MOV.U32 R6, RZ, RZ, R5 ;  /* 0x000000ffff06a224 */ /* 0x000fe400078e0005 */
[----:B------:R-:W-:-:S03]  /*27c90*/  VIADD R5, R0, 0x30 ;  /* 0x0000003000057836 */ /* 0x000fc60000000000 */
        /* <DEDUP_REMOVED lines=39> */
[----:B------:R1:W2:Y:S04]  /*27f10*/  SHFL.IDX PT, R5, R3, 0x7, 0x181f ;  /* 0x00f81f0003057f89 */ /* 0x0002a800000e0000 */
[----:B------:R1:W-:Y:S04]  /*27f20*/  @!P2 LDGSTS.E.BYPASS.LTC128B.128 [R9+0x1b000], desc[UR46][R6.64], !P0 ;  /* 0x1b0000000609afae */ /* 0x0003e8000c101d6e */
[----:B------:R1:W-:Y:S04]  /*27f30*/  @!P2 LDGSTS.E.BYPASS.LTC128B.128 [R9+0x1f000], desc[UR46][R6.64+0x80], !P1 ;  /* 0x1f0000800609afae */ /* 0x0003e8000c901d6e */
[----:B------:R1:W3:Y:S02]  /*27f40*/  SHFL.IDX PT, R3, R4, 0x7, 0x181f ;  /* 0x00f81f0004037f89 */ /* 0x0002e400000e0000 */
.L_x_2062:
[----:B------:R-:W-:Y:S01]  /*27f50*/  VIADD R0, R0, 0x70 ;  /* 0x0000007000007836 */ /* 0x000fe20000000000 */
[----:B------:R-:W-:Y:S04]  /*27f60*/  BSSY B0, `(.L_x_1745) ;  /* 0x000000a000007945 */ /* 0x000fe80003800000 */
[----:B------:R-:W-:-:S13]  /*27f70*/  ISETP.GE.AND P2, PT, R0, R2, PT ;  /* 0x000000020000720c */ /* 0x000fda0003f46270 */
[----:B------:R-:W-:Y:S05]  /*27f80*/  @P2 BRA `(.L_x_1746) ;  /* 0x00000000001c2947 */ /* 0x000fea0003800000 */
[----:B---3--:R-:W-:-:S05]  /*27f90*/  IADD3 R2, P2, R10, R3, RZ ;  /* 0x000000030a027210 */ /* 0x008fca0007f5e0ff */
[----:B-12---:R-:W-:-:S05]  /*27fa0*/  IMAD.X R3, RZ, RZ, R5, P2 ;  /* 0x000000ffff037224 */ /* 0x006fca00010e0605 */
[----:B------:R-:W-:Y:S01]  /*27fb0*/  @!PT LDS RZ, [RZ] ;  /* 0x00000000fffff984 */ /* 0x000fe20000000800 */
[----:B------:R-:W-:Y:S01]  /*27fc0*/  @!PT LDS RZ, [RZ] ;  /* 0x00000000fffff984 */ /* 0x000fe20000000800 */
[----:B------:R-:W-:Y:S01]  /*27fd0*/  @!PT LDS RZ, [RZ] ;  /* 0x00000000fffff984 */ /* 0x000fe20000000800 */
[----:B------:R4:W-:Y:S04]  /*27fe0*/  LDGSTS.E.BYPASS.LTC128B.128 [R9+0x1b800], desc[UR46][R2.64], !P0 ;  /* 0x1b80000002097fae */ /* 0x0009e8000c101d6e */
[----:B------:R4:W-:Y:S02]  /*27ff0*/  LDGSTS.E.BYPASS.LTC128B.128 [R9+0x1f800], desc[UR46][R2.64+0x80], !P1 ;  /* 0x1f80008002097fae */ /* 0x0009e4000c901d6e */
.L_x_1746:
[----:B------:R-:W-:Y:S05]  /*28000*/  BSYNC B0 ;  /* 0x0000000000007941 */ /* 0x000fea0003800000 */
.L_x_1745:
[----:B------:R-:W-:Y:S01]  /*28010*/  NOP ;  /* 0x0000000000007918 */ /* 0x000fe20000000000 */
[----:B------:R-:W-:-:S13]  /*28020*/  PLOP3.LUT P0, PT, PT, PT, PT, 0x80, 0x0 ;  /* 0x000000000000781c */ /* 0x000fda0003f0f070 */
.L_x_1747:
[----:B------:R-:W-:Y:S02]  /*28030*/  PLOP3.LUT P1, PT, P1, P0, PT, 0xa2, 0x0 ;  /* 0x000000000000781c */ /* 0x000fe40000f21472 */
[----:B------:R-:W-:-:S08]  /*28040*/  @P0 R2UR P1, UR4, R18 ;  /* 0x00000000120402ca */ /* 0x000fd00000020000 */
[----:B------:R-:W-:-:S05]  /*28050*/  @P0 PLOP3.LUT P0, PT, P1, PT, PT, 0x80, 0x0 ;  /* 0x000000000000081c */ /* 0x000fca0000f0f070 */
[----:B------:R-:W-:Y:S01]  /*28060*/  @!P1 SYNCS.ARRIVE.TRANS64.RED.A0T1 RZ, [UR4+0x28400], RZ ;  /* 0x028400ffffff99a7 */ /* 0x000fe20008200404 */
[----:B------:R-:W-:Y:S07]  /*28070*/  @!P1 ARRIVES.LDGSTSBAR.64.TRANSCNT [UR4+0x28400] ;  /* 0x02840000ff0099b0 */ /* 0x000fee0008000a84 */
[----:B------:R-:W-:Y:S05]  /*28080*/  @P0 BRA.U.ANY `(.L_x_1747) ;  /* 0xfffffffd00e80947 */ /* 0x000fea000393ffff */
[----:B----4-:R-:W4:Y:S02]  /*28090*/  LDL.LU R2, [R1+0x54] ;  /* 0x0000540001027983 */ /* 0x010f240000300800 */
[----:B----4-:R-:W-:-:S05]  /*280a0*/  VIADD R2, R2, 0x1 ;  /* 0x0000000102027836 */ /* 0x010fca0000000000 */
        /* <DEDUP_REMOVED lines=8> */
[----:B------:R-:W5:Y:S03]  /*28130*/  SYNCS.PHASECHK.TRANS64.TRYWAIT P0, [R18+URZ+0x28420], R0 ;  /* 0x02842000120075a7 */ /* 0x000f66000800017f */
[----:B----45:R-:W-:Y:S05]  /*28140*/  @!P0 BRA `(.L_x_1749) ;  /* 0x0000009800408947 */ /* 0x030fea0003800000 */
.L_x_2063:
[----:B------:R-:W-:Y:S05]  /*28150*/  BSYNC B0 ;  /* 0x0000000000007941 */ /* 0x000fea0003800000 */
.L_x_1748:
[----:B-1-3--:R-:W4:Y:S04]  /*28160*/  LDL.LU R3, [R1+0x44] ;  /* 0x0000440001037983 */ /* 0x00af280000300800 */
[----:B------:R-:W3:Y:S01]  /*28170*/  LDL R2, [R1+0x18] ;  /* 0x0000180001027983 */ /* 0x000ee20000100800 */
[----:B----4-:R-:W-:-:S05]  /*28180*/  VIADD R0, R3, 0xfffffffe ;  /* 0xfffffffe03007836 */ /* 0x010fca0000000000 */
[----:B---3--:R-:W-:-:S13]  /*28190*/  ISETP.GE.AND P0, PT, R0, R2, PT ;  /* 0x000000020000720c */ /* 0x008fda0003f06270 */
[----:B------:R-:W-:Y:S05]  /*281a0*/  @!P0 BRA `(.L_x_1750) ;  /* 0x0000000c00d88947 */ /* 0x000fea0003800000 */
[----:B------:R1:W5:Y:S04]  /*281b0*/  LDL.LU R6, [R1+0x4] ;  /* 0x0000040001067983 */ /* 0x0003680000300800 */
[----:B------:R1:W5:Y:S02]  /*281c0*/  LDL.LU R7, [R1+0xc] ;  /* 0x00000c0001077983 */ /* 0x0003640000300800 */
.L_x_1772:
[----:B---3--:R-:W3:Y:S01]  /*281d0*/  LDL R2, [R1] ;  /* 0x0000000001027983 */ /* 0x008ee20000100800 */
[----:B-----5:R-:W-:Y:S01]  /*281e0*/  VIADD R3, R6, 0x1 ;  /* 0x0000000106037836 */ /* 0x020fe20000000000 */
        /* <DEDUP_REMOVED lines=15> */
[----:B------:R-:W4:Y:S01]  /*282e0*/  LDL R12, [R1+0x24] ;  /* 0x00002400010c7983 */ /* 0x000f220000100800 */
[----:B--2---:R-:W2:Y:S01]  /*282f0*/  LDC R5, c[0x0][0x43c] ;  /* 0x00010f00ff057b82 */ /* 0x004ea20000000800 */
[----:B------:R-:W-:Y:S02]  /*28300*/  ULDC.64 UR6, c[0x0][0x428] ;  /* 0x00010a0000067ab9 */ /* 0x000fe40000000a00 */
[----:B------:R-:W3:Y:S01]  /*28310*/  LDL R11, [R1+0x14] ;  /* 0x00001400010b7983 */ /* 0x000ee20000100800 */
[----:B--2---:R-:W-:-:S13]  /*28320*/  ISETP.NE.AND P0, PT, R5, 0x1, PT ;  /* 0x000000010500780c */ /* 0x004fda0003f05270 */
[----:B------:R-:W2:Y:S02]  /*28330*/  @P0 LDC.64 R2, c[0x0][0x440] ;  /* 0x00011000ff020b82 */ /* 0x000ea40000000a00 */
[----:B--2---:R-:W-:-:S04]  /*28340*/  @P0 IMAD.HI.U32 R4, R0, R2, RZ ;  /* 0x0000000200040227 */ /* 0x004fc800078e00ff */
[----:B------:R-:W-:Y:S01]  /*28350*/  IMAD.MOV.U32 R2, RZ, RZ, R0 ;  /* 0x000000ffff027224 */ /* 0x000fe200078e0000 */
[----:B------:R-:W-:-:S04]  /*28360*/  @P0 SHF.R.U32.HI R2, RZ, R3, R4 ;  /* 0x00000003ff020219 */ /* 0x000fc80000011604 */
[--C-:B------:R-:W-:Y:S01]  /*28370*/  SHF.R.S32.HI R3, RZ, 0x1f, R2.reuse ;  /* 0x0000001fff037819 */ /* 0x100fe20000011402 */
[----:B------:R-:W-:-:S04]  /*28380*/  IMAD.MOV R8, RZ, RZ, -R2 ;  /* 0x000000ffff087224 */ /* 0x000fc800078e0a02 */
[----:B------:R-:W-:Y:S02]  /*28390*/  IMAD R8, R5, R8, R0 ;  /* 0x0000000805087224 */ /* 0x000fe400078e0200 */
[----:B----4-:R-:W-:-:S04]  /*283a0*/  IMAD R4, R12, UR6, RZ ;  /* 0x000000060c047c24 */ /* 0x010fc8000f8e02ff */
[C---:B---3--:R-:W-:Y:S02]  /*283b0*/  IMAD R4, R11.reuse, UR7, R4 ;  /* 0x000000070b047c24 */ /* 0x048fe4000f8e0204 */
[----:B------:R-:W-:-:S04]  /*283c0*/  IMAD.WIDE.U32 R2, R11, UR6, R2 ;  /* 0x000000060b027c25 */ /* 0x000fc8000f8e0002 */
[----:B------:R-:W-:Y:S01]  /*283d0*/  IMAD.IADD R3, R4, 0x1, R3 ;  /* 0x0000000104037824 */ /* 0x000fe200078e0203 */
[----:B------:R-:W-:-:S04]  /*283e0*/  LEA R4, P0, R2, UR4, 0x2 ;  /* 0x0000000402047c11 */ /* 0x000fc8000f8010ff */
[----:B------:R-:W-:-:S05]  /*283f0*/  LEA.HI.X R5, R2, UR5, R3, 0x2, P0 ;  /* 0x0000000502057c11 */ /* 0x000fca00080f1403 */
[----:B------:R4:W5:Y:S04]  /*28400*/  LDG.E R17, desc[UR46][R4.64] ;  /* 0x0000002e04117981 */ /* 0x000968000c1e1900 */
.L_x_1753:
[----:B----4-:R-:W-:Y:S01]  /*28410*/  IMAD R4, R10, 0x8, R18 ;  /* 0x000000080a047824 */ /* 0x010fe200078e0212 */
[----:B------:R-:W-:Y:S01]  /*28420*/  SHF.L.U32 R3, R9, 0x1f, RZ ;  /* 0x0000001f09037819 */ /* 0x000fe200000006ff */
[----:B------:R-:W4:Y:S01]  /*28430*/  S2R R2, SR_TID.X ;  /* 0x0000000000027919 */ /* 0x000f220000002100 */
[----:B------:R-:W-:Y:S02]  /*28440*/  BSSY B1, `(.L_x_1754) ;  /* 0x0000005000017945 */ /* 0x000fe40003800000 */
[----:B------:R-:W0:Y:S01]  /*28450*/  SYNCS.PHASECHK.TRANS64.TRYWAIT P0, [R4+URZ+0x28480], R3 ;  /* 0x02848003040075a7 */ /* 0x000e22000800017f */
[----:B----4-:R-:W-:-:S04]  /*28460*/  LOP3.LUT R2, R2, 0x7f, RZ, 0xc0, !PT ;  /* 0x0000007f02027812 */ /* 0x010fc800078ec0ff */
[----:B------:R-:W-:Y:S01]  /*28470*/  ISETP.NE.AND P1, PT, R2, RZ, PT ;  /* 0x000000ff0200720c */ /* 0x000fe20003f25270 */
[----:B0-----:R-:W-:-:S12]  /*28480*/  @!P0 BRA `(.L_x_1755) ;  /* 0x0000009400848947 */ /* 0x001fd80003800000 */
.L_x_2064:
[----:B------:R-:W-:Y:S05]  /*28490*/  BSYNC B1 ;  /* 0x0000000000017941 */ /* 0x000fea0003800000 */
.L_x_1754:
        /* <DEDUP_REMOVED lines=9> */
.L_x_1757:
[----:B------:R-:W-:Y:S05]  /*28530*/  BSYNC B1 ;  /* 0x0000000000017941 */ /* 0x000fea0003800000 */
.L_x_1756:
[----:B------:R-:W4:Y:S04]  /*28540*/  LDL R2, [R1+0x4] ;  /* 0x0000040001027983 */ /* 0x000f280000100800 */
[----:B--2---:R-:W2:Y:S01]  /*28550*/  LDL R5, [R1+0x28] ;  /* 0x0000280001057983 */ /* 0x004ea20000100800 */
        /* <DEDUP_REMOVED lines=10> */
[----:B---3--:R-:W-:-:S07]  /*28600*/  VIADD R9, R2, 0x10000 ;  /* 0x0001000002097836 */ /* 0x008fce0000000000 */
.L_x_1758:
        /* <DEDUP_REMOVED lines=16> */
.L_x_1759:
        /* <DEDUP_REMOVED lines=10> */
[----:B------:R-:W2:Y:S01]  /*287b0*/  SYNCS.PHASECHK.TRANS64.TRYWAIT P0, [R4+URZ+0x28440], R3 ;  /* 0x02844003040075a7 */ /* 0x000ea2000800017f */
[----:B------:R-:W-:Y:S04]  /*287c0*/  BSSY B1, `(.L_x_1760) ;  /* 0x0000002000017945 */ /* 0x000fe80003800000 */
[----:B--2---:R-:W-:Y:S05]  /*287d0*/  @!P0 BRA `(.L_x_1761) ;  /* 0x0000009000c48947 */ /* 0x004fea0003800000 */
.L_x_2065:
[----:B------:R-:W-:Y:S05]  /*287e0*/  BSYNC B1 ;  /* 0x0000000000017941 */ /* 0x000fea0003800000 */
.L_x_1760:
[----:B------:R-:W-:Y:S01]  /*287f0*/  BSSY B1, `(.L_x_1762) ;  /* 0x000000b000017945 */ /* 0x000fe20003800000 */
[----:B------:R-:W-:Y:S02]  /*28800*/  IMAD.MOV.U32 R10, RZ, RZ, 0x0 ;  /* 0x00000000ff0a7424 */ /* 0x000fe400078e00ff */
[----:B------:R-:W-:Y:S01]  /*28810*/  IMAD.MOV.U32 R11, RZ, RZ, 0x14f00000 ;  /* 0x14f00000ff0b7424 */ /* 0x000fe200078e00ff */
[----:B------:R-:W-:Y:S06]  /*28820*/  @P1 BRA `(.L_x_1763) ;  /* 0x00000000001c1947 */ /* 0x000fec0003800000 */
[----:B------:R-:W3:Y:S01]  /*28830*/  S2R R5, SR_TID.X ;  /* 0x0000000000057919 */ /* 0x000ee20000002100 */
[----:B0-2---:R-:W-:-:S04]  /*28840*/  IMAD.MOV.U32 R3, RZ, RZ, 0x4000 ;  /* 0x00004000ff037424 */ /* 0x005fc800078e00ff */
[----:B------:R4:W-:Y:S01]  /*28850*/  SYNCS.ARRIVE.TRANS64 RZ, [R4+URZ+0x28430], R3 ;  /* 0x0284300304ff79a7 */ /* 0x0009e2000800003f */
[----:B---3--:R-:W-:-:S04]  /*28860*/  LOP3.LUT R5, R5, 0x1f, RZ, 0xc0, !PT ;  /* 0x0000001f05057812 */ /* 0x008fc800078ec0ff */
[----:B------:R-:W-:-:S13]  /*28870*/  ISETP.NE.AND P0, PT, R5, RZ, PT ;  /* 0x000000ff0500720c */ /* 0x000fda0003f05270 */
[----:B----4-:R-:W-:Y:S05]  /*28880*/  @!P0 BRA `(.L_x_1763) ;  /* 0x0000000000048947 */ /* 0x010fea0003800000 */
[----:B------:R-:W-:Y:S01]  /*28890*/  BPT.TRAP 0x1 ;  /* 0x000000040000795c */ /* 0x000fe20000300000 */
.L_x_1763:
[----:B------:R-:W-:Y:S05]  /*288a0*/  BSYNC B1 ;  /* 0x0000000000017941 */ /* 0x000fea0003800000 */
.L_x_1762:
[----:B------:R-:W-:Y:S01]  /*288b0*/  R2UR UR10, R13 ;  /* 0x000000000d0a72ca */ /* 0x000fe200000e0000 */
[----:B------:R-:W-:Y:S01]  /*288c0*/  UIADD3 UR4, UP0, UR42, 0x370, URZ ;  /* 0x000003702a047890 */ /* 0x000fe2000ff1e03f */
[----:B------:R-:W-:Y:S01]  /*288d0*/  R2UR UR6, R10 ;  /* 0x000000000a0672ca */ /* 0x000fe200000e0000 */
[----:B0-2---:R-:W-:Y:S01]  /*288e0*/  VIADD R4, R4, 0x28430 ;  /* 0x0002843004047836 */ /* 0x005fe20000000000 */
[----:B------:R-:W-:Y:S01]  /*288f0*/  R2UR UR7, R11 ;  /* 0x000000000b0772ca */ /* 0x000fe200000e0000 */
[----:B------:R-:W-:Y:S01]  /*28900*/  VIADD R3, R2, 0x20000 ;  /* 0x0002000002037836 */ /* 0x000fe20000000000 */
[----:B------:R-:W-:Y:S01]  /*28910*/  PLOP3.LUT P0, PT, PT, PT, PT, 0x80, 0x0 ;  /* 0x000000000000781c */ /* 0x000fe20003f0f070 */
[----:B------:R-:W-:-:S12]  /*28920*/  UIADD3.X UR5, URZ, UR43, URZ, UP0, !UPT ;  /* 0x0000002b3f057290 */ /* 0x000fd800087fe43f */
.L_x_1764:
        /* <DEDUP_REMOVED lines=15> */
.L_x_1765:
        /* <DEDUP_REMOVED lines=9> */
[----:B----4-:R-:W-:Y:S05]  /*28ab0*/  @P0 BRA.U.ANY `(.L_x_1765) ;  /* 0xfffffffd00d80947 */ /* 0x010fea000393ffff */
.L_x_1752:
[----:B------:R-:W-:Y:S05]  /*28ac0*/  BSYNC B0 ;  /* 0x0000000000007941 */ /* 0x000fea0003800000 */
.L_x_1751:
[----:B------:R-:W-:-:S06]  /*28ad0*/  UISETP.NE.AND UP0, UPT, UR36, 0x3, UPT ;  /* 0x000000032400788c */ /* 0x000fcc000bf05270 */
[----:B------:R-:W-:-:S13]  /*28ae0*/  PLOP3.LUT P0, PT, PT, PT, UP0, 0x80, 0x0 ;  /* 0x000000000000781c */ /* 0x000fda0003f0f008 */
[----:B------:R-:W-:Y:S05]  /*28af0*/  @!P0 BRA `(.L_x_1766) ;  /* 0x0000000000048947 */ /* 0x000fea0003800000 */
[----:B------:R-:W-:Y:S01]  /*28b00*/  BPT.TRAP 0x1 ;  /* 0x000000040000795c */ /* 0x000fe20000300000 */
.L_x_1766:
[----:B------:R-:W-:Y:S01]  /*28b10*/  IMAD.U32 R2, RZ, RZ, UR38 ;  /* 0x00000026ff027e24 */ /* 0x000fe2000f8e00ff */
[----:B------:R-:W-:Y:S01]  /*28b20*/  BSSY B0, `(.L_x_1767) ;  /* 0x0000007000007945 */ /* 0x000fe20003800000 */
[----:B------:R-:W-:-:S03]  /*28b30*/  IMAD R19, R6, 0x8, R18 ;  /* 0x0000000806137824 */ /* 0x000fc600078e0212 */
[----:B------:R-:W-:Y:S02]  /*28b40*/  ISETP.NE.AND P1, PT, R2, 0x3, PT ;  /* 0x000000030200780c */ /* 0x000fe40003f25270 */
[----:B------:R-:W-:-:S04]  /*28b50*/  LOP3.LUT R2, R7, 0x1, RZ, 0x3c, !PT ;  /* 0x0000000107027812 */ /* 0x000fc800078e3cff */
[----:B------:R-:W-:-:S04]  /*28b60*/  SHF.L.U32 R2, R2, 0x1f, RZ ;  /* 0x0000001f02027819 */ /* 0x000fc800000006ff */
[----:B------:R-:W4:Y:S02]  /*28b70*/  SYNCS.PHASECHK.TRANS64.TRYWAIT P0, [R19+URZ+0x28470], R2 ;  /* 0x02847002130075a7 */ /* 0x000f24000800017f */
[----:B----4-:R-:W-:Y:S05]  /*28b80*/  @!P0 BRA `(.L_x_1768) ;  /* 0x0000008c00ec8947 */ /* 0x010fea0003800000 */
.L_x_2066:
[----:B------:R-:W-:Y:S05]  /*28b90*/  BSYNC B0 ;  /* 0x0000000000007941 */ /* 0x000fea0003800000 */
.L_x_1767:
[----:B------:R-:W-:Y:S05]  /*28ba0*/  @!P1 BRA `(.L_x_1769) ;  /* 0x0000000000049947 */ /* 0x000fea0003800000 */
[----:B------:R-:W-:Y:S01]  /*28bb0*/  BPT.TRAP 0x1 ;  /* 0x000000040000795c */ /* 0x000fe20000300000 */
.L_x_1769:
[----:B----4-:R-:W-:Y:S01]  /*28bc0*/  SHF.L.U32 R2, R7, 0x1f, RZ ;  /* 0x0000001f07027819 */ /* 0x010fe200000006ff */
[----:B------:R-:W-:-:S03]  /*28bd0*/  IMAD.SHL.U32 R12, R6, 0x4000, RZ ;  /* 0x00004000060c7824 */ /* 0x000fc600078e00ff */
[----:B------:R-:W4:Y:S02]  /*28be0*/  SYNCS.PHASECHK.TRANS64.TRYWAIT P0, [R19+URZ+0x28460], R2 ;  /* 0x02846002130075a7 */ /* 0x000f24000800017f */
[----:B----4-:R-:W-:Y:S05]  /*28bf0*/  @!P0 BRA `(.L_x_1770) ;  /* 0x0000008c00e48947 */ /* 0x010fea0003800000 */
.L_x_2067:
[----:B------:R-:W4:Y:S04]  /*28c00*/  LDL R4, [R1+0x34] ;  /* 0x0000340001047983 */ /* 0x000f280000100800 */
[----:B------:R-:W5:Y:S04]  /*28c10*/  LDL R3, [R1+0x38] ;  /* 0x0000380001037983 */ /* 0x000f680000100800 */
[----:B------:R-:W2:Y:S01]  /*28c20*/  LDL R13, [R1+0x2c] ;  /* 0x00002c00010d7983 */ /* 0x000ea20000100800 */
[----:B------:R-:W-:Y:S05]  /*28c30*/  WARPSYNC.ALL ;  /* 0x0000000000007948 */ /* 0x000fea0003800000 */
[----:B----4-:R-:W-:-:S05]  /*28c40*/  LOP3.LUT R2, R12, R4, RZ, 0xfc, !PT ;  /* 0x000000040c027212 */ /* 0x010fca00078efcff */
[----:B------:R-:W-:Y:S01]  /*28c50*/  IMAD.IADD R2, R18, 0x1, R2 ;  /* 0x0000000112027824 */ /* 0x000fe200078e0202 */
[----:B--2---:R-:W-:-:S03]  /*28c60*/  LOP3.LUT R20, R12, R13, RZ, 0xfc, !PT ;  /* 0x0000000d0c147212 */ /* 0x004fc600078efcff */
[----:B-----5:R-:W-:Y:S01]  /*28c70*/  IMAD.IADD R3, R3, 0x1, R2 ;  /* 0x0000000103037824 */ /* 0x020fe200078e0202 */
[----:B------:R-:W2:Y:S01]  /*28c80*/  LDSM.16.MT88.4 R4, [R2+0x10000] ;  /* 0x010000000204783b */ /* 0x000ea20000004200 */
[----:B------:R-:W-:Y:S01]  /*28c90*/  IMAD.IADD R20, R18, 0x1, R20 ;  /* 0x0000000112147824 */ /* 0x000fe200078e0214 */
[C-C-:B--2---:R-:W-:Y:S02]  /*28ca0*/  PRMT R8, R4.reuse, 0x6420, R5.reuse ;  /* 0x0000642004087816 */ /* 0x144fe40000000005 */
[----:B---3--:R-:W-:Y:S02]  /*28cb0*/  PRMT R9, R4, 0x7531, R5 ;  /* 0x0000753104097816 */ /* 0x008fe40000000005 */
[C-C-:B------:R-:W-:Y:S02]  /*28cc0*/  PRMT R10, R6.reuse, 0x6420, R7.reuse ;  /* 0x00006420060a7816 */ /* 0x140fe40000000007 */
[----:B------:R-:W-:Y:S02]  /*28cd0*/  PRMT R11, R6, 0x7531, R7 ;  /* 0x00007531060b7816 */ /* 0x000fe40000000007 */
[----:B------:R-:W2:Y:S04]  /*28ce0*/  LDSM.16.MT88.4 R4, [R3+0x10000] ;  /* 0x010000000304783b */ /* 0x000ea80000004200 */
[----:B------:R2:W-:Y:S02]  /*28cf0*/  STSM.16.M88.4 [R20+0x8000], R8 ;  /* 0x0080000814007844 */ /* 0x0005e40000000200 */
        /* <DEDUP_REMOVED lines=16> */
[----:B------:R2:W-:Y:S04]  /*28e00*/  STSM.16.M88.4 [R20+0xb000], R8 ;  /* 0x00b0000814007844 */ /* 0x0005e80000000200 */
[----:B------:R-:W3:Y:S04]  /*28e10*/  LDSM.16.MT88.4 R4, [R2+0x11000] ;  /* 0x011000000204783b */ /* 0x000ee80000004200 */
[----:B--2---:R-:W2:Y:S01]  /*28e20*/  LDL R11, [R1+0x30] ;  /* 0x00003000010b7983 */ /* 0x004ea20000100800 */
[C-C-:B---3--:R-:W-:Y:S02]  /*28e30*/  PRMT R12, R4.reuse, 0x6420, R5.reuse ;  /* 0x00006420040c7816 */ /* 0x148fe40000000005 */
[----:B------:R-:W-:-:S02]  /*28e40*/  PRMT R13, R4, 0x7531, R5 ;  /* 0x00007531040d7816 */ /* 0x000fc40000000005 */
[C-C-:B------:R-:W-:Y:S02]  /*28e50*/  PRMT R14, R6.reuse, 0x6420, R7.reuse ;  /* 0x00006420060e7816 */ /* 0x140fe40000000007 */
[----:B------:R-:W-:Y:S02]  /*28e60*/  PRMT R15, R6, 0x7531, R7 ;  /* 0x00007531060f7816 */ /* 0x000fe40000000007 */
[----:B------:R-:W3:Y:S02]  /*28e70*/  LDSM.16.MT88.4 R4, [R3+0x11000] ;  /* 0x011000000304783b */ /* 0x000ee40000004200 */
[C-C-:B---3--:R-:W-:Y:S02]  /*28e80*/  PRMT R8, R4.reuse, 0x6420, R5.reuse ;  /* 0x0000642004087816 */ /* 0x148fe40000000005 */
[----:B------:R-:W-:Y:S02]  /*28e90*/  PRMT R9, R4, 0x7531, R5 ;  /* 0x0000753104097816 */ /* 0x000fe40000000005 */
[----:B------:R-:W-:-:S02]  /*28ea0*/  PRMT R10, R6, 0x6420, R7 ;  /* 0x00006420060a7816 */ /* 0x000fc40000000007 */
[----:B--2---:R-:W-:Y:S02]  /*28eb0*/  IADD3 R20, R11, 0x8000, R20 ;  /* 0x000080000b147810 */ /* 0x004fe40007ffe014 */
[----:B------:R-:W-:-:S03]  /*28ec0*/  PRMT R11, R6, 0x7531, R7 ;  /* 0x00007531060b7816 */ /* 0x000fc60000000007 */
[----:B------:R-:W-:Y:S04]  /*28ed0*/  STSM.16.M88.4 [R20], R12 ;  /* 0x0000000c14007844 */ /* 0x000fe80000000200 */
[----:B------:R-:W-:Y:S04]  /*28ee0*/  STSM.16.M88.4 [R20+0x1000], R8 ;  /* 0x0010000814007844 */ /* 0x000fe80000000200 */
[----:B------:R-:W2:Y:S02]  /*28ef0*/  LDSM.16.MT88.4 R4, [R2+0x13000] ;  /* 0x013000000204783b */ /* 0x000ea40000004200 */
[----:B--2---:R-:W-:-:S02]  /*28f00*/  PRMT R12, R4, 0x6420, R5 ;  /* 0x00006420040c7816 */ /* 0x004fc40000000005 */
[----:B------:R-:W-:Y:S02]  /*28f10*/  PRMT R13, R4, 0x7531, R5 ;  /* 0x00007531040d7816 */ /* 0x000fe40000000005 */
[C-C-:B------:R-:W-:Y:S02]  /*28f20*/  PRMT R14, R6.reuse, 0x6420, R7.reuse ;  /* 0x00006420060e7816 */ /* 0x140fe40000000007 */
[----:B------:R-:W-:Y:S02]  /*28f30*/  PRMT R15, R6, 0x7531, R7 ;  /* 0x00007531060f7816 */ /* 0x000fe40000000007 */
[----:B------:R-:W2:Y:S04]  /*28f40*/  LDSM.16.MT88.4 R4, [R3+0x13000] ;  /* 0x013000000304783b */ /* 0x000ea80000004200 */
[----:B------:R3:W-:Y:S01]  /*28f50*/  STSM.16.M88.4 [R20+0x2000], R12 ;  /* 0x0020000c14007844 */ /* 0x0007e20000000200 */
[----:B--2---:R-:W-:-:S02]  /*28f60*/  PRMT R8, R4, 0x6420, R5 ;  /* 0x0000642004087816 */ /* 0x004fc40000000005 */
[----:B------:R-:W-:Y:S02]  /*28f70*/  PRMT R9, R4, 0x7531, R5 ;  /* 0x0000753104097816 */ /* 0x000fe40000000005 */
        /* <DEDUP_REMOVED lines=11> */
.L_x_1771:
[----:B------:R-:W4:Y:S01]  /*29030*/  S2R R2, SR_TID.X ;  /* 0x0000000000027919 */ /* 0x000f220000002100 */
[----:B--2---:R2:W-:Y:S01]  /*29040*/  SYNCS.ARRIVE.TRANS64.A1T0 RZ, [R19+URZ+0x28450], RZ ;  /* 0x028450ff13ff79a7 */ /* 0x0045e2000810003f */
[----:B------:R0:W5:Y:S04]  /*29050*/  LDL R6, [R1+0x4] ;  /* 0x0000040001067983 */ /* 0x0001680000100800 */
[----:B------:R0:W5:Y:S01]  /*29060*/  LDL R7, [R1+0xc] ;  /* 0x00000c0001077983 */ /* 0x0001620000100800 */
[----:B----4-:R-:W-:-:S03]  /*29070*/  LOP3.LUT R3, R2, 0x7f, RZ, 0xc0, !PT ;  /* 0x0000007f02037812 */ /* 0x010fc600078ec0ff */
[----:B------:R-:W4:Y:S01]  /*29080*/  LDL R2, [R1+0x18] ;  /* 0x0000180001027983 */ /* 0x000f220000100800 */
[----:B------:R-:W-:Y:S01]  /*29090*/  BAR.SYNC.DEFER_BLOCKING 0x2, 0x80 ;  /* 0x0082000000007b1d */ /* 0x000fe20000010000 */
[----:B------:R-:W-:-:S13]  /*290a0*/  ISETP.NE.AND P0, PT, R3, RZ, PT ;  /* 0x000000ff0300720c */ /* 0x000fda0003f05270 */
[----:B--2---:R-:W-:-:S05]  /*290b0*/  @!P0 VIADD R19, R19, 0x28480 ;  /* 0x0002848013138836 */ /* 0x004fca0000000000 */
[----:B------:R-:W-:-:S04]  /*290c0*/  @!P0 PRMT R19, RZ, 0x654, R19 ;  /* 0x00000654ff138816 */ /* 0x000fc80000000013 */
[----:B------:R0:W-:Y:S01]  /*290d0*/  @!P0 SYNCS.ARRIVE.TRANS64.RED.A1T0 RZ, [R19+URZ], RZ ;  /* 0x000000ff13ff89a7 */ /* 0x0001e2000810043f */
[C---:B----4-:R-:W-:Y:S01]  /*290e0*/  ISETP.GT.AND P0, PT, R0.reuse, R2, PT ;  /* 0x000000020000720c */ /* 0x050fe20003f04270 */
[----:B------:R-:W-:-:S12]  /*290f0*/  VIADD R0, R0, 0xffffffff ;  /* 0xffffffff00007836 */ /* 0x000fd80000000000 */
[----:B0-----:R-:W-:Y:S05]  /*29100*/  @P0 BRA `(.L_x_1772) ;  /* 0xfffffff000300947 */ /* 0x001fea000383ffff */
.L_x_1750:
[----:B------:R-:W4:Y:S01]  /*29110*/  S2R R2, SR_TID.X ;  /* 0x0000000000027919 */ /* 0x000f220000002100 */
[----:B------:R-:W-:Y:S01]  /*29120*/  BSSY B0, `(.L_x_1773) ;  /* 0x0000011000007945 */ /* 0x000fe20003800000 */
[----:B----4-:R-:W-:-:S04]  /*29130*/  LOP3.LUT R2, R2, 0x7f, RZ, 0xc0, !PT ;  /* 0x0000007f02027812 */ /* 0x010fc800078ec0ff */
[----:B------:R-:W-:-:S13]  /*29140*/  ISETP.NE.AND P0, PT, R2, RZ, PT ;  /* 0x000000ff0200720c */ /* 0x000fda0003f05270 */
[----:B------:R-:W-:Y:S05]  /*29150*/  @P0 BRA `(.L_x_1774) ;  /* 0x0000000000340947 */ /* 0x000fea0003800000 */
[----:B------:R-:W4:Y:S01]  /*29160*/  S2R R2, SR_LANEID ;  /* 0x0000000000027919 */ /* 0x000f220000000000 */
[----:B------:R-:W-:Y:S01]  /*29170*/  VOTEU.ANY UR4, UPT, PT ;  /* 0x0000000000047886 */ /* 0x000fe200038e0100 */
[----:B--2---:R-:W2:Y:S01]  /*29180*/  LDC.64 R4, c[0x0][0xc60] ;  /* 0x00031800ff047b82 */ /* 0x004ea20000000a00 */
[----:B------:R-:W4:Y:S02]  /*29190*/  FLO.U32 R0, UR4 ;  /* 0x0000000400007d00 */ /* 0x000f2400080e0000 */
[----:B----4-:R-:W-:-:S06]  /*291a0*/  ISETP.EQ.U32.AND P1, PT, R0, R2, PT ;  /* 0x000000020000720c */ /* 0x010fcc0003f22070 */
[----:B------:R-:W2:Y:S07]  /*291b0*/  POPC R2, UR4 ;  /* 0x0000000400027d09 */ /* 0x000eae0008000000 */
[----:B--2---:R-:W2:Y:S04]  /*291c0*/  @P1 ATOMG.E.ADD.STRONG.GPU PT, R2, desc[UR46][R4.64], R2 ;  /* 0x00000002040219a8 */ /* 0x004ea800081ee1ee */
[----:B--2---:R2:W4:Y:S02]  /*291d0*/  SHFL.IDX PT, R2, R2, R0, 0x1f ;  /* 0x00001f0002027589 */ /* 0x00452400000e0000 */
[----:B--2---:R-:W2:Y:S02]  /*291e0*/  S2R R0, SR_LTMASK ;  /* 0x0000000000007919 */ /* 0x004ea40000003900 */
[----:B--2---:R-:W-:-:S06]  /*291f0*/  LOP3.LUT R0, R0, UR4, RZ, 0xc0, !PT ;  /* 0x0000000400007c12 */ /* 0x004fcc000f8ec0ff */
[----:B------:R-:W4:Y:S02]  /*29200*/  POPC R0, R0 ;  /* 0x0000000000007309 */ /* 0x000f240000000000 */
[----:B----4-:R-:W-:-:S05]  /*29210*/  IADD3 R0, R2, UR37, R0 ;  /* 0x0000002502007c10 */ /* 0x010fca000fffe000 */
[----:B------:R4:W-:Y:S02]  /*29220*/  STL [R1+0x10], R0 ;  /* 0x0000100001007387 */ /* 0x0009e40000100800 */
.L_x_1774:
[----:B------:R-:W-:Y:S05]  /*29230*/  BSYNC B0 ;  /* 0x0000000000007941 */ /* 0x000fea0003800000 */
.L_x_1773:
[----:B------:R-:W-:-:S06]  /*29240*/  UISETP.NE.AND UP0, UPT, UR36, 0x3, UPT ;  /* 0x000000032400788c */ /* 0x000fcc000bf05270 */
[----:B------:R-:W-:-:S13]  /*29250*/  PLOP3.LUT P1, PT, PT, PT, UP0, 0x80, 0x0 ;  /* 0x000000000000781c */ /* 0x000fda0003f2f008 */
[----:B------:R-:W-:Y:S05]  /*29260*/  @!P1 BRA `(.L_x_1775) ;  /* 0x0000000000049947 */ /* 0x000fea0003800000 */
[----:B------:R-:W-:Y:S01]  /*29270*/  BPT.TRAP 0x1 ;  /* 0x000000040000795c */ /* 0x000fe20000300000 */
.L_x_1775:
[----:B------:R-:W2:Y:S04]  /*29280*/  LDL R3, [R1+0xc] ;  /* 0x00000c0001037983 */ /* 0x000ea80000100800 */
[----:B------:R-:W3:Y:S01]  /*29290*/  LDL R2, [R1+0x4] ;  /* 0x0000040001027983 */ /* 0x000ee20000100800 */
[----:B----4-:R-:W-:Y:S01]  /*292a0*/  IMAD.U32 R0, RZ, RZ, UR38 ;  /* 0x00000026ff007e24 */ /* 0x010fe2000f8e00ff */
[----:B------:R-:W-:Y:S04]  /*292b0*/  BSSY B0, `(.L_x_1776) ;  /* 0x0000007000007945 */ /* 0x000fe80003800000 */
[----:B------:R-:W-:-:S02]  /*292c0*/  ISETP.NE.AND P2, PT, R0, 0x3, PT ;  /* 0x000000030000780c */ /* 0x000fc40003f45270 */
[----:B--2---:R-:W-:-:S04]  /*292d0*/  LOP3.LUT R0, R3, 0x1, RZ, 0x3c, !PT ;  /* 0x0000000103007812 */ /* 0x004fc800078e3cff */
[----:B------:R-:W-:Y:S01]  /*292e0*/  SHF.L.U32 R0, R0, 0x1f, RZ ;  /* 0x0000001f00007819 */ /* 0x000fe200000006ff */
[----:B---3--:R-:W-:-:S04]  /*292f0*/  IMAD R16, R2, 0x8, R18 ;  /* 0x0000000802107824 */ /* 0x008fc800078e0212 */
[----:B------:R-:W2:Y:S02]  /*29300*/  SYNCS.PHASECHK.TRANS64.TRYWAIT P1, [R16+URZ+0x28470], R0 ;  /* 0x02847000100075a7 */ /* 0x000ea4000802017f */
[----:B--2---:R-:W-:Y:S05]  /*29310*/  @!P1 BRA `(.L_x_1777) ;  /* 0x0000008800309947 */ /* 0x004fea0003800000 */
.L_x_2068:
[----:B------:R-:W-:Y:S05]  /*29320*/  BSYNC B0 ;  /* 0x0000000000007941 */ /* 0x000fea0003800000 */
.L_x_1776:
[----:B------:R-:W-:Y:S05]  /*29330*/  @!P2 BRA `(.L_x_1778) ;  /* 0x000000000004a947 */ /* 0x000fea0003800000 */
[----:B------:R-:W-:Y:S01]  /*29340*/  BPT.TRAP 0x1 ;  /* 0x000000040000795c */ /* 0x000fe20000300000 */
.L_x_1778:
[----:B--2---:R-:W2:Y:S02]  /*29350*/  LDL R0, [R1+0xc] ;  /* 0x00000c0001007983 */ /* 0x004ea40000100800 */
[----:B--2---:R-:W-:-:S04]  /*29360*/  SHF.L.U32 R0, R0, 0x1f, RZ ;  /* 0x0000001f00007819 */ /* 0x004fc800000006ff */
[----:B------:R-:W2:Y:S02]  /*29370*/  SYNCS.PHASECHK.TRANS64.TRYWAIT P1, [R16+URZ+0x28460], R0 ;  /* 0x02846000100075a7 */ /* 0x000ea4000802017f */
[----:B--2---:R-:W-:Y:S05]  /*29380*/  @!P1 BRA `(.L_x_1779) ;  /* 0x0000008800289947 */ /* 0x004fea0003800000 */
.L_x_2069:
[----:B------:R-:W2:Y:S04]  /*29390*/  LDL R17, [R1+0x4] ;  /* 0x0000040001117983 */ /* 0x000ea80000100800 */
[----:B------:R-:W3:Y:S04]  /*293a0*/  LDL R2, [R1+0x34] ;  /* 0x0000340001027983 */ /* 0x000ee80000100800 */
[----:B------:R-:W4:Y:S04]  /*293b0*/  LDL R3, [R1+0x38] ;  /* 0x0000380001037983 */ /* 0x000f280000100800 */
[----:B------:R-:W4:Y:S04]  /*293c0*/  LDL R12, [R1+0x2c] ;  /* 0x00002c00010c7983 */ /* 0x000f280000100800 */
[----:B------:R-:W4:Y:S01]  /*293d0*/  LDL R19, [R1+0x30] ;  /* 0x0000300001137983 */ /* 0x000f220000100800 */
[----:B------:R-:W-:Y:S05]  /*293e0*/  WARPSYNC.ALL ;  /* 0x0000000000007948 */ /* 0x000fea0003800000 */
[----:B--2---:R-:W-:-:S05]  /*293f0*/  IMAD.SHL.U32 R0, R17, 0x4000, RZ ;  /* 0x0000400011007824 */ /* 0x004fca00078e00ff */
[----:B---3--:R-:W-:-:S05]  /*29400*/  LOP3.LUT R2, R0, R2, RZ, 0xfc, !PT ;  /* 0x0000000200027212 */ /* 0x008fca00078efcff */
[----:B------:R-:W-:-:S05]  /*29410*/  IMAD.IADD R2, R18, 0x1, R2 ;  /* 0x0000000112027824 */ /* 0x000fca00078e0202 */
[----:B-----5:R-:W2:Y:S01]  /*29420*/  LDSM.16.MT88.4 R4, [R2+0x10000] ;  /* 0x010000000204783b */ /* 0x020ea20000004200 */
[----:B----4-:R-:W-:Y:S01]  /*29430*/  IMAD.IADD R3, R3, 0x1, R2 ;  /* 0x0000000103037824 */ /* 0x010fe200078e0202 */
[----:B------:R-:W-:Y:S02]  /*29440*/  LOP3.LUT R0, R0, R12, RZ, 0xfc, !PT ;  /* 0x0000000c00007212 */ /* 0x000fe400078efcff */
[C-C-:B--2---:R-:W-:Y:S02]  /*29450*/  PRMT R8, R4.reuse, 0x6420, R5.reuse ;  /* 0x0000642004087816 */ /* 0x144fe40000000005 */
[----:B------:R-:W-:Y:S02]  /*29460*/  PRMT R9, R4, 0x7531, R5 ;  /* 0x0000753104097816 */ /* 0x000fe40000000005 */
[C-C-:B------:R-:W-:Y:S02]  /*29470*/  PRMT R10, R6.reuse, 0x6420, R7.reuse ;  /* 0x00006420060a7816 */ /* 0x140fe40000000007 */
[----:B------:R-:W-:-:S02]  /*29480*/  PRMT R11, R6, 0x7531, R7 ;  /* 0x00007531060b7816 */ /* 0x000fc40000000007 */
[----:B------:R-:W2:Y:S01]  /*29490*/  LDSM.16.MT88.4 R4, [R3+0x10000] ;  /* 0x010000000304783b */ /* 0x000ea20000004200 */
[----:B------:R-:W-:-:S05]  /*294a0*/  IMAD.IADD R0, R18, 0x1, R0 ;  /* 0x0000000112007824 */ /* 0x000fca00078e0200 */
[----:B------:R2:W-:Y:S02]  /*294b0*/  STSM.16.M88.4 [R0+0x8000], R8 ;  /* 0x0080000800007844 */ /* 0x0005e40000000200 */
[C-C-:B--2---:R-:W-:Y:S02]  /*294c0*/  PRMT R8, R4.reuse, 0x6420, R5.reuse ;  /* 0x0000642004087816 */ /* 0x144fe40000000005 */
        /* <DEDUP_REMOVED lines=21> */
[----:B------:R-:W2:Y:S01]  /*29620*/  LDSM.16.MT88.4 R4, [R3+0x11000] ;  /* 0x011000000304783b */ /* 0x000ea20000004200 */
[----:B------:R-:W-:-:S05]  /*29630*/  IADD3 R0, R19, 0x8000, R0 ;  /* 0x0000800013007810 */ /* 0x000fca0007ffe000 */
[----:B------:R-:W-:Y:S01]  /*29640*/  STSM.16.M88.4 [R0], R12 ;  /* 0x0000000c00007844 */ /* 0x000fe20000000200 */
        /* <DEDUP_REMOVED lines=11> */
[----:B------:R3:W-:Y:S01]  /*29700*/  STSM.16.M88.4 [R0+0x2000], R12 ;  /* 0x0020000c00007844 */ /* 0x0007e20000000200 */
[C-C-:B--2---:R-:W-:Y:S02]  /*29710*/  PRMT R8, R4.reuse, 0x6420, R5.reuse ;  /* 0x0000642004087816 */ /* 0x144fe40000000005 */
        /* <DEDUP_REMOVED lines=12> */
.L_x_1780:
[----:B------:R-:W4:Y:S01]  /*297e0*/  LDL.LU R3, [R1+0xc] ;  /* 0x00000c0001037983 */ /* 0x000f220000300800 */
[----:B--2---:R2:W-:Y:S01]  /*297f0*/  SYNCS.ARRIVE.TRANS64.A1T0 RZ, [R16+URZ+0x28450], RZ ;  /* 0x028450ff10ff79a7 */ /* 0x0045e2000810003f */
[----:B---3--:R-:W-:Y:S02]  /*29800*/  VIADD R0, R17, 0x1 ;  /* 0x0000000111007836 */ /* 0x008fe40000000000 */
[----:B--2---:R-:W-:-:S05]  /*29810*/  @!P0 VIADD R16, R16, 0x28480 ;  /* 0x0002848010108836 */ /* 0x004fca0000000000 */
[----:B------:R-:W-:Y:S01]  /*29820*/  @!P0 PRMT R16, RZ, 0x654, R16 ;  /* 0x00000654ff108816 */ /* 0x000fe20000000010 */
[----:B------:R-:W-:Y:S06]  /*29830*/  BAR.SYNC.DEFER_BLOCKING 0x2, 0x80 ;  /* 0x0082000000007b1d */ /* 0x000fec0000010000 */
[----:B------:R2:W-:Y:S01]  /*29840*/  @!P0 SYNCS.ARRIVE.TRANS64.RED.A1T0 RZ, [R16+URZ], RZ ;  /* 0x000000ff10ff89a7 */ /* 0x0005e2000810043f */
[----:B------:R-:W-:-:S04]  /*29850*/  ISETP.NE.AND P0, PT, R0, 0x2, PT ;  /* 0x000000020000780c */ /* 0x000fc80003f05270 */
[----:B------:R-:W-:Y:S02]  /*29860*/  SEL R2, RZ, 0x1, P0 ;  /* 0x00000001ff027807 */ /* 0x000fe40000000000 */
[----:B------:R-:W-:-:S05]  /*29870*/  SEL R0, R0, RZ, P0 ;  /* 0x000000ff00007207 */ /* 0x000fca0000000000 */
[----:B------:R2:W-:Y:S01]  /*29880*/  STL [R1+0x4], R0 ;  /* 0x0000040001007387 */ /* 0x0005e20000100800 */
[----:B----4-:R-:W-:-:S05]  /*29890*/  LOP3.LUT R3, R3, R2, RZ, 0x3c, !PT ;  /* 0x0000000203037212 */ /* 0x010fca00078e3cff */
[----:B------:R2:W-:Y:S02]  /*298a0*/  STL [R1+0xc], R3 ;  /* 0x00000c0301007387 */ /* 0x0005e40000100800 */
.L_x_1725:
[----:B--23--:R-:W2:Y:S02]  /*298b0*/  LDL R0, [R1] ;  /* 0x0000000001007983 */ /* 0x00cea40000100800 */
[----:B--2---:R-:W-:-:S13]  /*298c0*/  LOP3.LUT P0, RZ, R0, 0x2, RZ, 0xc0, !PT ;  /* 0x0000000200ff7812 */ /* 0x004fda000780c0ff */
[----:B------:R-:W-:Y:S05]  /*298d0*/  @!P0 BRA `(.L_x_1781) ;  /* 0x00000000002c8947 */ /* 0x000fea0003800000 */
[----:B------:R-:W-:Y:S05]  /*298e0*/  WARPSYNC.ALL ;  /* 0x0000000000007948 */ /* 0x000fea0003800000 */
[----:B------:R-:W2:Y:S08]  /*298f0*/  S2UR UR5, SR_CgaCtaId ;  /* 0x00000000000579c3 */ /* 0x000eb00000008800 */
[----:B------:R-:W-:Y:S06]  /*29900*/  BAR.SYNC.DEFER_BLOCKING 0x5, 0x180 ;  /* 0x0146000000007b1d */ /* 0x000fec0000010000 */
[----:B------:R-:W-:-:S02]  /*29910*/  UMOV UR4, 0x400 ;  /* 0x0000040000047882 */ /* 0x000fc40000000000 */
[----:B--2---:R-:W-:-:S06]  /*29920*/  ULEA UR4, UR5, UR4, 0x18 ;  /* 0x0000000405047291 */ /* 0x004fcc000f8ec03f */
[----:B------:R-:W-:-:S05]  /*29930*/  IMAD.U32 R18, RZ, RZ, UR4 ;  /* 0x00000004ff127e24 */ /* 0x000fca000f8e00ff */
[----:B-1----:R-:W1:Y:S04]  /*29940*/  LDS.128 R4, [R18+0x284d0] ;  /* 0x0284d00012047984 */ /* 0x002e680000000c00 */
[----:B-1----:R1:W-:Y:S04]  /*29950*/  STL.64 [R1+0x10], R4 ;  /* 0x0000100401007387 */ /* 0x0023e80000100a00 */
[----:B------:R1:W-:Y:S01]  /*29960*/  STL.64 [R1+0x18], R6 ;  /* 0x0000180601007387 */ /* 0x0003e20000100a00 */
[----:B------:R-:W-:Y:S06]  /*29970*/  BAR.ARV 0x4, 0x180 ;  /* 0x0106000000007b1d */ /* 0x000fec0000002000 */
[----:B------:R-:W-:Y:S05]  /*29980*/  BRA `(.L_x_1782) ;  /* 0x0000001000407947 */ /* 0x000fea0003800000 */
.L_x_1781:
[----:B------:R-:W2:Y:S01]  /*29990*/  S2R R0, SR_TID.X ;  /* 0x0000000000007919 */ /* 0x000ea20000002100 */
[----:B------:R-:W-:Y:S01]  /*299a0*/  UMOV UR4, 0xffffffff ;  /* 0xffffffff00047882 */ /* 0x000fe20000000000 */
[----:B--2---:R-:W-:-:S04]  /*299b0*/  LOP3.LUT R16, R0, 0x1f, RZ, 0xc0, !PT ;  /* 0x0000001f00107812 */ /* 0x004fc800078ec0ff */
[----:B------:R-:W-:Y:S01]  /*299c0*/  ISETP.NE.AND P0, PT, R16, 0x1f, PT ;  /* 0x0000001f1000780c */ /* 0x000fe20003f05270 */
[----:B------:R-:W-:-:S12]  /*299d0*/  BRA.DIV UR4, `(.L_x_1783) ;  /* 0x0000008204a87947 */ /* 0x000fd8000b800000 */
[----:B------:R-:W2:Y:S01]  /*299e0*/  LDL.LU R0, [R1+0x10] ;  /* 0x0000100001007983 */ /* 0x000ea20000300800 */
[----:B------:R-:W-:-:S03]  /*299f0*/  ULDC UR4, c[0x0][0xc3c] ;  /* 0x00030f0000047ab9 */ /* 0x000fc60000000800 */
[----:B------:R-:W1:Y:S01]  /*29a00*/  LDL R2, [R1+0x1c] ;  /* 0x00001c0001027983 */ /* 0x000e620000100800 */
[----:B--2---:R-:W-:Y:S02]  /*29a10*/  IMAD.MOV.U32 R11, RZ, RZ, R0 ;  /* 0x000000ffff0b7224 */ /* 0x004fe400078e0000 */
[----:B-1----:R-:W-:-:S05]  /*29a20*/  IMAD.IADD R4, R2, 0x1, R16 ;  /* 0x0000000102047824 */ /* 0x002fca00078e0210 */
[----:B------:R-:W-:-:S13]  /*29a30*/  ISETP.GE.OR P1, PT, R4, UR4, !P0 ;  /* 0x0000000404007c0c */ /* 0x000fda000c726670 */
[----:B------:R-:W1:Y:S08]  /*29a40*/  @!P1 LDC.64 R2, c[0x0][0xc80] ;  /* 0x00032000ff029b82 */ /* 0x000e700000000a00 */
[----:B------:R-:W2:Y:S01]  /*29a50*/  @!P1 LDC.64 R6, c[0x0][0xc78] ;  /* 0x00031e00ff069b82 */ /* 0x000ea20000000a00 */
[----:B-1----:R-:W-:-:S05]  /*29a60*/  @!P1 IMAD.WIDE R2, R4, 0x4, R2 ;  /* 0x0000000404029825 */ /* 0x002fca00078e0202 */
[----:B------:R2:W3:Y:S02]  /*29a70*/  @!P1 LDG.E R0, desc[UR46][R2.64] ;  /* 0x0000002e02009981 */ /* 0x0004e4000c1e1900 */
[----:B--2---:R-:W-:-:S06]  /*29a80*/  @!P1 IMAD.WIDE R2, R4, 0x4, R6 ;  /* 0x0000000404029825 */ /* 0x004fcc00078e0206 */
[----:B------:R-:W2:Y:S01]  /*29a90*/  @!P1 LDG.E R2, desc[UR46][R2.64] ;  /* 0x0000002e02029981 */ /* 0x000ea2000c1e1900 */
[----:B------:R-:W-:Y:S01]  /*29aa0*/  IMAD.MOV.U32 R4, RZ, RZ, RZ ;  /* 0x000000ffff047224 */ /* 0x000fe200078e00ff */
[C---:B------:R-:W-:Y:S01]  /*29ab0*/  ISETP.GE.U32.AND P2, PT, R16.reuse, 0x2, PT ;  /* 0x000000021000780c */ /* 0x040fe20003f46070 */
[----:B------:R-:W-:Y:S01]  /*29ac0*/  IMAD.MOV.U32 R6, RZ, RZ, RZ ;  /* 0x000000ffff067224 */ /* 0x000fe200078e00ff */
[C---:B------:R-:W-:Y:S01]  /*29ad0*/  ISETP.GE.U32.AND P3, PT, R16.reuse, 0x4, PT ;  /* 0x000000041000780c */ /* 0x040fe20003f66070 */
[----:B------:R-:W-:Y:S01]  /*29ae0*/  SHFL.IDX PT, R5, R11, RZ, 0x1f ;  /* 0x00001fff0b057589 */ /* 0x000fe200000e0000 */
[C---:B------:R-:W-:Y:S01]  /*29af0*/  ISETP.GE.U32.AND P4, PT, R16.reuse, 0x8, PT ;  /* 0x000000081000780c */ /* 0x040fe20003f86070 */
[----:B------:R-:W-:Y:S01]  /*29b00*/  IMAD.MOV.U32 R8, RZ, RZ, RZ ;  /* 0x000000ffff087224 */ /* 0x000fe200078e00ff */
[----:B------:R-:W-:Y:S01]  /*29b10*/  ISETP.GE.U32.AND P5, PT, R16, 0x10, PT ;  /* 0x000000101000780c */ /* 0x000fe20003fa6070 */
[----:B------:R-:W-:Y:S01]  /*29b20*/  SHFL.IDX PT, R10, R11, 0x1, 0x1f ;  /* 0x00201f000b0a7f89 */ /* 0x000fe200000e0000 */
[----:B---3--:R-:W-:-:S02]  /*29b30*/  @!P1 IMAD.MOV.U32 R4, RZ, RZ, R0 ;  /* 0x000000ffff049224 */ /* 0x008fc400078e0000 */
[----:B--2---:R-:W-:Y:S01]  /*29b40*/  @!P1 IMAD.MOV.U32 R6, RZ, RZ, R2 ;  /* 0x000000ffff069224 */ /* 0x004fe200078e0002 */
[----:B------:R-:W-:-:S03]  /*29b50*/  ISETP.NE.AND P1, PT, R16, RZ, PT ;  /* 0x000000ff1000720c */ /* 0x000fc60003f25270 */
[----:B------:R-:W-:-:S05]  /*29b60*/  IMAD R0, R6, R4, RZ ;  /* 0x0000000406007224 */ /* 0x000fca00078e02ff */
        /* <DEDUP_REMOVED lines=15> */
[----:B------:R1:W2:Y:S02]  /*29c60*/  SHFL.IDX PT, R9, R3, 0x1f, 0x1f ;  /* 0x03e01f0003097f89 */ /* 0x0002a400000e0000 */
.L_x_2079:
[----:B------:R-:W-:Y:S01]  /*29c70*/  ULDC UR4, c[0x0][0xc38] ;  /* 0x00030e0000047ab9 */ /* 0x000fe20000000800 */
[----:B------:R-:W-:Y:S02]  /*29c80*/  IMAD.MOV.U32 R7, RZ, RZ, R3 ;  /* 0x000000ffff077224 */ /* 0x000fe400078e0003 */
[----:B------:R-:W-:-:S04]  /*29c90*/  IMAD.U32 R2, RZ, RZ, UR4 ;  /* 0x00000004ff027e24 */ /* 0x000fc8000f8e00ff */
[----:B--2---:R-:W-:-:S04]  /*29ca0*/  IMAD R9, R9, R2, RZ ;  /* 0x0000000209097224 */ /* 0x004fc800078e02ff */
[----:B------:R-:W-:-:S05]  /*29cb0*/  IMAD.IADD R0, R10, 0x1, R9 ;  /* 0x000000010a007824 */ /* 0x000fca00078e0209 */
[----:B------:R-:W-:-:S13]  /*29cc0*/  ISETP.GT.AND P6, PT, R0, R5, PT ;  /* 0x000000050000720c */ /* 0x000fda0003fc4270 */
[----:B------:R-:W-:Y:S05]  /*29cd0*/  @P6 BRA `(.L_x_1784) ;  /* 0x0000000000b06947 */ /* 0x000fea0003800000 */
.L_x_1787:
[----:B-1----:R-:W2:Y:S01]  /*29ce0*/  LDL.LU R3, [R1+0x1c] ;  /* 0x00001c0001037983 */ /* 0x002ea20000300800 */
[----:B------:R-:W1:Y:S01]  /*29cf0*/  LDC R2, c[0x0][0xc3c] ;  /* 0x00030f00ff027b82 */ /* 0x000e620000000800 */
[----:B--2---:R-:W-:-:S05]  /*29d00*/  VIADD R3, R3, 0x1f ;  /* 0x0000001f03037836 */ /* 0x004fca0000000000 */
[----:B-1----:R-:W-:-:S13]  /*29d10*/  ISETP.GE.AND P6, PT, R3, R2, PT ;  /* 0x000000020300720c */ /* 0x002fda0003fc6270 */
[----:B------:R-:W-:Y:S05]  /*29d20*/  @P6 BRA `(.L_x_1785) ;  /* 0x0000000800f06947 */ /* 0x000fea0003800000 */
[----:B------:R-:W1:Y:S01]  /*29d30*/  S2R R4, SR_TID.X ;  /* 0x0000000000047919 */ /* 0x000e620000002100 */
[----:B------:R2:W-:Y:S01]  /*29d40*/  STL [R1+0x1c], R3 ;  /* 0x00001c0301007387 */ /* 0x0005e20000100800 */
[----:B-1----:R-:W-:-:S05]  /*29d50*/  LOP3.LUT R4, R4, 0x1f, RZ, 0xc0, !PT ;  /* 0x0000001f04047812 */ /* 0x002fca00078ec0ff */
[----:B------:R-:W-:Y:S02]  /*29d60*/  IMAD.IADD R6, R3, 0x1, R4 ;  /* 0x0000000103067824 */ /* 0x000fe400078e0204 */
[----:B------:R-:W-:-:S03]  /*29d70*/  IMAD.MOV.U32 R4, RZ, RZ, RZ ;  /* 0x000000ffff047224 */ /* 0x000fc600078e00ff */
[----:B------:R-:W-:-:S13]  /*29d80*/  ISETP.GE.OR P6, PT, R6, R2, !P0 ;  /* 0x000000020600720c */ /* 0x000fda00047c6670 */
[----:B--2---:R-:W1:Y:S02]  /*29d90*/  @!P6 LDC.64 R2, c[0x0][0xc80] ;  /* 0x00032000ff02eb82 */ /* 0x004e640000000a00 */
[----:B-1----:R-:W-:-:S05]  /*29da0*/  @!P6 IMAD.WIDE R2, R6, 0x4, R2 ;  /* 0x000000040602e825 */ /* 0x002fca00078e0202 */
[----:B------:R1:W2:Y:S02]  /*29db0*/  @!P6 LDG.E R4, desc[UR46][R2.64] ;  /* 0x0000002e0204e981 */ /* 0x0002a4000c1e1900 */
[----:B-1----:R-:W1:Y:S02]  /*29dc0*/  @!P6 LDC.64 R2, c[0x0][0xc78] ;  /* 0x00031e00ff02eb82 */ /* 0x002e640000000a00 */
[----:B-1----:R-:W-:-:S04]  /*29dd0*/  @!P6 IMAD.WIDE R2, R6, 0x4, R2 ;  /* 0x000000040602e825 */ /* 0x002fc800078e0202 */
[----:B------:R-:W-:-:S06]  /*29de0*/  IMAD.MOV.U32 R6, RZ, RZ, RZ ;  /* 0x000000ffff067224 */ /* 0x000fcc00078e00ff */
[----:B------:R-:W2:Y:S01]  /*29df0*/  @!P6 LDG.E R6, desc[UR46][R2.64] ;  /* 0x0000002e0206e981 */ /* 0x000ea2000c1e1900 */
[----:B------:R-:W-:Y:S01]  /*29e00*/  UMOV UR4, 0xffffffff ;  /* 0xffffffff00047882 */ /* 0x000fe20000000000 */
[----:B--2---:R-:W-:Y:S02]  /*29e10*/  IMAD R2, R6, R4, RZ ;  /* 0x0000000406027224 */ /* 0x004fe400078e02ff */
[----:B------:R-:W-:Y:S05]  /*29e20*/  BRA.DIV UR4, `(.L_x_1786) ;  /* 0x0000008204f47947 */ /* 0x000fea000b800000 */
        /* <DEDUP_REMOVED lines=16> */
.L_x_2087:
[----:B------:R-:W-:Y:S02]  /*29f30*/  ULDC UR4, c[0x0][0xc38] ;  /* 0x00030e0000047ab9 */ /* 0x000fe40000000800 */
[----:B------:R-:W-:-:S04]  /*29f40*/  IMAD.U32 R2, RZ, RZ, UR4 ;  /* 0x00000004ff027e24 */ /* 0x000fc8000f8e00ff */
[----:B--2---:R-:W-:-:S04]  /*29f50*/  IMAD R9, R9, R2, RZ ;  /* 0x0000000209097224 */ /* 0x004fc800078e02ff */
[----:B------:R-:W-:-:S05]  /*29f60*/  IMAD.IADD R0, R9, 0x1, R0 ;  /* 0x0000000109007824 */ /* 0x000fca00078e0200 */
[----:B------:R-:W-:-:S13]  /*29f70*/  ISETP.GT.AND P6, PT, R0, R5, PT ;  /* 0x000000050000720c */ /* 0x000fda0003fc4270 */
[----:B------:R-:W-:Y:S05]  /*29f80*/  @!P6 BRA `(.L_x_1787) ;  /* 0xfffffffc0054e947 */ /* 0x000fea000383ffff */
[----:B------:R-:W-:-:S07]  /*29f90*/  IMAD.MOV.U32 R7, RZ, RZ, R3 ;  /* 0x000000ffff077224 */ /* 0x000fce00078e0003 */
.L_x_1784:
[----:B------:R-:W-:Y:S01]  /*29fa0*/  IMAD.IADD R9, R0, 0x1, -R9 ;  /* 0x0000000100097824 */ /* 0x000fe200078e0a09 */
[----:B------:R-:W-:-:S03]  /*29fb0*/  UMOV UR4, 0xffffffff ;  /* 0xffffffff00047882 */ /* 0x000fc60000000000 */
[----:B------:R-:W-:-:S05]  /*29fc0*/  IMAD R0, R7, R2, R9 ;  /* 0x0000000207007224 */ /* 0x000fca00078e0209 */
[----:B------:R-:W-:Y:S01]  /*29fd0*/  ISETP.GT.AND P6, PT, R0, R5, PT ;  /* 0x000000050000720c */ /* 0x000fe20003fc4270 */
[----:B------:R-:W-:-:S12]  /*29fe0*/  BRA.DIV UR4, `(.L_x_1788) ;  /* 0x00000086045c7947 */ /* 0x000fd8000b800000 */
[----:B------:R-:W2:Y:S01]  /*29ff0*/  LDL.LU R10, [R1+0x1c] ;  /* 0x00001c00010a7983 */ /* 0x000ea20000300800 */
[----:B-1----:R-:W-:-:S04]  /*2a000*/  VOTE.ANY R3, PT, !P6 ;  /* 0x0000000000037806 */ /* 0x002fc800070e0100 */
[----:B------:R-:W1:Y:S02]  /*2a010*/  POPC R0, R3 ;  /* 0x0000000300007309 */ /* 0x000e640000000000 */
[----:B-1----:R1:W3:Y:S04]  /*2a020*/  SHFL.IDX PT, R4, R4, R0, 0x1f ;  /* 0x00001f0004047589 */ /* 0x0022e800000e0000 */
[----:B------:R1:W4:Y:S01]  /*2a030*/  SHFL.IDX PT, R6, R6, R0, 0x1f ;  /* 0x00001f0006067589 */ /* 0x00032200000e0000 */
[----:B--2---:R-:W-:-:S05]  /*2a040*/  IMAD.IADD R10, R0, 0x1, R10 ;  /* 0x00000001000a7824 */ /* 0x004fca00078e020a */
[----:B---34-:R1:W-:Y:S02]  /*2a050*/  STL [R1+0x1c], R10 ;  /* 0x00001c0a01007387 */ /* 0x0183e40000100800 */
.L_x_2092:
[----:B------:R-:W-:-:S13]  /*2a060*/  ISETP.NE.AND P0, PT, R3, RZ, PT ;  /* 0x000000ff0300720c */ /* 0x000fda0003f05270 */
[----:B------:R-:W-:Y:S05]  /*2a070*/  @!P0 BRA `(.L_x_1789) ;  /* 0x0000000000148947 */ /* 0x000fea0003800000 */
[----:B------:R-:W-:Y:S01]  /*2a080*/  UMOV UR4, 0xffffffff ;  /* 0xffffffff00047882 */ /* 0x000fe20000000000 */
[----:B-1----:R-:W-:Y:S02]  /*2a090*/  VIADD R0, R0, 0xffffffff ;  /* 0xffffffff00007836 */ /* 0x002fe40000000000 */
[----:B------:R-:W-:Y:S05]  /*2a0a0*/  BRA.DIV UR4, `(.L_x_1790) ;  /* 0x0000008604947947 */ /* 0x000fea000b800000 */
[----:B------:R1:W2:Y:S02]  /*2a0b0*/  SHFL.IDX PT, R0, R7, R0, 0x1f ;  /* 0x00001f0007007589 */ /* 0x0002a400000e0000 */
.L_x_2095:
[----:B--2---:R-:W-:-:S07]  /*2a0c0*/  IMAD.MOV.U32 R8, RZ, RZ, R0 ;  /* 0x000000ffff087224 */ /* 0x004fce00078e0000 */
.L_x_1789:
[----:B------:R-:W-:Y:S01]  /*2a0d0*/  ISETP.NE.AND P0, PT, R6, 0x1, PT ;  /* 0x000000010600780c */ /* 0x000fe20003f05270 */
[----:B-1----:R-:W-:-:S05]  /*2a0e0*/  IMAD R0, R8, R2, R9 ;  /* 0x0000000208007224 */ /* 0x002fca00078e0209 */
[----:B------:R1:W-:Y:S02]  /*2a0f0*/  STL [R1+0x10], R0 ;  /* 0x0000100001007387 */ /* 0x0003e40000100800 */
[----:B-1----:R-:W-:-:S05]  /*2a100*/  IMAD.IADD R0, R5, 0x1, -R0 ;  /* 0x0000000105007824 */ /* 0x002fca00078e0a00 */
[----:B------:R-:W-:Y:S05]  /*2a110*/  @!P0 BRA `(.L_x_1791) ;  /* 0x0000000000e48947 */ /* 0x000fea0003800000 */
[----:B------:R-:W-:-:S04]  /*2a120*/  IABS R5, R4 ;  /* 0x0000000400057213 */ /* 0x000fc80000000000 */
        /* <DEDUP_REMOVED lines=19> */
[----:B------:R-:W1:Y:S07]  /*2a260*/  I2F.RP R2, R5 ;  /* 0x0000000500027306 */ /* 0x000e6e0000209400 */
[----:B------:R-:W-:Y:S01]  /*2a270*/  @P0 VIADD R8, R8, 0x1 ;  /* 0x0000000108080836 */ /* 0x000fe20000000000 */
[----:B-1----:R-:W1:Y:S02]  /*2a280*/  MUFU.RCP R2, R2 ;  /* 0x0000000200027308 */ /* 0x002e640000001000 */
[----:B-1----:R-:W-:-:S06]  /*2a290*/  VIADD R2, R2, 0xffffffe ;  /* 0x0ffffffe02027836 */ /* 0x002fcc0000000000 */
[----:B------:R-:W1:Y:S02]  /*2a2a0*/  F2I.FTZ.U32.TRUNC.NTZ R3, R2 ;  /* 0x0000000200037305 */ /* 0x000e64000021f000 */
[----:B-1----:R-:W-:-:S04]  /*2a2b0*/  IMAD.MOV R2, RZ, RZ, -R3 ;  /* 0x000000ffff027224 */ /* 0x002fc800078e0a03 */
        /* <DEDUP_REMOVED lines=25> */
[----:B------:R-:W-:-:S04]  /*2a450*/  IMAD.MOV R2, RZ, RZ, -R7 ;  /* 0x000000ffff027224 */ /* 0x000fc800078e0a07 */
[C---:B------:R-:W-:Y:S02]  /*2a460*/  IMAD R2, R6.reuse, R2, R3 ;  /* 0x0000000206027224 */ /* 0x040fe400078e0203 */
[----:B------:R-:W-:-:S04]  /*2a470*/  IMAD R6, R6, 0x1000000, R7 ;  /* 0x0100000006067824 */ /* 0x000fc800078e0207 */
[----:B------:R-:W-:-:S05]  /*2a480*/  IMAD R2, R2, 0x10000, R6 ;  /* 0x0001000002027824 */ /* 0x000fca00078e0206 */
[----:B------:R1:W-:Y:S01]  /*2a490*/  STL [R1+0x18], R2 ;  /* 0x0000180201007387 */ /* 0x0003e20000100800 */
[----:B------:R-:W-:Y:S05]  /*2a4a0*/  BRA `(.L_x_1792) ;  /* 0x0000000400007947 */ /* 0x000fea0003800000 */
.L_x_1791:
[----:B------:R-:W2:Y:S01]  /*2a4b0*/  LDL R3, [R1+0x1c] ;  /* 0x00001c0001037983 */ /* 0x000ea20000100800 */
[----:B------:R-:W2:Y:S02]  /*2a4c0*/  LDC.64 R6, c[0x0][0xc90] ;  /* 0x00032400ff067b82 */ /* 0x000ea40000000a00 */
[----:B--2---:R-:W-:-:S05]  /*2a4d0*/  IMAD.WIDE R6, R3, 0x4, R6 ;  /* 0x0000000403067825 */ /* 0x004fca00078e0206 */
[----:B------:R-:W2:Y:S02]  /*2a4e0*/  LDG.E R3, desc[UR46][R6.64] ;  /* 0x0000002e06037981 */ /* 0x000ea4000c1e1900 */
[----:B--2---:R-:W-:-:S05]  /*2a4f0*/  IMAD R9, R4, R3, RZ ;  /* 0x0000000304097224 */ /* 0x004fca00078e02ff */
        /* <DEDUP_REMOVED lines=21> */
[----:B------:R-:W-:-:S04]  /*2a650*/  @P0 VIADD R8, R8, 0x1 ;  /* 0x0000000108080836 */ /* 0x000fc80000000000 */
[----:B------:R-:W-:-:S04]  /*2a660*/  IMAD.MOV.U32 R5, RZ, RZ, R8 ;  /* 0x000000ffff057224 */ /* 0x000fc800078e0008 */
        /* <DEDUP_REMOVED lines=8> */
[----:B------:R-:W1:Y:S08]  /*2a6f0*/  I2F.RP R2, R8 ;  /* 0x0000000800027306 */ /* 0x000e700000209400 */
[----:B-1----:R-:W1:Y:S02]  /*2a700*/  MUFU.RCP R2, R2 ;  /* 0x0000000200027308 */ /* 0x002e640000001000 */
[----:B-1----:R-:W-:-:S06]  /*2a710*/  VIADD R2, R2, 0xffffffe ;  /* 0x0ffffffe02027836 */ /* 0x002fcc0000000000 */
[----:B------:R1:W2:Y:S02]  /*2a720*/  F2I.FTZ.U32.TRUNC.NTZ R3, R2 ;  /* 0x0000000200037305 */ /* 0x0002a4000021f000 */
[----:B-1----:R-:W-:Y:S02]  /*2a730*/  IMAD.MOV.U32 R2, RZ, RZ, RZ ;  /* 0x000000ffff027224 */ /* 0x002fe400078e00ff */
[----:B--2---:R-:W-:-:S04]  /*2a740*/  IMAD.MOV R0, RZ, RZ, -R3 ;  /* 0x000000ffff007224 */ /* 0x004fc800078e0a03 */
        /* <DEDUP_REMOVED lines=15> */
[----:B------:R-:W-:-:S04]  /*2a840*/  @P0 VIADD R2, R2, 0x1 ;  /* 0x0000000102020836 */ /* 0x000fc80000000000 */
[----:B------:R-:W-:-:S04]  /*2a850*/  IMAD.MOV.U32 R0, RZ, RZ, R2 ;  /* 0x000000ffff007224 */ /* 0x000fc800078e0002 */
[----:B------:R-:W-:Y:S01]  /*2a860*/  @!P2 IMAD.MOV R0, RZ, RZ, -R0 ;  /* 0x000000ffff00a224 */ /* 0x000fe200078e0a00 */
[----:B------:R-:W-:Y:S01]  /*2a870*/  @!P1 LOP3.LUT R0, RZ, R7, RZ, 0x33, !PT ;  /* 0x00000007ff009212 */ /* 0x000fe200078e33ff */
[----:B------:R-:W-:-:S04]  /*2a880*/  IMAD.MOV R7, RZ, RZ, -R7 ;  /* 0x000000ffff077224 */ /* 0x000fc800078e0a07 */
[----:B------:R-:W-:-:S05]  /*2a890*/  IMAD R2, R0, R7, R5 ;  /* 0x0000000700027224 */ /* 0x000fca00078e0205 */
[----:B------:R2:W-:Y:S02]  /*2a8a0*/  STL [R1+0x18], R2 ;  /* 0x0000180201007387 */ /* 0x0005e40000100800 */
.L_x_1792:
[----:B------:R-:W-:-:S05]  /*2a8b0*/  LOP3.LUT R0, RZ, R0, RZ, 0x33, !PT ;  /* 0x00000000ff007212 */ /* 0x000fca00078e33ff */
[----:B------:R-:W-:-:S05]  /*2a8c0*/  IMAD.IADD R0, R4, 0x1, R0 ;  /* 0x0000000104007824 */ /* 0x000fca00078e0200 */
[----:B------:R3:W-:Y:S01]  /*2a8d0*/  STL [R1+0x14], R0 ;  /* 0x0000140001007387 */ /* 0x0007e20000100800 */
[----:B------:R-:W-:Y:S05]  /*2a8e0*/  BRA `(.L_x_1793) ;  /* 0x0000000000287947 */ /* 0x000fea0003800000 */
.L_x_1785:
[----:B------:R-:W-:Y:S01]  /*2a8f0*/  UMOV UR4, URZ ;  /* 0x0000003f00047c82 */ /* 0x000fe20008000000 */
[----:B------:R-:W-:Y:S01]  /*2a900*/  ULDC UR6, c[0x0][0xc3c] ;  /* 0x00030f0000067ab9 */ /* 0x000fe20000000800 */
[----:B------:R-:W-:Y:S01]  /*2a910*/  UMOV UR5, URZ ;  /* 0x0000003f00057c82 */ /* 0x000fe20008000000 */
[----:B------:R-:W-:Y:S01]  /*2a920*/  IMAD.U32 R3, RZ, RZ, UR4 ;  /* 0x00000004ff037e24 */ /* 0x000fe2000f8e00ff */
[----:B------:R1:W-:Y:S01]  /*2a930*/  STL [R1+0x10], R5 ;  /* 0x0000100501007387 */ /* 0x0003e20000100800 */
[----:B------:R-:W-:Y:S02]  /*2a940*/  IMAD.U32 R0, RZ, RZ, UR6 ;  /* 0x00000006ff007e24 */ /* 0x000fe4000f8e00ff */
[----:B------:R-:W-:Y:S01]  /*2a950*/  IMAD.U32 R2, RZ, RZ, UR5 ;  /* 0x00000005ff027e24 */ /* 0x000fe2000f8e00ff */
[----:B------:R1:W-:Y:S04]  /*2a960*/  STL [R1+0x14], R3 ;  /* 0x0000140301007387 */ /* 0x0003e80000100800 */
[----:B------:R1:W-:Y:S04]  /*2a970*/  STL [R1+0x1c], R0 ;  /* 0x00001c0001007387 */ /* 0x0003e80000100800 */
[----:B------:R1:W-:Y:S02]  /*2a980*/  STL [R1+0x18], R2 ;  /* 0x0000180201007387 */ /* 0x0003e40000100800 */
.L_x_1793:
[----:B-12---:R-:W2:Y:S04]  /*2a990*/  LDL R2, [R1+0x1c] ;  /* 0x00001c0001027983 */ /* 0x006ea80000100800 */
[----:B------:R-:W4:Y:S04]  /*2a9a0*/  LDL R3, [R1+0x18] ;  /* 0x0000180001037983 */ /* 0x000f280000100800 */
[----:B------:R-:W5:Y:S04]  /*2a9b0*/  LDL R4, [R1+0x10] ;  /* 0x0000100001047983 */ /* 0x000f680000100800 */
[----:B------:R-:W5:Y:S01]  /*2a9c0*/  LDL R5, [R1+0x14] ;  /* 0x0000140001057983 */ /* 0x000f620000100800 */
[----:B---3--:R-:W1:Y:S01]  /*2a9d0*/  S2R R0, SR_TID.X ;  /* 0x0000000000007919 */ /* 0x008e620000002100 */
[----:B------:R-:W-:Y:S05]  /*2a9e0*/  WARPSYNC.ALL ;  /* 0x0000000000007948 */ /* 0x000fea0003800000 */
[----:B-1----:R-:W-:Y:S01]  /*2a9f0*/  LOP3.LUT R0, R0, 0x1f, RZ, 0xc0, !PT ;  /* 0x0000001f00007812 */ /* 0x002fe200078ec0ff */
[----:B------:R-:W-:Y:S03]  /*2aa00*/  BAR.SYNC.DEFER_BLOCKING 0x4, 0x180 ;  /* 0x0106000000007b1d */ /* 0x000fe60000010000 */
[----:B------:R-:W-:-:S13]  /*2aa10*/  ISETP.NE.AND P0, PT, R0, RZ, PT ;  /* 0x000000ff0000720c */ /* 0x000fda0003f05270 */
[----:B------:R-:W1:Y:S01]  /*2aa20*/  @!P0 S2R R0, SR_CgaCtaId ;  /* 0x0000000000008919 */ /* 0x000e620000008800 */
[----:B--2---:R-:W-:Y:S01]  /*2aa30*/  IMAD.MOV.U32 R7, RZ, RZ, R2 ;  /* 0x000000ffff077224 */ /* 0x004fe200078e0002 */
[----:B------:R-:W-:Y:S01]  /*2aa40*/  @!P0 MOV R2, 0x400 ;  /* 0x0000040000028802 */ /* 0x000fe20000000f00 */
[----:B----4-:R-:W-:-:S03]  /*2aa50*/  IMAD.MOV.U32 R6, RZ, RZ, R3 ;  /* 0x000000ffff067224 */ /* 0x010fc600078e0003 */
[----:B-1----:R-:W-:-:S05]  /*2aa60*/  @!P0 LEA R18, R0, R2, 0x18 ;  /* 0x0000000200128211 */ /* 0x002fca00078ec0ff */
[----:B-----5:R2:W-:Y:S01]  /*2aa70*/  @!P0 STS.128 [R18+0x284d0], R4 ;  /* 0x0284d00412008388 */ /* 0x0205e20000000c00 */
[----:B------:R-:W-:Y:S06]  /*2aa80*/  BAR.ARV 0x5, 0x180 ;  /* 0x0146000000007b1d */ /* 0x000fec0000002000 */
.L_x_1782:
[----:B------:R-:W3:Y:S01]  /*2aa90*/  LDL R0, [R1+0x1c] ;  /* 0x00001c0001007983 */ /* 0x000ee20000100800 */
[----:B------:R-:W-:Y:S02]  /*2aaa0*/  ULDC UR4, c[0x0][0xc3c] ;  /* 0x00030f0000047ab9 */ /* 0x000fe40000000800 */
[----:B---3--:R-:W-:-:S13]  /*2aab0*/  ISETP.GE.AND P0, PT, R0, UR4, PT ;  /* 0x0000000400007c0c */ /* 0x008fda000bf06270 */
[----:B------:R-:W-:Y:S05]  /*2aac0*/  @!P0 BRA `(.L_x_1794) ;  /* 0xffffff9400888947 */ /* 0x000fea000383ffff */
[----:B------:R-:W-:Y:S05]  /*2aad0*/  BSYNC B7 ;  /* 0x0000000000077941 */ /* 0x000fea0003800000 */
.L_x_1664:
[----:B---3--:R-:W3:Y:S01]  /*2aae0*/  LDL.LU R0, [R1+0x54] ;  /* 0x0000540001007983 */ /* 0x008ee20000300800 */
[----:B------:R-:W-:Y:S01]  /*2aaf0*/  BSSY B0, `(.L_x_1795) ;  /* 0x000000b000007945 */ /* 0x000fe20003800000 */
[----:B-12---:R-:W1:Y:S01]  /*2ab00*/  S2R R5, SR_CgaCtaId ;  /* 0x0000000000057919 */ /* 0x006e620000008800 */
[----:B---3--:R-:W-:-:S05]  /*2ab10*/  VIADD R0, R0, 0x1 ;  /* 0x0000000100007836 */ /* 0x008fca0000000000 */
[----:B0-----:R-:W-:-:S04]  /*2ab20*/  LEA.HI R2, R0, R0, RZ, 0x1 ;  /* 0x0000000000027211 */ /* 0x001fc800078f08ff */
[----:B------:R-:W-:-:S05]  /*2ab30*/  LOP3.LUT R3, R2, 0xfffffffe, RZ, 0xc0, !PT ;  /* 0xfffffffe02037812 */ /* 0x000fca00078ec0ff */
[----:B------:R-:W-:Y:S01]  /*2ab40*/  IMAD.IADD R3, R0, 0x1, -R3 ;  /* 0x0000000100037824 */ /* 0x000fe200078e0a03 */
[----:B------:R-:W-:-:S04]  /*2ab50*/  MOV R0, 0x400 ;  /* 0x0000040000007802 */ /* 0x000fc80000000f00 */
[----:B-1----:R-:W-:Y:S02]  /*2ab60*/  LEA R0, R5, R0, 0x18 ;  /* 0x0000000005007211 */ /* 0x002fe400078ec0ff */
[----:B------:R-:W-:-:S04]  /*2ab70*/  SHF.L.U32 R3, R3, 0x1f, RZ ;  /* 0x0000001f03037819 */ /* 0x000fc800000006ff */
[----:B------:R-:W0:Y:S02]  /*2ab80*/  SYNCS.PHASECHK.TRANS64.TRYWAIT P0, [R0+URZ+0x28420], R3 ;  /* 0x02842003000075a7 */ /* 0x000e24000800017f */
[----:B0-----:R-:W-:Y:S05]  /*2ab90*/  @!P0 BRA `(.L_x_1796) ;  /* 0x0000007c00048947 */ /* 0x001fea0003800000 */
.L_x_2096:
[----:B------:R-:W-:Y:S05]  /*2aba0*/  BSYNC B0 ;  /* 0x0000000000007941 */ /* 0x000fea0003800000 */
.L_x_1795:
[----:B------:R-:W-:-:S03]  /*2abb0*/  UMOV UR4, 0xffffffff ;  /* 0xffffffff00047882 */ /* 0x000fc60000000000 */
[----:B------:R-:W-:Y:S05]  /*2abc0*/  BRA.DIV UR4, `(.L_x_1797) ;  /* 0x0000007e040c7947 */ /* 0x000fea000b800000 */
[----:B------:R-:W1:Y:S02]  /*2abd0*/  S2R R2, SR_TID.X ;  /* 0x0000000000027919 */ /* 0x000e640000002100 */
[----:B-1----:R-:W-:-:S04]  /*2abe0*/  SHF.R.U32.HI R2, RZ, 0x5, R2 ;  /* 0x00000005ff027819 */ /* 0x002fc80000011602 */
[----:B------:R-:W-:-:S05]  /*2abf0*/  LOP3.LUT R2, R2, 0x3, RZ, 0xc0, !PT ;  /* 0x0000000302027812 */ /* 0x000fca00078ec0ff */
[----:B------:R1:W2:Y:S02]  /*2ac00*/  SHFL.IDX PT, R14, R2, RZ, 0x1f ;  /* 0x00001fff020e7589 */ /* 0x0002a400000e0000 */
.L_x_2099:
[----:B--2---:R-:W-:-:S13]  /*2ac10*/  ISETP.NE.AND P0, PT, R14, RZ, PT ;  /* 0x000000ff0e00720c */ /* 0x004fda0003f05270 */
[----:B------:R-:W-:Y:S05]  /*2ac20*/  @P0 BRA `(.L_x_1412) ;  /* 0x0000000000b00947 */ /* 0x000fea0003800000 */
[----:B------:R-:W-:-:S03]  /*2ac30*/  UMOV UR4, 0xffffffff ;  /* 0xffffffff00047882 */ /* 0x000fc60000000000 */
[----:B------:R-:W-:Y:S05]  /*2ac40*/  BRA.DIV UR4, `(.L_x_1798) ;  /* 0x0000007e04207947 */ /* 0x000fea000b800000 */
[----:B------:R-:W-:-:S13]  /*2ac50*/  ELECT P6, URZ, PT ;  /* 0x00000000003f782f */ /* 0x000fda00038c0000 */
.L_x_2102:
[----:B------:R-:W-:Y:S05]  /*2ac60*/  @!P6 BRA `(.L_x_1412) ;  /* 0x0000000000a0e947 */ /* 0x000fea0003800000 */
[----:B------:R-:W-:-:S06]  /*2ac70*/  ULOP3.LUT UR4, UR40, 0x2, URZ, 0xfc, !UPT ;  /* 0x0000000228047892 */ /* 0x000fcc000f8efc3f */
[----:B-1----:R-:W-:-:S05]  /*2ac80*/  IMAD.U32 R2, RZ, RZ, UR4 ;  /* 0x00000004ff027e24 */ /* 0x002fca000f8e00ff */
[----:B------:R-:W-:-:S13]  /*2ac90*/  ISETP.NE.AND P0, PT, R2, 0x3, PT ;  /* 0x000000030200780c */ /* 0x000fda0003f05270 */
[----:B------:R-:W-:Y:S05]  /*2aca0*/  @!P0 BRA `(.L_x_1799) ;  /* 0x0000000000048947 */ /* 0x000fea0003800000 */
[----:B------:R-:W-:Y:S01]  /*2acb0*/  BPT.TRAP 0x1 ;  /* 0x000000040000795c */ /* 0x000fe20000300000 */
.L_x_1799:
[----:B0-----:R-:W2:Y:S04]  /*2acc0*/  LDL R3, [R1+0x4] ;  /* 0x0000040001037983 */ /* 0x001ea80000100800 */
        /* <DEDUP_REMOVED lines=13> */
.L_x_2103:
[----:B------:R-:W1:Y:S02]  /*2ada0*/  SYNCS.PHASECHK.TRANS64.TRYWAIT P1, [R7+URZ], R2 ;  /* 0x00000002070075a7 */ /* 0x000e64000802017f */
[----:B-1----:R-:W-:Y:S05]  /*2adb0*/  @!P1 BRA `(.L_x_1801) ;  /* 0x0000007800f89947 */ /* 0x002fea0003800000 */
.L_x_2104:
[----:B------:R-:W-:Y:S05]  /*2adc0*/  @!P0 BRA `(.L_x_1802) ;  /* 0x0000000000048947 */ /* 0x000fea0003800000 */
[----:B------:R-:W-:Y:S01]  /*2add0*/  BPT.TRAP 0x1 ;  /* 0x000000040000795c */ /* 0x000fe20000300000 */
.L_x_1802:
[----:B------:R-:W2:Y:S02]  /*2ade0*/  LDL.LU R4, [R1+0x4] ;  /* 0x0000040001047983 */ /* 0x000ea40000300800 */
[----:B--2---:R-:W-:-:S04]  /*2adf0*/  IMAD R4, R4, 0x8, R0 ;  /* 0x0000000804047824 */ /* 0x004fc800078e0200 */
[----:B------:R-:W2:Y:S02]  /*2ae00*/  SYNCS.PHASECHK.TRANS64.TRYWAIT P1, [R4+URZ+0x28460], R5 ;  /* 0x02846005040075a7 */ /* 0x000ea4000802017f */
[----:B--2---:R-:W-:Y:S05]  /*2ae10*/  @!P1 BRA `(.L_x_1803) ;  /* 0x0000007800f49947 */ /* 0x004fea0003800000 */
.L_x_2105:
[----:B------:R-:W-:Y:S05]  /*2ae20*/  @!P0 BRA `(.L_x_1804) ;  /* 0x0000000000048947 */ /* 0x000fea0003800000 */
[----:B------:R-:W-:Y:S01]  /*2ae30*/  BPT.TRAP 0x1 ;  /* 0x000000040000795c */ /* 0x000fe20000300000 */
.L_x_1804:
[----:B------:R-:W-:-:S04]  /*2ae40*/  IMAD R3, R3, 0x8, R0 ;  /* 0x0000000803037824 */ /* 0x000fc800078e0200 */
[----:B------:R-:W3:Y:S02]  /*2ae50*/  SYNCS.PHASECHK.TRANS64.TRYWAIT P1, [R3+URZ+0x28460], R2 ;  /* 0x02846002030075a7 */ /* 0x000ee4000802017f */
[----:B---3--:R-:W-:Y:S05]  /*2ae60*/  @!P1 BRA `(.L_x_1805) ;  /* 0x0000007800f49947 */ /* 0x008fea0003800000 */
.L_x_2106:
[----:B------:R-:W-:Y:S05]  /*2ae70*/  @!P0 BRA `(.L_x_1806) ;  /* 0x0000000000048947 */ /* 0x000fea0003800000 */
[----:B------:R-:W-:Y:S01]  /*2ae80*/  BPT.TRAP 0x1 ;  /* 0x000000040000795c */ /* 0x000fe20000300000 */
.L_x_1806:
[----:B------:R-:W4:Y:S02]  /*2ae90*/  SYNCS.PHASECHK.TRANS64.TRYWAIT P0, [R4+URZ+0x28480], R5 ;  /* 0x02848005040075a7 */ /* 0x000f24000800017f */
[----:B----4-:R-:W-:Y:S05]  /*2aea0*/  @!P0 BRA `(.L_x_1807) ;  /* 0x0000007800f88947 */ /* 0x010fea0003800000 */
.L_x_1808:
[----:B------:R0:W0:Y:S02]  /*2aeb0*/  SYNCS.PHASECHK.TRANS64.TRYWAIT P0, [R3+URZ+0x28480], R2 ;  /* 0x02848002030075a7 */ /* 0x000024000800017f */
[----:B0-----:R-:W-:Y:S05]  /*2aec0*/  @!P0 NANOSLEEP.SYNCS 0x989680 ;  /* 0x009896800000895d */ /* 0x001fea0003900000 */
[----:B------:R-:W0:Y:S02]  /*2aed0*/  @!P0 SYNCS.PHASECHK.TRANS64 P0, [R3+URZ+0x28480], R2 ;  /* 0x02848002030085a7 */ /* 0x000e24000800007f */
[----:B0-----:R-:W-:Y:S05]  /*2aee0*/  @!P0 BRA `(.L_x_1808) ;  /* 0xfffffffc00f08947 */ /* 0x001fea000383ffff */
.L_x_1412:
[----:B------:R-:W-:Y:S05]  /*2aef0*/  BSYNC B8 ;  /* 0x0000000000087941 */ /* 0x000fea0003800000 */
.L_x_1409:
[----:B------:R-:W-:Y:S05]  /*2af00*/  EXIT ;  /* 0x000000000000794d */ /* 0x000fea0003800000 */
.L_x_1440:
[----:B-1----:R1:W2:Y:S02]  /*2af10*/  SYNCS.PHASECHK.TRANS64.TRYWAIT P6, [R91+URZ+0x28490], R92 ;  /* 0x0284905c5b0075a7 */ /* 0x0022a400080c017f */
[----:B--2---:R-:W-:Y:S05]  /*2af20*/  @!P6 NANOSLEEP.SYNCS 0x989680 ;  /* 0x009896800000e95d */ /* 0x004fea0003900000 */
[----:B------:R-:W2:Y:S02]  /*2af30*/  @!P6 SYNCS.PHASECHK.TRANS64 P6, [R91+URZ+0x28490], R92 ;  /* 0x0284905c5b00e5a7 */ /* 0x000ea400080c007f */
[----:B--2---:R-:W-:Y:S05]  /*2af40*/  @!P6 BRA `(.L_x_1440) ;  /* 0xfffffffc00f0e947 */ /* 0x004fea000383ffff */
[----:B------:R-:W-:Y:S05]  /*2af50*/  BRA `(.L_x_1809) ;  /* 0xfffffd8400007947 */ /* 0x000fea000383ffff */
.L_x_1458:
[----:B0-----:R0:W1:Y:S02]  /*2af60*/  SYNCS.PHASECHK.TRANS64.TRYWAIT P5, [R91+URZ+0x28490], R92 ;  /* 0x0284905c5b0075a7 */ /* 0x00106400080a017f */
[----:B-1----:R-:W-:Y:S05]  /*2af70*/  @!P5 NANOSLEEP.SYNCS 0x989680 ;  /* 0x009896800000d95d */ /* 0x002fea0003900000 */
[----:B------:R-:W1:Y:S02]  /*2af80*/  @!P5 SYNCS.PHASECHK.TRANS64 P5, [R91+URZ+0x28490], R92 ;  /* 0x0284905c5b00d5a7 */ /* 0x000e6400080a007f */
[----:B-1----:R-:W-:Y:S05]  /*2af90*/  @!P5 BRA `(.L_x_1458) ;  /* 0xfffffffc00f0d947 */ /* 0x002fea000383ffff */
[----:B------:R-:W-:Y:S05]  /*2afa0*/  BRA `(.L_x_1810) ;  /* 0xfffffda000d07947 */ /* 0x000fea000383ffff */
.L_x_1467:
[----:B0-----:R0:W1:Y:S02]  /*2afb0*/  SYNCS.PHASECHK.TRANS64.TRYWAIT P4, [R91+URZ+0x28490], R92 ;  /* 0x0284905c5b0075a7 */ /* 0x001064000808017f */
[----:B-1----:R-:W-:Y:S05]  /*2afc0*/  @!P4 NANOSLEEP.SYNCS 0x989680 ;  /* 0x009896800000c95d */ /* 0x002fea0003900000 */
[----:B------:R-:W1:Y:S02]  /*2afd0*/  @!P4 SYNCS.PHASECHK.TRANS64 P4, [R91+URZ+0x28490], R92 ;  /* 0x0284905c5b00c5a7 */ /* 0x000e64000808007f */
[----:B-1----:R-:W-:Y:S05]  /*2afe0*/  @!P4 BRA `(.L_x_1467) ;  /* 0xfffffffc00f0c947 */ /* 0x002fea000383ffff */
[----:B------:R-:W-:Y:S05]  /*2aff0*/  BRA `(.L_x_1811) ;  /* 0xfffffdc000c07947 */ /* 0x000fea000383ffff */
.L_x_1473:
[----:B-1----:R1:W2:Y:S02]  /*2b000*/  SYNCS.PHASECHK.TRANS64.TRYWAIT P3, [R91+URZ+0x284b0], R92 ;  /* 0x0284b05c5b0075a7 */ /* 0x0022a4000806017f */
[----:B--2---:R-:W-:Y:S05]  /*2b010*/  @!P3 NANOSLEEP.SYNCS 0x989680 ;  /* 0x009896800000b95d */ /* 0x004fea0003900000 */
[----:B------:R-:W2:Y:S02]  /*2b020*/  @!P3 SYNCS.PHASECHK.TRANS64 P3, [R91+URZ+0x284b0], R92 ;  /* 0x0284b05c5b00b5a7 */ /* 0x000ea4000806007f */
[----:B--2---:R-:W-:Y:S05]  /*2b030*/  @!P3 BRA `(.L_x_1473) ;  /* 0xfffffffc00f0b947 */ /* 0x004fea000383ffff */
[----:B------:R-:W-:Y:S05]  /*2b040*/  BRA `(.L_x_1812) ;  /* 0xfffffdc4004c7947 */ /* 0x000fea000383ffff */
.L_x_1491:
[----:B------:R-:W-:Y:S01]  /*2b050*/  BSSY B0, `(.L_x_1813) ;  /* 0x0000007000007945 */ /* 0x000fe20003800000 */
[----:B------:R-:W-:Y:S02]  /*2b060*/  IMAD.MOV.U32 R12, RZ, RZ, RZ ;  /* 0x000000ffff0c7224 */ /* 0x000fe400078e00ff */
[----:B------:R-:W-:Y:S02]  /*2b070*/  IMAD.MOV.U32 R11, RZ, RZ, 0x1f ;  /* 0x0000001fff0b7424 */ /* 0x000fe400078e00ff */
[----:B------:R-:W-:-:S07]  /*2b080*/  IMAD.MOV.U32 R15, RZ, RZ, -0x1 ;  /* 0xffffffffff0f7424 */ /* 0x000fce00078e00ff */
[----:B-----5:R-:W-:Y:S05]  /*2b090*/  WARPSYNC.COLLECTIVE R15, `(.L_x_1814) ;  /* 0x000000000f087348 */ /* 0x020fea0003c00000 */
[----:B------:R0:W1:Y:S02]  /*2b0a0*/  SHFL.IDX P6, R14, R13, R12, R11 ;  /* 0x0000000c0d0e7389 */ /* 0x00006400000c000b */
[----:B01---5:R-:W-:Y:S01]  /*2b0b0*/  ENDCOLLECTIVE ;  /* 0x000000000000791b */ /* 0x023fe20003800000 */
.L_x_1814:
[----:B------:R-:W-:Y:S05]  /*2b0c0*/  BSYNC B0 ;  /* 0x0000000000007941 */ /* 0x000fea0003800000 */
.L_x_1813:
[----:B------:R-:W-:Y:S01]  /*2b0d0*/  IMAD.MOV.U32 R201, RZ, RZ, R14 ;  /* 0x000000ffffc97224 */ /* 0x000fe200078e000e */
[----:B------:R-:W-:Y:S06]  /*2b0e0*/  BRA `(.L_x_1815) ;  /* 0xfffffdd4008c7947 */ /* 0x000fec000383ffff */
.L_x_1501:
[----:B------:R-:W-:Y:S01]  /*2b0f0*/  BSSY B1, `(.L_x_1816) ;  /* 0x0000008000017945 */ /* 0x000fe20003800000 */
[----:B0-----:R-:W-:Y:S02]  /*2b100*/  IMAD.MOV.U32 R13, RZ, RZ, R48 ;  /* 0x000000ffff0d7224 */ /* 0x001fe400078e0030 */
[----:B------:R-:W-:Y:S02]  /*2b110*/  IMAD.MOV.U32 R12, RZ, RZ, RZ ;  /* 0x000000ffff0c7224 */ /* 0x000fe400078e00ff */
[----:B------:R-:W-:Y:S02]  /*2b120*/  IMAD.MOV.U32 R11, RZ, RZ, 0x181f ;  /* 0x0000181fff0b7424 */ /* 0x000fe400078e00ff */
[----:B------:R-:W-:-:S07]  /*2b130*/  IMAD.MOV.U32 R15, RZ, RZ, -0x1 ;  /* 0xffffffffff0f7424 */ /* 0x000fce00078e00ff */
[----:B------:R-:W-:Y:S05]  /*2b140*/  WARPSYNC.COLLECTIVE R15, `(.L_x_1817) ;  /* 0x000000000f087348 */ /* 0x000fea0003c00000 */
[----:B------:R0:W1:Y:S02]  /*2b150*/  SHFL.IDX P6, R14, R13, R12, R11 ;  /* 0x0000000c0d0e7389 */ /* 0x00006400000c000b */
[----:B01----:R-:W-:Y:S01]  /*2b160*/  ENDCOLLECTIVE ;  /* 0x000000000000791b */ /* 0x003fe20003800000 */
.L_x_1817:
[----:B------:R-:W-:Y:S05]  /*2b170*/  BSYNC B1 ;  /* 0x0000000000017941 */ /* 0x000fea0003800000 */
.L_x_1816:
[----:B------:R-:W-:Y:S02]  /*2b180*/  IMAD.MOV.U32 R13, RZ, RZ, R0 ;  /* 0x000000ffff0d7224 */ /* 0x000fe400078e0000 */
[----:B------:R-:W-:Y:S02]  /*2b190*/  IMAD.MOV.U32 R12, RZ, RZ, RZ ;  /* 0x000000ffff0c7224 */ /* 0x000fe400078e00ff */
[----:B------:R-:W-:Y:S02]  /*2b1a0*/  IMAD.MOV.U32 R11, RZ, RZ, 0x181f ;  /* 0x0000181fff0b7424 */ /* 0x000fe400078e00ff */
[----:B------:R-:W-:Y:S02]  /*2b1b0*/  IMAD.MOV.U32 R15, RZ, RZ, -0x1 ;  /* 0xffffffffff0f7424 */ /* 0x000fe400078e00ff */
[----:B------:R-:W-:-:S07]  /*2b1c0*/  IMAD.MOV.U32 R3, RZ, RZ, R14 ;  /* 0x000000ffff037224 */ /* 0x000fce00078e000e */
[----:B------:R-:W-:Y:S05]  /*2b1d0*/  WARPSYNC.COLLECTIVE R15, `(.L_x_1818) ;  /* 0x000000000f087348 */ /* 0x000fea0003c00000 */
[----:B------:R0:W1:Y:S02]  /*2b1e0*/  SHFL.IDX P6, R14, R13, R12, R11 ;  /* 0x0000000c0d0e7389 */ /* 0x00006400000c000b */
[----:B01----:R-:W-:Y:S01]  /*2b1f0*/  ENDCOLLECTIVE ;  /* 0x000000000000791b */ /* 0x003fe20003800000 */
.L_x_1818:
[----:B------:R-:W-:Y:S02]  /*2b200*/  IMAD.MOV.U32 R13, RZ, RZ, R49 ;  /* 0x000000ffff0d7224 */ /* 0x000fe400078e0031 */
[----:B------:R-:W-:-:S07]  /*2b210*/  IMAD.MOV.U32 R5, RZ, RZ, R14 ;  /* 0x000000ffff057224 */ /* 0x000fce00078e000e */
[----:B------:R-:W-:Y:S05]  /*2b220*/  WARPSYNC.COLLECTIVE R15, `(.L_x_1819) ;  /* 0x000000000f087348 */ /* 0x000fea0003c00000 */
[----:B------:R0:W1:Y:S02]  /*2b230*/  SHFL.IDX P6, R14, R13, R12, R11 ;  /* 0x0000000c0d0e7389 */ /* 0x00006400000c000b */
[----:B01----:R-:W-:Y:S01]  /*2b240*/  ENDCOLLECTIVE ;  /* 0x000000000000791b */ /* 0x003fe20003800000 */
.L_x_1819:
[----:B------:R-:W-:Y:S02]  /*2b250*/  IMAD.MOV.U32 R13, RZ, RZ, R51 ;  /* 0x000000ffff0d7224 */ /* 0x000fe400078e0033 */
[----:B------:R-:W-:-:S07]  /*2b260*/  IMAD.MOV.U32 R9, RZ, RZ, R14 ;  /* 0x000000ffff097224 */ /* 0x000fce00078e000e */
[----:B------:R-:W-:Y:S05]  /*2b270*/  WARPSYNC.COLLECTIVE R15, `(.L_x_1820) ;  /* 0x000000000f087348 */ /* 0x000fea0003c00000 */
[----:B------:R0:W1:Y:S02]  /*2b280*/  SHFL.IDX P6, R14, R13, R12, R11 ;  /* 0x0000000c0d0e7389 */ /* 0x00006400000c000b */
[----:B01----:R-:W-:Y:S01]  /*2b290*/  ENDCOLLECTIVE ;  /* 0x000000000000791b */ /* 0x003fe20003800000 */
.L_x_1820:
[----:B------:R-:W-:Y:S05]  /*2b2a0*/  BRA `(.L_x_1821) ;  /* 0xfffffdd800e07947 */ /* 0x000fea000383ffff */
.L_x_1504:
[----:B------:R-:W-:Y:S01]  /*2b2b0*/  BSSY B1, `(.L_x_1822) ;  /* 0x0000008000017945 */ /* 0x000fe20003800000 */
[----:B0-----:R-:W-:Y:S02]  /*2b2c0*/  IMAD.MOV.U32 R13, RZ, RZ, R48 ;  /* 0x000000ffff0d7224 */ /* 0x001fe400078e0030 */
[----:B------:R-:W-:Y:S02]  /*2b2d0*/  IMAD.MOV.U32 R12, RZ, RZ, 0x1 ;  /* 0x00000001ff0c7424 */ /* 0x000fe400078e00ff */
[----:B------:R-:W-:Y:S02]  /*2b2e0*/  IMAD.MOV.U32 R11, RZ, RZ, 0x181f ;  /* 0x0000181fff0b7424 */ /* 0x000fe400078e00ff */
[----:B------:R-:W-:-:S07]  /*2b2f0*/  IMAD.MOV.U32 R15, RZ, RZ, -0x1 ;  /* 0xffffffffff0f7424 */ /* 0x000fce00078e00ff */
[----:B-12345:R-:W-:Y:S05]  /*2b300*/  WARPSYNC.COLLECTIVE R15, `(.L_x_1823) ;  /* 0x000000000f087348 */ /* 0x03efea0003c00000 */
[----:B------:R0:W0:Y:S02]  /*2b310*/  SHFL.IDX P6, R14, R13, R12, R11 ;  /* 0x0000000c0d0e7389 */ /* 0x00002400000c000b */
[----:B012345:R-:W-:Y:S01]  /*2b320*/  ENDCOLLECTIVE ;  /* 0x000000000000791b */ /* 0x03ffe20003800000 */
.L_x_1823:
[----:B------:R-:W-:Y:S05]  /*2b330*/  BSYNC B1 ;  /* 0x0000000000017941 */ /* 0x000fea0003800000 */
.L_x_1822:
[----:B------:R-:W-:Y:S02]  /*2b340*/  IMAD.MOV.U32 R13, RZ, RZ, R0 ;  /* 0x000000ffff0d7224 */ /* 0x000fe400078e0000 */
[----:B------:R-:W-:Y:S02]  /*2b350*/  IMAD.MOV.U32 R12, RZ, RZ, 0x1 ;  /* 0x00000001ff0c7424 */ /* 0x000fe400078e00ff */
[----:B------:R-:W-:Y:S02]  /*2b360*/  IMAD.MOV.U32 R11, RZ, RZ, 0x181f ;  /* 0x0000181fff0b7424 */ /* 0x000fe400078e00ff */
[----:B------:R-:W-:Y:S02]  /*2b370*/  IMAD.MOV.U32 R15, RZ, RZ, -0x1 ;  /* 0xffffffffff0f7424 */ /* 0x000fe400078e00ff */
[----:B------:R-:W-:-:S07]  /*2b380*/  IMAD.MOV.U32 R3, RZ, RZ, R14 ;  /* 0x000000ffff037224 */ /* 0x000fce00078e000e */
[----:B------:R-:W-:Y:S05]  /*2b390*/  WARPSYNC.COLLECTIVE R15, `(.L_x_1824) ;  /* 0x000000000f087348 */ /* 0x000fea0003c00000 */
[----:B------:R0:W1:Y:S02]  /*2b3a0*/  SHFL.IDX P6, R14, R13, R12, R11 ;  /* 0x0000000c0d0e7389 */ /* 0x00006400000c000b */
[----:B01----:R-:W-:Y:S01]  /*2b3b0*/  ENDCOLLECTIVE ;  /* 0x000000000000791b */ /* 0x003fe20003800000 */
.L_x_1824:
[----:B------:R-:W-:Y:S02]  /*2b3c0*/  IMAD.MOV.U32 R13, RZ, RZ, R49 ;  /* 0x000000ffff0d7224 */ /* 0x000fe400078e0031 */
[----:B------:R-:W-:-:S07]  /*2b3d0*/  IMAD.MOV.U32 R5, RZ, RZ, R14 ;  /* 0x000000ffff057224 */ /* 0x000fce00078e000e */
[----:B------:R-:W-:Y:S05]  /*2b3e0*/  WARPSYNC.COLLECTIVE R15, `(.L_x_1825) ;  /* 0x000000000f087348 */ /* 0x000fea0003c00000 */
[----:B------:R0:W1:Y:S02]  /*2b3f0*/  SHFL.IDX P6, R14, R13, R12, R11 ;  /* 0x0000000c0d0e7389 */ /* 0x00006400000c000b */
[----:B01----:R-:W-:Y:S01]  /*2b400*/  ENDCOLLECTIVE ;  /* 0x000000000000791b */ /* 0x003fe20003800000 */
.L_x_1825:
[----:B------:R-:W-:Y:S02]  /*2b410*/  IMAD.MOV.U32 R13, RZ, RZ, R51 ;  /* 0x000000ffff0d7224 */ /* 0x000fe400078e0033 */
[----:B------:R-:W-:-:S07]  /*2b420*/  IMAD.MOV.U32 R9, RZ, RZ, R14 ;  /* 0x000000ffff097224 */ /* 0x000fce00078e000e */
[----:B------:R-:W-:Y:S05]  /*2b430*/  WARPSYNC.COLLECTIVE R15, `(.L_x_1826) ;  /* 0x000000000f087348 */ /* 0x000fea0003c00000 */
[----:B------:R0:W1:Y:S02]  /*2b440*/  SHFL.IDX P6, R14, R13, R12, R11 ;  /* 0x0000000c0d0e7389 */ /* 0x00006400000c000b */
[----:B01----:R-:W-:Y:S01]  /*2b450*/  ENDCOLLECTIVE ;  /* 0x000000000000791b */ /* 0x003fe20003800000 */
.L_x_1826:
[----:B------:R-:W-:Y:S05]  /*2b460*/  BRA `(.L_x_1827) ;  /* 0xfffffdd800fc7947 */ /* 0x000fea000383ffff */
.L_x_1507:
[----:B------:R-:W-:Y:S01]  /*2b470*/  BSSY B1, `(.L_x_1828) ;  /* 0x0000008000017945 */ /* 0x000fe20003800000 */
[----:B------:R-:W-:Y:S02]  /*2b480*/  IMAD.MOV.U32 R13, RZ, RZ, R48 ;  /* 0x000000ffff0d7224 */ /* 0x000fe400078e0030 */
[----:B------:R-:W-:Y:S02]  /*2b490*/  IMAD.MOV.U32 R12, RZ, RZ, 0x2 ;  /* 0x00000002ff0c7424 */ /* 0x000fe400078e00ff */
[----:B------:R-:W-:Y:S02]  /*2b4a0*/  IMAD.MOV.U32 R11, RZ, RZ, 0x181f ;  /* 0x0000181fff0b7424 */ /* 0x000fe400078e00ff */
[----:B------:R-:W-:-:S07]  /*2b4b0*/  IMAD.MOV.U32 R15, RZ, RZ, -0x1 ;  /* 0xffffffffff0f7424 */ /* 0x000fce00078e00ff */
[----:B012345:R-:W-:Y:S05]  /*2b4c0*/  WARPSYNC.COLLECTIVE R15, `(.L_x_1829) ;  /* 0x000000000f087348 */ /* 0x03ffea0003c00000 */
[----:B----4-:R4:W0:Y:S02]  /*2b4d0*/  SHFL.IDX P6, R14, R13, R12, R11 ;  /* 0x0000000c0d0e7389 */ /* 0x01082400000c000b */
[----:B012345:R-:W-:Y:S01]  /*2b4e0*/  ENDCOLLECTIVE ;  /* 0x000000000000791b */ /* 0x03ffe20003800000 */
.L_x_1829:
[----:B------:R-:W-:Y:S05]  /*2b4f0*/  BSYNC B1 ;  /* 0x0000000000017941 */ /* 0x000fea0003800000 */
.L_x_1828:
        /* <DEDUP_REMOVED lines=8> */
.L_x_1830:
[----:B------:R-:W-:Y:S02]  /*2b580*/  IMAD.MOV.U32 R13, RZ, RZ, R49 ;  /* 0x000000ffff0d7224 */ /* 0x000fe400078e0031 */
[----:B------:R-:W-:-:S07]  /*2b590*/  IMAD.MOV.U32 R5, RZ, RZ, R14 ;  /* 0x000000ffff057224 */ /* 0x000fce00078e000e */
[----:B------:R-:W-:Y:S05]  /*2b5a0*/  WARPSYNC.COLLECTIVE R15, `(.L_x_1831) ;  /* 0x000000000f087348 */ /* 0x000fea0003c00000 */
[----:B------:R0:W1:Y:S02]  /*2b5b0*/  SHFL.IDX P6, R14, R13, R12, R11 ;  /* 0x0000000c0d0e7389 */ /* 0x00006400000c000b */
[----:B01----:R-:W-:Y:S01]  /*2b5c0*/  ENDCOLLECTIVE ;  /* 0x000000000000791b */ /* 0x003fe20003800000 */
.L_x_1831:
[----:B------:R-:W-:Y:S02]  /*2b5d0*/  IMAD.MOV.U32 R13, RZ, RZ, R51 ;  /* 0x000000ffff0d7224 */ /* 0x000fe400078e0033 */
[----:B------:R-:W-:-:S07]  /*2b5e0*/  IMAD.MOV.U32 R9, RZ, RZ, R14 ;  /* 0x000000ffff097224 */ /* 0x000fce00078e000e */
[----:B------:R-:W-:Y:S05]  /*2b5f0*/  WARPSYNC.COLLECTIVE R15, `(.L_x_1832) ;  /* 0x000000000f087348 */ /* 0x000fea0003c00000 */
[----:B------:R0:W1:Y:S02]  /*2b600*/  SHFL.IDX P6, R14, R13, R12, R11 ;  /* 0x0000000c0d0e7389 */ /* 0x00006400000c000b */
[----:B01----:R-:W-:Y:S01]  /*2b610*/  ENDCOLLECTIVE ;  /* 0x000000000000791b */ /* 0x003fe20003800000 */
.L_x_1832:
[----:B------:R-:W-:Y:S05]  /*2b620*/  BRA `(.L_x_1833) ;  /* 0xfffffddc00107947 */ /* 0x000fea000383ffff */
.L_x_1510:
[----:B------:R-:W-:Y:S01]  /*2b630*/  BSSY B1, `(.L_x_1834) ;  /* 0x0000008000017945 */ /* 0x000fe20003800000 */
[----:B------:R-:W-:Y:S02]  /*2b640*/  IMAD.MOV.U32 R13, RZ, RZ, R48 ;  /* 0x000000ffff0d7224 */ /* 0x000fe400078e0030 */
[----:B------:R-:W-:Y:S02]  /*2b650*/  IMAD.MOV.U32 R12, RZ, RZ, 0x3 ;  /* 0x00000003ff0c7424 */ /* 0x000fe400078e00ff */
[----:B------:R-:W-:Y:S02]  /*2b660*/  IMAD.MOV.U32 R11, RZ, RZ, 0x181f ;  /* 0x0000181fff0b7424 */ /* 0x000fe400078e00ff */
[----:B------:R-:W-:-:S07]  /*2b670*/  IMAD.MOV.U32 R15, RZ, RZ, -0x1 ;  /* 0xffffffffff0f7424 */ /* 0x000fce00078e00ff */
[----:B--2345:R-:W-:Y:S05]  /*2b680*/  WARPSYNC.COLLECTIVE R15, `(.L_x_1835) ;  /* 0x000000000f087348 */ /* 0x03cfea0003c00000 */
[----:B----4-:R0:W1:Y:S02]  /*2b690*/  SHFL.IDX P6, R14, R13, R12, R11 ;  /* 0x0000000c0d0e7389 */ /* 0x01006400000c000b */
[----:B0123-5:R-:W-:Y:S01]  /*2b6a0*/  ENDCOLLECTIVE ;  /* 0x000000000000791b */ /* 0x02ffe20003800000 */
.L_x_1835:
[----:B------:R-:W-:Y:S05]  /*2b6b0*/  BSYNC B1 ;  /* 0x0000000000017941 */ /* 0x000fea0003800000 */
.L_x_1834:
        /* <DEDUP_REMOVED lines=8> */
.L_x_1836:
[----:B------:R-:W-:Y:S02]  /*2b740*/  IMAD.MOV.U32 R13, RZ, RZ, R49 ;  /* 0x000000ffff0d7224 */ /* 0x000fe400078e0031 */
[----:B------:R-:W-:-:S07]  /*2b750*/  IMAD.MOV.U32 R5, RZ, RZ, R14 ;  /* 0x000000ffff057224 */ /* 0x000fce00078e000e */
[----:B------:R-:W-:Y:S05]  /*2b760*/  WARPSYNC.COLLECTIVE R15, `(.L_x_1837) ;  /* 0x000000000f087348 */ /* 0x000fea0003c00000 */
[----:B------:R0:W1:Y:S02]  /*2b770*/  SHFL.IDX P6, R14, R13, R12, R11 ;  /* 0x0000000c0d0e7389 */ /* 0x00006400000c000b */
[----:B01----:R-:W-:Y:S01]  /*2b780*/  ENDCOLLECTIVE ;  /* 0x000000000000791b */ /* 0x003fe20003800000 */
.L_x_1837:
[----:B------:R-:W-:Y:S02]  /*2b790*/  IMAD.MOV.U32 R13, RZ, RZ, R51 ;  /* 0x000000ffff0d7224 */ /* 0x000fe400078e0033 */
[----:B------:R-:W-:-:S07]  /*2b7a0*/  IMAD.MOV.U32 R49, RZ, RZ, R14 ;  /* 0x000000ffff317224 */ /* 0x000fce00078e000e */
[----:B------:R-:W-:Y:S05]  /*2b7b0*/  WARPSYNC.COLLECTIVE R15, `(.L_x_1838) ;  /* 0x000000000f087348 */ /* 0x000fea0003c00000 */
[----:B------:R0:W1:Y:S02]  /*2b7c0*/  SHFL.IDX P6, R14, R13, R12, R11 ;  /* 0x0000000c0d0e7389 */ /* 0x00006400000c000b */
[----:B01----:R-:W-:Y:S01]  /*2b7d0*/  ENDCOLLECTIVE ;  /* 0x000000000000791b */ /* 0x003fe20003800000 */
.L_x_1838:
[----:B------:R-:W-:Y:S01]  /*2b7e0*/  IMAD.MOV.U32 R51, RZ, RZ, R14 ;  /* 0x000000ffff337224 */ /* 0x000fe200078e000e */
[----:B------:R-:W-:Y:S06]  /*2b7f0*/  BRA `(.L_x_1839) ;  /* 0xfffffddc00287947 */ /* 0x000fec000383ffff */
.L_x_1514:
[----:B0-----:R0:W1:Y:S02]  /*2b800*/  SYNCS.PHASECHK.TRANS64.TRYWAIT P0, [R16+URZ+0x28400], R3 ;  /* 0x02840003100075a7 */ /* 0x001064000800017f */
[----:B-1----:R-:W-:Y:S05]  /*2b810*/  @!P0 NANOSLEEP.SYNCS 0x989680 ;  /* 0x009896800000895d */ /* 0x002fea0003900000 */
[----:B------:R-:W1:Y:S02]  /*2b820*/  @!P0 SYNCS.PHASECHK.TRANS64 P0, [R16+URZ+0x28400], R3 ;  /* 0x02840003100085a7 */ /* 0x000e64000800007f */
[----:B-1----:R-:W-:Y:S05]  /*2b830*/  @!P0 BRA `(.L_x_1514) ;  /* 0xfffffffc00f08947 */ /* 0x002fea000383ffff */
[----:B------:R-:W-:Y:S05]  /*2b840*/  BRA `(.L_x_1840) ;  /* 0xfffffddc00a87947 */ /* 0x000fea000383ffff */
.L_x_1530:
[----:B------:R-:W1:Y:S01]  /*2b850*/  LDC R53, c[0x0][0x3f4] ;  /* 0x0000fd00ff357b82 */ /* 0x000e620000000800 */
[----:B------:R-:W-:Y:S01]  /*2b860*/  BSSY B1, `(.L_x_1841) ;  /* 0x0000008000017945 */ /* 0x000fe20003800000 */
[----:B0-----:R-:W-:Y:S02]  /*2b870*/  IMAD.MOV.U32 R13, RZ, RZ, R10 ;  /* 0x000000ffff0d7224 */ /* 0x001fe400078e000a */
[----:B------:R-:W-:Y:S02]  /*2b880*/  IMAD.MOV.U32 R12, RZ, RZ, RZ ;  /* 0x000000ffff0c7224 */ /* 0x000fe400078e00ff */
[----:B------:R-:W-:Y:S02]  /*2b890*/  IMAD.MOV.U32 R11, RZ, RZ, 0x181f ;  /* 0x0000181fff0b7424 */ /* 0x000fe400078e00ff */
[----:B------:R-:W-:-:S07]  /*2b8a0*/  IMAD.MOV.U32 R15, RZ, RZ, -0x1 ;  /* 0xffffffffff0f7424 */ /* 0x000fce00078e00ff */
[----:B-1----:R-:W-:Y:S05]  /*2b8b0*/  WARPSYNC.COLLECTIVE R15, `(.L_x_1842) ;  /* 0x000000000f087348 */ /* 0x002fea0003c00000 */
[----:B------:R0:W2:Y:S02]  /*2b8c0*/  SHFL.IDX P6, R14, R13, R12, R11 ;  /* 0x0000000c0d0e7389 */ /* 0x0000a400000c000b */
[----:B012---:R-:W-:Y:S01]  /*2b8d0*/  ENDCOLLECTIVE ;  /* 0x000000000000791b */ /* 0x007fe20003800000 */
.L_x_1842:
[----:B------:R-:W-:Y:S05]  /*2b8e0*/  BSYNC B1 ;  /* 0x0000000000017941 */ /* 0x000fea0003800000 */
.L_x_1841:
[----:B------:R-:W-:Y:S01]  /*2b8f0*/  IMAD.MOV.U32 R13, RZ, RZ, R55 ;  /* 0x000000ffff0d7224 */ /* 0x000fe200078e0037 */
[----:B------:R-:W-:Y:S01]  /*2b900*/  ISETP.GE.AND P0, PT, R22, R53, PT ;  /* 0x000000351600720c */ /* 0x000fe20003f06270 */
[----:B------:R-:W-:Y:S02]  /*2b910*/  IMAD.MOV.U32 R12, RZ, RZ, RZ ;  /* 0x000000ffff0c7224 */ /* 0x000fe400078e00ff */
[----:B------:R-:W-:Y:S02]  /*2b920*/  IMAD.MOV.U32 R11, RZ, RZ, 0x181f ;  /* 0x0000181fff0b7424 */ /* 0x000fe400078e00ff */
[----:B------:R-:W-:Y:S02]  /*2b930*/  IMAD.MOV.U32 R15, RZ, RZ, -0x1 ;  /* 0xffffffffff0f7424 */ /* 0x000fe400078e00ff */
[----:B------:R-:W-:Y:S02]  /*2b940*/  IMAD.MOV.U32 R3, RZ, RZ, R14 ;  /* 0x000000ffff037224 */ /* 0x000fe400078e000e */
[----:B------:R-:W-:-:S07]  /*2b950*/  IMAD R54, R195, R54, RZ ;  /* 0x00000036c3367224 */ /* 0x000fce00078e02ff */
[----:B------:R-:W-:Y:S05]  /*2b960*/  WARPSYNC.COLLECTIVE R15, `(.L_x_1843) ;  /* 0x000000000f087348 */ /* 0x000fea0003c00000 */
[----:B------:R0:W1:Y:S02]  /*2b970*/  SHFL.IDX P6, R14, R13, R12, R11 ;  /* 0x0000000c0d0e7389 */ /* 0x00006400000c000b */
[----:B01----:R-:W-:Y:S01]  /*2b980*/  ENDCOLLECTIVE ;  /* 0x000000000000791b */ /* 0x003fe20003800000 */
.L_x_1843:
[----:B------:R-:W-:Y:S01]  /*2b990*/  ISETP.GE.OR P1, PT, R37, R54, P0 ;  /* 0x000000362500720c */ /* 0x000fe20000726670 */
[----:B------:R-:W-:Y:S02]  /*2b9a0*/  IMAD.MOV.U32 R13, RZ, RZ, R52 ;  /* 0x000000ffff0d7224 */ /* 0x000fe400078e0034 */
[----:B------:R-:W-:-:S10]  /*2b9b0*/  IMAD.MOV.U32 R5, RZ, RZ, R14 ;  /* 0x000000ffff057224 */ /* 0x000fd400078e000e */
[----:B------:R-:W-:Y:S05]  /*2b9c0*/  WARPSYNC.COLLECTIVE R15, `(.L_x_1844) ;  /* 0x000000000f087348 */ /* 0x000fea0003c00000 */
[----:B------:R0:W1:Y:S02]  /*2b9d0*/  SHFL.IDX P6, R14, R13, R12, R11 ;  /* 0x0000000c0d0e7389 */ /* 0x00006400000c000b */
[----:B01----:R-:W-:Y:S01]  /*2b9e0*/  ENDCOLLECTIVE ;  /* 0x000000000000791b */ /* 0x003fe20003800000 */
.L_x_1844:
[----:B------:R-:W-:-:S05]  /*2b9f0*/  @!P1 IADD3 R6, P2, R22, R5, RZ ;  /* 0x0000000516069210 */ /* 0x000fca0007f5e0ff */
[----:B------:R-:W-:Y:S02]  /*2ba00*/  @!P1 IMAD.X R5, R3, 0x1, R56, P2 ;  /* 0x0000000103059824 */ /* 0x000fe400010e0638 */
[----:B------:R-:W-:Y:S02]  /*2ba10*/  IMAD.MOV.U32 R13, RZ, RZ, R57 ;  /* 0x000000ffff0d7224 */ /* 0x000fe400078e0039 */
[----:B------:R-:W-:-:S07]  /*2ba20*/  IMAD.MOV.U32 R4, RZ, RZ, R14 ;  /* 0x000000ffff047224 */ /* 0x000fce00078e000e */
[----:B------:R-:W-:Y:S05]  /*2ba30*/  WARPSYNC.COLLECTIVE R15, `(.L_x_1845) ;  /* 0x000000000f087348 */ /* 0x000fea0003c00000 */
[----:B------:R0:W1:Y:S02]  /*2ba40*/  SHFL.IDX P6, R14, R13, R12, R11 ;  /* 0x0000000c0d0e7389 */ /* 0x00006400000c000b */
[----:B01----:R-:W-:Y:S01]  /*2ba50*/  ENDCOLLECTIVE ;  /* 0x000000000000791b */ /* 0x003fe20003800000 */
.L_x_1845:
[----:B------:R-:W-:-:S05]  /*2ba60*/  @!P1 IADD3 R24, P3, R22, R14, RZ ;  /* 0x0000000e16189210 */ /* 0x000fca0007f7e0ff */
[----:B------:R-:W-:Y:S02]  /*2ba70*/  @!P1 IMAD.X R25, R4, 0x1, R56, P3 ;  /* 0x0000000104199824 */ /* 0x000fe400018e0638 */
[----:B------:R-:W-:-:S04]  /*2ba80*/  @!P1 IMAD.MOV.U32 R4, RZ, RZ, R6 ;  /* 0x000000ffff049224 */ /* 0x000fc800078e0006 */
[----:B------:R-:W5:Y:S04]  /*2ba90*/  @!P1 LD.E.128 R24, desc[UR46][R24.64] ;  /* 0x0000002e18189980 */ /* 0x000f68000c101d00 */
[----:B------:R-:W5:Y:S01]  /*2baa0*/  @!P1 LD.E.128 R4, desc[UR46][R4.64] ;  /* 0x0000002e04049980 */ /* 0x000f62000c101d00 */
[----:B------:R-:W-:Y:S02]  /*2bab0*/  IMAD.MOV.U32 R13, RZ, RZ, R10 ;  /* 0x000000ffff0d7224 */ /* 0x000fe400078e000a */
[----:B------:R-:W-:-:S07]  /*2bac0*/  IMAD.MOV.U32 R12, RZ, RZ, 0x1 ;  /* 0x00000001ff0c7424 */ /* 0x000fce00078e00ff */
[----:B-----5:R-:W-:Y:S05]  /*2bad0*/  WARPSYNC.COLLECTIVE R15, `(.L_x_1846) ;  /* 0x000000000f087348 */ /* 0x020fea0003c00000 */
[----:B------:R0:W1:Y:S02]  /*2bae0*/  SHFL.IDX P6, R14, R13, R12, R11 ;  /* 0x0000000c0d0e7389 */ /* 0x00006400000c000b */
[----:B01---5:R-:W-:Y:S01]  /*2baf0*/  ENDCOLLECTIVE ;  /* 0x000000000000791b */ /* 0x023fe20003800000 */
.L_x_1846:
[----:B------:R-:W-:Y:S02]  /*2bb00*/  IMAD.MOV.U32 R13, RZ, RZ, R55 ;  /* 0x000000ffff0d7224 */ /* 0x000fe400078e0037 */
[----:B------:R-:W-:-:S07]  /*2bb10*/  IMAD.MOV.U32 R3, RZ, RZ, R14 ;  /* 0x000000ffff037224 */ /* 0x000fce00078e000e */
[----:B------:R-:W-:Y:S05]  /*2bb20*/  WARPSYNC.COLLECTIVE R15, `(.L_x_1847) ;  /* 0x000000000f087348 */ /* 0x000fea0003c00000 */
[----:B------:R0:W1:Y:S02]  /*2bb30*/  SHFL.IDX P6, R14, R13, R12, R11 ;  /* 0x0000000c0d0e7389 */ /* 0x00006400000c000b */
[----:B01----:R-:W-:Y:S01]  /*2bb40*/  ENDCOLLECTIVE ;  /* 0x000000000000791b */ /* 0x003fe20003800000 */
.L_x_1847:
[----:B------:R-:W-:Y:S02]  /*2bb50*/  IMAD.MOV.U32 R13, RZ, RZ, R52 ;  /* 0x000000ffff0d7224 */ /* 0x000fe400078e0034 */
[----:B------:R-:W-:-:S07]  /*2bb60*/  IMAD.MOV.U32 R9, RZ, RZ, R14 ;  /* 0x000000ffff097224 */ /* 0x000fce00078e000e */
[----:B------:R-:W-:Y:S05]  /*2bb70*/  WARPSYNC.COLLECTIVE R15, `(.L_x_1848) ;  /* 0x000000000f087348 */ /* 0x000fea0003c00000 */
[----:B------:R0:W1:Y:S02]  /*2bb80*/  SHFL.IDX P6, R14, R13, R12, R11 ;  /* 0x0000000c0d0e7389 */ /* 0x00006400000c000b */
[----:B01----:R-:W-:Y:S01]  /*2bb90*/  ENDCOLLECTIVE ;  /* 0x000000000000791b */ /* 0x003fe20003800000 */
.L_x_1848:
[----:B------:R-:W-:Y:S02]  /*2bba0*/  IMAD.MOV.U32 R13, RZ, RZ, R57 ;  /* 0x000000ffff0d7224 */ /* 0x000fe400078e0039 */
[----:B------:R-:W-:-:S07]  /*2bbb0*/  IMAD.MOV.U32 R8, RZ, RZ, R14 ;  /* 0x000000ffff087224 */ /* 0x000fce00078e000e */
[----:B------:R-:W-:Y:S05]  /*2bbc0*/  WARPSYNC.COLLECTIVE R15, `(.L_x_1849) ;  /* 0x000000000f087348 */ /* 0x000fea0003c00000 */
[----:B------:R0:W1:Y:S02]  /*2bbd0*/  SHFL.IDX P6, R14, R13, R12, R11 ;  /* 0x0000000c0d0e7389 */ /* 0x00006400000c000b */
[----:B01----:R-:W-:Y:S01]  /*2bbe0*/  ENDCOLLECTIVE ;  /* 0x000000000000791b */ /* 0x003fe20003800000 */
.L_x_1849:
[----:B------:R-:W-:Y:S02]  /*2bbf0*/  CS2R R44, SRZ ;  /* 0x00000000002c7805 */ /* 0x000fe4000001ff00 */
[----:B------:R-:W-:Y:S02]  /*2bc00*/  CS2R R46, SRZ ;  /* 0x00000000002e7805 */ /* 0x000fe4000001ff00 */
[----:B------:R-:W-:Y:S02]  /*2bc10*/  CS2R R48, SRZ ;  /* 0x0000000000307805 */ /* 0x000fe4000001ff00 */
[----:B------:R-:W-:Y:S01]  /*2bc20*/  CS2R R50, SRZ ;  /* 0x0000000000327805 */ /* 0x000fe2000001ff00 */
[----:B------:R-:W-:Y:S02]  /*2bc30*/  @!P1 IMAD.MOV.U32 R48, RZ, RZ, R24 ;  /* 0x000000ffff309224 */ /* 0x000fe400078e0018 */
[----:B------:R-:W-:Y:S02]  /*2bc40*/  @!P1 IMAD.MOV.U32 R49, RZ, RZ, R25 ;  /* 0x000000ffff319224 */ /* 0x000fe400078e0019 */
[----:B------:R-:W-:-:S02]  /*2bc50*/  @!P1 IMAD.MOV.U32 R44, RZ, RZ, R4 ;  /* 0x000000ffff2c9224 */ /* 0x000fc400078e0004 */
[----:B------:R-:W-:Y:S01]  /*2bc60*/  @!P1 IMAD.MOV.U32 R45, RZ, RZ, R5 ;  /* 0x000000ffff2d9224 */ /* 0x000fe200078e0005 */
[----:B------:R-:W-:Y:S01]  /*2bc70*/  CS2R R4, SRZ ;  /* 0x0000000000047805 */ /* 0x000fe2000001ff00 */
[----:B------:R-:W-:Y:S02]  /*2bc80*/  @!P1 IMAD.MOV.U32 R46, RZ, RZ, R6 ;  /* 0x000000ffff2e9224 */ /* 0x000fe400078e0006 */
[----:B------:R-:W-:Y:S02]  /*2bc90*/  @!P1 IMAD.MOV.U32 R47, RZ, RZ, R7 ;  /* 0x000000ffff2f9224 */ /* 0x000fe400078e0007 */
[----:B------:R-:W-:Y:S02]  /*2bca0*/  @!P1 IMAD.MOV.U32 R50, RZ, RZ, R26 ;  /* 0x000000ffff329224 */ /* 0x000fe400078e001a */
[----:B------:R-:W-:Y:S01]  /*2bcb0*/  @!P1 IMAD.MOV.U32 R51, RZ, RZ, R27 ;  /* 0x000000ffff339224 */ /* 0x000fe200078e001b */
[----:B------:R-:W-:Y:S06]  /*2bcc0*/  BRA `(.L_x_1850) ;  /* 0xfffffe1c002c7947 */ /* 0x000fec000383ffff */
.L_x_1533:
[----:B------:R-:W-:Y:S01]  /*2bcd0*/  BSSY B1, `(.L_x_1851) ;  /* 0x0000008000017945 */ /* 0x000fe20003800000 */
[----:B------:R-:W-:Y:S02]  /*2bce0*/  IMAD.MOV.U32 R13, RZ, RZ, R10 ;  /* 0x000000ffff0d7224 */ /* 0x000fe400078e000a */
[----:B------:R-:W-:Y:S02]  /*2bcf0*/  IMAD.MOV.U32 R12, RZ, RZ, 0x2 ;  /* 0x00000002ff0c7424 */ /* 0x000fe400078e00ff */
[----:B------:R-:W-:Y:S02]  /*2bd00*/  IMAD.MOV.U32 R11, RZ, RZ, 0x181f ;  /* 0x0000181fff0b7424 */ /* 0x000fe400078e00ff */
[----:B------:R-:W-:-:S07]  /*2bd10*/  IMAD.MOV.U32 R15, RZ, RZ, -0x1 ;  /* 0xffffffffff0f7424 */ /* 0x000fce00078e00ff */
[----:B-----5:R-:W-:Y:S05]  /*2bd20*/  WARPSYNC.COLLECTIVE R15, `(.L_x_1852) ;  /* 0x000000000f087348 */ /* 0x020fea0003c00000 */
[----:B------:R0:W1:Y:S02]  /*2bd30*/  SHFL.IDX P6, R14, R13, R12, R11 ;  /* 0x0000000c0d0e7389 */ /* 0x00006400000c000b */
[----:B01---5:R-:W-:Y:S01]  /*2bd40*/  ENDCOLLECTIVE ;  /* 0x000000000000791b */ /* 0x023fe20003800000 */
.L_x_1852:
[----:B------:R-:W-:Y:S05]  /*2bd50*/  BSYNC B1 ;  /* 0x0000000000017941 */ /* 0x000fea0003800000 */
.L_x_1851:
[----:B------:R-:W-:Y:S02]  /*2bd60*/  IMAD.MOV.U32 R13, RZ, RZ, R55 ;  /* 0x000000ffff0d7224 */ /* 0x000fe400078e0037 */
[----:B------:R-:W-:Y:S02]  /*2bd70*/  IMAD.MOV.U32 R12, RZ, RZ, 0x2 ;  /* 0x00000002ff0c7424 */ /* 0x000fe400078e00ff */
[----:B------:R-:W-:Y:S02]  /*2bd80*/  IMAD.MOV.U32 R11, RZ, RZ, 0x181f ;  /* 0x0000181fff0b7424 */ /* 0x000fe400078e00ff */
[----:B------:R-:W-:Y:S02]  /*2bd90*/  IMAD.MOV.U32 R15, RZ, RZ, -0x1 ;  /* 0xffffffffff0f7424 */ /* 0x000fe400078e00ff */
[----:B------:R-:W-:Y:S02]  /*2bda0*/  IMAD.MOV.U32 R3, RZ, RZ, R14 ;  /* 0x000000ffff037224 */ /* 0x000fe400078e000e */
[----:B------:R-:W-:-:S07]  /*2bdb0*/  VIADD R21, R37, 0x40 ;  /* 0x0000004025157836 */ /* 0x000fce0000000000 */
[----:B------:R-:W-:Y:S05]  /*2bdc0*/  WARPSYNC.COLLECTIVE R15, `(.L_x_1853) ;  /* 0x000000000f087348 */ /* 0x000fea0003c00000 */
[----:B------:R0:W1:Y:S02]  /*2bdd0*/  SHFL.IDX P6, R14, R13, R12, R11 ;  /* 0x0000000c0d0e7389 */ /* 0x00006400000c000b */
[----:B01----:R-:W-:Y:S01]  /*2bde0*/  ENDCOLLECTIVE ;  /* 0x000000000000791b */ /* 0x003fe20003800000 */
.L_x_1853:
[----:B------:R-:W-:Y:S01]  /*2bdf0*/  ISETP.GE.OR P1, PT, R21, R54, P0 ;  /* 0x000000361500720c */ /* 0x000fe20000726670 */
[----:B------:R-:W-:Y:S02]  /*2be00*/  IMAD.MOV.U32 R13, RZ, RZ, R52 ;  /* 0x000000ffff0d7224 */ /* 0x000fe400078e0034 */
[----:B------:R-:W-:-:S10]  /*2be10*/  IMAD.MOV.U32 R9, RZ, RZ, R14 ;  /* 0x000000ffff097224 */ /* 0x000fd400078e000e */
[----:B------:R-:W-:Y:S05]  /*2be20*/  WARPSYNC.COLLECTIVE R15, `(.L_x_1854) ;  /* 0x000000000f087348 */ /* 0x000fea0003c00000 */
[----:B------:R0:W1:Y:S02]  /*2be30*/  SHFL.IDX P6, R14, R13, R12, R11 ;  /* 0x0000000c0d0e7389 */ /* 0x00006400000c000b */
[----:B01----:R-:W-:Y:S01]  /*2be40*/  ENDCOLLECTIVE ;  /* 0x000000000000791b */ /* 0x003fe20003800000 */
.L_x_1854:
[----:B------:R-:W-:-:S05]  /*2be50*/  @!P1 IADD3 R24, P2, R22, R9, RZ ;  /* 0x0000000916189210 */ /* 0x000fca0007f5e0ff */
[----:B------:R-:W-:Y:S02]  /*2be60*/  @!P1 IMAD.X R25, R3, 0x1, R56, P2 ;  /* 0x0000000103199824 */ /* 0x000fe400010e0638 */
[----:B------:R-:W-:-:S04]  /*2be70*/  IMAD.MOV.U32 R13, RZ, RZ, R57 ;  /* 0x000000ffff0d7224 */ /* 0x000fc800078e0039 */
[----:B------:R-:W5:Y:S01]  /*2be80*/  @!P1 LD.E.128 R24, desc[UR46][R24.64] ;  /* 0x0000002e18189980 */ /* 0x000f62000c101d00 */
[----:B------:R-:W-:-:S07]  /*2be90*/  IMAD.MOV.U32 R8, RZ, RZ, R14 ;  /* 0x000000ffff087224 */ /* 0x000fce00078e000e */
[----:B-----5:R-:W-:Y:S05]  /*2bea0*/  WARPSYNC.COLLECTIVE R15, `(.L_x_1855) ;  /* 0x000000000f087348 */ /* 0x020fea0003c00000 */
[----:B------:R0:W1:Y:S02]  /*2beb0*/  SHFL.IDX P6, R14, R13, R12, R11 ;  /* 0x0000000c0d0e7389 */ /* 0x00006400000c000b */
[----:B01---5:R-:W-:Y:S01]  /*2bec0*/  ENDCOLLECTIVE ;  /* 0x000000000000791b */ /* 0x023fe20003800000 */
.L_x_1855:
[----:B------:R-:W-:-:S05]  /*2bed0*/  @!P1 IADD3 R32, P3, R22, R14, RZ ;  /* 0x0000000e16209210 */ /* 0x000fca0007f7e0ff */
[----:B------:R-:W-:-:S06]  /*2bee0*/  @!P1 IMAD.X R33, R8, 0x1, R56, P3 ;  /* 0x0000000108219824 */ /* 0x000fcc00018e0638 */
[----:B------:R-:W5:Y:S01]  /*2bef0*/  @!P1 LD.E.128 R32, desc[UR46][R32.64] ;  /* 0x0000002e20209980 */ /* 0x000f62000c101d00 */
[----:B------:R-:W-:Y:S02]  /*2bf00*/  IMAD.MOV.U32 R13, RZ, RZ, R10 ;  /* 0x000000ffff0d7224 */ /* 0x000fe400078e000a */
[----:B------:R-:W-:-:S07]  /*2bf10*/  IMAD.MOV.U32 R12, RZ, RZ, 0x3 ;  /* 0x00000003ff0c7424 */ /* 0x000fce00078e00ff */
[----:B-----5:R-:W-:Y:S05]  /*2bf20*/  WARPSYNC.COLLECTIVE R15, `(.L_x_1856) ;  /* 0x000000000f087348 */ /* 0x020fea0003c00000 */
[----:B------:R0:W1:Y:S02]  /*2bf30*/  SHFL.IDX P6, R14, R13, R12, R11 ;  /* 0x0000000c0d0e7389 */ /* 0x00006400000c000b */
[----:B01---5:R-:W-:Y:S01]  /*2bf40*/  ENDCOLLECTIVE ;  /* 0x000000000000791b */ /* 0x023fe20003800000 */
.L_x_1856:
[----:B------:R-:W-:Y:S02]  /*2bf50*/  IMAD.MOV.U32 R13, RZ, RZ, R55 ;  /* 0x000000ffff0d7224 */ /* 0x000fe400078e0037 */
[----:B------:R-:W-:-:S07]  /*2bf60*/  IMAD.MOV.U32 R3, RZ, RZ, R14 ;  /* 0x000000ffff037224 */ /* 0x000fce00078e000e */
[----:B------:R-:W-:Y:S05]  /*2bf70*/  WARPSYNC.COLLECTIVE R15, `(.L_x_1857) ;  /* 0x000000000f087348 */ /* 0x000fea0003c00000 */
[----:B------:R0:W1:Y:S02]  /*2bf80*/  SHFL.IDX P6, R14, R13, R12, R11 ;  /* 0x0000000c0d0e7389 */ /* 0x00006400000c000b */
[----:B01----:R-:W-:Y:S01]  /*2bf90*/  ENDCOLLECTIVE ;  /* 0x000000000000791b */ /* 0x003fe20003800000 */
.L_x_1857:
[----:B------:R-:W-:Y:S02]  /*2bfa0*/  IMAD.MOV.U32 R13, RZ, RZ, R52 ;  /* 0x000000ffff0d7224 */ /* 0x000fe400078e0034 */
[----:B------:R-:W-:-:S07]  /*2bfb0*/  IMAD.MOV.U32 R55, RZ, RZ, R14 ;  /* 0x000000ffff377224 */ /* 0x000fce00078e000e */
[----:B------:R-:W-:Y:S05]  /*2bfc0*/  WARPSYNC.COLLECTIVE R15, `(.L_x_1858) ;  /* 0x000000000f087348 */ /* 0x000fea0003c00000 */
[----:B------:R0:W1:Y:S02]  /*2bfd0*/  SHFL.IDX P6, R14, R13, R12, R11 ;  /* 0x0000000c0d0e7389 */ /* 0x00006400000c000b */
[----:B01----:R-:W-:Y:S01]  /*2bfe0*/  ENDCOLLECTIVE ;  /* 0x000000000000791b */ /* 0x003fe20003800000 */
.L_x_1858:
[----:B------:R-:W-:Y:S02]  /*2bff0*/  IMAD.MOV.U32 R13, RZ, RZ, R57 ;  /* 0x000000ffff0d7224 */ /* 0x000fe400078e0039 */
[----:B------:R-:W-:-:S07]  /*2c000*/  IMAD.MOV.U32 R52, RZ, RZ, R14 ;  /* 0x000000ffff347224 */ /* 0x000fce00078e000e */
[----:B------:R-:W-:Y:S05]  /*2c010*/  WARPSYNC.COLLECTIVE R15, `(.L_x_1859) ;  /* 0x000000000f087348 */ /* 0x000fea0003c00000 */
[----:B------:R0:W1:Y:S02]  /*2c020*/  SHFL.IDX P6, R14, R13, R12, R11 ;  /* 0x0000000c0d0e7389 */ /* 0x00006400000c000b */
[----:B01----:R-:W-:Y:S01]  /*2c030*/  ENDCOLLECTIVE ;  /* 0x000000000000791b */ /* 0x003fe20003800000 */
.L_x_1859:
[----:B------:R-:W-:Y:S02]  /*2c040*/  CS2R R20, SRZ ;  /* 0x0000000000147805 */ /* 0x000fe4000001ff00 */
[----:B------:R-:W-:Y:S02]  /*2c050*/  CS2R R38, SRZ ;  /* 0x0000000000267805 */ /* 0x000fe4000001ff00 */
[----:B------:R-:W-:Y:S02]  /*2c060*/  CS2R R40, SRZ ;  /* 0x0000000000287805 */ /* 0x000fe4000001ff00 */
[----:B------:R-:W-:Y:S02]  /*2c070*/  CS2R R42, SRZ ;  /* 0x00000000002a7805 */ /* 0x000fe4000001ff00 */
[----:B------:R-:W-:Y:S01]  /*2c080*/  CS2R R8, SRZ ;  /* 0x0000000000087805 */ /* 0x000fe2000001ff00 */
[----:B------:R-:W-:Y:S02]  /*2c090*/  IMAD.MOV.U32 R57, RZ, RZ, R14 ;  /* 0x000000ffff397224 */ /* 0x000fe400078e000e */
[----:B------:R-:W-:-:S02]  /*2c0a0*/  @!P1 IMAD.MOV.U32 R20, RZ, RZ, R24 ;  /* 0x000000ffff149224 */ /* 0x000fc400078e0018 */
[----:B------:R-:W-:Y:S02]  /*2c0b0*/  @!P1 IMAD.MOV.U32 R21, RZ, RZ, R25 ;  /* 0x000000ffff159224 */ /* 0x000fe400078e0019 */
[----:B------:R-:W-:Y:S02]  /*2c0c0*/  @!P1 IMAD.MOV.U32 R38, RZ, RZ, R26 ;  /* 0x000000ffff269224 */ /* 0x000fe400078e001a */
[----:B------:R-:W-:Y:S02]  /*2c0d0*/  @!P1 IMAD.MOV.U32 R39, RZ, RZ, R27 ;  /* 0x000000ffff279224 */ /* 0x000fe400078e001b */
[----:B------:R-:W-:Y:S02]  /*2c0e0*/  @!P1 IMAD.MOV.U32 R40, RZ, RZ, R32 ;  /* 0x000000ffff289224 */ /* 0x000fe400078e0020 */
[----:B------:R-:W-:Y:S02]  /*2c0f0*/  @!P1 IMAD.MOV.U32 R41, RZ, RZ, R33 ;  /* 0x000000ffff299224 */ /* 0x000fe400078e0021 */
[----:B------:R-:W-:-:S02]  /*2c100*/  @!P1 IMAD.MOV.U32 R42, RZ, RZ, R34 ;  /* 0x000000ffff2a9224 */ /* 0x000fc400078e0022 */
[----:B------:R-:W-:Y:S01]  /*2c110*/  @!P1 IMAD.MOV.U32 R43, RZ, RZ, R35 ;  /* 0x000000ffff2b9224 */ /* 0x000fe200078e0023 */
[----:B------:R-:W-:Y:S06]  /*2c120*/  BRA `(.L_x_1860) ;  /* 0xfffffe1800d87947 */ /* 0x000fec000383ffff */
.L_x_1537:
[----:B0-----:R0:W1:Y:S02]  /*2c130*/  SYNCS.PHASECHK.TRANS64.TRYWAIT P4, [R16+URZ+0x28400], R25 ;  /* 0x02840019100075a7 */ /* 0x001064000808017f */
[----:B-1----:R-:W-:Y:S05]  /*2c140*/  @!P4 NANOSLEEP.SYNCS 0x989680 ;  /* 0x009896800000c95d */ /* 0x002fea0003900000 */
[----:B------:R-:W1:Y:S02]  /*2c150*/  @!P4 SYNCS.PHASECHK.TRANS64 P4, [R16+URZ+0x28400], R25 ;  /* 0x028400191000c5a7 */ /* 0x000e64000808007f */
[----:B-1----:R-:W-:Y:S05]  /*2c160*/  @!P4 BRA `(.L_x_1537) ;  /* 0xfffffffc00f0c947 */ /* 0x002fea000383ffff */
[----:B------:R-:W-:Y:S05]  /*2c170*/  BRA `(.L_x_1861) ;  /* 0xfffffe1c00487947 */ /* 0x000fea000383ffff */
.L_x_1547:
[----:B0-----:R0:W1:Y:S02]  /*2c180*/  SYNCS.PHASECHK.TRANS64.TRYWAIT P2, [R13+URZ+0x28430], R0 ;  /* 0x028430000d0075a7 */ /* 0x001064000804017f */
[----:B-1----:R-:W-:Y:S05]  /*2c190*/  @!P2 NANOSLEEP.SYNCS 0x989680 ;  /* 0x009896800000a95d */ /* 0x002fea0003900000 */
[----:B------:R-:W1:Y:S02]  /*2c1a0*/  @!P2 SYNCS.PHASECHK.TRANS64 P2, [R13+URZ+0x28430], R0 ;  /* 0x028430000d00a5a7 */ /* 0x000e64000804007f */
[----:B-1----:R-:W-:Y:S05]  /*2c1b0*/  @!P2 BRA `(.L_x_1547) ;  /* 0xfffffffc00f0a947 */ /* 0x002fea000383ffff */
[----:B------:R-:W-:Y:S05]  /*2c1c0*/  BRA `(.L_x_1546) ;  /* 0xfffffe5c00ac7947 */ /* 0x000fea000383ffff */
.L_x_1565:
[----:B-1----:R1:W2:Y:S02]  /*2c1d0*/  SYNCS.PHASECHK.TRANS64.TRYWAIT P3, [R8+URZ+0x28430], R9 ;  /* 0x02843009080075a7 */ /* 0x0022a4000806017f */
[----:B--2---:R-:W-:Y:S05]  /*2c1e0*/  @!P3 NANOSLEEP.SYNCS 0x989680 ;  /* 0x009896800000b95d */ /* 0x004fea0003900000 */
[----:B------:R-:W2:Y:S02]  /*2c1f0*/  @!P3 SYNCS.PHASECHK.TRANS64 P3, [R8+URZ+0x28430], R9 ;  /* 0x028430090800b5a7 */ /* 0x000ea4000806007f */
[----:B--2---:R-:W-:Y:S05]  /*2c200*/  @!P3 BRA `(.L_x_1565) ;  /* 0xfffffffc00f0b947 */ /* 0x004fea000383ffff */
[----:B------:R-:W-:Y:S05]  /*2c210*/  BRA `(.L_x_1564) ;  /* 0xfffffe8400847947 */ /* 0x000fea000383ffff */
.L_x_1569:
[----:B-1----:R1:W2:Y:S02]  /*2c220*/  SYNCS.PHASECHK.TRANS64.TRYWAIT P2, [R9+URZ+0x28450], R8 ;  /* 0x02845008090075a7 */ /* 0x0022a4000804017f */
[----:B--2---:R-:W-:Y:S05]  /*2c230*/  @!P2 NANOSLEEP.SYNCS 0x989680 ;  /* 0x009896800000a95d */ /* 0x004fea0003900000 */
[----:B------:R-:W2:Y:S02]  /*2c240*/  @!P2 SYNCS.PHASECHK.TRANS64 P2, [R9+URZ+0x28450], R8 ;  /* 0x028450080900a5a7 */ /* 0x000ea4000804007f */
[----:B--2---:R-:W-:Y:S05]  /*2c250*/  @!P2 BRA `(.L_x_1569) ;  /* 0xfffffffc00f0a947 */ /* 0x004fea000383ffff */
[----:B------:R-:W-:Y:S05]  /*2c260*/  BRA `(.L_x_1566) ;  /* 0xfffffe8800847947 */ /* 0x000fea000383ffff */
.L_x_1589:
[----:B--2---:R2:W3:Y:S02]  /*2c270*/  SYNCS.PHASECHK.TRANS64.TRYWAIT P3, [R5+URZ+0x28430], R6 ;  /* 0x02843006050075a7 */ /* 0x0044e4000806017f */
[----:B---3--:R-:W-:Y:S05]  /*2c280*/  @!P3 NANOSLEEP.SYNCS 0x989680 ;  /* 0x009896800000b95d */ /* 0x008fea0003900000 */
[----:B------:R-:W3:Y:S02]  /*2c290*/  @!P3 SYNCS.PHASECHK.TRANS64 P3, [R5+URZ+0x28430], R6 ;  /* 0x028430060500b5a7 */ /* 0x000ee4000806007f */
[----:B---3--:R-:W-:Y:S05]  /*2c2a0*/  @!P3 BRA `(.L_x_1589) ;  /* 0xfffffffc00f0b947 */ /* 0x008fea000383ffff */
[----:B------:R-:W-:Y:S05]  /*2c2b0*/  BRA `(.L_x_1588) ;  /* 0xfffffeac00947947 */ /* 0x000fea000383ffff */
.L_x_1593:
[----:B-1----:R1:W2:Y:S02]  /*2c2c0*/  SYNCS.PHASECHK.TRANS64.TRYWAIT P2, [R6+URZ+0x28450], R5 ;  /* 0x02845005060075a7 */ /* 0x0022a4000804017f */
[----:B--2---:R-:W-:Y:S05]  /*2c2d0*/  @!P2 NANOSLEEP.SYNCS 0x989680 ;  /* 0x009896800000a95d */ /* 0x004fea0003900000 */
[----:B------:R-:W2:Y:S02]  /*2c2e0*/  @!P2 SYNCS.PHASECHK.TRANS64 P2, [R6+URZ+0x28450], R5 ;  /* 0x028450050600a5a7 */ /* 0x000ea4000804007f */
[----:B--2---:R-:W-:Y:S05]  /*2c2f0*/  @!P2 BRA `(.L_x_1593) ;  /* 0xfffffffc00f0a947 */ /* 0x004fea000383ffff */
[----:B------:R-:W-:Y:S05]  /*2c300*/  BRA `(.L_x_1590) ;  /* 0xfffffeb000a07947 */ /* 0x000fea000383ffff */
.L_x_1601:
[----:B-1----:R1:W2:Y:S02]  /*2c310*/  SYNCS.PHASECHK.TRANS64.TRYWAIT P3, [R5+URZ+0x28430], R6 ;  /* 0x02843006050075a7 */ /* 0x0022a4000806017f */
[----:B--2---:R-:W-:Y:S05]  /*2c320*/  @!P3 NANOSLEEP.SYNCS 0x989680 ;  /* 0x009896800000b95d */ /* 0x004fea0003900000 */
[----:B------:R-:W2:Y:S02]  /*2c330*/  @!P3 SYNCS.PHASECHK.TRANS64 P3, [R5+URZ+0x28430], R6 ;  /* 0x028430060500b5a7 */ /* 0x000ea4000806007f */
[----:B--2---:R-:W-:Y:S05]  /*2c340*/  @!P3 BRA `(.L_x_1601) ;  /* 0xfffffffc00f0b947 */ /* 0x004fea000383ffff */
[----:B------:R-:W-:Y:S05]  /*2c350*/  BRA `(.L_x_1600) ;  /* 0xfffffec8003c7947 */ /* 0x000fea000383ffff */
.L_x_1605:
[----:B-1----:R1:W2:Y:S02]  /*2c360*/  SYNCS.PHASECHK.TRANS64.TRYWAIT P2, [R6+URZ+0x28450], R5 ;  /* 0x02845005060075a7 */ /* 0x0022a4000804017f */
[----:B--2---:R-:W-:Y:S05]  /*2c370*/  @!P2 NANOSLEEP.SYNCS 0x989680 ;  /* 0x009896800000a95d */ /* 0x004fea0003900000 */
[----:B------:R-:W2:Y:S02]  /*2c380*/  @!P2 SYNCS.PHASECHK.TRANS64 P2, [R6+URZ+0x28450], R5 ;  /* 0x028450050600a5a7 */ /* 0x000ea4000804007f */
[----:B--2---:R-:W-:Y:S05]  /*2c390*/  @!P2 BRA `(.L_x_1605) ;  /* 0xfffffffc00f0a947 */ /* 0x004fea000383ffff */
[----:B------:R-:W-:Y:S05]  /*2c3a0*/  BRA `(.L_x_1602) ;  /* 0xfffffecc00487947 */ /* 0x000fea000383ffff */
.L_x_1619:
[----:B--2---:R2:W3:Y:S02]  /*2c3b0*/  SYNCS.PHASECHK.TRANS64.TRYWAIT P1, [R4+URZ+0x28450], R7 ;  /* 0x02845007040075a7 */ /* 0x0044e4000802017f */
[----:B---3--:R-:W-:Y:S05]  /*2c3c0*/  @!P1 NANOSLEEP.SYNCS 0x989680 ;  /* 0x009896800000995d */ /* 0x008fea0003900000 */
[----:B------:R-:W3:Y:S02]  /*2c3d0*/  @!P1 SYNCS.PHASECHK.TRANS64 P1, [R4+URZ+0x28450], R7 ;  /* 0x02845007040095a7 */ /* 0x000ee4000802007f */
[----:B---3--:R-:W-:Y:S05]  /*2c3e0*/  @!P1 BRA `(.L_x_1619) ;  /* 0xfffffffc00f09947 */ /* 0x008fea000383ffff */
[----:B------:R-:W-:Y:S05]  /*2c3f0*/  BRA `(.L_x_1618) ;  /* 0xfffffeec00747947 */ /* 0x000fea000383ffff */
.L_x_1623:
[----:B-----5:R-:W-:Y:S01]  /*2c400*/  IMAD.MOV.U32 R12, RZ, RZ, R0 ;  /* 0x000000ffff0c7224 */ /* 0x020fe200078e0000 */
[----:B0-----:R-:W-:Y:S01]  /*2c410*/  LOP3.LUT R2, R0, 0x2, RZ, 0x3c, !PT ;  /* 0x0000000200027812 */ /* 0x001fe200078e3cff */
[----:B------:R-:W-:Y:S01]  /*2c420*/  IMAD.MOV.U32 R11, RZ, RZ, 0x1c1f ;  /* 0x00001c1fff0b7424 */ /* 0x000fe200078e00ff */
[----:B------:R-:W-:Y:S01]  /*2c430*/  SEL R165, R6, R147, P0 ;  /* 0x0000009306a57207 */ /* 0x000fe20000000000 */
[----:B------:R-:W-:Y:S01]  /*2c440*/  IMAD.MOV.U32 R15, RZ, RZ, -0x1 ;  /* 0xffffffffff0f7424 */ /* 0x000fe200078e00ff */
[----:B------:R-:W-:Y:S02]  /*2c450*/  SEL R164, R147, R6, P0 ;  /* 0x0000000693a47207 */ /* 0x000fe40000000000 */
[----:B------:R-:W-:-:S07]  /*2c460*/  SEL R10, R7, R8, P0 ;  /* 0x00000008070a7207 */ /* 0x000fce0000000000 */
[----:B-123--:R-:W-:Y:S05]  /*2c470*/  WARPSYNC.COLLECTIVE R15, `(.L_x_1862) ;  /* 0x000000000f087348 */ /* 0x00efea0003c00000 */
[----:B------:R0:W4:Y:S02]  /*2c480*/  SHFL.IDX P6, R14, R13, R12, R11 ;  /* 0x0000000c0d0e7389 */ /* 0x00012400000c000b */
[----:B01234-:R-:W-:Y:S01]  /*2c490*/  ENDCOLLECTIVE ;  /* 0x000000000000791b */ /* 0x01ffe20003800000 */
.L_x_1862:
        /* <DEDUP_REMOVED lines=8> */
[----:B------:R-:W-:Y:S02]  /*2c520*/  SEL R39, R52, R53, P0 ;  /* 0x0000003534277207 */ /* 0x000fe40000000000 */
        /* <DEDUP_REMOVED lines=9> */
.L_x_1863:
        /* <DEDUP_REMOVED lines=19> */
.L_x_1864:
        /* <DEDUP_REMOVED lines=18> */
.L_x_1865:
        /* <DEDUP_REMOVED lines=19> */
.L_x_1866:
        /* <DEDUP_REMOVED lines=18> */
.L_x_1867:
        /* <DEDUP_REMOVED lines=19> */
.L_x_1868:
        /* <DEDUP_REMOVED lines=18> */
.L_x_1869:
        /* <DEDUP_REMOVED lines=19> */
.L_x_1870:
        /* <DEDUP_REMOVED lines=18> */
.L_x_1871:
[----:B------:R-:W-:Y:S02]  /*2cf00*/  SEL R142, R143, R142, P0 ;  /* 0x0000008e8f8e7207 */ /* 0x000fe40000000000 */
[----:B------:R-:W-:Y:S02]  /*2cf10*/  SEL R138, R139, R138, P0 ;  /* 0x0000008a8b8a7207 */ /* 0x000fe40000000000 */
[----:B------:R-:W-:Y:S02]  /*2cf20*/  SEL R103, R150, R151, P0 ;  /* 0x0000009796677207 */ /* 0x000fe40000000000 */
[----:B------:R-:W-:Y:S02]  /*2cf30*/  SEL R150, R151, R150, P0 ;  /* 0x0000009697967207 */ /* 0x000fe40000000000 */
[----:B------:R-:W-:Y:S01]  /*2cf40*/  SEL R204, R8, R10, P0 ;  /* 0x0000000a08cc7207 */ /* 0x000fe20000000000 */
[----:B------:R-:W-:Y:S02]  /*2cf50*/  IMAD.MOV.U32 R13, RZ, RZ, R44 ;  /* 0x000000ffff0d7224 */ /* 0x000fe400078e002c */
[----:B------:R-:W-:-:S02]  /*2cf60*/  IMAD.MOV.U32 R12, RZ, RZ, R2 ;  /* 0x000000ffff0c7224 */ /* 0x000fc400078e0002 */
[----:B------:R-:W-:-:S07]  /*2cf70*/  IMAD.MOV.U32 R20, RZ, RZ, R14 ;  /* 0x000000ffff147224 */ /* 0x000fce00078e000e */
[----:B------:R-:W-:Y:S05]  /*2cf80*/  WARPSYNC.COLLECTIVE R15, `(.L_x_1872) ;  /* 0x000000000f087348 */ /* 0x000fea0003c00000 */
[----:B------:R0:W1:Y:S02]  /*2cf90*/  SHFL.IDX P6, R14, R13, R12, R11 ;  /* 0x0000000c0d0e7389 */ /* 0x00006400000c000b */
[----:B01----:R-:W-:Y:S01]  /*2cfa0*/  ENDCOLLECTIVE ;  /* 0x000000000000791b */ /* 0x003fe20003800000 */
.L_x_1872:
[----:B------:R-:W-:Y:S02]  /*2cfb0*/  IMAD.MOV.U32 R13, RZ, RZ, R40 ;  /* 0x000000ffff0d7224 */ /* 0x000fe400078e0028 */
[----:B------:R-:W-:-:S07]  /*2cfc0*/  IMAD.MOV.U32 R25, RZ, RZ, R14 ;  /* 0x000000ffff197224 */ /* 0x000fce00078e000e */
[----:B------:R-:W-:Y:S05]  /*2cfd0*/  WARPSYNC.COLLECTIVE R15, `(.L_x_1873) ;  /* 0x000000000f087348 */ /* 0x000fea0003c00000 */
[----:B------:R0:W1:Y:S02]  /*2cfe0*/  SHFL.IDX P6, R14, R13, R12, R11 ;  /* 0x0000000c0d0e7389 */ /* 0x00006400000c000b */
[----:B01----:R-:W-:Y:S01]  /*2cff0*/  ENDCOLLECTIVE ;  /* 0x000000000000791b */ /* 0x003fe20003800000 */
.L_x_1873:
        /* <DEDUP_REMOVED lines=8> */
.L_x_1874:
[----:B------:R-:W-:Y:S02]  /*2d080*/  SEL R197, R20, R24, P0 ;  /* 0x0000001814c57207 */ /* 0x000fe40000000000 */
[----:B------:R-:W-:Y:S01]  /*2d090*/  SEL R201, R24, R20, P0 ;  /* 0x0000001418c97207 */ /* 0x000fe20000000000 */
[----:B------:R-:W-:Y:S02]  /*2d0a0*/  IMAD.MOV.U32 R13, RZ, RZ, R34 ;  /* 0x000000ffff0d7224 */ /* 0x000fe400078e0022 */
[----:B------:R-:W-:-:S07]  /*2d0b0*/  IMAD.MOV.U32 R39, RZ, RZ, R14 ;  /* 0x000000ffff277224 */ /* 0x000fce00078e000e */
[----:B------:R-:W-:Y:S05]  /*2d0c0*/  WARPSYNC.COLLECTIVE R15, `(.L_x_1875) ;  /* 0x000000000f087348 */ /* 0x000fea0003c00000 */
[----:B------:R0:W1:Y:S02]  /*2d0d0*/  SHFL.IDX P6, R14, R13, R12, R11 ;  /* 0x0000000c0d0e7389 */ /* 0x00006400000c000b */
[----:B01----:R-:W-:Y:S01]  /*2d0e0*/  ENDCOLLECTIVE ;  /* 0x000000000000791b */ /* 0x003fe20003800000 */
.L_x_1875:
[----:B------:R-:W-:Y:S02]  /*2d0f0*/  IMAD.MOV.U32 R13, RZ, RZ, R52 ;  /* 0x000000ffff0d7224 */ /* 0x000fe400078e0034 */
[----:B------:R-:W-:Y:S02]  /*2d100*/  IMAD.MOV.U32 R12, RZ, RZ, R2 ;  /* 0x000000ffff0c7224 */ /* 0x000fe400078e0002 */
[----:B------:R-:W-:-:S07]  /*2d110*/  IMAD.MOV.U32 R34, RZ, RZ, R14 ;  /* 0x000000ffff227224 */ /* 0x000fce00078e000e */
[----:B------:R-:W-:Y:S05]  /*2d120*/  WARPSYNC.COLLECTIVE R15, `(.L_x_1876) ;  /* 0x000000000f087348 */ /* 0x000fea0003c00000 */
[----:B------:R0:W1:Y:S02]  /*2d130*/  SHFL.IDX P6, R14, R13, R12, R11 ;  /* 0x0000000c0d0e7389 */ /* 0x00006400000c000b */
[----:B01----:R-:W-:Y:S01]  /*2d140*/  ENDCOLLECTIVE ;  /* 0x000000000000791b */ /* 0x003fe20003800000 */
.L_x_1876:
[----:B------:R-:W-:Y:S02]  /*2d150*/  IMAD.MOV.U32 R13, RZ, RZ, R31 ;  /* 0x000000ffff0d7224 */ /* 0x000fe400078e001f */
[----:B------:R-:W-:-:S07]  /*2d160*/  IMAD.MOV.U32 R52, RZ, RZ, R14 ;  /* 0x000000ffff347224 */ /* 0x000fce00078e000e */
[----:B------:R-:W-:Y:S05]  /*2d170*/  WARPSYNC.COLLECTIVE R15, `(.L_x_1877) ;  /* 0x000000000f087348 */ /* 0x000fea0003c00000 */
[----:B------:R0:W1:Y:S02]  /*2d180*/  SHFL.IDX P6, R14, R13, R12, R11 ;  /* 0x0000000c0d0e7389 */ /* 0x00006400000c000b */
[----:B01----:R-:W-:Y:S01]  /*2d190*/  ENDCOLLECTIVE ;  /* 0x000000000000791b */ /* 0x003fe20003800000 */
.L_x_1877:
        /* <DEDUP_REMOVED lines=8> */
.L_x_1878:
[----:B------:R-:W-:Y:S02]  /*2d220*/  SEL R189, R34, R31, P0 ;  /* 0x0000001f22bd7207 */ /* 0x000fe40000000000 */
[----:B------:R-:W-:Y:S01]  /*2d230*/  SEL R190, R31, R34, P0 ;  /* 0x000000221fbe7207 */ /* 0x000fe20000000000 */
[----:B------:R-:W-:Y:S02]  /*2d240*/  IMAD.MOV.U32 R13, RZ, RZ, R30 ;  /* 0x000000ffff0d7224 */ /* 0x000fe400078e001e */
[----:B------:R-:W-:-:S07]  /*2d250*/  IMAD.MOV.U32 R38, RZ, RZ, R14 ;  /* 0x000000ffff267224 */ /* 0x000fce00078e000e */
[----:B------:R-:W-:Y:S05]  /*2d260*/  WARPSYNC.COLLECTIVE R15, `(.L_x_1879) ;  /* 0x000000000f087348 */ /* 0x000fea0003c00000 */
[----:B------:R0:W1:Y:S02]  /*2d270*/  SHFL.IDX P6, R14, R13, R12, R11 ;  /* 0x0000000c0d0e7389 */ /* 0x00006400000c000b */
[----:B01----:R-:W-:Y:S01]  /*2d280*/  ENDCOLLECTIVE ;  /* 0x000000000000791b */ /* 0x003fe20003800000 */
.L_x_1879:
[----:B------:R-:W-:Y:S02]  /*2d290*/  IMAD.MOV.U32 R13, RZ, RZ, R60 ;  /* 0x000000ffff0d7224 */ /* 0x000fe400078e003c */
[----:B------:R-:W-:Y:S02]  /*2d2a0*/  IMAD.MOV.U32 R12, RZ, RZ, R2 ;  /* 0x000000ffff0c7224 */ /* 0x000fe400078e0002 */
[----:B------:R-:W-:-:S07]  /*2d2b0*/  IMAD.MOV.U32 R30, RZ, RZ, R14 ;  /* 0x000000ffff1e7224 */ /* 0x000fce00078e000e */
[----:B------:R-:W-:Y:S05]  /*2d2c0*/  WARPSYNC.COLLECTIVE R15, `(.L_x_1880) ;  /* 0x000000000f087348 */ /* 0x000fea0003c00000 */
[----:B------:R0:W1:Y:S02]  /*2d2d0*/  SHFL.IDX P6, R14, R13, R12, R11 ;  /* 0x0000000c0d0e7389 */ /* 0x00006400000c000b */
[----:B01----:R-:W-:Y:S01]  /*2d2e0*/  ENDCOLLECTIVE ;  /* 0x000000000000791b */ /* 0x003fe20003800000 */
.L_x_1880:
[----:B------:R-:W-:Y:S02]  /*2d2f0*/  IMAD.MOV.U32 R13, RZ, RZ, R29 ;  /* 0x000000ffff0d7224 */ /* 0x000fe400078e001d */
[----:B------:R-:W-:-:S07]  /*2d300*/  IMAD.MOV.U32 R60, RZ, RZ, R14 ;  /* 0x000000ffff3c7224 */ /* 0x000fce00078e000e */
[----:B------:R-:W-:Y:S05]  /*2d310*/  WARPSYNC.COLLECTIVE R15, `(.L_x_1881) ;  /* 0x000000000f087348 */ /* 0x000fea0003c00000 */
[----:B------:R0:W1:Y:S02]  /*2d320*/  SHFL.IDX P6, R14, R13, R12, R11 ;  /* 0x0000000c0d0e7389 */ /* 0x00006400000c000b */
[----:B01----:R-:W-:Y:S01]  /*2d330*/  ENDCOLLECTIVE ;  /* 0x000000000000791b */ /* 0x003fe20003800000 */
.L_x_1881:
        /* <DEDUP_REMOVED lines=8> */
.L_x_1882:
[----:B------:R-:W-:Y:S02]  /*2d3c0*/  SEL R185, R30, R29, P0 ;  /* 0x0000001d1eb97207 */ /* 0x000fe40000000000 */
[----:B------:R-:W-:Y:S01]  /*2d3d0*/  SEL R186, R29, R30, P0 ;  /* 0x0000001e1dba7207 */ /* 0x000fe20000000000 */
[----:B------:R-:W-:Y:S02]  /*2d3e0*/  IMAD.MOV.U32 R13, RZ, RZ, R28 ;  /* 0x000000ffff0d7224 */ /* 0x000fe400078e001c */
[----:B------:R-:W-:-:S07]  /*2d3f0*/  IMAD.MOV.U32 R37, RZ, RZ, R14 ;  /* 0x000000ffff257224 */ /* 0x000fce00078e000e */
[----:B------:R-:W-:Y:S05]  /*2d400*/  WARPSYNC.COLLECTIVE R15, `(.L_x_1883) ;  /* 0x000000000f087348 */ /* 0x000fea0003c00000 */
[----:B------:R0:W1:Y:S02]  /*2d410*/  SHFL.IDX P6, R14, R13, R12, R11 ;  /* 0x0000000c0d0e7389 */ /* 0x00006400000c000b */
[----:B01----:R-:W-:Y:S01]  /*2d420*/  ENDCOLLECTIVE ;  /* 0x000000000000791b */ /* 0x003fe20003800000 */
.L_x_1883:
[----:B------:R-:W-:Y:S02]  /*2d430*/  IMAD.MOV.U32 R13, RZ, RZ, R68 ;  /* 0x000000ffff0d7224 */ /* 0x000fe400078e0044 */
[----:B------:R-:W-:Y:S02]  /*2d440*/  IMAD.MOV.U32 R12, RZ, RZ, R2 ;  /* 0x000000ffff0c7224 */ /* 0x000fe400078e0002 */
[----:B------:R-:W-:-:S07]  /*2d450*/  IMAD.MOV.U32 R28, RZ, RZ, R14 ;  /* 0x000000ffff1c7224 */ /* 0x000fce00078e000e */
[----:B------:R-:W-:Y:S05]  /*2d460*/  WARPSYNC.COLLECTIVE R15, `(.L_x_1884) ;  /* 0x000000000f087348 */ /* 0x000fea0003c00000 */
[----:B------:R0:W1:Y:S02]  /*2d470*/  SHFL.IDX P6, R14, R13, R12, R11 ;  /* 0x0000000c0d0e7389 */ /* 0x00006400000c000b */
[----:B01----:R-:W-:Y:S01]  /*2d480*/  ENDCOLLECTIVE ;  /* 0x000000000000791b */ /* 0x003fe20003800000 */
.L_x_1884:
[----:B------:R-:W-:Y:S02]  /*2d490*/  IMAD.MOV.U32 R13, RZ, RZ, R27 ;  /* 0x000000ffff0d7224 */ /* 0x000fe400078e001b */
[----:B------:R-:W-:-:S07]  /*2d4a0*/  IMAD.MOV.U32 R68, RZ, RZ, R14 ;  /* 0x000000ffff447224 */ /* 0x000fce00078e000e */
[----:B------:R-:W-:Y:S05]  /*2d4b0*/  WARPSYNC.COLLECTIVE R15, `(.L_x_1885) ;  /* 0x000000000f087348 */ /* 0x000fea0003c00000 */
[----:B------:R0:W1:Y:S02]  /*2d4c0*/  SHFL.IDX P6, R14, R13, R12, R11 ;  /* 0x0000000c0d0e7389 */ /* 0x00006400000c000b */
[----:B01----:R-:W-:Y:S01]  /*2d4d0*/  ENDCOLLECTIVE ;  /* 0x000000000000791b */ /* 0x003fe20003800000 */
.L_x_1885:
        /* <DEDUP_REMOVED lines=8> */
.L_x_1886:
[----:B------:R-:W-:Y:S02]  /*2d560*/  SEL R182, R28, R27, P0 ;  /* 0x0000001b1cb67207 */ /* 0x000fe40000000000 */
[----:B------:R-:W-:Y:S01]  /*2d570*/  SEL R181, R27, R28, P0 ;  /* 0x0000001c1bb57207 */ /* 0x000fe20000000000 */
[----:B------:R-:W-:Y:S02]  /*2d580*/  IMAD.MOV.U32 R13, RZ, RZ, R26 ;  /* 0x000000ffff0d7224 */ /* 0x000fe400078e001a */
[----:B------:R-:W-:-:S07]  /*2d590*/  IMAD.MOV.U32 R36, RZ, RZ, R14 ;  /* 0x000000ffff247224 */ /* 0x000fce00078e000e */
[----:B------:R-:W-:Y:S05]  /*2d5a0*/  WARPSYNC.COLLECTIVE R15, `(.L_x_1887) ;  /* 0x000000000f087348 */ /* 0x000fea0003c00000 */
[----:B------:R0:W1:Y:S02]  /*2d5b0*/  SHFL.IDX P6, R14, R13, R12, R11 ;  /* 0x0000000c0d0e7389 */ /* 0x00006400000c000b */
[----:B01----:R-:W-:Y:S01]  /*2d5c0*/  ENDCOLLECTIVE ;  /* 0x000000000000791b */ /* 0x003fe20003800000 */
.L_x_1887:
[----:B------:R-:W-:Y:S02]  /*2d5d0*/  IMAD.MOV.U32 R13, RZ, RZ, R76 ;  /* 0x000000ffff0d7224 */ /* 0x000fe400078e004c */
[----:B------:R-:W-:Y:S02]  /*2d5e0*/  IMAD.MOV.U32 R12, RZ, RZ, R2 ;  /* 0x000000ffff0c7224 */ /* 0x000fe400078e0002 */
[----:B------:R-:W-:-:S07]  /*2d5f0*/  IMAD.MOV.U32 R26, RZ, RZ, R14 ;  /* 0x000000ffff1a7224 */ /* 0x000fce00078e000e */
[----:B------:R-:W-:Y:S05]  /*2d600*/  WARPSYNC.COLLECTIVE R15, `(.L_x_1888) ;  /* 0x000000000f087348 */ /* 0x000fea0003c00000 */
[----:B------:R0:W1:Y:S02]  /*2d610*/  SHFL.IDX P6, R14, R13, R12, R11 ;  /* 0x0000000c0d0e7389 */ /* 0x00006400000c000b */
[----:B01----:R-:W-:Y:S01]  /*2d620*/  ENDCOLLECTIVE ;  /* 0x000000000000791b */ /* 0x003fe20003800000 */
.L_x_1888:
[----:B------:R-:W-:Y:S02]  /*2d630*/  IMAD.MOV.U32 R13, RZ, RZ, R72 ;  /* 0x000000ffff0d7224 */ /* 0x000fe400078e0048 */
[----:B------:R-:W-:-:S07]  /*2d640*/  IMAD.MOV.U32 R76, RZ, RZ, R14 ;  /* 0x000000ffff4c7224 */ /* 0x000fce00078e000e */
[----:B------:R-:W-:Y:S05]  /*2d650*/  WARPSYNC.COLLECTIVE R15, `(.L_x_1889) ;  /* 0x000000000f087348 */ /* 0x000fea0003c00000 */
[----:B------:R0:W1:Y:S02]  /*2d660*/  SHFL.IDX P6, R14, R13, R12, R11 ;  /* 0x0000000c0d0e7389 */ /* 0x00006400000c000b */
[----:B01----:R-:W-:Y:S01]  /*2d670*/  ENDCOLLECTIVE ;  /* 0x000000000000791b */ /* 0x003fe20003800000 */
.L_x_1889:
        /* <DEDUP_REMOVED lines=8> */
.L_x_1890:
[----:B------:R-:W-:Y:S02]  /*2d700*/  SEL R178, R26, R72, P0 ;  /* 0x000000481ab27207 */ /* 0x000fe40000000000 */
[----:B------:R-:W-:Y:S01]  /*2d710*/  SEL R177, R72, R26, P0 ;  /* 0x0000001a48b17207 */ /* 0x000fe20000000000 */
[----:B------:R-:W-:Y:S02]  /*2d720*/  IMAD.MOV.U32 R13, RZ, RZ, R35 ;  /* 0x000000ffff0d7224 */ /* 0x000fe400078e0023 */
[----:B------:R-:W-:-:S07]  /*2d730*/  IMAD.MOV.U32 R41, RZ, RZ, R14 ;  /* 0x000000ffff297224 */ /* 0x000fce00078e000e */
[----:B------:R-:W-:Y:S05]  /*2d740*/  WARPSYNC.COLLECTIVE R15, `(.L_x_1891) ;  /* 0x000000000f087348 */ /* 0x000fea0003c00000 */
[----:B------:R0:W1:Y:S02]  /*2d750*/  SHFL.IDX P6, R14, R13, R12, R11 ;  /* 0x0000000c0d0e7389 */ /* 0x00006400000c000b */
[----:B01----:R-:W-:Y:S01]  /*2d760*/  ENDCOLLECTIVE ;  /* 0x000000000000791b */ /* 0x003fe20003800000 */
.L_x_1891:
[----:B------:R-:W-:Y:S02]  /*2d770*/  IMAD.MOV.U32 R13, RZ, RZ, R84 ;  /* 0x000000ffff0d7224 */ /* 0x000fe400078e0054 */
[----:B------:R-:W-:Y:S02]  /*2d780*/  IMAD.MOV.U32 R12, RZ, RZ, R2 ;  /* 0x000000ffff0c7224 */ /* 0x000fe400078e0002 */
[----:B------:R-:W-:-:S07]  /*2d790*/  IMAD.MOV.U32 R35, RZ, RZ, R14 ;  /* 0x000000ffff237224 */ /* 0x000fce00078e000e */
[----:B------:R-:W-:Y:S05]  /*2d7a0*/  WARPSYNC.COLLECTIVE R15, `(.L_x_1892) ;  /* 0x000000000f087348 */ /* 0x000fea0003c00000 */
[----:B------:R0:W1:Y:S02]  /*2d7b0*/  SHFL.IDX P6, R14, R13, R12, R11 ;  /* 0x0000000c0d0e7389 */ /* 0x00006400000c000b */
[----:B01----:R-:W-:Y:S01]  /*2d7c0*/  ENDCOLLECTIVE ;  /* 0x000000000000791b */ /* 0x003fe20003800000 */
.L_x_1892:
[----:B------:R-:W-:Y:S02]  /*2d7d0*/  IMAD.MOV.U32 R13, RZ, RZ, R80 ;  /* 0x000000ffff0d7224 */ /* 0x000fe400078e0050 */
[----:B------:R-:W-:-:S07]  /*2d7e0*/  IMAD.MOV.U32 R84, RZ, RZ, R14 ;  /* 0x000000ffff547224 */ /* 0x000fce00078e000e */
[----:B------:R-:W-:Y:S05]  /*2d7f0*/  WARPSYNC.COLLECTIVE R15, `(.L_x_1893) ;  /* 0x000000000f087348 */ /* 0x000fea0003c00000 */
[----:B------:R0:W1:Y:S02]  /*2d800*/  SHFL.IDX P6, R14, R13, R12, R11 ;  /* 0x0000000c0d0e7389 */ /* 0x00006400000c000b */
[----:B01----:R-:W-:Y:S01]  /*2d810*/  ENDCOLLECTIVE ;  /* 0x000000000000791b */ /* 0x003fe20003800000 */
.L_x_1893:
        /* <DEDUP_REMOVED lines=8> */
.L_x_1894:
[----:B------:R-:W-:Y:S02]  /*2d8a0*/  SEL R174, R35, R80, P0 ;  /* 0x0000005023ae7207 */ /* 0x000fe40000000000 */
[----:B------:R-:W-:Y:S01]  /*2d8b0*/  SEL R173, R80, R35, P0 ;  /* 0x0000002350ad7207 */ /* 0x000fe20000000000 */
[----:B------:R-:W-:Y:S02]  /*2d8c0*/  IMAD.MOV.U32 R13, RZ, RZ, R42 ;  /* 0x000000ffff0d7224 */ /* 0x000fe400078e002a */
[----:B------:R-:W-:-:S07]  /*2d8d0*/  IMAD.MOV.U32 R43, RZ, RZ, R14 ;  /* 0x000000ffff2b7224 */ /* 0x000fce00078e000e */
[----:B------:R-:W-:Y:S05]  /*2d8e0*/  WARPSYNC.COLLECTIVE R15, `(.L_x_1895) ;  /* 0x000000000f087348 */ /* 0x000fea0003c00000 */
[----:B------:R0:W1:Y:S02]  /*2d8f0*/  SHFL.IDX P6, R14, R13, R12, R11 ;  /* 0x0000000c0d0e7389 */ /* 0x00006400000c000b */
[----:B01----:R-:W-:Y:S01]  /*2d900*/  ENDCOLLECTIVE ;  /* 0x000000000000791b */ /* 0x003fe20003800000 */
.L_x_1895:
[----:B------:R-:W-:Y:S02]  /*2d910*/  IMAD.MOV.U32 R13, RZ, RZ, R92 ;  /* 0x000000ffff0d7224 */ /* 0x000fe400078e005c */
[----:B------:R-:W-:Y:S02]  /*2d920*/  IMAD.MOV.U32 R12, RZ, RZ, R2 ;  /* 0x000000ffff0c7224 */ /* 0x000fe400078e0002 */
[----:B------:R-:W-:-:S07]  /*2d930*/  IMAD.MOV.U32 R42, RZ, RZ, R14 ;  /* 0x000000ffff2a7224 */ /* 0x000fce00078e000e */
[----:B------:R-:W-:Y:S05]  /*2d940*/  WARPSYNC.COLLECTIVE R15, `(.L_x_1896) ;  /* 0x000000000f087348 */ /* 0x000fea0003c00000 */
[----:B------:R0:W1:Y:S02]  /*2d950*/  SHFL.IDX P6, R14, R13, R12, R11 ;  /* 0x0000000c0d0e7389 */ /* 0x00006400000c000b */
[----:B01----:R-:W-:Y:S01]  /*2d960*/  ENDCOLLECTIVE ;  /* 0x000000000000791b */ /* 0x003fe20003800000 */
.L_x_1896:
[----:B------:R-:W-:Y:S02]  /*2d970*/  IMAD.MOV.U32 R13, RZ, RZ, R88 ;  /* 0x000000ffff0d7224 */ /* 0x000fe400078e0058 */
[----:B------:R-:W-:-:S07]  /*2d980*/  IMAD.MOV.U32 R92, RZ, RZ, R14 ;  /* 0x000000ffff5c7224 */ /* 0x000fce00078e000e */
[----:B------:R-:W-:Y:S05]  /*2d990*/  WARPSYNC.COLLECTIVE R15, `(.L_x_1897) ;  /* 0x000000000f087348 */ /* 0x000fea0003c00000 */
[----:B------:R0:W1:Y:S02]  /*2d9a0*/  SHFL.IDX P6, R14, R13, R12, R11 ;  /* 0x0000000c0d0e7389 */ /* 0x00006400000c000b */
[----:B01----:R-:W-:Y:S01]  /*2d9b0*/  ENDCOLLECTIVE ;  /* 0x000000000000791b */ /* 0x003fe20003800000 */
.L_x_1897:
        /* <DEDUP_REMOVED lines=8> */
.L_x_1898:
[----:B------:R-:W-:Y:S02]  /*2da40*/  SEL R170, R42, R88, P0 ;  /* 0x000000582aaa7207 */ /* 0x000fe40000000000 */
[----:B------:R-:W-:Y:S01]  /*2da50*/  SEL R169, R88, R42, P0 ;  /* 0x0000002a58a97207 */ /* 0x000fe20000000000 */
[----:B------:R-:W-:Y:S02]  /*2da60*/  IMAD.MOV.U32 R13, RZ, RZ, R45 ;  /* 0x000000ffff0d7224 */ /* 0x000fe400078e002d */
[----:B------:R-:W-:-:S07]  /*2da70*/  IMAD.MOV.U32 R46, RZ, RZ, R14 ;  /* 0x000000ffff2e7224 */ /* 0x000fce00078e000e */
[----:B------:R-:W-:Y:S05]  /*2da80*/  WARPSYNC.COLLECTIVE R15, `(.L_x_1899) ;  /* 0x000000000f087348 */ /* 0x000fea0003c00000 */
[----:B------:R0:W1:Y:S02]  /*2da90*/  SHFL.IDX P6, R14, R13, R12, R11 ;  /* 0x0000000c0d0e7389 */ /* 0x00006400000c000b */
[----:B01----:R-:W-:Y:S01]  /*2daa0*/  ENDCOLLECTIVE ;  /* 0x000000000000791b */ /* 0x003fe20003800000 */
.L_x_1899:
[----:B------:R-:W-:Y:S02]  /*2dab0*/  IMAD.MOV.U32 R13, RZ, RZ, R100 ;  /* 0x000000ffff0d7224 */ /* 0x000fe400078e0064 */
[----:B------:R-:W-:Y:S02]  /*2dac0*/  IMAD.MOV.U32 R12, RZ, RZ, R2 ;  /* 0x000000ffff0c7224 */ /* 0x000fe400078e0002 */
[----:B------:R-:W-:-:S07]  /*2dad0*/  IMAD.MOV.U32 R45, RZ, RZ, R14 ;  /* 0x000000ffff2d7224 */ /* 0x000fce00078e000e */
[----:B------:R-:W-:Y:S05]  /*2dae0*/  WARPSYNC.COLLECTIVE R15, `(.L_x_1900) ;  /* 0x000000000f087348 */ /* 0x000fea0003c00000 */
[----:B------:R0:W1:Y:S02]  /*2daf0*/  SHFL.IDX P6, R14, R13, R12, R11 ;  /* 0x0000000c0d0e7389 */ /* 0x00006400000c000b */
[----:B01----:R-:W-:Y:S01]  /*2db00*/  ENDCOLLECTIVE ;  /* 0x000000000000791b */ /* 0x003fe20003800000 */
.L_x_1900:
[----:B------:R-:W-:Y:S02]  /*2db10*/  IMAD.MOV.U32 R13, RZ, RZ, R96 ;  /* 0x000000ffff0d7224 */ /* 0x000fe400078e0060 */
[----:B------:R-:W-:-:S07]  /*2db20*/  IMAD.MOV.U32 R100, RZ, RZ, R14 ;  /* 0x000000ffff647224 */ /* 0x000fce00078e000e */
[----:B------:R-:W-:Y:S05]  /*2db30*/  WARPSYNC.COLLECTIVE R15, `(.L_x_1901) ;  /* 0x000000000f087348 */ /* 0x000fea0003c00000 */
[----:B------:R0:W1:Y:S02]  /*2db40*/  SHFL.IDX P6, R14, R13, R12, R11 ;  /* 0x0000000c0d0e7389 */ /* 0x00006400000c000b */
[----:B01----:R-:W-:Y:S01]  /*2db50*/  ENDCOLLECTIVE ;  /* 0x000000000000791b */ /* 0x003fe20003800000 */
.L_x_1901:
[----:B------:R-:W-:Y:S01]  /*2db60*/  SEL R147, R100, R46, P0 ;  /* 0x0000002e64937207 */ /* 0x000fe20000000000 */
[----:B------:R-:W-:Y:S02]  /*2db70*/  IMAD.MOV.U32 R13, RZ, RZ, R48 ;  /* 0x000000ffff0d7224 */ /* 0x000fe400078e0030 */
[----:B------:R-:W-:Y:S02]  /*2db80*/  IMAD.MOV.U32 R12, RZ, RZ, R0 ;  /* 0x000000ffff0c7224 */ /* 0x000fe400078e0000 */
[----:B------:R-:W-:-:S07]  /*2db90*/  IMAD.MOV.U32 R96, RZ, RZ, R14 ;  /* 0x000000ffff607224 */ /* 0x000fce00078e000e */
[----:B------:R-:W-:Y:S05]  /*2dba0*/  WARPSYNC.COLLECTIVE R15, `(.L_x_1902) ;  /* 0x000000000f087348 */ /* 0x000fea0003c00000 */
[----:B------:R0:W1:Y:S02]  /*2dbb0*/  SHFL.IDX P6, R14, R13, R12, R11 ;  /* 0x0000000c0d0e7389 */ /* 0x00006400000c000b */
[----:B01----:R-:W-:Y:S01]  /*2dbc0*/  ENDCOLLECTIVE ;  /* 0x000000000000791b */ /* 0x003fe20003800000 */
.L_x_1902:
[----:B------:R-:W-:Y:S01]  /*2dbd0*/  SEL R166, R45, R96, P0 ;  /* 0x000000602da67207 */ /* 0x000fe20000000000 */
[----:B------:R-:W-:Y:S02]  /*2dbe0*/  IMAD.MOV.U32 R13, RZ, RZ, R47 ;  /* 0x000000ffff0d7224 */ /* 0x000fe400078e002f */
[----:B------:R-:W-:-:S07]  /*2dbf0*/  IMAD.MOV.U32 R48, RZ, RZ, R14 ;  /* 0x000000ffff307224 */ /* 0x000fce00078e000e */
[----:B------:R-:W-:Y:S05]  /*2dc00*/  WARPSYNC.COLLECTIVE R15, `(.L_x_1903) ;  /* 0x000000000f087348 */ /* 0x000fea0003c00000 */
[----:B------:R0:W1:Y:S02]  /*2dc10*/  SHFL.IDX P6, R14, R13, R12, R11 ;  /* 0x0000000c0d0e7389 */ /* 0x00006400000c000b */
[----:B01----:R-:W-:Y:S01]  /*2dc20*/  ENDCOLLECTIVE ;  /* 0x000000000000791b */ /* 0x003fe20003800000 */
.L_x_1903:
[----:B------:R-:W-:Y:S02]  /*2dc30*/  IMAD.MOV.U32 R13, RZ, RZ, R108 ;  /* 0x000000ffff0d7224 */ /* 0x000fe400078e006c */
[----:B------:R-:W-:Y:S02]  /*2dc40*/  IMAD.MOV.U32 R12, RZ, RZ, R2 ;  /* 0x000000ffff0c7224 */ /* 0x000fe400078e0002 */
[----:B------:R-:W-:-:S07]  /*2dc50*/  IMAD.MOV.U32 R47, RZ, RZ, R14 ;  /* 0x000000ffff2f7224 */ /* 0x000fce00078e000e */
[----:B------:R-:W-:Y:S05]  /*2dc60*/  WARPSYNC.COLLECTIVE R15, `(.L_x_1904) ;  /* 0x000000000f087348 */ /* 0x000fea0003c00000 */
[----:B------:R0:W1:Y:S02]  /*2dc70*/  SHFL.IDX P6, R14, R13, R12, R11 ;  /* 0x0000000c0d0e7389 */ /* 0x00006400000c000b */
[----:B01----:R-:W-:Y:S01]  /*2dc80*/  ENDCOLLECTIVE ;  /* 0x000000000000791b */ /* 0x003fe20003800000 */
.L_x_1904:
[----:B------:R-:W-:Y:S02]  /*2dc90*/  IMAD.MOV.U32 R13, RZ, RZ, R104 ;  /* 0x000000ffff0d7224 */ /* 0x000fe400078e0068 */
[----:B------:R-:W-:-:S07]  /*2dca0*/  IMAD.MOV.U32 R108, RZ, RZ, R14 ;  /* 0x000000ffff6c7224 */ /* 0x000fce00078e000e */
[----:B------:R-:W-:Y:S05]  /*2dcb0*/  WARPSYNC.COLLECTIVE R15, `(.L_x_1905) ;  /* 0x000000000f087348 */ /* 0x000fea0003c00000 */
[----:B------:R0:W1:Y:S02]  /*2dcc0*/  SHFL.IDX P6, R14, R13, R12, R11 ;  /* 0x0000000c0d0e7389 */ /* 0x00006400000c000b */
[----:B01----:R-:W-:Y:S01]  /*2dcd0*/  ENDCOLLECTIVE ;  /* 0x000000000000791b */ /* 0x003fe20003800000 */
.L_x_1905:
[----:B------:R-:W-:Y:S02]  /*2dce0*/  IMAD.MOV.U32 R13, RZ, RZ, R53 ;  /* 0x000000ffff0d7224 */ /* 0x000fe400078e0035 */
[----:B------:R-:W-:Y:S02]  /*2dcf0*/  IMAD.MOV.U32 R12, RZ, RZ, R0 ;  /* 0x000000ffff0c7224 */ /* 0x000fe400078e0000 */
[----:B------:R-:W-:-:S07]  /*2dd00*/  IMAD.MOV.U32 R104, RZ, RZ, R14 ;  /* 0x000000ffff687224 */ /* 0x000fce00078e000e */
[----:B------:R-:W-:Y:S05]  /*2dd10*/  WARPSYNC.COLLECTIVE R15, `(.L_x_1906) ;  /* 0x000000000f087348 */ /* 0x000fea0003c00000 */
[----:B------:R0:W1:Y:S02]  /*2dd20*/  SHFL.IDX P6, R14, R13, R12, R11 ;  /* 0x0000000c0d0e7389 */ /* 0x00006400000c000b */
[----:B01----:R-:W-:Y:S01]  /*2dd30*/  ENDCOLLECTIVE ;  /* 0x000000000000791b */ /* 0x003fe20003800000 */
.L_x_1906:
[----:B------:R-:W-:Y:S02]  /*2dd40*/  IMAD.MOV.U32 R13, RZ, RZ, R49 ;  /* 0x000000ffff0d7224 */ /* 0x000fe400078e0031 */
[----:B------:R-:W-:-:S07]  /*2dd50*/  IMAD.MOV.U32 R53, RZ, RZ, R14 ;  /* 0x000000ffff357224 */ /* 0x000fce00078e000e */
[----:B------:R-:W-:Y:S05]  /*2dd60*/  WARPSYNC.COLLECTIVE R15, `(.L_x_1907) ;  /* 0x000000000f087348 */ /* 0x000fea0003c00000 */
[----:B------:R0:W1:Y:S02]  /*2dd70*/  SHFL.IDX P6, R14, R13, R12, R11 ;  /* 0x0000000c0d0e7389 */ /* 0x00006400000c000b */
[----:B01----:R-:W-:Y:S01]  /*2dd80*/  ENDCOLLECTIVE ;  /* 0x000000000000791b */ /* 0x003fe20003800000 */
.L_x_1907:
[----:B------:R-:W-:Y:S02]  /*2dd90*/  IMAD.MOV.U32 R13, RZ, RZ, R116 ;  /* 0x000000ffff0d7224 */ /* 0x000fe400078e0074 */
[----:B------:R-:W-:Y:S02]  /*2dda0*/  IMAD.MOV.U32 R12, RZ, RZ, R2 ;  /* 0x000000ffff0c7224 */ /* 0x000fe400078e0002 */
[----:B------:R-:W-:-:S07]  /*2ddb0*/  IMAD.MOV.U32 R49, RZ, RZ, R14 ;  /* 0x000000ffff317224 */ /* 0x000fce00078e000e */
[----:B------:R-:W-:Y:S05]  /*2ddc0*/  WARPSYNC.COLLECTIVE R15, `(.L_x_1908) ;  /* 0x000000000f087348 */ /* 0x000fea0003c00000 */
[----:B------:R0:W1:Y:S02]  /*2ddd0*/  SHFL.IDX P6, R14, R13, R12, R11 ;  /* 0x0000000c0d0e7389 */ /* 0x00006400000c000b */
[----:B01----:R-:W-:Y:S01]  /*2dde0*/  ENDCOLLECTIVE ;  /* 0x000000000000791b */ /* 0x003fe20003800000 */
.L_x_1908:
[----:B------:R-:W-:Y:S02]  /*2ddf0*/  IMAD.MOV.U32 R13, RZ, RZ, R112 ;  /* 0x000000ffff0d7224 */ /* 0x000fe400078e0070 */
[----:B------:R-:W-:-:S07]  /*2de00*/  IMAD.MOV.U32 R116, RZ, RZ, R14 ;  /* 0x000000ffff747224 */ /* 0x000fce00078e000e */
[----:B------:R-:W-:Y:S05]  /*2de10*/  WARPSYNC.COLLECTIVE R15, `(.L_x_1909) ;  /* 0x000000000f087348 */ /* 0x000fea0003c00000 */
[----:B------:R0:W1:Y:S02]  /*2de20*/  SHFL.IDX P6, R14, R13, R12, R11 ;  /* 0x0000000c0d0e7389 */ /* 0x00006400000c000b */
[----:B01----:R-:W-:Y:S01]  /*2de30*/  ENDCOLLECTIVE ;  /* 0x000000000000791b */ /* 0x003fe20003800000 */
.L_x_1909:
        /* <DEDUP_REMOVED lines=8> */
.L_x_1910:
[----:B------:R-:W-:Y:S02]  /*2dec0*/  SEL R92, R49, R112, P0 ;  /* 0x00000070315c7207 */ /* 0x000fe40000000000 */
[----:B------:R-:W-:Y:S01]  /*2ded0*/  SEL R112, R112, R49, P0 ;  /* 0x0000003170707207 */ /* 0x000fe20000000000 */
[----:B------:R-:W-:Y:S02]  /*2dee0*/  IMAD.MOV.U32 R13, RZ, RZ, R57 ;  /* 0x000000ffff0d7224 */ /* 0x000fe400078e0039 */
[----:B------:R-:W-:-:S07]  /*2def0*/  IMAD.MOV.U32 R61, RZ, RZ, R14 ;  /* 0x000000ffff3d7224 */ /* 0x000fce00078e000e */
[----:B------:R-:W-:Y:S05]  /*2df00*/  WARPSYNC.COLLECTIVE R15, `(.L_x_1911) ;  /* 0x000000000f087348 */ /* 0x000fea0003c00000 */
[----:B------:R0:W1:Y:S02]  /*2df10*/  SHFL.IDX P6, R14, R13, R12, R11 ;  /* 0x0000000c0d0e7389 */ /* 0x00006400000c000b */
[----:B01----:R-:W-:Y:S01]  /*2df20*/  ENDCOLLECTIVE ;  /* 0x000000000000791b */ /* 0x003fe20003800000 */
.L_x_1911:
[----:B------:R-:W-:Y:S02]  /*2df30*/  IMAD.MOV.U32 R13, RZ, RZ, R124 ;  /* 0x000000ffff0d7224 */ /* 0x000fe400078e007c */
[----:B------:R-:W-:Y:S02]  /*2df40*/  IMAD.MOV.U32 R12, RZ, RZ, R2 ;  /* 0x000000ffff0c7224 */ /* 0x000fe400078e0002 */
[----:B------:R-:W-:-:S07]  /*2df50*/  IMAD.MOV.U32 R57, RZ, RZ, R14 ;  /* 0x000000ffff397224 */ /* 0x000fce00078e000e */
[----:B------:R-:W-:Y:S05]  /*2df60*/  WARPSYNC.COLLECTIVE R15, `(.L_x_1912) ;  /* 0x000000000f087348 */ /* 0x000fea0003c00000 */
[----:B------:R0:W1:Y:S02]  /*2df70*/  SHFL.IDX P6, R14, R13, R12, R11 ;  /* 0x0000000c0d0e7389 */ /* 0x00006400000c000b */
[----:B01----:R-:W-:Y:S01]  /*2df80*/  ENDCOLLECTIVE ;  /* 0x000000000000791b */ /* 0x003fe20003800000 */
.L_x_1912:
[----:B------:R-:W-:Y:S02]  /*2df90*/  IMAD.MOV.U32 R13, RZ, RZ, R120 ;  /* 0x000000ffff0d7224 */ /* 0x000fe400078e0078 */
[----:B------:R-:W-:-:S07]  /*2dfa0*/  IMAD.MOV.U32 R124, RZ, RZ, R14 ;  /* 0x000000ffff7c7224 */ /* 0x000fce00078e000e */
[----:B------:R-:W-:Y:S05]  /*2dfb0*/  WARPSYNC.COLLECTIVE R15, `(.L_x_1913) ;  /* 0x000000000f087348 */ /* 0x000fea0003c00000 */
[----:B------:R0:W1:Y:S02]  /*2dfc0*/  SHFL.IDX P6, R14, R13, R12, R11 ;  /* 0x0000000c0d0e7389 */ /* 0x00006400000c000b */
[----:B01----:R-:W-:Y:S01]  /*2dfd0*/  ENDCOLLECTIVE ;  /* 0x000000000000791b */ /* 0x003fe20003800000 */
.L_x_1913:
[----:B------:R-:W-:Y:S02]  /*2dfe0*/  IMAD.MOV.U32 R13, RZ, RZ, R65 ;  /* 0x000000ffff0d7224 */ /* 0x000fe400078e0041 */
[----:B------:R-:W-:Y:S02]  /*2dff0*/  IMAD.MOV.U32 R12, RZ, RZ, R0 ;  /* 0x000000ffff0c7224 */ /* 0x000fe400078e0000 */
[----:B------:R-:W-:-:S07]  /*2e000*/  IMAD.MOV.U32 R120, RZ, RZ, R14 ;  /* 0x000000ffff787224 */ /* 0x000fce00078e000e */
[----:B------:R-:W-:Y:S05]  /*2e010*/  WARPSYNC.COLLECTIVE R15, `(.L_x_1914) ;  /* 0x000000000f087348 */ /* 0x000fea0003c00000 */
[----:B------:R0:W1:Y:S02]  /*2e020*/  SHFL.IDX P6, R14, R13, R12, R11 ;  /* 0x0000000c0d0e7389 */ /* 0x00006400000c000b */
[----:B01----:R-:W-:Y:S01]  /*2e030*/  ENDCOLLECTIVE ;  /* 0x000000000000791b */ /* 0x003fe20003800000 */
.L_x_1914:
[----:B------:R-:W-:Y:S02]  /*2e040*/  IMAD.MOV.U32 R13, RZ, RZ, R64 ;  /* 0x000000ffff0d7224 */ /* 0x000fe400078e0040 */
[----:B------:R-:W-:-:S07]  /*2e050*/  IMAD.MOV.U32 R65, RZ, RZ, R14 ;  /* 0x000000ffff417224 */ /* 0x000fce00078e000e */
[----:B------:R-:W-:Y:S05]  /*2e060*/  WARPSYNC.COLLECTIVE R15, `(.L_x_1915) ;  /* 0x000000000f087348 */ /* 0x000fea0003c00000 */
[----:B------:R0:W1:Y:S02]  /*2e070*/  SHFL.IDX P6, R14, R13, R12, R11 ;  /* 0x0000000c0d0e7389 */ /* 0x00006400000c000b */
[----:B01----:R-:W-:Y:S01]  /*2e080*/  ENDCOLLECTIVE ;  /* 0x000000000000791b */ /* 0x003fe20003800000 */
.L_x_1915:
[----:B------:R-:W-:Y:S02]  /*2e090*/  IMAD.MOV.U32 R13, RZ, RZ, R132 ;  /* 0x000000ffff0d7224 */ /* 0x000fe400078e0084 */
[----:B------:R-:W-:Y:S02]  /*2e0a0*/  IMAD.MOV.U32 R12, RZ, RZ, R2 ;  /* 0x000000ffff0c7224 */ /* 0x000fe400078e0002 */
[----:B------:R-:W-:-:S07]  /*2e0b0*/  IMAD.MOV.U32 R64, RZ, RZ, R14 ;  /* 0x000000ffff407224 */ /* 0x000fce00078e000e */
[----:B------:R-:W-:Y:S05]  /*2e0c0*/  WARPSYNC.COLLECTIVE R15, `(.L_x_1916) ;  /* 0x000000000f087348 */ /* 0x000fea0003c00000 */
[----:B------:R0:W1:Y:S02]  /*2e0d0*/  SHFL.IDX P6, R14, R13, R12, R11 ;  /* 0x0000000c0d0e7389 */ /* 0x00006400000c000b */
[----:B01----:R-:W-:Y:S01]  /*2e0e0*/  ENDCOLLECTIVE ;  /* 0x000000000000791b */ /* 0x003fe20003800000 */
.L_x_1916:
[----:B------:R-:W-:Y:S02]  /*2e0f0*/  IMAD.MOV.U32 R13, RZ, RZ, R128 ;  /* 0x000000ffff0d7224 */ /* 0x000fe400078e0080 */
[----:B------:R-:W-:-:S07]  /*2e100*/  IMAD.MOV.U32 R132, RZ, RZ, R14 ;  /* 0x000000ffff847224 */ /* 0x000fce00078e000e */
[----:B------:R-:W-:Y:S05]  /*2e110*/  WARPSYNC.COLLECTIVE R15, `(.L_x_1917) ;  /* 0x000000000f087348 */ /* 0x000fea0003c00000 */
[----:B------:R0:W1:Y:S02]  /*2e120*/  SHFL.IDX P6, R14, R13, R12, R11 ;  /* 0x0000000c0d0e7389 */ /* 0x00006400000c000b */
[----:B01----:R-:W-:Y:S01]  /*2e130*/  ENDCOLLECTIVE ;  /* 0x000000000000791b */ /* 0x003fe20003800000 */
.L_x_1917:
[----:B------:R-:W-:Y:S02]  /*2e140*/  IMAD.MOV.U32 R13, RZ, RZ, R73 ;  /* 0x000000ffff0d7224 */ /* 0x000fe400078e0049 */
[----:B------:R-:W-:Y:S02]  /*2e150*/  IMAD.MOV.U32 R12, RZ, RZ, R0 ;  /* 0x000000ffff0c7224 */ /* 0x000fe400078e0000 */
[----:B------:R-:W-:-:S07]  /*2e160*/  IMAD.MOV.U32 R128, RZ, RZ, R14 ;  /* 0x000000ffff807224 */ /* 0x000fce00078e000e */
[----:B------:R-:W-:Y:S05]  /*2e170*/  WARPSYNC.COLLECTIVE R15, `(.L_x_1918) ;  /* 0x000000000f087348 */ /* 0x000fea0003c00000 */
[----:B------:R0:W1:Y:S02]  /*2e180*/  SHFL.IDX P6, R14, R13, R12, R11 ;  /* 0x0000000c0d0e7389 */ /* 0x00006400000c000b */
[----:B01----:R-:W-:Y:S01]  /*2e190*/  ENDCOLLECTIVE ;  /* 0x000000000000791b */ /* 0x003fe20003800000 */
.L_x_1918:
[----:B------:R-:W-:Y:S02]  /*2e1a0*/  IMAD.MOV.U32 R13, RZ, RZ, R69 ;  /* 0x000000ffff0d7224 */ /* 0x000fe400078e0045 */
[----:B------:R-:W-:-:S07]  /*2e1b0*/  IMAD.MOV.U32 R73, RZ, RZ, R14 ;  /* 0x000000ffff497224 */ /* 0x000fce00078e000e */
[----:B------:R-:W-:Y:S05]  /*2e1c0*/  WARPSYNC.COLLECTIVE R15, `(.L_x_1919) ;  /* 0x000000000f087348 */ /* 0x000fea0003c00000 */
[----:B------:R0:W1:Y:S02]  /*2e1d0*/  SHFL.IDX P6, R14, R13, R12, R11 ;  /* 0x0000000c0d0e7389 */ /* 0x00006400000c000b */
[----:B01----:R-:W-:Y:S01]  /*2e1e0*/  ENDCOLLECTIVE ;  /* 0x000000000000791b */ /* 0x003fe20003800000 */
.L_x_1919:
[----:B------:R-:W-:Y:S02]  /*2e1f0*/  IMAD.MOV.U32 R13, RZ, RZ, R140 ;  /* 0x000000ffff0d7224 */ /* 0x000fe400078e008c */
[----:B------:R-:W-:Y:S02]  /*2e200*/  IMAD.MOV.U32 R12, RZ, RZ, R2 ;  /* 0x000000ffff0c7224 */ /* 0x000fe400078e0002 */
[----:B------:R-:W-:-:S07]  /*2e210*/  IMAD.MOV.U32 R69, RZ, RZ, R14 ;  /* 0x000000ffff457224 */ /* 0x000fce00078e000e */
[----:B------:R-:W-:Y:S05]  /*2e220*/  WARPSYNC.COLLECTIVE R15, `(.L_x_1920) ;  /* 0x000000000f087348 */ /* 0x000fea0003c00000 */
[----:B------:R0:W1:Y:S02]  /*2e230*/  SHFL.IDX P6, R14, R13, R12, R11 ;  /* 0x0000000c0d0e7389 */ /* 0x00006400000c000b */
[----:B01----:R-:W-:Y:S01]  /*2e240*/  ENDCOLLECTIVE ;  /* 0x000000000000791b */ /* 0x003fe20003800000 */
.L_x_1920:
[----:B------:R-:W-:Y:S02]  /*2e250*/  IMAD.MOV.U32 R13, RZ, RZ, R136 ;  /* 0x000000ffff0d7224 */ /* 0x000fe400078e0088 */
[----:B------:R-:W-:-:S07]  /*2e260*/  IMAD.MOV.U32 R140, RZ, RZ, R14 ;  /* 0x000000ffff8c7224 */ /* 0x000fce00078e000e */
[----:B------:R-:W-:Y:S05]  /*2e270*/  WARPSYNC.COLLECTIVE R15, `(.L_x_1921) ;  /* 0x000000000f087348 */ /* 0x000fea0003c00000 */
[----:B------:R0:W1:Y:S02]  /*2e280*/  SHFL.IDX P6, R14, R13, R12, R11 ;  /* 0x0000000c0d0e7389 */ /* 0x00006400000c000b */
[----:B01----:R-:W-:Y:S01]  /*2e290*/  ENDCOLLECTIVE ;  /* 0x000000000000791b */ /* 0x003fe20003800000 */
.L_x_1921:
[----:B------:R-:W-:Y:S02]  /*2e2a0*/  IMAD.MOV.U32 R13, RZ, RZ, R81 ;  /* 0x000000ffff0d7224 */ /* 0x000fe400078e0051 */
[----:B------:R-:W-:Y:S02]  /*2e2b0*/  IMAD.MOV.U32 R12, RZ, RZ, R0 ;  /* 0x000000ffff0c7224 */ /* 0x000fe400078e0000 */
[----:B------:R-:W-:-:S07]  /*2e2c0*/  IMAD.MOV.U32 R136, RZ, RZ, R14 ;  /* 0x000000ffff887224 */ /* 0x000fce00078e000e */
[----:B------:R-:W-:Y:S05]  /*2e2d0*/  WARPSYNC.COLLECTIVE R15, `(.L_x_1922) ;  /* 0x000000000f087348 */ /* 0x000fea0003c00000 */
[----:B------:R0:W1:Y:S02]  /*2e2e0*/  SHFL.IDX P6, R14, R13, R12, R11 ;  /* 0x0000000c0d0e7389 */ /* 0x00006400000c000b */
[----:B01----:R-:W-:Y:S01]  /*2e2f0*/  ENDCOLLECTIVE ;  /* 0x000000000000791b */ /* 0x003fe20003800000 */
.L_x_1922:
[----:B------:R-:W-:Y:S02]  /*2e300*/  IMAD.MOV.U32 R13, RZ, RZ, R77 ;  /* 0x000000ffff0d7224 */ /* 0x000fe400078e004d */
[----:B------:R-:W-:-:S07]  /*2e310*/  IMAD.MOV.U32 R81, RZ, RZ, R14 ;  /* 0x000000ffff517224 */ /* 0x000fce00078e000e */
[----:B------:R-:W-:Y:S05]  /*2e320*/  WARPSYNC.COLLECTIVE R15, `(.L_x_1923) ;  /* 0x000000000f087348 */ /* 0x000fea0003c00000 */
[----:B------:R0:W1:Y:S02]  /*2e330*/  SHFL.IDX P6, R14, R13, R12, R11 ;  /* 0x0000000c0d0e7389 */ /* 0x00006400000c000b */
[----:B01----:R-:W-:Y:S01]  /*2e340*/  ENDCOLLECTIVE ;  /* 0x000000000000791b */ /* 0x003fe20003800000 */
.L_x_1923:
[----:B------:R-:W-:Y:S02]  /*2e350*/  IMAD.MOV.U32 R13, RZ, RZ, R148 ;  /* 0x000000ffff0d7224 */ /* 0x000fe400078e0094 */
[----:B------:R-:W-:Y:S02]  /*2e360*/  IMAD.MOV.U32 R12, RZ, RZ, R2 ;  /* 0x000000ffff0c7224 */ /* 0x000fe400078e0002 */
[----:B------:R-:W-:-:S07]  /*2e370*/  IMAD.MOV.U32 R77, RZ, RZ, R14 ;  /* 0x000000ffff4d7224 */ /* 0x000fce00078e000e */
[----:B------:R-:W-:Y:S05]  /*2e380*/  WARPSYNC.COLLECTIVE R15, `(.L_x_1924) ;  /* 0x000000000f087348 */ /* 0x000fea0003c00000 */
[----:B------:R0:W1:Y:S02]  /*2e390*/  SHFL.IDX P6, R14, R13, R12, R11 ;  /* 0x0000000c0d0e7389 */ /* 0x00006400000c000b */
[----:B01----:R-:W-:Y:S01]  /*2e3a0*/  ENDCOLLECTIVE ;  /* 0x000000000000791b */ /* 0x003fe20003800000 */
.L_x_1924:
[----:B------:R-:W-:Y:S02]  /*2e3b0*/  IMAD.MOV.U32 R13, RZ, RZ, R144 ;  /* 0x000000ffff0d7224 */ /* 0x000fe400078e0090 */
[----:B------:R-:W-:-:S07]  /*2e3c0*/  IMAD.MOV.U32 R148, RZ, RZ, R14 ;  /* 0x000000ffff947224 */ /* 0x000fce00078e000e */
[----:B------:R-:W-:Y:S05]  /*2e3d0*/  WARPSYNC.COLLECTIVE R15, `(.L_x_1925) ;  /* 0x000000000f087348 */ /* 0x000fea0003c00000 */
[----:B------:R0:W1:Y:S02]  /*2e3e0*/  SHFL.IDX P6, R14, R13, R12, R11 ;  /* 0x0000000c0d0e7389 */ /* 0x00006400000c000b */
[----:B01----:R-:W-:Y:S01]  /*2e3f0*/  ENDCOLLECTIVE ;  /* 0x000000000000791b */ /* 0x003fe20003800000 */
.L_x_1925:
[----:B------:R-:W-:Y:S02]  /*2e400*/  IMAD.MOV.U32 R13, RZ, RZ, R56 ;  /* 0x000000ffff0d7224 */ /* 0x000fe400078e0038 */
[----:B------:R-:W-:Y:S02]  /*2e410*/  IMAD.MOV.U32 R12, RZ, RZ, R0 ;  /* 0x000000ffff0c7224 */ /* 0x000fe400078e0000 */
[----:B------:R-:W-:-:S07]  /*2e420*/  IMAD.MOV.U32 R144, RZ, RZ, R14 ;  /* 0x000000ffff907224 */ /* 0x000fce00078e000e */
[----:B------:R-:W-:Y:S05]  /*2e430*/  WARPSYNC.COLLECTIVE R15, `(.L_x_1926) ;  /* 0x000000000f087348 */ /* 0x000fea0003c00000 */
[----:B------:R0:W1:Y:S02]  /*2e440*/  SHFL.IDX P6, R14, R13, R12, R11 ;  /* 0x0000000c0d0e7389 */ /* 0x00006400000c000b */
[----:B01----:R-:W-:Y:S01]  /*2e450*/  ENDCOLLECTIVE ;  /* 0x000000000000791b */ /* 0x003fe20003800000 */
.L_x_1926:
[----:B------:R-:W-:Y:S02]  /*2e460*/  IMAD.MOV.U32 R13, RZ, RZ, R85 ;  /* 0x000000ffff0d7224 */ /* 0x000fe400078e0055 */
[----:B------:R-:W-:-:S07]  /*2e470*/  IMAD.MOV.U32 R56, RZ, RZ, R14 ;  /* 0x000000ffff387224 */ /* 0x000fce00078e000e */
[----:B------:R-:W-:Y:S05]  /*2e480*/  WARPSYNC.COLLECTIVE R15, `(.L_x_1927) ;  /* 0x000000000f087348 */ /* 0x000fea0003c00000 */
[----:B------:R0:W1:Y:S02]  /*2e490*/  SHFL.IDX P6, R14, R13, R12, R11 ;  /* 0x0000000c0d0e7389 */ /* 0x00006400000c000b */
[----:B01----:R-:W-:Y:S01]  /*2e4a0*/  ENDCOLLECTIVE ;  /* 0x000000000000791b */ /* 0x003fe20003800000 */
.L_x_1927:
[----:B------:R-:W-:Y:S02]  /*2e4b0*/  IMAD.MOV.U32 R13, RZ, RZ, R146 ;  /* 0x000000ffff0d7224 */ /* 0x000fe400078e0092 */
[----:B------:R-:W-:Y:S02]  /*2e4c0*/  IMAD.MOV.U32 R12, RZ, RZ, R2 ;  /* 0x000000ffff0c7224 */ /* 0x000fe400078e0002 */
[----:B------:R-:W-:-:S07]  /*2e4d0*/  IMAD.MOV.U32 R85, RZ, RZ, R14 ;  /* 0x000000ffff557224 */ /* 0x000fce00078e000e */
[----:B------:R-:W-:Y:S05]  /*2e4e0*/  WARPSYNC.COLLECTIVE R15, `(.L_x_1928) ;  /* 0x000000000f087348 */ /* 0x000fea0003c00000 */
[----:B------:R0:W1:Y:S02]  /*2e4f0*/  SHFL.IDX P6, R14, R13, R12, R11 ;  /* 0x0000000c0d0e7389 */ /* 0x00006400000c000b */
[----:B01----:R-:W-:Y:S01]  /*2e500*/  ENDCOLLECTIVE ;  /* 0x000000000000791b */ /* 0x003fe20003800000 */
.L_x_1928:
[----:B------:R-:W-:Y:S02]  /*2e510*/  IMAD.MOV.U32 R13, RZ, RZ, R157 ;  /* 0x000000ffff0d7224 */ /* 0x000fe400078e009d */
[----:B------:R-:W-:-:S07]  /*2e520*/  IMAD.MOV.U32 R146, RZ, RZ, R14 ;  /* 0x000000ffff927224 */ /* 0x000fce00078e000e */
[----:B------:R-:W-:Y:S05]  /*2e530*/  WARPSYNC.COLLECTIVE R15, `(.L_x_1929) ;  /* 0x000000000f087348 */ /* 0x000fea0003c00000 */
[----:B------:R0:W1:Y:S02]  /*2e540*/  SHFL.IDX P6, R14, R13, R12, R11 ;  /* 0x0000000c0d0e7389 */ /* 0x00006400000c000b */
[----:B01----:R-:W-:Y:S01]  /*2e550*/  ENDCOLLECTIVE ;  /* 0x000000000000791b */ /* 0x003fe20003800000 */
.L_x_1929:
        /* <DEDUP_REMOVED lines=8> */
.L_x_1930:
[----:B------:R-:W-:Y:S02]  /*2e5e0*/  SEL R20, R85, R157, P0 ;  /* 0x0000009d55147207 */ /* 0x000fe40000000000 */
[----:B------:R-:W-:Y:S01]  /*2e5f0*/  SEL R85, R157, R85, P0 ;  /* 0x000000559d557207 */ /* 0x000fe20000000000 */
[----:B------:R-:W-:Y:S02]  /*2e600*/  IMAD.MOV.U32 R13, RZ, RZ, R89 ;  /* 0x000000ffff0d7224 */ /* 0x000fe400078e0059 */
[----:B------:R-:W-:-:S07]  /*2e610*/  IMAD.MOV.U32 R93, RZ, RZ, R14 ;  /* 0x000000ffff5d7224 */ /* 0x000fce00078e000e */
[----:B------:R-:W-:Y:S05]  /*2e620*/  WARPSYNC.COLLECTIVE R15, `(.L_x_1931) ;  /* 0x000000000f087348 */ /* 0x000fea0003c00000 */
[----:B------:R0:W1:Y:S02]  /*2e630*/  SHFL.IDX P6, R14, R13, R12, R11 ;  /* 0x0000000c0d0e7389 */ /* 0x00006400000c000b */
[----:B01----:R-:W-:Y:S01]  /*2e640*/  ENDCOLLECTIVE ;  /* 0x000000000000791b */ /* 0x003fe20003800000 */
.L_x_1931:
[----:B------:R-:W-:Y:S02]  /*2e650*/  IMAD.MOV.U32 R13, RZ, RZ, R154 ;  /* 0x000000ffff0d7224 */ /* 0x000fe400078e009a */
[----:B------:R-:W-:Y:S02]  /*2e660*/  IMAD.MOV.U32 R12, RZ, RZ, R2 ;  /* 0x000000ffff0c7224 */ /* 0x000fe400078e0002 */
[----:B------:R-:W-:-:S07]  /*2e670*/  IMAD.MOV.U32 R89, RZ, RZ, R14 ;  /* 0x000000ffff597224 */ /* 0x000fce00078e000e */
[----:B------:R-:W-:Y:S05]  /*2e680*/  WARPSYNC.COLLECTIVE R15, `(.L_x_1932) ;  /* 0x000000000f087348 */ /* 0x000fea0003c00000 */
[----:B------:R0:W1:Y:S02]  /*2e690*/  SHFL.IDX P6, R14, R13, R12, R11 ;  /* 0x0000000c0d0e7389 */ /* 0x00006400000c000b */
[----:B01----:R-:W-:Y:S01]  /*2e6a0*/  ENDCOLLECTIVE ;  /* 0x000000000000791b */ /* 0x003fe20003800000 */
.L_x_1932:
[----:B------:R-:W-:Y:S02]  /*2e6b0*/  IMAD.MOV.U32 R13, RZ, RZ, R153 ;  /* 0x000000ffff0d7224 */ /* 0x000fe400078e0099 */
[----:B------:R-:W-:-:S07]  /*2e6c0*/  IMAD.MOV.U32 R154, RZ, RZ, R14 ;  /* 0x000000ffff9a7224 */ /* 0x000fce00078e000e */
[----:B------:R-:W-:Y:S05]  /*2e6d0*/  WARPSYNC.COLLECTIVE R15, `(.L_x_1933) ;  /* 0x000000000f087348 */ /* 0x000fea0003c00000 */
[----:B------:R0:W1:Y:S02]  /*2e6e0*/  SHFL.IDX P6, R14, R13, R12, R11 ;  /* 0x0000000c0d0e7389 */ /* 0x00006400000c000b */
[----:B01----:R-:W-:Y:S01]  /*2e6f0*/  ENDCOLLECTIVE ;  /* 0x000000000000791b */ /* 0x003fe20003800000 */
.L_x_1933:
        /* <DEDUP_REMOVED lines=8> */
.L_x_1934:
[----:B------:R-:W-:Y:S02]  /*2e780*/  SEL R34, R89, R153, P0 ;  /* 0x0000009959227207 */ /* 0x000fe40000000000 */
[----:B------:R-:W-:Y:S01]  /*2e790*/  SEL R89, R153, R89, P0 ;  /* 0x0000005999597207 */ /* 0x000fe20000000000 */
[----:B------:R-:W-:Y:S02]  /*2e7a0*/  IMAD.MOV.U32 R13, RZ, RZ, R109 ;  /* 0x000000ffff0d7224 */ /* 0x000fe400078e006d */
[----:B------:R-:W-:-:S07]  /*2e7b0*/  IMAD.MOV.U32 R97, RZ, RZ, R14 ;  /* 0x000000ffff617224 */ /* 0x000fce00078e000e */
[----:B------:R-:W-:Y:S05]  /*2e7c0*/  WARPSYNC.COLLECTIVE R15, `(.L_x_1935) ;  /* 0x000000000f087348 */ /* 0x000fea0003c00000 */
[----:B------:R0:W1:Y:S02]  /*2e7d0*/  SHFL.IDX P6, R14, R13, R12, R11 ;  /* 0x0000000c0d0e7389 */ /* 0x00006400000c000b */
[----:B01----:R-:W-:Y:S01]  /*2e7e0*/  ENDCOLLECTIVE ;  /* 0x000000000000791b */ /* 0x003fe20003800000 */
.L_x_1935:
[----:B------:R-:W-:Y:S02]  /*2e7f0*/  IMAD.MOV.U32 R13, RZ, RZ, R156 ;  /* 0x000000ffff0d7224 */ /* 0x000fe400078e009c */
[----:B------:R-:W-:Y:S02]  /*2e800*/  IMAD.MOV.U32 R12, RZ, RZ, R2 ;  /* 0x000000ffff0c7224 */ /* 0x000fe400078e0002 */
[----:B------:R-:W-:-:S07]  /*2e810*/  IMAD.MOV.U32 R44, RZ, RZ, R14 ;  /* 0x000000ffff2c7224 */ /* 0x000fce00078e000e */
[----:B------:R-:W-:Y:S05]  /*2e820*/  WARPSYNC.COLLECTIVE R15, `(.L_x_1936) ;  /* 0x000000000f087348 */ /* 0x000fea0003c00000 */
[----:B------:R0:W1:Y:S02]  /*2e830*/  SHFL.IDX P6, R14, R13, R12, R11 ;  /* 0x0000000c0d0e7389 */ /* 0x00006400000c000b */
[----:B01----:R-:W-:Y:S01]  /*2e840*/  ENDCOLLECTIVE ;  /* 0x000000000000791b */ /* 0x003fe20003800000 */
.L_x_1936:
[----:B------:R-:W-:Y:S02]  /*2e850*/  IMAD.MOV.U32 R13, RZ, RZ, R155 ;  /* 0x000000ffff0d7224 */ /* 0x000fe400078e009b */
[----:B------:R-:W-:-:S07]  /*2e860*/  IMAD.MOV.U32 R156, RZ, RZ, R14 ;  /* 0x000000ffff9c7224 */ /* 0x000fce00078e000e */
[----:B------:R-:W-:Y:S05]  /*2e870*/  WARPSYNC.COLLECTIVE R15, `(.L_x_1937) ;  /* 0x000000000f087348 */ /* 0x000fea0003c00000 */
[----:B------:R0:W1:Y:S02]  /*2e880*/  SHFL.IDX P6, R14, R13, R12, R11 ;  /* 0x0000000c0d0e7389 */ /* 0x00006400000c000b */
[----:B01----:R-:W-:Y:S01]  /*2e890*/  ENDCOLLECTIVE ;  /* 0x000000000000791b */ /* 0x003fe20003800000 */
.L_x_1937:
        /* <DEDUP_REMOVED lines=8> */
.L_x_1938:
[----:B------:R-:W-:Y:S02]  /*2e920*/  SEL R36, R44, R40, P0 ;  /* 0x000000282c247207 */ /* 0x000fe40000000000 */
[----:B------:R-:W-:Y:S01]  /*2e930*/  SEL R40, R40, R44, P0 ;  /* 0x0000002c28287207 */ /* 0x000fe20000000000 */
[----:B------:R-:W-:Y:S02]  /*2e940*/  IMAD.MOV.U32 R13, RZ, RZ, R105 ;  /* 0x000000ffff0d7224 */ /* 0x000fe400078e0069 */
[----:B------:R-:W-:-:S07]  /*2e950*/  IMAD.MOV.U32 R50, RZ, RZ, R14 ;  /* 0x000000ffff327224 */ /* 0x000fce00078e000e */
[----:B------:R-:W-:Y:S05]  /*2e960*/  WARPSYNC.COLLECTIVE R15, `(.L_x_1939) ;  /* 0x000000000f087348 */ /* 0x000fea0003c00000 */
[----:B------:R0:W1:Y:S02]  /*2e970*/  SHFL.IDX P6, R14, R13, R12, R11 ;  /* 0x0000000c0d0e7389 */ /* 0x00006400000c000b */
[----:B01----:R-:W-:Y:S01]  /*2e980*/  ENDCOLLECTIVE ;  /* 0x000000000000791b */ /* 0x003fe20003800000 */
.L_x_1939:
[----:B------:R-:W-:Y:S02]  /*2e990*/  IMAD.MOV.U32 R13, RZ, RZ, R55 ;  /* 0x000000ffff0d7224 */ /* 0x000fe400078e0037 */
[----:B------:R-:W-:Y:S02]  /*2e9a0*/  IMAD.MOV.U32 R12, RZ, RZ, R2 ;  /* 0x000000ffff0c7224 */ /* 0x000fe400078e0002 */
[----:B------:R-:W-:-:S07]  /*2e9b0*/  IMAD.MOV.U32 R105, RZ, RZ, R14 ;  /* 0x000000ffff697224 */ /* 0x000fce00078e000e */
[----:B------:R-:W-:Y:S05]  /*2e9c0*/  WARPSYNC.COLLECTIVE R15, `(.L_x_1940) ;  /* 0x000000000f087348 */ /* 0x000fea0003c00000 */
[----:B------:R0:W1:Y:S02]  /*2e9d0*/  SHFL.IDX P6, R14, R13, R12, R11 ;  /* 0x0000000c0d0e7389 */ /* 0x00006400000c000b */
[----:B01----:R-:W-:Y:S01]  /*2e9e0*/  ENDCOLLECTIVE ;  /* 0x000000000000791b */ /* 0x003fe20003800000 */
.L_x_1940:
[----:B------:R-:W-:Y:S02]  /*2e9f0*/  IMAD.MOV.U32 R13, RZ, RZ, R51 ;  /* 0x000000ffff0d7224 */ /* 0x000fe400078e0033 */
[----:B------:R-:W-:-:S07]  /*2ea00*/  IMAD.MOV.U32 R55, RZ, RZ, R14 ;  /* 0x000000ffff377224 */ /* 0x000fce00078e000e */
[----:B------:R-:W-:Y:S05]  /*2ea10*/  WARPSYNC.COLLECTIVE R15, `(.L_x_1941) ;  /* 0x000000000f087348 */ /* 0x000fea0003c00000 */
[----:B------:R0:W1:Y:S02]  /*2ea20*/  SHFL.IDX P6, R14, R13, R12, R11 ;  /* 0x0000000c0d0e7389 */ /* 0x00006400000c000b */
[----:B01----:R-:W-:Y:S01]  /*2ea30*/  ENDCOLLECTIVE ;  /* 0x000000000000791b */ /* 0x003fe20003800000 */
.L_x_1941:
        /* <DEDUP_REMOVED lines=8> */
.L_x_1942:
[----:B------:R-:W-:Y:S02]  /*2eac0*/  SEL R38, R105, R51, P0 ;  /* 0x0000003369267207 */ /* 0x000fe40000000000 */
[----:B------:R-:W-:Y:S01]  /*2ead0*/  SEL R51, R51, R105, P0 ;  /* 0x0000006933337207 */ /* 0x000fe20000000000 */
[----:B------:R-:W-:Y:S02]  /*2eae0*/  IMAD.MOV.U32 R13, RZ, RZ, R54 ;  /* 0x000000ffff0d7224 */ /* 0x000fe400078e0036 */
[----:B------:R-:W-:-:S07]  /*2eaf0*/  IMAD.MOV.U32 R58, RZ, RZ, R14 ;  /* 0x000000ffff3a7224 */ /* 0x000fce00078e000e */
[----:B------:R-:W-:Y:S05]  /*2eb00*/  WARPSYNC.COLLECTIVE R15, `(.L_x_1943) ;  /* 0x000000000f087348 */ /* 0x000fea0003c00000 */
[----:B------:R0:W1:Y:S02]  /*2eb10*/  SHFL.IDX P6, R14, R13, R12, R11 ;  /* 0x0000000c0d0e7389 */ /* 0x00006400000c000b */
[----:B01----:R-:W-:Y:S01]  /*2eb20*/  ENDCOLLECTIVE ;  /* 0x000000000000791b */ /* 0x003fe20003800000 */
.L_x_1943:
[----:B------:R-:W-:Y:S02]  /*2eb30*/  IMAD.MOV.U32 R13, RZ, RZ, R63 ;  /* 0x000000ffff0d7224 */ /* 0x000fe400078e003f */
[----:B------:R-:W-:Y:S02]  /*2eb40*/  IMAD.MOV.U32 R12, RZ, RZ, R2 ;  /* 0x000000ffff0c7224 */ /* 0x000fe400078e0002 */
[----:B------:R-:W-:-:S07]  /*2eb50*/  IMAD.MOV.U32 R54, RZ, RZ, R14 ;  /* 0x000000ffff367224 */ /* 0x000fce00078e000e */
[----:B------:R-:W-:Y:S05]  /*2eb60*/  WARPSYNC.COLLECTIVE R15, `(.L_x_1944) ;  /* 0x000000000f087348 */ /* 0x000fea0003c00000 */
[----:B------:R0:W1:Y:S02]  /*2eb70*/  SHFL.IDX P6, R14, R13, R12, R11 ;  /* 0x0000000c0d0e7389 */ /* 0x00006400000c000b */
[----:B01----:R-:W-:Y:S01]  /*2eb80*/  ENDCOLLECTIVE ;  /* 0x000000000000791b */ /* 0x003fe20003800000 */
.L_x_1944:
[----:B------:R-:W-:Y:S02]  /*2eb90*/  IMAD.MOV.U32 R13, RZ, RZ, R59 ;  /* 0x000000ffff0d7224 */ /* 0x000fe400078e003b */
[----:B------:R-:W-:-:S07]  /*2eba0*/  IMAD.MOV.U32 R63, RZ, RZ, R14 ;  /* 0x000000ffff3f7224 */ /* 0x000fce00078e000e */
[----:B------:R-:W-:Y:S05]  /*2ebb0*/  WARPSYNC.COLLECTIVE R15, `(.L_x_1945) ;  /* 0x000000000f087348 */ /* 0x000fea0003c00000 */
[----:B------:R0:W1:Y:S02]  /*2ebc0*/  SHFL.IDX P6, R14, R13, R12, R11 ;  /* 0x0000000c0d0e7389 */ /* 0x00006400000c000b */
[----:B01----:R-:W-:Y:S01]  /*2ebd0*/  ENDCOLLECTIVE ;  /* 0x000000000000791b */ /* 0x003fe20003800000 */
.L_x_1945:
        /* <DEDUP_REMOVED lines=8> */
.L_x_1946:
[----:B------:R-:W-:Y:S02]  /*2ec60*/  SEL R41, R54, R59, P0 ;  /* 0x0000003b36297207 */ /* 0x000fe40000000000 */
[----:B------:R-:W-:Y:S01]  /*2ec70*/  SEL R54, R59, R54, P0 ;  /* 0x000000363b367207 */ /* 0x000fe20000000000 */
[----:B------:R-:W-:Y:S02]  /*2ec80*/  IMAD.MOV.U32 R13, RZ, RZ, R62 ;  /* 0x000000ffff0d7224 */ /* 0x000fe400078e003e */
[----:B------:R-:W-:-:S07]  /*2ec90*/  IMAD.MOV.U32 R66, RZ, RZ, R14 ;  /* 0x000000ffff427224 */ /* 0x000fce00078e000e */
[----:B------:R-:W-:Y:S05]  /*2eca0*/  WARPSYNC.COLLECTIVE R15, `(.L_x_1947) ;  /* 0x000000000f087348 */ /* 0x000fea0003c00000 */
[----:B------:R0:W1:Y:S02]  /*2ecb0*/  SHFL.IDX P6, R14, R13, R12, R11 ;  /* 0x0000000c0d0e7389 */ /* 0x00006400000c000b */
[----:B01----:R-:W-:Y:S01]  /*2ecc0*/  ENDCOLLECTIVE ;  /* 0x000000000000791b */ /* 0x003fe20003800000 */
.L_x_1947:
[----:B------:R-:W-:Y:S02]  /*2ecd0*/  IMAD.MOV.U32 R13, RZ, RZ, R71 ;  /* 0x000000ffff0d7224 */ /* 0x000fe400078e0047 */
[----:B------:R-:W-:Y:S02]  /*2ece0*/  IMAD.MOV.U32 R12, RZ, RZ, R2 ;  /* 0x000000ffff0c7224 */ /* 0x000fe400078e0002 */
[----:B------:R-:W-:-:S07]  /*2ecf0*/  IMAD.MOV.U32 R62, RZ, RZ, R14 ;  /* 0x000000ffff3e7224 */ /* 0x000fce00078e000e */
[----:B------:R-:W-:Y:S05]  /*2ed00*/  WARPSYNC.COLLECTIVE R15, `(.L_x_1948) ;  /* 0x000000000f087348 */ /* 0x000fea0003c00000 */
[----:B------:R0:W1:Y:S02]  /*2ed10*/  SHFL.IDX P6, R14, R13, R12, R11 ;  /* 0x0000000c0d0e7389 */ /* 0x00006400000c000b */
[----:B01----:R-:W-:Y:S01]  /*2ed20*/  ENDCOLLECTIVE ;  /* 0x000000000000791b */ /* 0x003fe20003800000 */
.L_x_1948:
[----:B------:R-:W-:Y:S02]  /*2ed30*/  IMAD.MOV.U32 R13, RZ, RZ, R67 ;  /* 0x000000ffff0d7224 */ /* 0x000fe400078e0043 */
[----:B------:R-:W-:-:S07]  /*2ed40*/  IMAD.MOV.U32 R71, RZ, RZ, R14 ;  /* 0x000000ffff477224 */ /* 0x000fce00078e000e */
[----:B------:R-:W-:Y:S05]  /*2ed50*/  WARPSYNC.COLLECTIVE R15, `(.L_x_1949) ;  /* 0x000000000f087348 */ /* 0x000fea0003c00000 */
[----:B------:R0:W1:Y:S02]  /*2ed60*/  SHFL.IDX P6, R14, R13, R12, R11 ;  /* 0x0000000c0d0e7389 */ /* 0x00006400000c000b */
[----:B01----:R-:W-:Y:S01]  /*2ed70*/  ENDCOLLECTIVE ;  /* 0x000000000000791b */ /* 0x003fe20003800000 */
.L_x_1949:
        /* <DEDUP_REMOVED lines=8> */
.L_x_1950:
[----:B------:R-:W-:Y:S02]  /*2ee00*/  SEL R43, R62, R67, P0 ;  /* 0x000000433e2b7207 */ /* 0x000fe40000000000 */
[----:B------:R-:W-:Y:S01]  /*2ee10*/  SEL R62, R67, R62, P0 ;  /* 0x0000003e433e7207 */ /* 0x000fe20000000000 */
[----:B------:R-:W-:Y:S02]  /*2ee20*/  IMAD.MOV.U32 R13, RZ, RZ, R70 ;  /* 0x000000ffff0d7224 */ /* 0x000fe400078e0046 */
[----:B------:R-:W-:-:S07]  /*2ee30*/  IMAD.MOV.U32 R74, RZ, RZ, R14 ;  /* 0x000000ffff4a7224 */ /* 0x000fce00078e000e */
[----:B------:R-:W-:Y:S05]  /*2ee40*/  WARPSYNC.COLLECTIVE R15, `(.L_x_1951) ;  /* 0x000000000f087348 */ /* 0x000fea0003c00000 */
[----:B------:R0:W1:Y:S02]  /*2ee50*/  SHFL.IDX P6, R14, R13, R12, R11 ;  /* 0x0000000c0d0e7389 */ /* 0x00006400000c000b */
[----:B01----:R-:W-:Y:S01]  /*2ee60*/  ENDCOLLECTIVE ;  /* 0x000000000000791b */ /* 0x003fe20003800000 */
.L_x_1951:
[----:B------:R-:W-:Y:S02]  /*2ee70*/  IMAD.MOV.U32 R13, RZ, RZ, R78 ;  /* 0x000000ffff0d7224 */ /* 0x000fe400078e004e */
[----:B------:R-:W-:Y:S02]  /*2ee80*/  IMAD.MOV.U32 R12, RZ, RZ, R2 ;  /* 0x000000ffff0c7224 */ /* 0x000fe400078e0002 */
[----:B------:R-:W-:-:S07]  /*2ee90*/  IMAD.MOV.U32 R109, RZ, RZ, R14 ;  /* 0x000000ffff6d7224 */ /* 0x000fce00078e000e */
[----:B------:R-:W-:Y:S05]  /*2eea0*/  WARPSYNC.COLLECTIVE R15, `(.L_x_1952) ;  /* 0x000000000f087348 */ /* 0x000fea0003c00000 */
[----:B------:R0:W1:Y:S02]  /*2eeb0*/  SHFL.IDX P6, R14, R13, R12, R11 ;  /* 0x0000000c0d0e7389 */ /* 0x00006400000c000b */
[----:B01----:R-:W-:Y:S01]  /*2eec0*/  ENDCOLLECTIVE ;  /* 0x000000000000791b */ /* 0x003fe20003800000 */
.L_x_1952:
[----:B------:R-:W-:Y:S02]  /*2eed0*/  IMAD.MOV.U32 R13, RZ, RZ, R75 ;  /* 0x000000ffff0d7224 */ /* 0x000fe400078e004b */
[----:B------:R-:W-:-:S07]  /*2eee0*/  IMAD.MOV.U32 R78, RZ, RZ, R14 ;  /* 0x000000ffff4e7224 */ /* 0x000fce00078e000e */
[----:B------:R-:W-:Y:S05]  /*2eef0*/  WARPSYNC.COLLECTIVE R15, `(.L_x_1953) ;  /* 0x000000000f087348 */ /* 0x000fea0003c00000 */
[----:B------:R0:W1:Y:S02]  /*2ef00*/  SHFL.IDX P6, R14, R13, R12, R11 ;  /* 0x0000000c0d0e7389 */ /* 0x00006400000c000b */
[----:B01----:R-:W-:Y:S01]  /*2ef10*/  ENDCOLLECTIVE ;  /* 0x000000000000791b */ /* 0x003fe20003800000 */
.L_x_1953:
[----:B------:R-:W-:Y:S02]  /*2ef20*/  IMAD.MOV.U32 R13, RZ, RZ, R79 ;  /* 0x000000ffff0d7224 */ /* 0x000fe400078e004f */
[----:B------:R-:W-:Y:S02]  /*2ef30*/  IMAD.MOV.U32 R12, RZ, RZ, R0 ;  /* 0x000000ffff0c7224 */ /* 0x000fe400078e0000 */
[----:B------:R-:W-:-:S07]  /*2ef40*/  IMAD.MOV.U32 R75, RZ, RZ, R14 ;  /* 0x000000ffff4b7224 */ /* 0x000fce00078e000e */
[----:B------:R-:W-:Y:S05]  /*2ef50*/  WARPSYNC.COLLECTIVE R15, `(.L_x_1954) ;  /* 0x000000000f087348 */ /* 0x000fea0003c00000 */
[----:B------:R0:W1:Y:S02]  /*2ef60*/  SHFL.IDX P6, R14, R13, R12, R11 ;  /* 0x0000000c0d0e7389 */ /* 0x00006400000c000b */
[----:B01----:R-:W-:Y:S01]  /*2ef70*/  ENDCOLLECTIVE ;  /* 0x000000000000791b */ /* 0x003fe20003800000 */
.L_x_1954:
[----:B------:R-:W-:Y:S02]  /*2ef80*/  IMAD.MOV.U32 R13, RZ, RZ, R113 ;  /* 0x000000ffff0d7224 */ /* 0x000fe400078e0071 */
[----:B------:R-:W-:-:S07]  /*2ef90*/  IMAD.MOV.U32 R79, RZ, RZ, R14 ;  /* 0x000000ffff4f7224 */ /* 0x000fce00078e000e */
[----:B------:R-:W-:Y:S05]  /*2efa0*/  WARPSYNC.COLLECTIVE R15, `(.L_x_1955) ;  /* 0x000000000f087348 */ /* 0x000fea0003c00000 */
[----:B------:R0:W1:Y:S02]  /*2efb0*/  SHFL.IDX P6, R14, R13, R12, R11 ;  /* 0x0000000c0d0e7389 */ /* 0x00006400000c000b */
[----:B01----:R-:W-:Y:S01]  /*2efc0*/  ENDCOLLECTIVE ;  /* 0x000000000000791b */ /* 0x003fe20003800000 */
.L_x_1955:
[----:B------:R-:W-:Y:S02]  /*2efd0*/  IMAD.MOV.U32 R13, RZ, RZ, R86 ;  /* 0x000000ffff0d7224 */ /* 0x000fe400078e0056 */
[----:B------:R-:W-:Y:S02]  /*2efe0*/  IMAD.MOV.U32 R12, RZ, RZ, R2 ;  /* 0x000000ffff0c7224 */ /* 0x000fe400078e0002 */
[----:B------:R-:W-:-:S07]  /*2eff0*/  IMAD.MOV.U32 R113, RZ, RZ, R14 ;  /* 0x000000ffff717224 */ /* 0x000fce00078e000e */
[----:B------:R-:W-:Y:S05]  /*2f000*/  WARPSYNC.COLLECTIVE R15, `(.L_x_1956) ;  /* 0x000000000f087348 */ /* 0x000fea0003c00000 */
[----:B------:R0:W1:Y:S02]  /*2f010*/  SHFL.IDX P6, R14, R13, R12, R11 ;  /* 0x0000000c0d0e7389 */ /* 0x00006400000c000b */
[----:B01----:R-:W-:Y:S01]  /*2f020*/  ENDCOLLECTIVE ;  /* 0x000000000000791b */ /* 0x003fe20003800000 */
.L_x_1956:
[----:B------:R-:W-:Y:S02]  /*2f030*/  IMAD.MOV.U32 R13, RZ, RZ, R117 ;  /* 0x000000ffff0d7224 */ /* 0x000fe400078e0075 */
[----:B------:R-:W-:-:S07]  /*2f040*/  IMAD.MOV.U32 R86, RZ, RZ, R14 ;  /* 0x000000ffff567224 */ /* 0x000fce00078e000e */
[----:B------:R-:W-:Y:S05]  /*2f050*/  WARPSYNC.COLLECTIVE R15, `(.L_x_1957) ;  /* 0x000000000f087348 */ /* 0x000fea0003c00000 */
[----:B------:R0:W1:Y:S02]  /*2f060*/  SHFL.IDX P6, R14, R13, R12, R11 ;  /* 0x0000000c0d0e7389 */ /* 0x00006400000c000b */
[----:B01----:R-:W-:Y:S01]  /*2f070*/  ENDCOLLECTIVE ;  /* 0x000000000000791b */ /* 0x003fe20003800000 */
.L_x_1957:
[----:B------:R-:W-:Y:S02]  /*2f080*/  IMAD.MOV.U32 R13, RZ, RZ, R82 ;  /* 0x000000ffff0d7224 */ /* 0x000fe400078e0052 */
[----:B------:R-:W-:Y:S02]  /*2f090*/  IMAD.MOV.U32 R12, RZ, RZ, R0 ;  /* 0x000000ffff0c7224 */ /* 0x000fe400078e0000 */
[----:B------:R-:W-:-:S07]  /*2f0a0*/  IMAD.MOV.U32 R117, RZ, RZ, R14 ;  /* 0x000000ffff757224 */ /* 0x000fce00078e000e */
[----:B------:R-:W-:Y:S05]  /*2f0b0*/  WARPSYNC.COLLECTIVE R15, `(.L_x_1958) ;  /* 0x000000000f087348 */ /* 0x000fea0003c00000 */
[----:B------:R0:W1:Y:S02]  /*2f0c0*/  SHFL.IDX P6, R14, R13, R12, R11 ;  /* 0x0000000c0d0e7389 */ /* 0x00006400000c000b */
[----:B01----:R-:W-:Y:S01]  /*2f0d0*/  ENDCOLLECTIVE ;  /* 0x000000000000791b */ /* 0x003fe20003800000 */
.L_x_1958:
[----:B------:R-:W-:Y:S02]  /*2f0e0*/  IMAD.MOV.U32 R13, RZ, RZ, R125 ;  /* 0x000000ffff0d7224 */ /* 0x000fe400078e007d */
[----:B------:R-:W-:-:S07]  /*2f0f0*/  IMAD.MOV.U32 R82, RZ, RZ, R14 ;  /* 0x000000ffff527224 */ /* 0x000fce00078e000e */
[----:B------:R-:W-:Y:S05]  /*2f100*/  WARPSYNC.COLLECTIVE R15, `(.L_x_1959) ;  /* 0x000000000f087348 */ /* 0x000fea0003c00000 */
[----:B------:R0:W1:Y:S02]  /*2f110*/  SHFL.IDX P6, R14, R13, R12, R11 ;  /* 0x0000000c0d0e7389 */ /* 0x00006400000c000b */
[----:B01----:R-:W-:Y:S01]  /*2f120*/  ENDCOLLECTIVE ;  /* 0x000000000000791b */ /* 0x003fe20003800000 */
.L_x_1959:
[----:B------:R-:W-:Y:S02]  /*2f130*/  IMAD.MOV.U32 R13, RZ, RZ, R94 ;  /* 0x000000ffff0d7224 */ /* 0x000fe400078e005e */
[----:B------:R-:W-:Y:S02]  /*2f140*/  IMAD.MOV.U32 R12, RZ, RZ, R2 ;  /* 0x000000ffff0c7224 */ /* 0x000fe400078e0002 */
[----:B------:R-:W-:-:S07]  /*2f150*/  IMAD.MOV.U32 R125, RZ, RZ, R14 ;  /* 0x000000ffff7d7224 */ /* 0x000fce00078e000e */
[----:B------:R-:W-:Y:S05]  /*2f160*/  WARPSYNC.COLLECTIVE R15, `(.L_x_1960) ;  /* 0x000000000f087348 */ /* 0x000fea0003c00000 */
[----:B------:R0:W1:Y:S02]  /*2f170*/  SHFL.IDX P6, R14, R13, R12, R11 ;  /* 0x0000000c0d0e7389 */ /* 0x00006400000c000b */
[----:B01----:R-:W-:Y:S01]  /*2f180*/  ENDCOLLECTIVE ;  /* 0x000000000000791b */ /* 0x003fe20003800000 */
.L_x_1960:
[----:B------:R-:W-:Y:S02]  /*2f190*/  IMAD.MOV.U32 R13, RZ, RZ, R121 ;  /* 0x000000ffff0d7224 */ /* 0x000fe400078e0079 */
[----:B------:R-:W-:-:S07]  /*2f1a0*/  IMAD.MOV.U32 R94, RZ, RZ, R14 ;  /* 0x000000ffff5e7224 */ /* 0x000fce00078e000e */
[----:B------:R-:W-:Y:S05]  /*2f1b0*/  WARPSYNC.COLLECTIVE R15, `(.L_x_1961) ;  /* 0x000000000f087348 */ /* 0x000fea0003c00000 */
[----:B------:R0:W1:Y:S02]  /*2f1c0*/  SHFL.IDX P6, R14, R13, R12, R11 ;  /* 0x0000000c0d0e7389 */ /* 0x00006400000c000b */
[----:B01----:R-:W-:Y:S01]  /*2f1d0*/  ENDCOLLECTIVE ;  /* 0x000000000000791b */ /* 0x003fe20003800000 */
.L_x_1961:
        /* <DEDUP_REMOVED lines=8> */
.L_x_1962:
[----:B------:R-:W-:Y:S02]  /*2f260*/  SEL R49, R125, R121, P0 ;  /* 0x000000797d317207 */ /* 0x000fe40000000000 */
[----:B------:R-:W-:Y:S01]  /*2f270*/  SEL R121, R121, R125, P0 ;  /* 0x0000007d79797207 */ /* 0x000fe20000000000 */
[----:B------:R-:W-:Y:S02]  /*2f280*/  IMAD.MOV.U32 R13, RZ, RZ, R83 ;  /* 0x000000ffff0d7224 */ /* 0x000fe400078e0053 */
[----:B------:R-:W-:-:S07]  /*2f290*/  IMAD.MOV.U32 R87, RZ, RZ, R14 ;  /* 0x000000ffff577224 */ /* 0x000fce00078e000e */
[----:B------:R-:W-:Y:S05]  /*2f2a0*/  WARPSYNC.COLLECTIVE R15, `(.L_x_1963) ;  /* 0x000000000f087348 */ /* 0x000fea0003c00000 */
[----:B------:R0:W1:Y:S02]  /*2f2b0*/  SHFL.IDX P6, R14, R13, R12, R11 ;  /* 0x0000000c0d0e7389 */ /* 0x00006400000c000b */
[----:B01----:R-:W-:Y:S01]  /*2f2c0*/  ENDCOLLECTIVE ;  /* 0x000000000000791b */ /* 0x003fe20003800000 */
.L_x_1963:
[----:B------:R-:W-:Y:S02]  /*2f2d0*/  IMAD.MOV.U32 R13, RZ, RZ, R102 ;  /* 0x000000ffff0d7224 */ /* 0x000fe400078e0066 */
[----:B------:R-:W-:Y:S02]  /*2f2e0*/  IMAD.MOV.U32 R12, RZ, RZ, R2 ;  /* 0x000000ffff0c7224 */ /* 0x000fe400078e0002 */
[----:B------:R-:W-:-:S07]  /*2f2f0*/  IMAD.MOV.U32 R83, RZ, RZ, R14 ;  /* 0x000000ffff537224 */ /* 0x000fce00078e000e */
[----:B------:R-:W-:Y:S05]  /*2f300*/  WARPSYNC.COLLECTIVE R15, `(.L_x_1964) ;  /* 0x000000000f087348 */ /* 0x000fea0003c00000 */
[----:B------:R0:W1:Y:S02]  /*2f310*/  SHFL.IDX P6, R14, R13, R12, R11 ;  /* 0x0000000c0d0e7389 */ /* 0x00006400000c000b */
[----:B01----:R-:W-:Y:S01]  /*2f320*/  ENDCOLLECTIVE ;  /* 0x000000000000791b */ /* 0x003fe20003800000 */
.L_x_1964:
[----:B------:R-:W-:Y:S02]  /*2f330*/  IMAD.MOV.U32 R13, RZ, RZ, R98 ;  /* 0x000000ffff0d7224 */ /* 0x000fe400078e0062 */
[----:B------:R-:W-:-:S07]  /*2f340*/  IMAD.MOV.U32 R102, RZ, RZ, R14 ;  /* 0x000000ffff667224 */ /* 0x000fce00078e000e */
[----:B------:R-:W-:Y:S05]  /*2f350*/  WARPSYNC.COLLECTIVE R15, `(.L_x_1965) ;  /* 0x000000000f087348 */ /* 0x000fea0003c00000 */
[----:B------:R0:W1:Y:S02]  /*2f360*/  SHFL.IDX P6, R14, R13, R12, R11 ;  /* 0x0000000c0d0e7389 */ /* 0x00006400000c000b */
[----:B01----:R-:W-:Y:S01]  /*2f370*/  ENDCOLLECTIVE ;  /* 0x000000000000791b */ /* 0x003fe20003800000 */
.L_x_1965:
        /* <DEDUP_REMOVED lines=8> */
.L_x_1966:
[----:B------:R-:W-:Y:S02]  /*2f400*/  SEL R55, R83, R98, P0 ;  /* 0x0000006253377207 */ /* 0x000fe40000000000 */
[----:B------:R-:W-:Y:S01]  /*2f410*/  SEL R83, R98, R83, P0 ;  /* 0x0000005362537207 */ /* 0x000fe20000000000 */
[----:B------:R-:W-:Y:S02]  /*2f420*/  IMAD.MOV.U32 R13, RZ, RZ, R129 ;  /* 0x000000ffff0d7224 */ /* 0x000fe400078e0081 */
[----:B------:R-:W-:-:S07]  /*2f430*/  IMAD.MOV.U32 R90, RZ, RZ, R14 ;  /* 0x000000ffff5a7224 */ /* 0x000fce00078e000e */
[----:B------:R-:W-:Y:S05]  /*2f440*/  WARPSYNC.COLLECTIVE R15, `(.L_x_1967) ;  /* 0x000000000f087348 */ /* 0x000fea0003c00000 */
[----:B------:R0:W1:Y:S02]  /*2f450*/  SHFL.IDX P6, R14, R13, R12, R11 ;  /* 0x0000000c0d0e7389 */ /* 0x00006400000c000b */
[----:B01----:R-:W-:Y:S01]  /*2f460*/  ENDCOLLECTIVE ;  /* 0x000000000000791b */ /* 0x003fe20003800000 */
.L_x_1967:
[----:B------:R-:W-:Y:S02]  /*2f470*/  IMAD.MOV.U32 R13, RZ, RZ, R110 ;  /* 0x000000ffff0d7224 */ /* 0x000fe400078e006e */
[----:B------:R-:W-:Y:S02]  /*2f480*/  IMAD.MOV.U32 R12, RZ, RZ, R2 ;  /* 0x000000ffff0c7224 */ /* 0x000fe400078e0002 */
[----:B------:R-:W-:-:S07]  /*2f490*/  IMAD.MOV.U32 R106, RZ, RZ, R14 ;  /* 0x000000ffff6a7224 */ /* 0x000fce00078e000e */
[----:B------:R-:W-:Y:S05]  /*2f4a0*/  WARPSYNC.COLLECTIVE R15, `(.L_x_1968) ;  /* 0x000000000f087348 */ /* 0x000fea0003c00000 */
[----:B------:R0:W1:Y:S02]  /*2f4b0*/  SHFL.IDX P6, R14, R13, R12, R11 ;  /* 0x0000000c0d0e7389 */ /* 0x00006400000c000b */
[----:B01----:R-:W-:Y:S01]  /*2f4c0*/  ENDCOLLECTIVE ;  /* 0x000000000000791b */ /* 0x003fe20003800000 */
.L_x_1968:
[----:B------:R-:W-:Y:S02]  /*2f4d0*/  IMAD.MOV.U32 R13, RZ, RZ, R107 ;  /* 0x000000ffff0d7224 */ /* 0x000fe400078e006b */
[----:B------:R-:W-:-:S07]  /*2f4e0*/  IMAD.MOV.U32 R110, RZ, RZ, R14 ;  /* 0x000000ffff6e7224 */ /* 0x000fce00078e000e */
[----:B------:R-:W-:Y:S05]  /*2f4f0*/  WARPSYNC.COLLECTIVE R15, `(.L_x_1969) ;  /* 0x000000000f087348 */ /* 0x000fea0003c00000 */
[----:B------:R0:W1:Y:S02]  /*2f500*/  SHFL.IDX P6, R14, R13, R12, R11 ;  /* 0x0000000c0d0e7389 */ /* 0x00006400000c000b */
[----:B01----:R-:W-:Y:S01]  /*2f510*/  ENDCOLLECTIVE ;  /* 0x000000000000791b */ /* 0x003fe20003800000 */
.L_x_1969:
        /* <DEDUP_REMOVED lines=8> */
.L_x_1970:
[----:B------:R-:W-:Y:S02]  /*2f5a0*/  SEL R60, R106, R107, P0 ;  /* 0x0000006b6a3c7207 */ /* 0x000fe40000000000 */
[----:B------:R-:W-:Y:S01]  /*2f5b0*/  SEL R106, R107, R106, P0 ;  /* 0x0000006a6b6a7207 */ /* 0x000fe20000000000 */
[----:B------:R-:W-:Y:S02]  /*2f5c0*/  IMAD.MOV.U32 R13, RZ, RZ, R111 ;  /* 0x000000ffff0d7224 */ /* 0x000fe400078e006f */
[----:B------:R-:W-:-:S07]  /*2f5d0*/  IMAD.MOV.U32 R91, RZ, RZ, R14 ;  /* 0x000000ffff5b7224 */ /* 0x000fce00078e000e */
[----:B------:R-:W-:Y:S05]  /*2f5e0*/  WARPSYNC.COLLECTIVE R15, `(.L_x_1971) ;  /* 0x000000000f087348 */ /* 0x000fea0003c00000 */
[----:B------:R0:W1:Y:S02]  /*2f5f0*/  SHFL.IDX P6, R14, R13, R12, R11 ;  /* 0x0000000c0d0e7389 */ /* 0x00006400000c000b */
[----:B01----:R-:W-:Y:S01]  /*2f600*/  ENDCOLLECTIVE ;  /* 0x000000000000791b */ /* 0x003fe20003800000 */
.L_x_1971:
[----:B------:R-:W-:Y:S02]  /*2f610*/  IMAD.MOV.U32 R13, RZ, RZ, R118 ;  /* 0x000000ffff0d7224 */ /* 0x000fe400078e0076 */
[----:B------:R-:W-:Y:S02]  /*2f620*/  IMAD.MOV.U32 R12, RZ, RZ, R2 ;  /* 0x000000ffff0c7224 */ /* 0x000fe400078e0002 */
[----:B------:R-:W-:-:S07]  /*2f630*/  IMAD.MOV.U32 R114, RZ, RZ, R14 ;  /* 0x000000ffff727224 */ /* 0x000fce00078e000e */
[----:B------:R-:W-:Y:S05]  /*2f640*/  WARPSYNC.COLLECTIVE R15, `(.L_x_1972) ;  /* 0x000000000f087348 */ /* 0x000fea0003c00000 */
[----:B------:R0:W1:Y:S02]  /*2f650*/  SHFL.IDX P6, R14, R13, R12, R11 ;  /* 0x0000000c0d0e7389 */ /* 0x00006400000c000b */
[----:B01----:R-:W-:Y:S01]  /*2f660*/  ENDCOLLECTIVE ;  /* 0x000000000000791b */ /* 0x003fe20003800000 */
.L_x_1972:
[----:B------:R-:W-:Y:S02]  /*2f670*/  IMAD.MOV.U32 R13, RZ, RZ, R115 ;  /* 0x000000ffff0d7224 */ /* 0x000fe400078e0073 */
[----:B------:R-:W-:-:S07]  /*2f680*/  IMAD.MOV.U32 R118, RZ, RZ, R14 ;  /* 0x000000ffff767224 */ /* 0x000fce00078e000e */
[----:B------:R-:W-:Y:S05]  /*2f690*/  WARPSYNC.COLLECTIVE R15, `(.L_x_1973) ;  /* 0x000000000f087348 */ /* 0x000fea0003c00000 */
[----:B------:R0:W1:Y:S02]  /*2f6a0*/  SHFL.IDX P6, R14, R13, R12, R11 ;  /* 0x0000000c0d0e7389 */ /* 0x00006400000c000b */
[----:B01----:R-:W-:Y:S01]  /*2f6b0*/  ENDCOLLECTIVE ;  /* 0x000000000000791b */ /* 0x003fe20003800000 */
.L_x_1973:
        /* <DEDUP_REMOVED lines=8> */
.L_x_1974:
[----:B------:R-:W-:Y:S02]  /*2f740*/  SEL R67, R114, R111, P0 ;  /* 0x0000006f72437207 */ /* 0x000fe40000000000 */
[----:B------:R-:W-:Y:S01]  /*2f750*/  SEL R111, R111, R114, P0 ;  /* 0x000000726f6f7207 */ /* 0x000fe20000000000 */
[----:B------:R-:W-:Y:S02]  /*2f760*/  IMAD.MOV.U32 R13, RZ, RZ, R119 ;  /* 0x000000ffff0d7224 */ /* 0x000fe400078e0077 */
[----:B------:R-:W-:-:S07]  /*2f770*/  IMAD.MOV.U32 R95, RZ, RZ, R14 ;  /* 0x000000ffff5f7224 */ /* 0x000fce00078e000e */
[----:B------:R-:W-:Y:S05]  /*2f780*/  WARPSYNC.COLLECTIVE R15, `(.L_x_1975) ;  /* 0x000000000f087348 */ /* 0x000fea0003c00000 */
[----:B------:R0:W1:Y:S02]  /*2f790*/  SHFL.IDX P6, R14, R13, R12, R11 ;  /* 0x0000000c0d0e7389 */ /* 0x00006400000c000b */
[----:B01----:R-:W-:Y:S01]  /*2f7a0*/  ENDCOLLECTIVE ;  /* 0x000000000000791b */ /* 0x003fe20003800000 */
.L_x_1975:
[----:B------:R-:W-:Y:S02]  /*2f7b0*/  IMAD.MOV.U32 R13, RZ, RZ, R126 ;  /* 0x000000ffff0d7224 */ /* 0x000fe400078e007e */
[----:B------:R-:W-:Y:S02]  /*2f7c0*/  IMAD.MOV.U32 R12, RZ, RZ, R2 ;  /* 0x000000ffff0c7224 */ /* 0x000fe400078e0002 */
[----:B------:R-:W-:-:S07]  /*2f7d0*/  IMAD.MOV.U32 R115, RZ, RZ, R14 ;  /* 0x000000ffff737224 */ /* 0x000fce00078e000e */
[----:B------:R-:W-:Y:S05]  /*2f7e0*/  WARPSYNC.COLLECTIVE R15, `(.L_x_1976) ;  /* 0x000000000f087348 */ /* 0x000fea0003c00000 */
[----:B------:R0:W1:Y:S02]  /*2f7f0*/  SHFL.IDX P6, R14, R13, R12, R11 ;  /* 0x0000000c0d0e7389 */ /* 0x00006400000c000b */
[----:B01----:R-:W-:Y:S01]  /*2f800*/  ENDCOLLECTIVE ;  /* 0x000000000000791b */ /* 0x003fe20003800000 */
.L_x_1976:
[----:B------:R-:W-:Y:S02]  /*2f810*/  IMAD.MOV.U32 R13, RZ, RZ, R122 ;  /* 0x000000ffff0d7224 */ /* 0x000fe400078e007a */
[----:B------:R-:W-:-:S07]  /*2f820*/  IMAD.MOV.U32 R126, RZ, RZ, R14 ;  /* 0x000000ffff7e7224 */ /* 0x000fce00078e000e */
[----:B------:R-:W-:Y:S05]  /*2f830*/  WARPSYNC.COLLECTIVE R15, `(.L_x_1977) ;  /* 0x000000000f087348 */ /* 0x000fea0003c00000 */
[----:B------:R0:W1:Y:S02]  /*2f840*/  SHFL.IDX P6, R14, R13, R12, R11 ;  /* 0x0000000c0d0e7389 */ /* 0x00006400000c000b */
[----:B01----:R-:W-:Y:S01]  /*2f850*/  ENDCOLLECTIVE ;  /* 0x000000000000791b */ /* 0x003fe20003800000 */
.L_x_1977:
        /* <DEDUP_REMOVED lines=8> */
.L_x_1978:
[----:B------:R-:W-:Y:S02]  /*2f8e0*/  SEL R71, R115, R119, P0 ;  /* 0x0000007773477207 */ /* 0x000fe40000000000 */
[----:B------:R-:W-:Y:S01]  /*2f8f0*/  SEL R115, R119, R115, P0 ;  /* 0x0000007377737207 */ /* 0x000fe20000000000 */
[----:B------:R-:W-:Y:S02]  /*2f900*/  IMAD.MOV.U32 R13, RZ, RZ, R123 ;  /* 0x000000ffff0d7224 */ /* 0x000fe400078e007b */
[----:B------:R-:W-:-:S07]  /*2f910*/  IMAD.MOV.U32 R99, RZ, RZ, R14 ;  /* 0x000000ffff637224 */ /* 0x000fce00078e000e */
[----:B------:R-:W-:Y:S05]  /*2f920*/  WARPSYNC.COLLECTIVE R15, `(.L_x_1979) ;  /* 0x000000000f087348 */ /* 0x000fea0003c00000 */
[----:B------:R0:W1:Y:S02]  /*2f930*/  SHFL.IDX P6, R14, R13, R12, R11 ;  /* 0x0000000c0d0e7389 */ /* 0x00006400000c000b */
[----:B01----:R-:W-:Y:S01]  /*2f940*/  ENDCOLLECTIVE ;  /* 0x000000000000791b */ /* 0x003fe20003800000 */
.L_x_1979:
[----:B------:R-:W-:Y:S02]  /*2f950*/  IMAD.MOV.U32 R13, RZ, RZ, R134 ;  /* 0x000000ffff0d7224 */ /* 0x000fe400078e0086 */
[----:B------:R-:W-:Y:S02]  /*2f960*/  IMAD.MOV.U32 R12, RZ, RZ, R2 ;  /* 0x000000ffff0c7224 */ /* 0x000fe400078e0002 */
[----:B------:R-:W-:-:S07]  /*2f970*/  IMAD.MOV.U32 R123, RZ, RZ, R14 ;  /* 0x000000ffff7b7224 */ /* 0x000fce00078e000e */
[----:B------:R-:W-:Y:S05]  /*2f980*/  WARPSYNC.COLLECTIVE R15, `(.L_x_1980) ;  /* 0x000000000f087348 */ /* 0x000fea0003c00000 */
[----:B------:R0:W1:Y:S02]  /*2f990*/  SHFL.IDX P6, R14, R13, R12, R11 ;  /* 0x0000000c0d0e7389 */ /* 0x00006400000c000b */
[----:B01----:R-:W-:Y:S01]  /*2f9a0*/  ENDCOLLECTIVE ;  /* 0x000000000000791b */ /* 0x003fe20003800000 */
.L_x_1980:
[----:B------:R-:W-:Y:S02]  /*2f9b0*/  IMAD.MOV.U32 R13, RZ, RZ, R130 ;  /* 0x000000ffff0d7224 */ /* 0x000fe400078e0082 */
[----:B------:R-:W-:-:S07]  /*2f9c0*/  IMAD.MOV.U32 R134, RZ, RZ, R14 ;  /* 0x000000ffff867224 */ /* 0x000fce00078e000e */
[----:B------:R-:W-:Y:S05]  /*2f9d0*/  WARPSYNC.COLLECTIVE R15, `(.L_x_1981) ;  /* 0x000000000f087348 */ /* 0x000fea0003c00000 */
[----:B------:R0:W1:Y:S02]  /*2f9e0*/  SHFL.IDX P6, R14, R13, R12, R11 ;  /* 0x0000000c0d0e7389 */ /* 0x00006400000c000b */
[----:B01----:R-:W-:Y:S01]  /*2f9f0*/  ENDCOLLECTIVE ;  /* 0x000000000000791b */ /* 0x003fe20003800000 */
.L_x_1981:
[----:B------:R-:W-:Y:S02]  /*2fa00*/  IMAD.MOV.U32 R13, RZ, RZ, R101 ;  /* 0x000000ffff0d7224 */ /* 0x000fe400078e0065 */
[----:B------:R-:W-:Y:S02]  /*2fa10*/  IMAD.MOV.U32 R12, RZ, RZ, R0 ;  /* 0x000000ffff0c7224 */ /* 0x000fe400078e0000 */
[----:B------:R-:W-:-:S07]  /*2fa20*/  IMAD.MOV.U32 R122, RZ, RZ, R14 ;  /* 0x000000ffff7a7224 */ /* 0x000fce00078e000e */
[----:B------:R-:W-:Y:S05]  /*2fa30*/  WARPSYNC.COLLECTIVE R15, `(.L_x_1982) ;  /* 0x000000000f087348 */ /* 0x000fea0003c00000 */
[----:B------:R0:W1:Y:S02]  /*2fa40*/  SHFL.IDX P6, R14, R13, R12, R11 ;  /* 0x0000000c0d0e7389 */ /* 0x00006400000c000b */
[----:B01----:R-:W-:Y:S01]  /*2fa50*/  ENDCOLLECTIVE ;  /* 0x000000000000791b */ /* 0x003fe20003800000 */
.L_x_1982:
[----:B------:R-:W-:Y:S02]  /*2fa60*/  SEL R76, R123, R122, P0 ;  /* 0x0000007a7b4c7207 */ /* 0x000fe40000000000 */
[----:B------:R-:W-:Y:S01]  /*2fa70*/  SEL R122, R122, R123, P0 ;  /* 0x0000007b7a7a7207 */ /* 0x000fe20000000000 */
[----:B------:R-:W-:Y:S02]  /*2fa80*/  IMAD.MOV.U32 R13, RZ, RZ, R127 ;  /* 0x000000ffff0d7224 */ /* 0x000fe400078e007f */
[----:B------:R-:W-:-:S07]  /*2fa90*/  IMAD.MOV.U32 R101, RZ, RZ, R14 ;  /* 0x000000ffff657224 */ /* 0x000fce00078e000e */
[----:B------:R-:W-:Y:S05]  /*2faa0*/  WARPSYNC.COLLECTIVE R15, `(.L_x_1983) ;  /* 0x000000000f087348 */ /* 0x000fea0003c00000 */
[----:B------:R0:W1:Y:S02]  /*2fab0*/  SHFL.IDX P6, R14, R13, R12, R11 ;  /* 0x0000000c0d0e7389 */ /* 0x00006400000c000b */
[----:B01----:R-:W-:Y:S01]  /*2fac0*/  ENDCOLLECTIVE ;  /* 0x000000000000791b */ /* 0x003fe20003800000 */
.L_x_1983:
[----:B------:R-:W-:Y:S02]  /*2fad0*/  IMAD.MOV.U32 R13, RZ, RZ, R142 ;  /* 0x000000ffff0d7224 */ /* 0x000fe400078e008e */
[----:B------:R-:W-:Y:S02]  /*2fae0*/  IMAD.MOV.U32 R12, RZ, RZ, R2 ;  /* 0x000000ffff0c7224 */ /* 0x000fe400078e0002 */
[----:B------:R-:W-:-:S07]  /*2faf0*/  IMAD.MOV.U32 R127, RZ, RZ, R14 ;  /* 0x000000ffff7f7224 */ /* 0x000fce00078e000e */
[----:B------:R-:W-:Y:S05]  /*2fb00*/  WARPSYNC.COLLECTIVE R15, `(.L_x_1984) ;  /* 0x000000000f087348 */ /* 0x000fea0003c00000 */
[----:B------:R0:W1:Y:S02]  /*2fb10*/  SHFL.IDX P6, R14, R13, R12, R11 ;  /* 0x0000000c0d0e7389 */ /* 0x00006400000c000b */
[----:B01----:R-:W-:Y:S01]  /*2fb20*/  ENDCOLLECTIVE ;  /* 0x000000000000791b */ /* 0x003fe20003800000 */
.L_x_1984:
[----:B------:R-:W-:Y:S02]  /*2fb30*/  IMAD.MOV.U32 R13, RZ, RZ, R138 ;  /* 0x000000ffff0d7224 */ /* 0x000fe400078e008a */
[----:B------:R-:W-:-:S07]  /*2fb40*/  IMAD.MOV.U32 R142, RZ, RZ, R14 ;  /* 0x000000ffff8e7224 */ /* 0x000fce00078e000e */
[----:B------:R-:W-:Y:S05]  /*2fb50*/  WARPSYNC.COLLECTIVE R15, `(.L_x_1985) ;  /* 0x000000000f087348 */ /* 0x000fea0003c00000 */
[----:B------:R0:W1:Y:S02]  /*2fb60*/  SHFL.IDX P6, R14, R13, R12, R11 ;  /* 0x0000000c0d0e7389 */ /* 0x00006400000c000b */
[----:B01----:R-:W-:Y:S01]  /*2fb70*/  ENDCOLLECTIVE ;  /* 0x000000000000791b */ /* 0x003fe20003800000 */
.L_x_1985:
        /* <DEDUP_REMOVED lines=8> */
.L_x_1986:
[----:B------:R-:W-:Y:S02]  /*2fc00*/  SEL R80, R127, R129, P0 ;  /* 0x000000817f507207 */ /* 0x000fe40000000000 */
[----:B------:R-:W-:Y:S01]  /*2fc10*/  SEL R127, R129, R127, P0 ;  /* 0x0000007f817f7207 */ /* 0x000fe20000000000 */
[----:B------:R-:W-:Y:S01]  /*2fc20*/  IMAD.MOV.U32 R13, RZ, RZ, R165 ;  /* 0x000000ffff0d7224 */ /* 0x000fe200078e00a5 */
[----:B------:R-:W-:Y:S02]  /*2fc30*/  SEL R165, R96, R45, P0 ;  /* 0x0000002d60a57207 */ /* 0x000fe40000000000 */
[----:B------:R-:W-:Y:S02]  /*2fc40*/  SEL R96, R48, R108, P0 ;  /* 0x0000006c30607207 */ /* 0x000fe40000000000 */
[----:B------:R-:W-:Y:S02]  /*2fc50*/  SEL R108, R108, R48, P0 ;  /* 0x000000306c6c7207 */ /* 0x000fe40000000000 */
[----:B------:R-:W-:-:S02]  /*2fc60*/  SEL R45, R109, R75, P0 ;  /* 0x0000004b6d2d7207 */ /* 0x000fc40000000000 */
[----:B------:R-:W-:Y:S01]  /*2fc70*/  SEL R48, R79, R86, P0 ;  /* 0x000000564f307207 */ /* 0x000fe20000000000 */
[----:B------:R-:W-:Y:S01]  /*2fc80*/  IMAD.MOV.U32 R103, RZ, RZ, R14 ;  /* 0x000000ffff677224 */ /* 0x000fe200078e000e */
[----:B------:R-:W-:-:S07]  /*2fc90*/  SEL R75, R75, R109, P0 ;  /* 0x0000006d4b4b7207 */ /* 0x000fce0000000000 */
[----:B------:R-:W-:Y:S05]  /*2fca0*/  WARPSYNC.COLLECTIVE R15, `(.L_x_1987) ;  /* 0x000000000f087348 */ /* 0x000fea0003c00000 */
[----:B------:R0:W1:Y:S02]  /*2fcb0*/  SHFL.IDX P6, R14, R13, R12, R11 ;  /* 0x0000000c0d0e7389 */ /* 0x00006400000c000b */
[----:B01----:R-:W-:Y:S01]  /*2fcc0*/  ENDCOLLECTIVE ;  /* 0x000000000000791b */ /* 0x003fe20003800000 */
.L_x_1987:
[----:B------:R-:W-:Y:S01]  /*2fcd0*/  SEL R79, R86, R79, P0 ;  /* 0x0000004f564f7207 */ /* 0x000fe20000000000 */
[----:B------:R-:W-:Y:S02]  /*2fce0*/  IMAD.MOV.U32 R13, RZ, RZ, R150 ;  /* 0x000000ffff0d7224 */ /* 0x000fe400078e0096 */
[----:B------:R-:W-:Y:S01]  /*2fcf0*/  IMAD.MOV.U32 R12, RZ, RZ, R2 ;  /* 0x000000ffff0c7224 */ /* 0x000fe200078e0002 */
[----:B------:R-:W-:Y:S01]  /*2fd00*/  SEL R2, R5, R4, P0 ;  /* 0x0000000405027207 */ /* 0x000fe20000000000 */
[----:B------:R-:W-:-:S07]  /*2fd10*/  IMAD.MOV.U32 R70, RZ, RZ, R14 ;  /* 0x000000ffff467224 */ /* 0x000fce00078e000e */
[----:B------:R-:W-:Y:S05]  /*2fd20*/  WARPSYNC.COLLECTIVE R15, `(.L_x_1988) ;  /* 0x000000000f087348 */ /* 0x000fea0003c00000 */
[----:B------:R0:W1:Y:S02]  /*2fd30*/  SHFL.IDX P6, R14, R13, R12, R11 ;  /* 0x0000000c0d0e7389 */ /* 0x00006400000c000b */
[----:B01----:R-:W-:Y:S01]  /*2fd40*/  ENDCOLLECTIVE ;  /* 0x000000000000791b */ /* 0x003fe20003800000 */
.L_x_1988:
        /* <DEDUP_REMOVED lines=11> */
.L_x_1989:
[----:B------:R-:W-:Y:S02]  /*2fe00*/  SEL R78, R99, R134, P0 ;  /* 0x00000086634e7207 */ /* 0x000fe40000000000 */
[----:B------:R-:W-:Y:S02]  /*2fe10*/  SEL R113, R117, R113, P0 ;  /* 0x0000007175717207 */ /* 0x000fe40000000000 */
[----:B------:R-:W-:Y:S02]  /*2fe20*/  SEL R134, R134, R99, P0 ;  /* 0x0000006386867207 */ /* 0x000fe40000000000 */
[----:B------:R-:W-:Y:S02]  /*2fe30*/  SEL R11, R4, R5, P0 ;  /* 0x00000005040b7207 */ /* 0x000fe40000000000 */
[----:B------:R-:W-:Y:S02]  /*2fe40*/  SEL R5, R3, R6, P0 ;  /* 0x0000000603057207 */ /* 0x000fe40000000000 */
[----:B------:R-:W-:Y:S01]  /*2fe50*/  SEL R4, R6, R3, P0 ;  /* 0x0000000306047207 */ /* 0x000fe20000000000 */
[----:B------:R0:W-:Y:S01]  /*2fe60*/  STL [R1+0x20], R11 ;  /* 0x0000200b01007387 */ /* 0x0001e20000100800 */
[----:B------:R-:W-:-:S02]  /*2fe70*/  SEL R3, R9, R7, P0 ;  /* 0x0000000709037207 */ /* 0x000fc40000000000 */
[----:B------:R-:W-:Y:S01]  /*2fe80*/  SEL R6, R65, R132, P0 ;  /* 0x0000008441067207 */ /* 0x000fe20000000000 */
[----:B------:R1:W-:Y:S01]  /*2fe90*/  STL [R1+0x24], R2 ;  /* 0x0000240201007387 */ /* 0x0003e20000100800 */
[----:B------:R-:W-:Y:S01]  /*2fea0*/  IMAD.MOV.U32 R0, RZ, RZ, R14 ;  /* 0x000000ffff007224 */ /* 0x000fe200078e000e */
[----:B------:R-:W-:Y:S02]  /*2feb0*/  SEL R65, R132, R65, P0 ;  /* 0x0000004184417207 */ /* 0x000fe40000000000 */
[----:B------:R2:W-:Y:S01]  /*2fec0*/  STL [R1+0x18], R5 ;  /* 0x0000180501007387 */ /* 0x0005e20000100800 */
[----:B0-----:R-:W-:-:S03]  /*2fed0*/  IMAD.MOV.U32 R11, RZ, RZ, RZ ;  /* 0x000000ffff0b7224 */ /* 0x001fc600078e00ff */
[----:B------:R0:W-:Y:S01]  /*2fee0*/  STL [R1+0x1c], R4 ;  /* 0x00001c0401007387 */ /* 0x0001e20000100800 */
[----:B-1----:R-:W-:Y:S02]  /*2fef0*/  SEL R2, R7, R9, P0 ;  /* 0x0000000907027207 */ /* 0x002fe40000000000 */
[----:B------:R-:W-:Y:S02]  /*2ff00*/  SEL R7, R69, R136, P0 ;  /* 0x0000008845077207 */ /* 0x000fe40000000000 */
[----:B--2---:R-:W-:Y:S01]  /*2ff10*/  SEL R5, R64, R128, P0 ;  /* 0x0000008040057207 */ /* 0x004fe20000000000 */
[----:B------:R1:W-:Y:S01]  /*2ff20*/  STL [R1+0x10], R2 ;  /* 0x0000100201007387 */ /* 0x0003e20000100800 */
[----:B------:R-:W-:Y:S02]  /*2ff30*/  SEL R9, R77, R144, P0 ;  /* 0x000000904d097207 */ /* 0x000fe40000000000 */
[----:B0-----:R-:W-:Y:S01]  /*2ff40*/  SEL R4, R61, R124, P0 ;  /* 0x0000007c3d047207 */ /* 0x001fe20000000000 */
[----:B------:R0:W-:Y:S01]  /*2ff50*/  STL [R1+0x14], R3 ;  /* 0x0000140301007387 */ /* 0x0001e20000100800 */
[----:B------:R-:W-:-:S02]  /*2ff60*/  SEL R61, R124, R61, P0 ;  /* 0x0000003d7c3d7207 */ /* 0x000fc40000000000 */
[----:B------:R-:W-:Y:S02]  /*2ff70*/  SEL R64, R128, R64, P0 ;  /* 0x0000004080407207 */ /* 0x000fe40000000000 */
[----:B------:R-:W-:Y:S02]  /*2ff80*/  SEL R69, R136, R69, P0 ;  /* 0x0000004588457207 */ /* 0x000fe40000000000 */
[----:B-1----:R-:W-:Y:S02]  /*2ff90*/  SEL R2, R10, R8, P0 ;  /* 0x000000080a027207 */ /* 0x002fe40000000000 */
[----:B------:R-:W-:Y:S02]  /*2ffa0*/  SEL R8, R73, R140, P0 ;  /* 0x0000008c49087207 */ /* 0x000fe40000000000 */
[----:B0-----:R-:W-:Y:S01]  /*2ffb0*/  SEL R3, R57, R120, P0 ;  /* 0x0000007839037207 */ /* 0x001fe20000000000 */
[----:B------:R0:W-:Y:S01]  /*2ffc0*/  STL [R1+0xc], R2 ;  /* 0x00000c0201007387 */ /* 0x0001e20000100800 */
[----:B------:R-:W-:-:S02]  /*2ffd0*/  SEL R10, R81, R148, P0 ;  /* 0x00000094510a7207 */ /* 0x000fc40000000000 */
[----:B------:R-:W-:Y:S02]  /*2ffe0*/  SEL R57, R120, R57, P0 ;  /* 0x0000003978397207 */ /* 0x000fe40000000000 */
[----:B------:R-:W-:Y:S02]  /*2fff0*/  SEL R73, R140, R73, P0 ;  /* 0x000000498c497207 */ /* 0x000fe40000000000 */
[----:B------:R-:W-:Y:S02]  /*30000*/  SEL R77, R144, R77, P0 ;  /* 0x0000004d904d7207 */ /* 0x000fe40000000000 */
[----:B------:R-:W-:Y:S01]  /*30010*/  SEL R81, R148, R81, P0 ;  /* 0x0000005194517207 */ /* 0x000fe20000000000 */
[----:B0-----:R-:W-:Y:S06]  /*30020*/  BRA `(.L_x_1990) ;  /* 0xfffffedc00dc7947 */ /* 0x001fec000383ffff */
.L_x_1626:
[----:B------:R-:W-:Y:S02]  /*30030*/  IMAD.MOV.U32 R13, RZ, RZ, R68 ;  /* 0x000000ffff0d7224 */ /* 0x000fe400078e0044 */
[----:B------:R-:W-:Y:S02]  /*30040*/  IMAD.MOV.U32 R12, RZ, RZ, RZ ;  /* 0x000000ffff0c7224 */ /* 0x000fe400078e00ff */
[----:B------:R-:W-:Y:S02]  /*30050*/  IMAD.MOV.U32 R11, RZ, RZ, 0x181f ;  /* 0x0000181fff0b7424 */ /* 0x000fe400078e00ff */
[----:B------:R-:W-:-:S07]  /*30060*/  IMAD.MOV.U32 R15, RZ, RZ, -0x1 ;  /* 0xffffffffff0f7424 */ /* 0x000fce00078e00ff */
[----:B-----5:R-:W-:Y:S05]  /*30070*/  WARPSYNC.COLLECTIVE R15, `(.L_x_1991) ;  /* 0x000000000f087348 */ /* 0x020fea0003c00000 */
[----:B------:R0:W1:Y:S02]  /*30080*/  SHFL.IDX P6, R14, R13, R12, R11 ;  /* 0x0000000c0d0e7389 */ /* 0x00006400000c000b */
[----:B01---5:R-:W-:Y:S01]  /*30090*/  ENDCOLLECTIVE ;  /* 0x000000000000791b */ /* 0x023fe20003800000 */
.L_x_1991:
[----:B------:R-:W-:Y:S02]  /*300a0*/  IMAD.MOV.U32 R13, RZ, RZ, R20 ;  /* 0x000000ffff0d7224 */ /* 0x000fe400078e0014 */
[----:B------:R-:W-:-:S07]  /*300b0*/  IMAD.MOV.U32 R21, RZ, RZ, R14 ;  /* 0x000000ffff157224 */ /* 0x000fce00078e000e */
[----:B------:R-:W-:Y:S05]  /*300c0*/  WARPSYNC.COLLECTIVE R15, `(.L_x_1992) ;  /* 0x000000000f087348 */ /* 0x000fea0003c00000 */
[----:B------:R0:W1:Y:S02]  /*300d0*/  SHFL.IDX P6, R14, R13, R12, R11 ;  /* 0x0000000c0d0e7389 */ /* 0x00006400000c000b */
[----:B01----:R-:W-:Y:S01]  /*300e0*/  ENDCOLLECTIVE ;  /* 0x000000000000791b */ /* 0x003fe20003800000 */
.L_x_1992:
[----:B------:R-:W-:Y:S05]  /*300f0*/  BRA `(.L_x_1993) ;  /* 0xfffffef4001c7947 */ /* 0x000fea000383ffff */
.L_x_1629:
[----:B------:R-:W-:Y:S01]  /*30100*/  BSSY B1, `(.L_x_1994) ;  /* 0x0000008000017945 */ /* 0x000fe20003800000 */
[----:B---3--:R-:W-:Y:S02]  /*30110*/  IMAD.MOV.U32 R13, RZ, RZ, R68 ;  /* 0x000000ffff0d7224 */ /* 0x008fe400078e0044 */
[----:B------:R-:W-:Y:S02]  /*30120*/  IMAD.MOV.U32 R12, RZ, RZ, 0x1 ;  /* 0x00000001ff0c7424 */ /* 0x000fe400078e00ff */
[----:B------:R-:W-:Y:S02]  /*30130*/  IMAD.MOV.U32 R11, RZ, RZ, 0x181f ;  /* 0x0000181fff0b7424 */ /* 0x000fe400078e00ff */
[----:B------:R-:W-:-:S07]  /*30140*/  IMAD.MOV.U32 R15, RZ, RZ, -0x1 ;  /* 0xffffffffff0f7424 */ /* 0x000fce00078e00ff */
[----:B012--5:R-:W-:Y:S05]  /*30150*/  WARPSYNC.COLLECTIVE R15, `(.L_x_1995) ;  /* 0x000000000f087348 */ /* 0x027fea0003c00000 */
[----:B--2---:R2:W3:Y:S02]  /*30160*/  SHFL.IDX P6, R14, R13, R12, R11 ;  /* 0x0000000c0d0e7389 */ /* 0x0044e400000c000b */
[----:B0123-5:R-:W-:Y:S01]  /*30170*/  ENDCOLLECTIVE ;  /* 0x000000000000791b */ /* 0x02ffe20003800000 */
.L_x_1995:
[----:B------:R-:W-:Y:S05]  /*30180*/  BSYNC B1 ;  /* 0x0000000000017941 */ /* 0x000fea0003800000 */
.L_x_1994:
        /* <DEDUP_REMOVED lines=8> */
.L_x_1996:
[----:B------:R-:W-:Y:S05]  /*30210*/  BRA `(.L_x_1997) ;  /* 0xfffffef400387947 */ /* 0x000fea000383ffff */
.L_x_1632:
[----:B------:R-:W-:Y:S01]  /*30220*/  BSSY B1, `(.L_x_1998) ;  /* 0x0000008000017945 */ /* 0x000fe20003800000 */
[----:B------:R-:W-:Y:S02]  /*30230*/  IMAD.MOV.U32 R13, RZ, RZ, R68 ;  /* 0x000000ffff0d7224 */ /* 0x000fe400078e0044 */
[----:B------:R-:W-:Y:S02]  /*30240*/  IMAD.MOV.U32 R12, RZ, RZ, 0x2 ;  /* 0x00000002ff0c7424 */ /* 0x000fe400078e00ff */
[----:B------:R-:W-:Y:S02]  /*30250*/  IMAD.MOV.U32 R11, RZ, RZ, 0x181f ;  /* 0x0000181fff0b7424 */ /* 0x000fe400078e00ff */
[----:B------:R-:W-:-:S07]  /*30260*/  IMAD.MOV.U32 R15, RZ, RZ, -0x1 ;  /* 0xffffffffff0f7424 */ /* 0x000fce00078e00ff */
[----:B012345:R-:W-:Y:S05]  /*30270*/  WARPSYNC.COLLECTIVE R15, `(.L_x_1999) ;  /* 0x000000000f087348 */ /* 0x03ffea0003c00000 */
[----:B--2---:R2:W0:Y:S02]  /*30280*/  SHFL.IDX P6, R14, R13, R12, R11 ;  /* 0x0000000c0d0e7389 */ /* 0x00442400000c000b */
[----:B012345:R-:W-:Y:S01]  /*30290*/  ENDCOLLECTIVE ;  /* 0x000000000000791b */ /* 0x03ffe20003800000 */
.L_x_1999:
[----:B------:R-:W-:Y:S05]  /*302a0*/  BSYNC B1 ;  /* 0x0000000000017941 */ /* 0x000fea0003800000 */
.L_x_1998:
        /* <DEDUP_REMOVED lines=8> */
.L_x_2000:
[----:B------:R-:W-:Y:S05]  /*30330*/  BRA `(.L_x_2001) ;  /* 0xfffffef400587947 */ /* 0x000fea000383ffff */
.L_x_1635:
[----:B------:R-:W-:Y:S01]  /*30340*/  BSSY B1, `(.L_x_2002) ;  /* 0x0000008000017945 */ /* 0x000fe20003800000 */
[----:B------:R-:W-:Y:S02]  /*30350*/  IMAD.MOV.U32 R13, RZ, RZ, R68 ;  /* 0x000000ffff0d7224 */ /* 0x000fe400078e0044 */
[----:B------:R-:W-:Y:S02]  /*30360*/  IMAD.MOV.U32 R12, RZ, RZ, 0x3 ;  /* 0x00000003ff0c7424 */ /* 0x000fe400078e00ff */
[----:B------:R-:W-:Y:S02]  /*30370*/  IMAD.MOV.U32 R11, RZ, RZ, 0x181f ;  /* 0x0000181fff0b7424 */ /* 0x000fe400078e00ff */
[----:B------:R-:W-:-:S07]  /*30380*/  IMAD.MOV.U32 R15, RZ, RZ, -0x1 ;  /* 0xffffffffff0f7424 */ /* 0x000fce00078e00ff */
[----:B012345:R-:W-:Y:S05]  /*30390*/  WARPSYNC.COLLECTIVE R15, `(.L_x_2003) ;  /* 0x000000000f087348 */ /* 0x03ffea0003c00000 */
[----:B0-----:R0:W0:Y:S02]  /*303a0*/  SHFL.IDX P6, R14, R13, R12, R11 ;  /* 0x0000000c0d0e7389 */ /* 0x00102400000c000b */
[----:B012345:R-:W-:Y:S01]  /*303b0*/  ENDCOLLECTIVE ;  /* 0x000000000000791b */ /* 0x03ffe20003800000 */
.L_x_2003:
[----:B------:R-:W-:Y:S05]  /*303c0*/  BSYNC B1 ;  /* 0x0000000000017941 */ /* 0x000fea0003800000 */
.L_x_2002:
        /* <DEDUP_REMOVED lines=8> */
.L_x_2004:
[----:B------:R-:W-:Y:S05]  /*30450*/  BRA `(.L_x_2005) ;  /* 0xfffffef400787947 */ /* 0x000fea000383ffff */
.L_x_1637:
[----:B------:R-:W-:Y:S02]  /*30460*/  IMAD.MOV.U32 R13, RZ, RZ, R31 ;  /* 0x000000ffff0d7224 */ /* 0x000fe400078e001f */
[----:B------:R-:W-:Y:S02]  /*30470*/  IMAD.MOV.U32 R12, RZ, RZ, RZ ;  /* 0x000000ffff0c7224 */ /* 0x000fe400078e00ff */
[----:B------:R-:W-:Y:S02]  /*30480*/  IMAD.MOV.U32 R11, RZ, RZ, 0x1c1f ;  /* 0x00001c1fff0b7424 */ /* 0x000fe400078e00ff */
[----:B------:R-:W-:-:S07]  /*30490*/  IMAD.MOV.U32 R15, RZ, RZ, -0x1 ;  /* 0xffffffffff0f7424 */ /* 0x000fce00078e00ff */
[----:B------:R-:W-:Y:S05]  /*304a0*/  WARPSYNC.COLLECTIVE R15, `(.L_x_2006) ;  /* 0x000000000f087348 */ /* 0x000fea0003c00000 */
[----:B------:R0:W1:Y:S02]  /*304b0*/  SHFL.IDX P6, R14, R13, R12, R11 ;  /* 0x0000000c0d0e7389 */ /* 0x00006400000c000b */
[----:B01----:R-:W-:Y:S01]  /*304c0*/  ENDCOLLECTIVE ;  /* 0x000000000000791b */ /* 0x003fe20003800000 */
.L_x_2006:
[----:B------:R-:W-:Y:S02]  /*304d0*/  IMAD.MOV.U32 R13, RZ, RZ, R30 ;  /* 0x000000ffff0d7224 */ /* 0x000fe400078e001e */
[----:B------:R-:W-:-:S07]  /*304e0*/  IMAD.MOV.U32 R70, RZ, RZ, R14 ;  /* 0x000000ffff467224 */ /* 0x000fce00078e000e */
[----:B------:R-:W-:Y:S05]  /*304f0*/  WARPSYNC.COLLECTIVE R15, `(.L_x_2007) ;  /* 0x000000000f087348 */ /* 0x000fea0003c00000 */
[----:B------:R0:W1:Y:S02]  /*30500*/  SHFL.IDX P6, R14, R13, R12, R11 ;  /* 0x0000000c0d0e7389 */ /* 0x00006400000c000b */
[----:B01----:R-:W-:Y:S01]  /*30510*/  ENDCOLLECTIVE ;  /* 0x000000000000791b */ /* 0x003fe20003800000 */
.L_x_2007:
[----:B------:R-:W-:Y:S01]  /*30520*/  IMAD.MOV.U32 R11, RZ, RZ, R14 ;  /* 0x000000ffff0b7224 */ /* 0x000fe200078e000e */
[----:B------:R-:W-:Y:S06]  /*30530*/  BRA `(.L_x_2008) ;  /* 0xfffffef800507947 */ /* 0x000fec000383ffff */
.L_x_1640:
[----:B------:R-:W-:Y:S01]  /*30540*/  BSSY B1, `(.L_x_2009) ;  /* 0x0000008000017945 */ /* 0x000fe20003800000 */
[----:B---3--:R-:W-:Y:S02]  /*30550*/  IMAD.MOV.U32 R13, RZ, RZ, R31 ;  /* 0x000000ffff0d7224 */ /* 0x008fe400078e001f */
[----:B------:R-:W-:Y:S02]  /*30560*/  IMAD.MOV.U32 R12, RZ, RZ, 0x1 ;  /* 0x00000001ff0c7424 */ /* 0x000fe400078e00ff */
[----:B--2---:R-:W-:Y:S02]  /*30570*/  IMAD.MOV.U32 R11, RZ, RZ, 0x1c1f ;  /* 0x00001c1fff0b7424 */ /* 0x004fe400078e00ff */
[----:B------:R-:W-:-:S07]  /*30580*/  IMAD.MOV.U32 R15, RZ, RZ, -0x1 ;  /* 0xffffffffff0f7424 */ /* 0x000fce00078e00ff */
[----:B01----:R-:W-:Y:S05]  /*30590*/  WARPSYNC.COLLECTIVE R15, `(.L_x_2010) ;  /* 0x000000000f087348 */ /* 0x003fea0003c00000 */
[----:B------:R2:W3:Y:S02]  /*305a0*/  SHFL.IDX P6, R14, R13, R12, R11 ;  /* 0x0000000c0d0e7389 */ /* 0x0004e400000c000b */
[----:B0123--:R-:W-:Y:S01]  /*305b0*/  ENDCOLLECTIVE ;  /* 0x000000000000791b */ /* 0x00ffe20003800000 */
.L_x_2010:
[----:B------:R-:W-:Y:S05]  /*305c0*/  BSYNC B1 ;  /* 0x0000000000017941 */ /* 0x000fea0003800000 */
.L_x_2009:
        /* <DEDUP_REMOVED lines=8> */
.L_x_2011:
[----:B------:R-:W-:Y:S01]  /*30650*/  IMAD.MOV.U32 R30, RZ, RZ, R14 ;  /* 0x000000ffff1e7224 */ /* 0x000fe200078e000e */
[----:B------:R-:W-:Y:S06]  /*30660*/  BRA `(.L_x_2012) ;  /* 0xffffff0800287947 */ /* 0x000fec000383ffff */
.L_x_1644:
[----:B------:R-:W-:Y:S02]  /*30670*/  IMAD.MOV.U32 R13, RZ, RZ, R2 ;  /* 0x000000ffff0d7224 */ /* 0x000fe400078e0002 */
[----:B------:R-:W-:Y:S02]  /*30680*/  IMAD.MOV.U32 R12, RZ, RZ, RZ ;  /* 0x000000ffff0c7224 */ /* 0x000fe400078e00ff */
[----:B------:R-:W-:Y:S02]  /*30690*/  IMAD.MOV.U32 R11, RZ, RZ, 0x181f ;  /* 0x0000181fff0b7424 */ /* 0x000fe400078e00ff */
[----:B------:R-:W-:-:S07]  /*306a0*/  IMAD.MOV.U32 R15, RZ, RZ, -0x1 ;  /* 0xffffffffff0f7424 */ /* 0x000fce00078e00ff */
[----:B---3--:R-:W-:Y:S05]  /*306b0*/  WARPSYNC.COLLECTIVE R15, `(.L_x_2013) ;  /* 0x000000000f087348 */ /* 0x008fea0003c00000 */
[----:B------:R0:W1:Y:S02]  /*306c0*/  SHFL.IDX P6, R14, R13, R12, R11 ;  /* 0x0000000c0d0e7389 */ /* 0x00006400000c000b */
[----:B01-3--:R-:W-:Y:S01]  /*306d0*/  ENDCOLLECTIVE ;  /* 0x000000000000791b */ /* 0x00bfe20003800000 */
.L_x_2013:
[----:B------:R-:W-:Y:S02]  /*306e0*/  IMAD.MOV.U32 R13, RZ, RZ, R0 ;  /* 0x000000ffff0d7224 */ /* 0x000fe400078e0000 */
[----:B------:R-:W-:-:S07]  /*306f0*/  IMAD.MOV.U32 R3, RZ, RZ, R14 ;  /* 0x000000ffff037224 */ /* 0x000fce00078e000e */
[----:B------:R-:W-:Y:S05]  /*30700*/  WARPSYNC.COLLECTIVE R15, `(.L_x_2014) ;  /* 0x000000000f087348 */ /* 0x000fea0003c00000 */
[----:B------:R0:W1:Y:S02]  /*30710*/  SHFL.IDX P6, R14, R13, R12, R11 ;  /* 0x0000000c0d0e7389 */ /* 0x00006400000c000b */
[----:B01----:R-:W-:Y:S01]  /*30720*/  ENDCOLLECTIVE ;  /* 0x000000000000791b */ /* 0x003fe20003800000 */
.L_x_2014:
[----:B------:R-:W-:Y:S05]  /*30730*/  BRA `(.L_x_2015) ;  /* 0xffffff1c00d07947 */ /* 0x000fea000383ffff */
.L_x_1647:
[----:B------:R-:W-:Y:S01]  /*30740*/  BSSY B1, `(.L_x_2016) ;  /* 0x0000008000017945 */ /* 0x000fe20003800000 */
[----:B------:R-:W-:Y:S02]  /*30750*/  IMAD.MOV.U32 R13, RZ, RZ, R2 ;  /* 0x000000ffff0d7224 */ /* 0x000fe400078e0002 */
[----:B------:R-:W-:Y:S02]  /*30760*/  IMAD.MOV.U32 R12, RZ, RZ, 0x1 ;  /* 0x00000001ff0c7424 */ /* 0x000fe400078e00ff */
[----:B----4-:R-:W-:Y:S02]  /*30770*/  IMAD.MOV.U32 R11, RZ, RZ, 0x181f ;  /* 0x0000181fff0b7424 */ /* 0x010fe400078e00ff */
[----:B------:R-:W-:-:S07]  /*30780*/  IMAD.MOV.U32 R15, RZ, RZ, -0x1 ;  /* 0xffffffffff0f7424 */ /* 0x000fce00078e00ff */
[----:B0123--:R-:W-:Y:S05]  /*30790*/  WARPSYNC.COLLECTIVE R15, `(.L_x_2017) ;  /* 0x000000000f087348 */ /* 0x00ffea0003c00000 */
[----:B--2---:R2:W4:Y:S02]  /*307a0*/  SHFL.IDX P6, R14, R13, R12, R11 ;  /* 0x0000000c0d0e7389 */ /* 0x00452400000c000b */
[----:B01234-:R-:W-:Y:S01]  /*307b0*/  ENDCOLLECTIVE ;  /* 0x000000000000791b */ /* 0x01ffe20003800000 */
.L_x_2017:
[----:B------:R-:W-:Y:S05]  /*307c0*/  BSYNC B1 ;  /* 0x0000000000017941 */ /* 0x000fea0003800000 */
.L_x_2016:
        /* <DEDUP_REMOVED lines=8> */
.L_x_2018:
[----:B------:R-:W-:Y:S05]  /*30850*/  BRA `(.L_x_2019) ;  /* 0xffffff1c00f07947 */ /* 0x000fea000383ffff */
.L_x_1650:
        /* <DEDUP_REMOVED lines=8> */
.L_x_2021:
[----:B------:R-:W-:Y:S05]  /*308e0*/  BSYNC B1 ;  /* 0x0000000000017941 */ /* 0x000fea0003800000 */
.L_x_2020:
        /* <DEDUP_REMOVED lines=8> */
.L_x_2022:
[----:B------:R-:W-:Y:S05]  /*30970*/  BRA `(.L_x_2023) ;  /* 0xffffff2000107947 */ /* 0x000fea000383ffff */
.L_x_1653:
[----:B------:R-:W-:Y:S01]  /*30980*/  BSSY B1, `(.L_x_2024) ;  /* 0x0000008000017945 */ /* 0x000fe20003800000 */
[----:B------:R-:W-:Y:S02]  /*30990*/  IMAD.MOV.U32 R13, RZ, RZ, R2 ;  /* 0x000000ffff0d7224 */ /* 0x000fe400078e0002 */
[----:B------:R-:W-:Y:S02]  /*309a0*/  IMAD.MOV.U32 R12, RZ, RZ, 0x3 ;  /* 0x00000003ff0c7424 */ /* 0x000fe400078e00ff */
[----:B0-----:R-:W-:Y:S02]  /*309b0*/  IMAD.MOV.U32 R11, RZ, RZ, 0x181f ;  /* 0x0000181fff0b7424 */ /* 0x001fe400078e00ff */
[----:B------:R-:W-:-:S07]  /*309c0*/  IMAD.MOV.U32 R15, RZ, RZ, -0x1 ;  /* 0xffffffffff0f7424 */ /* 0x000fce00078e00ff */
[----:B-1234-:R-:W-:Y:S05]  /*309d0*/  WARPSYNC.COLLECTIVE R15, `(.L_x_2025) ;  /* 0x000000000f087348 */ /* 0x01efea0003c00000 */
[----:B----4-:R0:W4:Y:S02]  /*309e0*/  SHFL.IDX P6, R14, R13, R12, R11 ;  /* 0x0000000c0d0e7389 */ /* 0x01012400000c000b */
[----:B01234-:R-:W-:Y:S01]  /*309f0*/  ENDCOLLECTIVE ;  /* 0x000000000000791b */ /* 0x01ffe20003800000 */
.L_x_2025:
[----:B------:R-:W-:Y:S05]  /*30a00*/  BSYNC B1 ;  /* 0x0000000000017941 */ /* 0x000fea0003800000 */
.L_x_2024:
        /* <DEDUP_REMOVED lines=8> */
.L_x_2026:
[----:B------:R-:W-:Y:S05]  /*30a90*/  BRA `(.L_x_2027) ;  /* 0xffffff2000307947 */ /* 0x000fea000383ffff */
.L_x_1680:
[----:B------:R-:W1:Y:S01]  /*30aa0*/  S2R R6, SR_TID.X ;  /* 0x0000000000067919 */ /* 0x000e620000002100 */
[----:B------:R-:W-:Y:S01]  /*30ab0*/  BSSY B1, `(.L_x_2028) ;  /* 0x000000a000017945 */ /* 0x000fe20003800000 */
[----:B------:R-:W-:Y:S02]  /*30ac0*/  IMAD.MOV.U32 R12, RZ, RZ, RZ ;  /* 0x000000ffff0c7224 */ /* 0x000fe400078e00ff */
[----:B------:R-:W-:Y:S02]  /*30ad0*/  IMAD.MOV.U32 R11, RZ, RZ, 0x1f ;  /* 0x0000001fff0b7424 */ /* 0x000fe400078e00ff */
[----:B0-----:R-:W-:Y:S01]  /*30ae0*/  IMAD.MOV.U32 R15, RZ, RZ, -0x1 ;  /* 0xffffffffff0f7424 */ /* 0x001fe200078e00ff */
[----:B-1----:R-:W-:-:S04]  /*30af0*/  SHF.R.U32.HI R6, RZ, 0x5, R6 ;  /* 0x00000005ff067819 */ /* 0x002fc80000011606 */
[----:B------:R-:W-:-:S05]  /*30b00*/  LOP3.LUT R6, R6, 0x3, RZ, 0xc0, !PT ;  /* 0x0000000306067812 */ /* 0x000fca00078ec0ff */
[----:B------:R-:W-:-:S07]  /*30b10*/  IMAD.MOV.U32 R13, RZ, RZ, R6 ;  /* 0x000000ffff0d7224 */ /* 0x000fce00078e0006 */
[----:B------:R-:W-:Y:S05]  /*30b20*/  WARPSYNC.COLLECTIVE R15, `(.L_x_2029) ;  /* 0x000000000f087348 */ /* 0x000fea0003c00000 */
[----:B------:R0:W1:Y:S02]  /*30b30*/  SHFL.IDX P6, R14, R13, R12, R11 ;  /* 0x0000000c0d0e7389 */ /* 0x00006400000c000b */
[----:B01----:R-:W-:Y:S01]  /*30b40*/  ENDCOLLECTIVE ;  /* 0x000000000000791b */ /* 0x003fe20003800000 */
.L_x_2029:
[----:B------:R-:W-:Y:S05]  /*30b50*/  BSYNC B1 ;  /* 0x0000000000017941 */ /* 0x000fea0003800000 */
.L_x_2028:
[----:B------:R-:W-:Y:S05]  /*30b60*/  BRA `(.L_x_2030) ;  /* 0xffffff4000c47947 */ /* 0x000fea000383ffff */
.L_x_1682:
[----:B------:R-:W-:Y:S01]  /*30b70*/  BSSY B1, `(.L_x_2031) ;  /* 0x0000006000017945 */ /* 0x000fe20003800000 */
[----:B0-----:R-:W-:-:S07]  /*30b80*/  IMAD.MOV.U32 R15, RZ, RZ, -0x1 ;  /* 0xffffffffff0f7424 */ /* 0x001fce00078e00ff */
[----:B-1----:R-:W-:Y:S05]  /*30b90*/  WARPSYNC.COLLECTIVE R15, `(.L_x_2032) ;  /* 0x000000000f0c7348 */ /* 0x002fea0003c00000 */
[----:B------:R-:W-:Y:S02]  /*30ba0*/  ELECT P6, UR62, PT ;  /* 0x00000000003e782f */ /* 0x000fe400038c0000 */
[----:B------:R-:W-:Y:S01]  /*30bb0*/  MOV R14, UR62 ;  /* 0x0000003e000e7c02 */ /* 0x000fe20008000f00 */
[----:B-1----:R-:W-:Y:S10]  /*30bc0*/  ENDCOLLECTIVE ;  /* 0x000000000000791b */ /* 0x002ff40003800000 */
.L_x_2032:
[----:B------:R-:W-:Y:S05]  /*30bd0*/  BSYNC B1 ;  /* 0x0000000000017941 */ /* 0x000fea0003800000 */
.L_x_2031:
[----:B------:R-:W-:Y:S05]  /*30be0*/  BRA `(.L_x_1681) ;  /* 0xffffff4000bc7947 */ /* 0x000fea000383ffff */
.L_x_1684:
[----:B-1----:R1:W2:Y:S02]  /*30bf0*/  SYNCS.PHASECHK.TRANS64.TRYWAIT P0, [R18+URZ+0x28420], R5 ;  /* 0x02842005120075a7 */ /* 0x0022a4000800017f */
[----:B--2---:R-:W-:Y:S05]  /*30c00*/  @!P0 NANOSLEEP.SYNCS 0x989680 ;  /* 0x009896800000895d */ /* 0x004fea0003900000 */
[----:B------:R-:W2:Y:S02]  /*30c10*/  @!P0 SYNCS.PHASECHK.TRANS64 P0, [R18+URZ+0x28420], R5 ;  /* 0x02842005120085a7 */ /* 0x000ea4000800007f */
[----:B--2---:R-:W-:Y:S05]  /*30c20*/  @!P0 BRA `(.L_x_1684) ;  /* 0xfffffffc00f08947 */ /* 0x004fea000383ffff */
[----:B------:R-:W-:Y:S05]  /*30c30*/  BRA `(.L_x_2033) ;  /* 0xffffff4000cc7947 */ /* 0x000fea000383ffff */
.L_x_1688:
[----:B--2---:R2:W3:Y:S02]  /*30c40*/  SYNCS.PHASECHK.TRANS64.TRYWAIT P0, [R8+URZ+0x284a0], R11 ;  /* 0x0284a00b080075a7 */ /* 0x0044e4000800017f */
[----:B---3--:R-:W-:Y:S05]  /*30c50*/  @!P0 NANOSLEEP.SYNCS 0x989680 ;  /* 0x009896800000895d */ /* 0x008fea0003900000 */
[----:B------:R-:W3:Y:S02]  /*30c60*/  @!P0 SYNCS.PHASECHK.TRANS64 P0, [R8+URZ+0x284a0], R11 ;  /* 0x0284a00b080085a7 */ /* 0x000ee4000800007f */
[----:B---3--:R-:W-:Y:S05]  /*30c70*/  @!P0 BRA `(.L_x_1688) ;  /* 0xfffffffc00f08947 */ /* 0x008fea000383ffff */
[----:B------:R-:W-:Y:S05]  /*30c80*/  BRA `(.L_x_2034) ;  /* 0xffffff4000ec7947 */ /* 0x000fea000383ffff */
.L_x_1694:
[----:B0-----:R0:W1:Y:S02]  /*30c90*/  SYNCS.PHASECHK.TRANS64.TRYWAIT P0, [R8+URZ+0x284c0], R11 ;  /* 0x0284c00b080075a7 */ /* 0x001064000800017f */
[----:B-1----:R-:W-:Y:S05]  /*30ca0*/  @!P0 NANOSLEEP.SYNCS 0x989680 ;  /* 0x009896800000895d */ /* 0x002fea0003900000 */
[----:B------:R-:W1:Y:S02]  /*30cb0*/  @!P0 SYNCS.PHASECHK.TRANS64 P0, [R8+URZ+0x284c0], R11 ;  /* 0x0284c00b080085a7 */ /* 0x000e64000800007f */
[----:B-1----:R-:W-:Y:S05]  /*30cc0*/  @!P0 BRA `(.L_x_1694) ;  /* 0xfffffffc00f08947 */ /* 0x002fea000383ffff */
[----:B------:R-:W-:Y:S05]  /*30cd0*/  BRA `(.L_x_2035) ;  /* 0xffffff4400ac7947 */ /* 0x000fea000383ffff */
.L_x_1702:
[----:B0-----:R0:W1:Y:S02]  /*30ce0*/  SYNCS.PHASECHK.TRANS64.TRYWAIT P1, [R9+URZ+0x284a0], R8 ;  /* 0x0284a008090075a7 */ /* 0x001064000802017f */
[----:B-1----:R-:W-:Y:S05]  /*30cf0*/  @!P1 NANOSLEEP.SYNCS 0x989680 ;  /* 0x009896800000995d */ /* 0x002fea0003900000 */
[----:B------:R-:W1:Y:S02]  /*30d00*/  @!P1 SYNCS.PHASECHK.TRANS64 P1, [R9+URZ+0x284a0], R8 ;  /* 0x0284a008090095a7 */ /* 0x000e64000802007f */
[----:B-1----:R-:W-:Y:S05]  /*30d10*/  @!P1 BRA `(.L_x_1702) ;  /* 0xfffffffc00f09947 */ /* 0x002fea000383ffff */
[----:B------:R-:W-:Y:S05]  /*30d20*/  BRA `(.L_x_2036) ;  /* 0xffffff4800bc7947 */ /* 0x000fea000383ffff */
.L_x_1708:
[----:B-1----:R1:W2:Y:S02]  /*30d30*/  SYNCS.PHASECHK.TRANS64.TRYWAIT P1, [R9+URZ+0x284c0], R8 ;  /* 0x0284c008090075a7 */ /* 0x0022a4000802017f */
[----:B--2---:R-:W-:Y:S05]  /*30d40*/  @!P1 NANOSLEEP.SYNCS 0x989680 ;  /* 0x009896800000995d */ /* 0x004fea0003900000 */
[----:B------:R-:W2:Y:S02]  /*30d50*/  @!P1 SYNCS.PHASECHK.TRANS64 P1, [R9+URZ+0x284c0], R8 ;  /* 0x0284c008090095a7 */ /* 0x000ea4000802007f */
[----:B--2---:R-:W-:Y:S05]  /*30d60*/  @!P1 BRA `(.L_x_1708) ;  /* 0xfffffffc00f09947 */ /* 0x004fea000383ffff */
[----:B------:R-:W-:Y:S05]  /*30d70*/  BRA `(.L_x_2037) ;  /* 0xffffff4c00787947 */ /* 0x000fea000383ffff */
.L_x_1734:
[----:B------:R-:W3:Y:S01]  /*30d80*/  S2R R0, SR_TID.X ;  /* 0x0000000000007919 */ /* 0x000ee20000002100 */
[----:B------:R-:W-:Y:S01]  /*30d90*/  BSSY B0, `(.L_x_2038) ;  /* 0x000000a000007945 */ /* 0x000fe20003800000 */
[----:B------:R-:W-:Y:S02]  /*30da0*/  IMAD.MOV.U32 R12, RZ, RZ, RZ ;  /* 0x000000ffff0c7224 */ /* 0x000fe400078e00ff */
[----:B------:R-:W-:Y:S02]  /*30db0*/  IMAD.MOV.U32 R11, RZ, RZ, 0x1f ;  /* 0x0000001fff0b7424 */ /* 0x000fe400078e00ff */
[----:B0-----:R-:W-:Y:S01]  /*30dc0*/  IMAD.MOV.U32 R15, RZ, RZ, -0x1 ;  /* 0xffffffffff0f7424 */ /* 0x001fe200078e00ff */
[----:B---3--:R-:W-:-:S04]  /*30dd0*/  SHF.R.U32.HI R0, RZ, 0x5, R0 ;  /* 0x00000005ff007819 */ /* 0x008fc80000011600 */
[----:B------:R-:W-:-:S05]  /*30de0*/  LOP3.LUT R0, R0, 0x3, RZ, 0xc0, !PT ;  /* 0x0000000300007812 */ /* 0x000fca00078ec0ff */
[----:B------:R-:W-:-:S07]  /*30df0*/  IMAD.MOV.U32 R13, RZ, RZ, R0 ;  /* 0x000000ffff0d7224 */ /* 0x000fce00078e0000 */
[----:B-12---:R-:W-:Y:S05]  /*30e00*/  WARPSYNC.COLLECTIVE R15, `(.L_x_2039) ;  /* 0x000000000f087348 */ /* 0x006fea0003c00000 */
[----:B------:R0:W3:Y:S02]  /*30e10*/  SHFL.IDX P6, R14, R13, R12, R11 ;  /* 0x0000000c0d0e7389 */ /* 0x0000e400000c000b */
[----:B0123--:R-:W-:Y:S01]  /*30e20*/  ENDCOLLECTIVE ;  /* 0x000000000000791b */ /* 0x00ffe20003800000 */
.L_x_2039:
[----:B------:R-:W-:Y:S05]  /*30e30*/  BSYNC B0 ;  /* 0x0000000000007941 */ /* 0x000fea0003800000 */
.L_x_2038:
[----:B------:R-:W-:Y:S05]  /*30e40*/  BRA `(.L_x_2040) ;  /* 0xffffff5c00e47947 */ /* 0x000fea000383ffff */
.L_x_1736:
[----:B------:R-:W-:Y:S01]  /*30e50*/  BSSY B0, `(.L_x_2041) ;  /* 0x0000006000007945 */ /* 0x000fe20003800000 */
[----:B0-----:R-:W-:-:S07]  /*30e60*/  IMAD.MOV.U32 R15, RZ, RZ, -0x1 ;  /* 0xffffffffff0f7424 */ /* 0x001fce00078e00ff */
[----:B-123--:R-:W-:Y:S05]  /*30e70*/  WARPSYNC.COLLECTIVE R15, `(.L_x_2042) ;  /* 0x000000000f0c7348 */ /* 0x00efea0003c00000 */
[----:B------:R-:W-:Y:S02]  /*30e80*/  ELECT P6, UR62, PT ;  /* 0x00000000003e782f */ /* 0x000fe400038c0000 */
[----:B------:R-:W-:Y:S01]  /*30e90*/  MOV R14, UR62 ;  /* 0x0000003e000e7c02 */ /* 0x000fe20008000f00 */
[----:B-123--:R-:W-:Y:S10]  /*30ea0*/  ENDCOLLECTIVE ;  /* 0x000000000000791b */ /* 0x00eff40003800000 */
.L_x_2042:
[----:B------:R-:W-:Y:S05]  /*30eb0*/  BSYNC B0 ;  /* 0x0000000000007941 */ /* 0x000fea0003800000 */
.L_x_2041:
[----:B------:R-:W-:Y:S05]  /*30ec0*/  BRA `(.L_x_2043) ;  /* 0xffffff5c00ec7947 */ /* 0x000fea000383ffff */
.L_x_1738:
[----:B-1----:R1:W2:Y:S02]  /*30ed0*/  SYNCS.PHASECHK.TRANS64.TRYWAIT P0, [R0+URZ+0x28480], R3 ;  /* 0x02848003000075a7 */ /* 0x0022a4000800017f */
[----:B--2---:R-:W-:Y:S05]  /*30ee0*/  @!P0 NANOSLEEP.SYNCS 0x989680 ;  /* 0x009896800000895d */ /* 0x004fea0003900000 */
[----:B------:R-:W2:Y:S02]  /*30ef0*/  @!P0 SYNCS.PHASECHK.TRANS64 P0, [R0+URZ+0x28480], R3 ;  /* 0x02848003000085a7 */ /* 0x000ea4000800007f */
[----:B--2---:R-:W-:Y:S05]  /*30f00*/  @!P0 BRA `(.L_x_1738) ;  /* 0xfffffffc00f08947 */ /* 0x004fea000383ffff */
[----:B------:R-:W-:Y:S05]  /*30f10*/  BRA `(.L_x_2044) ;  /* 0xffffff60005c7947 */ /* 0x000fea000383ffff */
.L_x_1740:
[----:B--2---:R2:W3:Y:S02]  /*30f20*/  SYNCS.PHASECHK.TRANS64.TRYWAIT P0, [R0+URZ+0x28440], R3 ;  /* 0x02844003000075a7 */ /* 0x0044e4000800017f */
[----:B---3--:R-:W-:Y:S05]  /*30f30*/  @!P0 NANOSLEEP.SYNCS 0x989680 ;  /* 0x009896800000895d */ /* 0x008fea0003900000 */
[----:B------:R-:W3:Y:S02]  /*30f40*/  @!P0 SYNCS.PHASECHK.TRANS64 P0, [R0+URZ+0x28440], R3 ;  /* 0x02844003000085a7 */ /* 0x000ee4000800007f */
[----:B---3--:R-:W-:Y:S05]  /*30f50*/  @!P0 BRA `(.L_x_1740) ;  /* 0xfffffffc00f08947 */ /* 0x008fea000383ffff */
[----:B------:R-:W-:Y:S05]  /*30f60*/  BRA `(.L_x_2045) ;  /* 0xffffff6000c87947 */ /* 0x000fea000383ffff */
.L_x_1744:
[----:B------:R-:W2:Y:S01]  /*30f70*/  LDL.LU R11, [R1+0x40] ;  /* 0x00004000010b7983 */ /* 0x000ea20000300800 */
[----:B------:R-:W-:Y:S01]  /*30f80*/  IMAD.MOV.U32 R13, RZ, RZ, R3 ;  /* 0x000000ffff0d7224 */ /* 0x000fe200078e0003 */
[----:B------:R-:W-:Y:S01]  /*30f90*/  LOP3.LUT R8, R8, 0x7f, RZ, 0xc0, !PT ;  /* 0x0000007f08087812 */ /* 0x000fe200078ec0ff */
[----:B------:R-:W-:Y:S02]  /*30fa0*/  IMAD.MOV.U32 R12, RZ, RZ, RZ ;  /* 0x000000ffff0c7224 */ /* 0x000fe400078e00ff */
[----:B------:R-:W-:Y:S01]  /*30fb0*/  IMAD.MOV.U32 R15, RZ, RZ, -0x1 ;  /* 0xffffffffff0f7424 */ /* 0x000fe200078e00ff */
[----:B------:R-:W-:-:S05]  /*30fc0*/  SHF.R.U32.HI R5, RZ, 0x3, R8 ;  /* 0x00000003ff057819 */ /* 0x000fca0000011608 */
[----:B------:R-:W-:-:S04]  /*30fd0*/  IMAD.IADD R0, R5, 0x1, R19 ;  /* 0x0000000105007824 */ /* 0x000fc800078e0213 */
[----:B------:R-:W-:Y:S02]  /*30fe0*/  VIADD R5, R0, 0x10 ;  /* 0x0000001000057836 */ /* 0x000fe40000000000 */
[----:B--2---:R-:W-:Y:S02]  /*30ff0*/  IMAD R2, R11, R7, RZ ;  /* 0x000000070b027224 */ /* 0x004fe400078e02ff */
[----:B------:R-:W-:-:S03]  /*31000*/  IMAD.MOV.U32 R11, RZ, RZ, 0x181f ;  /* 0x0000181fff0b7424 */ /* 0x000fc600078e00ff */
[----:B------:R-:W-:-:S13]  /*31010*/  ISETP.GE.AND P2, PT, R0, R2, PT ;  /* 0x000000020000720c */ /* 0x000fda0003f46270 */
[----:B0----5:R-:W-:Y:S05]  /*31020*/  WARPSYNC.COLLECTIVE R15, `(.L_x_2046) ;  /* 0x000000000f087348 */ /* 0x021fea0003c00000 */
[----:B------:R1:W2:Y:S02]  /*31030*/  SHFL.IDX P6, R14, R13, R12, R11 ;  /* 0x0000000c0d0e7389 */ /* 0x0002a400000c000b */
[----:B012--5:R-:W-:Y:S01]  /*31040*/  ENDCOLLECTIVE ;  /* 0x000000000000791b */ /* 0x027fe20003800000 */
.L_x_2046:
[----:B------:R-:W-:Y:S02]  /*31050*/  IMAD.MOV.U32 R13, RZ, RZ, R4 ;  /* 0x000000ffff0d7224 */ /* 0x000fe400078e0004 */
[----:B------:R-:W-:-:S07]  /*31060*/  IMAD.MOV.U32 R6, RZ, RZ, R14 ;  /* 0x000000ffff067224 */ /* 0x000fce00078e000e */
[----:B------:R-:W-:Y:S05]  /*31070*/  WARPSYNC.COLLECTIVE R15, `(.L_x_2047) ;  /* 0x000000000f087348 */ /* 0x000fea0003c00000 */
[----:B------:R0:W1:Y:S02]  /*31080*/  SHFL.IDX P6, R14, R13, R12, R11 ;  /* 0x0000000c0d0e7389 */ /* 0x00006400000c000b */
[----:B01----:R-:W-:Y:S01]  /*31090*/  ENDCOLLECTIVE ;  /* 0x000000000000791b */ /* 0x003fe20003800000 */
.L_x_2047:
[----:B------:R-:W-:Y:S02]  /*310a0*/  IMAD.MOV.U32 R13, RZ, RZ, R3 ;  /* 0x000000ffff0d7224 */ /* 0x000fe400078e0003 */
[----:B------:R-:W-:Y:S02]  /*310b0*/  IMAD.MOV.U32 R12, RZ, RZ, 0x1 ;  /* 0x00000001ff0c7424 */ /* 0x000fe400078e00ff */
[----:B------:R-:W-:-:S07]  /*310c0*/  IMAD.MOV.U32 R7, RZ, RZ, R14 ;  /* 0x000000ffff077224 */ /* 0x000fce00078e000e */
[----:B------:R-:W-:Y:S05]  /*310d0*/  WARPSYNC.COLLECTIVE R15, `(.L_x_2048) ;  /* 0x000000000f087348 */ /* 0x000fea0003c00000 */
[----:B------:R0:W1:Y:S02]  /*310e0*/  SHFL.IDX P6, R14, R13, R12, R11 ;  /* 0x0000000c0d0e7389 */ /* 0x00006400000c000b */
[----:B01----:R-:W-:Y:S01]  /*310f0*/  ENDCOLLECTIVE ;  /* 0x000000000000791b */ /* 0x003fe20003800000 */
.L_x_2048:
        /* <DEDUP_REMOVED lines=10> */
.L_x_2049:
        /* <DEDUP_REMOVED lines=12> */
.L_x_2050:
        /* <DEDUP_REMOVED lines=17> */
.L_x_2051:
[----:B------:R-:W-:Y:S02]  /*31370*/  IMAD.MOV.U32 R13, RZ, RZ, R3 ;  /* 0x000000ffff0d7224 */ /* 0x000fe400078e0003 */
[----:B------:R-:W-:Y:S02]  /*31380*/  IMAD.MOV.U32 R12, RZ, RZ, 0x3 ;  /* 0x00000003ff0c7424 */ /* 0x000fe400078e00ff */
[----:B------:R-:W-:-:S07]  /*31390*/  IMAD.MOV.U32 R5, RZ, RZ, R14 ;  /* 0x000000ffff057224 */ /* 0x000fce00078e000e */
[----:B------:R-:W-:Y:S05]  /*313a0*/  WARPSYNC.COLLECTIVE R15, `(.L_x_2052) ;  /* 0x000000000f087348 */ /* 0x000fea0003c00000 */
[----:B------:R0:W1:Y:S02]  /*313b0*/  SHFL.IDX P6, R14, R13, R12, R11 ;  /* 0x0000000c0d0e7389 */ /* 0x00006400000c000b */
[----:B01----:R-:W-:Y:S01]  /*313c0*/  ENDCOLLECTIVE ;  /* 0x000000000000791b */ /* 0x003fe20003800000 */
.L_x_2052:
        /* <DEDUP_REMOVED lines=16> */
.L_x_2053:
[----:B------:R-:W-:Y:S02]  /*314d0*/  IMAD.MOV.U32 R13, RZ, RZ, R3 ;  /* 0x000000ffff0d7224 */ /* 0x000fe400078e0003 */
[----:B------:R-:W-:Y:S02]  /*314e0*/  IMAD.MOV.U32 R12, RZ, RZ, 0x4 ;  /* 0x00000004ff0c7424 */ /* 0x000fe400078e00ff */
[----:B------:R-:W-:-:S07]  /*314f0*/  IMAD.MOV.U32 R5, RZ, RZ, R14 ;  /* 0x000000ffff057224 */ /* 0x000fce00078e000e */
[----:B------:R-:W-:Y:S05]  /*31500*/  WARPSYNC.COLLECTIVE R15, `(.L_x_2054) ;  /* 0x000000000f087348 */ /* 0x000fea0003c00000 */
[----:B------:R0:W1:Y:S02]  /*31510*/  SHFL.IDX P6, R14, R13, R12, R11 ;  /* 0x0000000c0d0e7389 */ /* 0x00006400000c000b */
[----:B01----:R-:W-:Y:S01]  /*31520*/  ENDCOLLECTIVE ;  /* 0x000000000000791b */ /* 0x003fe20003800000 */
.L_x_2054:
        /* <DEDUP_REMOVED lines=16> */
.L_x_2055:
[----:B------:R-:W-:Y:S02]  /*31630*/  IMAD.MOV.U32 R13, RZ, RZ, R3 ;  /* 0x000000ffff0d7224 */ /* 0x000fe400078e0003 */
[----:B------:R-:W-:Y:S02]  /*31640*/  IMAD.MOV.U32 R12, RZ, RZ, 0x5 ;  /* 0x00000005ff0c7424 */ /* 0x000fe400078e00ff */
[----:B------:R-:W-:-:S07]  /*31650*/  IMAD.MOV.U32 R5, RZ, RZ, R14 ;  /* 0x000000ffff057224 */ /* 0x000fce00078e000e */
[----:B------:R-:W-:Y:S05]  /*31660*/  WARPSYNC.COLLECTIVE R15, `(.L_x_2056) ;  /* 0x000000000f087348 */ /* 0x000fea0003c00000 */
[----:B------:R0:W1:Y:S02]  /*31670*/  SHFL.IDX P6, R14, R13, R12, R11 ;  /* 0x0000000c0d0e7389 */ /* 0x00006400000c000b */
[----:B01----:R-:W-:Y:S01]  /*31680*/  ENDCOLLECTIVE ;  /* 0x000000000000791b */ /* 0x003fe20003800000 */
.L_x_2056:
        /* <DEDUP_REMOVED lines=16> */
.L_x_2057:
[----:B------:R-:W-:Y:S02]  /*31790*/  IMAD.MOV.U32 R13, RZ, RZ, R3 ;  /* 0x000000ffff0d7224 */ /* 0x000fe400078e0003 */
[----:B------:R-:W-:Y:S02]  /*317a0*/  IMAD.MOV.U32 R12, RZ, RZ, 0x6 ;  /* 0x00000006ff0c7424 */ /* 0x000fe400078e00ff */
[----:B------:R-:W-:-:S07]  /*317b0*/  IMAD.MOV.U32 R5, RZ, RZ, R14 ;  /* 0x000000ffff057224 */ /* 0x000fce00078e000e */
[----:B------:R-:W-:Y:S05]  /*317c0*/  WARPSYNC.COLLECTIVE R15, `(.L_x_2058) ;  /* 0x000000000f087348 */ /* 0x000fea0003c00000 */
[----:B------:R0:W1:Y:S02]  /*317d0*/  SHFL.IDX P6, R14, R13, R12, R11 ;  /* 0x0000000c0d0e7389 */ /* 0x00006400000c000b */
[----:B01----:R-:W-:Y:S01]  /*317e0*/  ENDCOLLECTIVE ;  /* 0x000000000000791b */ /* 0x003fe20003800000 */
.L_x_2058:
[----:B------:R-:W-:-:S05]  /*317f0*/  @!P2 IADD3 R5, P3, R10, R5, RZ ;  /* 0x000000050a05a210 */ /* 0x000fca0007f7e0ff */
[----:B------:R-:W-:-:S04]  /*31800*/  @!P2 IMAD.X R6, RZ, RZ, R6, P3 ;  /* 0x000000ffff06a224 */ /* 0x000fc800018e0606 */
        /* <DEDUP_REMOVED lines=12> */
.L_x_2059:
        /* <DEDUP_REMOVED lines=8> */
.L_x_2060:
[----:B------:R-:W-:-:S05]  /*31950*/  @!P2 IADD3 R5, P3, R10, R5, RZ ;  /* 0x000000050a05a210 */ /* 0x000fca0007f7e0ff */
[----:B------:R-:W-:-:S04]  /*31960*/  @!P2 IMAD.X R6, RZ, RZ, R6, P3 ;  /* 0x000000ffff06a224 */ /* 0x000fc800018e0606 */
[----:B------:R-:W-:Y:S02]  /*31970*/  @!P2 IMAD.MOV.U32 R7, RZ, RZ, R6 ;  /* 0x000000ffff07a224 */ /* 0x000fe400078e0006 */
[----:B------:R-:W-:Y:S02]  /*31980*/  IMAD.MOV.U32 R13, RZ, RZ, R4 ;  /* 0x000000ffff0d7224 */ /* 0x000fe400078e0004 */
[----:B------:R-:W-:-:S05]  /*31990*/  @!P2 IMAD.MOV.U32 R6, RZ, RZ, R5 ;  /* 0x000000ffff06a224 */ /* 0x000fca00078e0005 */
[----:B------:R-:W-:Y:S01]  /*319a0*/  @!PT LDS RZ, [RZ] ;  /* 0x00000000fffff984 */ /* 0x000fe20000000800 */
[----:B------:R-:W-:Y:S01]  /*319b0*/  @!PT LDS RZ, [RZ] ;  /* 0x00000000fffff984 */ /* 0x000fe20000000800 */
[----:B------:R-:W-:Y:S01]  /*319c0*/  @!PT LDS RZ, [RZ] ;  /* 0x00000000fffff984 */ /* 0x000fe20000000800 */
[----:B------:R0:W-:Y:S01]  /*319d0*/  @!P2 LDGSTS.E.BYPASS.LTC128B.128 [R9+0x1b000], desc[UR46][R6.64], !P0 ;  /* 0x1b0000000609afae */ /* 0x0001e2000c101d6e */
[----:B------:R-:W-:-:S03]  /*319e0*/  IMAD.MOV.U32 R5, RZ, RZ, R14 ;  /* 0x000000ffff057224 */ /* 0x000fc600078e000e */
[----:B------:R0:W-:Y:S04]  /*319f0*/  @!P2 LDGSTS.E.BYPASS.LTC128B.128 [R9+0x1f000], desc[UR46][R6.64+0x80], !P1 ;  /* 0x1f0000800609afae */ /* 0x0001e8000c901d6e */
[----:B0-----:R-:W-:Y:S05]  /*31a00*/  WARPSYNC.COLLECTIVE R15, `(.L_x_2061) ;  /* 0x000000000f087348 */ /* 0x001fea0003c00000 */
[----:B------:R1:W2:Y:S02]  /*31a10*/  SHFL.IDX P6, R14, R13, R12, R11 ;  /* 0x0000000c0d0e7389 */ /* 0x0002a400000c000b */
[----:B012---:R-:W-:Y:S01]  /*31a20*/  ENDCOLLECTIVE ;  /* 0x000000000000791b */ /* 0x007fe20003800000 */
.L_x_2061:
[----:B------:R-:W-:Y:S01]  /*31a30*/  IMAD.MOV.U32 R3, RZ, RZ, R14 ;  /* 0x000000ffff037224 */ /* 0x000fe200078e000e */
[----:B------:R-:W-:Y:S06]  /*31a40*/  BRA `(.L_x_2062) ;  /* 0xffffff6400407947 */ /* 0x000fec000383ffff */
.L_x_1749:
[----:B----4-:R4:W0:Y:S02]  /*31a50*/  SYNCS.PHASECHK.TRANS64.TRYWAIT P0, [R18+URZ+0x28420], R0 ;  /* 0x02842000120075a7 */ /* 0x010824000800017f */
[----:B0-----:R-:W-:Y:S05]  /*31a60*/  @!P0 NANOSLEEP.SYNCS 0x989680 ;  /* 0x009896800000895d */ /* 0x001fea0003900000 */
[----:B------:R-:W0:Y:S02]  /*31a70*/  @!P0 SYNCS.PHASECHK.TRANS64 P0, [R18+URZ+0x28420], R0 ;  /* 0x02842000120085a7 */ /* 0x000e24000800007f */
[----:B0-----:R-:W-:Y:S05]  /*31a80*/  @!P0 BRA `(.L_x_1749) ;  /* 0xfffffffc00f08947 */ /* 0x001fea000383ffff */
[----:B------:R-:W-:Y:S05]  /*31a90*/  BRA `(.L_x_2063) ;  /* 0xffffff6400ac7947 */ /* 0x000fea000383ffff */
.L_x_1755:
[----:B0-----:R0:W4:Y:S02]  /*31aa0*/  SYNCS.PHASECHK.TRANS64.TRYWAIT P0, [R4+URZ+0x28480], R3 ;  /* 0x02848003040075a7 */ /* 0x001124000800017f */
[----:B----4-:R-:W-:Y:S05]  /*31ab0*/  @!P0 NANOSLEEP.SYNCS 0x989680 ;  /* 0x009896800000895d */ /* 0x010fea0003900000 */
[----:B------:R-:W4:Y:S02]  /*31ac0*/  @!P0 SYNCS.PHASECHK.TRANS64 P0, [R4+URZ+0x28480], R3 ;  /* 0x02848003040085a7 */ /* 0x000f24000800007f */
[----:B----4-:R-:W-:Y:S05]  /*31ad0*/  @!P0 BRA `(.L_x_1755) ;  /* 0xfffffffc00f08947 */ /* 0x010fea000383ffff */
[----:B------:R-:W-:Y:S05]  /*31ae0*/  BRA `(.L_x_2064) ;  /* 0xffffff6800687947 */ /* 0x000fea000383ffff */
.L_x_1761:
[----:B--2---:R2:W3:Y:S02]  /*31af0*/  SYNCS.PHASECHK.TRANS64.TRYWAIT P0, [R4+URZ+0x28440], R3 ;  /* 0x02844003040075a7 */ /* 0x0044e4000800017f */
[----:B---3--:R-:W-:Y:S05]  /*31b00*/  @!P0 NANOSLEEP.SYNCS 0x989680 ;  /* 0x009896800000895d */ /* 0x008fea0003900000 */
[----:B------:R-:W3:Y:S02]  /*31b10*/  @!P0 SYNCS.PHASECHK.TRANS64 P0, [R4+URZ+0x28440], R3 ;  /* 0x02844003040085a7 */ /* 0x000ee4000800007f */
[----:B---3--:R-:W-:Y:S05]  /*31b20*/  @!P0 BRA `(.L_x_1761) ;  /* 0xfffffffc00f08947 */ /* 0x008fea000383ffff */
[----:B------:R-:W-:Y:S05]  /*31b30*/  BRA `(.L_x_2065) ;  /* 0xffffff6c00287947 */ /* 0x000fea000383ffff */
.L_x_1768:
[----:B----4-:R4:W0:Y:S02]  /*31b40*/  SYNCS.PHASECHK.TRANS64.TRYWAIT P0, [R19+URZ+0x28470], R2 ;  /* 0x02847002130075a7 */ /* 0x010824000800017f */
[----:B0-----:R-:W-:Y:S05]  /*31b50*/  @!P0 NANOSLEEP.SYNCS 0x989680 ;  /* 0x009896800000895d */ /* 0x001fea0003900000 */
[----:B------:R-:W0:Y:S02]  /*31b60*/  @!P0 SYNCS.PHASECHK.TRANS64 P0, [R19+URZ+0x28470], R2 ;  /* 0x02847002130085a7 */ /* 0x000e24000800007f */
[----:B0-----:R-:W-:Y:S05]  /*31b70*/  @!P0 BRA `(.L_x_1768) ;  /* 0xfffffffc00f08947 */ /* 0x001fea000383ffff */
[----:B------:R-:W-:Y:S05]  /*31b80*/  BRA `(.L_x_2066) ;  /* 0xffffff7000007947 */ /* 0x000fea000383ffff */
.L_x_1770:
[----:B----4-:R4:W0:Y:S02]  /*31b90*/  SYNCS.PHASECHK.TRANS64.TRYWAIT P0, [R19+URZ+0x28460], R2 ;  /* 0x02846002130075a7 */ /* 0x010824000800017f */
[----:B0-----:R-:W-:Y:S05]  /*31ba0*/  @!P0 NANOSLEEP.SYNCS 0x989680 ;  /* 0x009896800000895d */ /* 0x001fea0003900000 */
[----:B------:R-:W0:Y:S02]  /*31bb0*/  @!P0 SYNCS.PHASECHK.TRANS64 P0, [R19+URZ+0x28460], R2 ;  /* 0x02846002130085a7 */ /* 0x000e24000800007f */
[----:B0-----:R-:W-:Y:S05]  /*31bc0*/  @!P0 BRA `(.L_x_1770) ;  /* 0xfffffffc00f08947 */ /* 0x001fea000383ffff */
[----:B------:R-:W-:Y:S05]  /*31bd0*/  BRA `(.L_x_2067) ;  /* 0xffffff7000087947 */ /* 0x000fea000383ffff */
.L_x_1777:
[----:B--2---:R2:W3:Y:S02]  /*31be0*/  SYNCS.PHASECHK.TRANS64.TRYWAIT P1, [R16+URZ+0x28470], R0 ;  /* 0x02847000100075a7 */ /* 0x0044e4000802017f */
[----:B---3--:R-:W-:Y:S05]  /*31bf0*/  @!P1 NANOSLEEP.SYNCS 0x989680 ;  /* 0x009896800000995d */ /* 0x008fea0003900000 */
[----:B------:R-:W3:Y:S02]  /*31c00*/  @!P1 SYNCS.PHASECHK.TRANS64 P1, [R16+URZ+0x28470], R0 ;  /* 0x02847000100095a7 */ /* 0x000ee4000802007f */
[----:B---3--:R-:W-:Y:S05]  /*31c10*/  @!P1 BRA `(.L_x_1777) ;  /* 0xfffffffc00f09947 */ /* 0x008fea000383ffff */
[----:B------:R-:W-:Y:S05]  /*31c20*/  BRA `(.L_x_2068) ;  /* 0xffffff7400bc7947 */ /* 0x000fea000383ffff */
.L_x_1779:
[----:B--2---:R2:W3:Y:S02]  /*31c30*/  SYNCS.PHASECHK.TRANS64.TRYWAIT P1, [R16+URZ+0x28460], R0 ;  /* 0x02846000100075a7 */ /* 0x0044e4000802017f */
[----:B---3--:R-:W-:Y:S05]  /*31c40*/  @!P1 NANOSLEEP.SYNCS 0x989680 ;  /* 0x009896800000995d */ /* 0x008fea0003900000 */
[----:B------:R-:W3:Y:S02]  /*31c50*/  @!P1 SYNCS.PHASECHK.TRANS64 P1, [R16+URZ+0x28460], R0 ;  /* 0x02846000100095a7 */ /* 0x000ee4000802007f */
[----:B---3--:R-:W-:Y:S05]  /*31c60*/  @!P1 BRA `(.L_x_1779) ;  /* 0xfffffffc00f09947 */ /* 0x008fea000383ffff */
[----:B------:R-:W-:Y:S05]  /*31c70*/  BRA `(.L_x_2069) ;  /* 0xffffff7400c47947 */ /* 0x000fea000383ffff */
.L_x_1783:
[----:B------:R-:W2:Y:S01]  /*31c80*/  LDL R2, [R1+0x10] ;  /* 0x0000100001027983 */ /* 0x000ea20000100800 */
[----:B------:R-:W-:Y:S01]  /*31c90*/  BSSY B0, `(.L_x_2070) ;  /* 0x0000008000007945 */ /* 0x000fe20003800000 */
[----:B------:R-:W-:Y:S02]  /*31ca0*/  IMAD.MOV.U32 R12, RZ, RZ, RZ ;  /* 0x000000ffff0c7224 */ /* 0x000fe400078e00ff */
[----:B------:R-:W-:Y:S02]  /*31cb0*/  IMAD.MOV.U32 R11, RZ, RZ, 0x1f ;  /* 0x0000001fff0b7424 */ /* 0x000fe400078e00ff */
[----:B0-----:R-:W-:Y:S02]  /*31cc0*/  IMAD.MOV.U32 R15, RZ, RZ, -0x1 ;  /* 0xffffffffff0f7424 */ /* 0x001fe400078e00ff */
[----:B--2---:R-:W-:-:S07]  /*31cd0*/  IMAD.MOV.U32 R13, RZ, RZ, R2 ;  /* 0x000000ffff0d7224 */ /* 0x004fce00078e0002 */
[----:B-1----:R-:W-:Y:S05]  /*31ce0*/  WARPSYNC.COLLECTIVE R15, `(.L_x_2071) ;  /* 0x000000000f087348 */ /* 0x002fea0003c00000 */
[----:B------:R0:W2:Y:S02]  /*31cf0*/  SHFL.IDX P6, R14, R13, R12, R11 ;  /* 0x0000000c0d0e7389 */ /* 0x0000a400000c000b */
[----:B012---:R-:W-:Y:S01]  /*31d00*/  ENDCOLLECTIVE ;  /* 0x000000000000791b */ /* 0x007fe20003800000 */
.L_x_2071:
[----:B------:R-:W-:Y:S05]  /*31d10*/  BSYNC B0 ;  /* 0x0000000000007941 */ /* 0x000fea0003800000 */
.L_x_2070:
[----:B------:R0:W5:Y:S01]  /*31d20*/  LDL R0, [R1+0x1c] ;  /* 0x00001c0001007983 */ /* 0x0001620000100800 */
[----:B------:R-:W-:Y:S02]  /*31d30*/  IMAD.MOV.U32 R13, RZ, RZ, R2 ;  /* 0x000000ffff0d7224 */ /* 0x000fe400078e0002 */
[----:B------:R-:W-:Y:S02]  /*31d40*/  IMAD.MOV.U32 R12, RZ, RZ, 0x1 ;  /* 0x00000001ff0c7424 */ /* 0x000fe400078e00ff */
[----:B------:R-:W-:Y:S02]  /*31d50*/  IMAD.MOV.U32 R11, RZ, RZ, 0x1f ;  /* 0x0000001fff0b7424 */ /* 0x000fe400078e00ff */
[----:B------:R-:W-:Y:S02]  /*31d60*/  IMAD.MOV.U32 R15, RZ, RZ, -0x1 ;  /* 0xffffffffff0f7424 */ /* 0x000fe400078e00ff */
[----:B0-----:R-:W-:-:S07]  /*31d70*/  IMAD.MOV.U32 R5, RZ, RZ, R14 ;  /* 0x000000ffff057224 */ /* 0x001fce00078e000e */
[----:B-----5:R-:W-:Y:S05]  /*31d80*/  WARPSYNC.COLLECTIVE R15, `(.L_x_2072) ;  /* 0x000000000f087348 */ /* 0x020fea0003c00000 */
[----:B------:R0:W1:Y:S02]  /*31d90*/  SHFL.IDX P6, R14, R13, R12, R11 ;  /* 0x0000000c0d0e7389 */ /* 0x00006400000c000b */
[----:B01---5:R-:W-:Y:S01]  /*31da0*/  ENDCOLLECTIVE ;  /* 0x000000000000791b */ /* 0x023fe20003800000 */
.L_x_2072:
        /* <DEDUP_REMOVED lines=15> */
[----:B------:R-:W-:Y:S01]  /*31ea0*/  IMAD.MOV.U32 R8, RZ, RZ, RZ ;  /* 0x000000ffff087224 */ /* 0x000fe200078e00ff */
[C---:B------:R-:W-:Y:S02]  /*31eb0*/  ISETP.GE.U32.AND P4, PT, R16.reuse, 0x8, PT ;  /* 0x000000081000780c */ /* 0x040fe40003f86070 */
[C---:B------:R-:W-:Y:S01]  /*31ec0*/  ISETP.GE.U32.AND P5, PT, R16.reuse, 0x10, PT ;  /* 0x000000101000780c */ /* 0x040fe20003fa6070 */
[----:B--2---:R-:W-:Y:S02]  /*31ed0*/  @!P1 IMAD.MOV.U32 R4, RZ, RZ, R0 ;  /* 0x000000ffff049224 */ /* 0x004fe400078e0000 */
[----:B---3--:R-:W-:Y:S01]  /*31ee0*/  @!P1 IMAD.MOV.U32 R6, RZ, RZ, R2 ;  /* 0x000000ffff069224 */ /* 0x008fe200078e0002 */
[----:B------:R-:W-:-:S03]  /*31ef0*/  ISETP.NE.AND P1, PT, R16, RZ, PT ;  /* 0x000000ff1000720c */ /* 0x000fc60003f25270 */
[----:B------:R-:W-:-:S04]  /*31f00*/  IMAD R0, R6, R4, RZ ;  /* 0x0000000406007224 */ /* 0x000fc800078e02ff */
[----:B------:R-:W-:-:S07]  /*31f10*/  IMAD.MOV.U32 R13, RZ, RZ, R0 ;  /* 0x000000ffff0d7224 */ /* 0x000fce00078e0000 */
[----:B------:R-:W-:Y:S05]  /*31f20*/  WARPSYNC.COLLECTIVE R15, `(.L_x_2073) ;  /* 0x000000000f087348 */ /* 0x000fea0003c00000 */
[----:B------:R0:W1:Y:S02]  /*31f30*/  SHFL.UP P6, R14, R13, R12, R11 ;  /* 0x0400000c0d0e7389 */ /* 0x00006400000c000b */
[----:B01----:R-:W-:Y:S01]  /*31f40*/  ENDCOLLECTIVE ;  /* 0x000000000000791b */ /* 0x003fe20003800000 */
.L_x_2073:
        /* <DEDUP_REMOVED lines=8> */
.L_x_2074:
        /* <DEDUP_REMOVED lines=8> */
.L_x_2075:
        /* <DEDUP_REMOVED lines=8> */
.L_x_2076:
        /* <DEDUP_REMOVED lines=8> */
.L_x_2077:
[----:B------:R-:W-:Y:S02]  /*32150*/  IMAD.MOV.U32 R12, RZ, RZ, 0x1f ;  /* 0x0000001fff0c7424 */ /* 0x000fe400078e00ff */
[----:B------:R-:W-:Y:S02]  /*32160*/  IMAD.MOV.U32 R11, RZ, RZ, 0x1f ;  /* 0x0000001fff0b7424 */ /* 0x000fe400078e00ff */
[----:B------:R-:W-:-:S05]  /*32170*/  IMAD.MOV.U32 R2, RZ, RZ, R14 ;  /* 0x000000ffff027224 */ /* 0x000fca00078e000e */
[----:B------:R-:W-:-:S05]  /*32180*/  SEL R2, R2, RZ, P5 ;  /* 0x000000ff02027207 */ /* 0x000fca0002800000 */
[----:B------:R-:W-:-:S04]  /*32190*/  IMAD.IADD R3, R0, 0x1, R2 ;  /* 0x0000000100037824 */ /* 0x000fc800078e0202 */
[----:B------:R-:W-:-:S07]  /*321a0*/  IMAD.MOV.U32 R13, RZ, RZ, R3 ;  /* 0x000000ffff0d7224 */ /* 0x000fce00078e0003 */
[----:B------:R-:W-:Y:S05]  /*321b0*/  WARPSYNC.COLLECTIVE R15, `(.L_x_2078) ;  /* 0x000000000f087348 */ /* 0x000fea0003c00000 */
[----:B------:R0:W1:Y:S02]  /*321c0*/  SHFL.IDX P6, R14, R13, R12, R11 ;  /* 0x0000000c0d0e7389 */ /* 0x00006400000c000b */
[----:B01----:R-:W-:Y:S01]  /*321d0*/  ENDCOLLECTIVE ;  /* 0x000000000000791b */ /* 0x003fe20003800000 */
.L_x_2078:
[----:B------:R-:W-:Y:S01]  /*321e0*/  IMAD.MOV.U32 R9, RZ, RZ, R14 ;  /* 0x000000ffff097224 */ /* 0x000fe200078e000e */
[----:B------:R-:W-:Y:S06]  /*321f0*/  BRA `(.L_x_2079) ;  /* 0xffffff78009c7947 */ /* 0x000fec000383ffff */
.L_x_1786:
[----:B------:R-:W-:Y:S01]  /*32200*/  BSSY B0, `(.L_x_2080) ;  /* 0x0000008000007945 */ /* 0x000fe20003800000 */
[----:B------:R-:W-:Y:S02]  /*32210*/  IMAD.MOV.U32 R13, RZ, RZ, R2 ;  /* 0x000000ffff0d7224 */ /* 0x000fe400078e0002 */
[----:B------:R-:W-:Y:S02]  /*32220*/  IMAD.MOV.U32 R12, RZ, RZ, 0x1 ;  /* 0x00000001ff0c7424 */ /* 0x000fe400078e00ff */
[----:B------:R-:W-:Y:S02]  /*32230*/  IMAD.MOV.U32 R11, RZ, RZ, RZ ;  /* 0x000000ffff0b7224 */ /* 0x000fe400078e00ff */
[----:B0-----:R-:W-:-:S07]  /*32240*/  IMAD.MOV.U32 R15, RZ, RZ, -0x1 ;  /* 0xffffffffff0f7424 */ /* 0x001fce00078e00ff */
[----:B------:R-:W-:Y:S05]  /*32250*/  WARPSYNC.COLLECTIVE R15, `(.L_x_2081) ;  /* 0x000000000f087348 */ /* 0x000fea0003c00000 */
[----:B------:R0:W1:Y:S02]  /*32260*/  SHFL.UP P6, R14, R13, R12, R11 ;  /* 0x0400000c0d0e7389 */ /* 0x00006400000c000b */
[----:B01----:R-:W-:Y:S01]  /*32270*/  ENDCOLLECTIVE ;  /* 0x000000000000791b */ /* 0x003fe20003800000 */
.L_x_2081:
[----:B------:R-:W-:Y:S05]  /*32280*/  BSYNC B0 ;  /* 0x0000000000007941 */ /* 0x000fea0003800000 */
.L_x_2080:
[----:B------:R-:W-:Y:S02]  /*32290*/  IMAD.MOV.U32 R3, RZ, RZ, R14 ;  /* 0x000000ffff037224 */ /* 0x000fe400078e000e */
[----:B------:R-:W-:Y:S02]  /*322a0*/  IMAD.MOV.U32 R12, RZ, RZ, 0x2 ;  /* 0x00000002ff0c7424 */ /* 0x000fe400078e00ff */
[----:B------:R-:W-:Y:S01]  /*322b0*/  IMAD.MOV.U32 R11, RZ, RZ, RZ ;  /* 0x000000ffff0b7224 */ /* 0x000fe200078e00ff */
[----:B------:R-:W-:Y:S01]  /*322c0*/  SEL R3, R3, RZ, P1 ;  /* 0x000000ff03037207 */ /* 0x000fe20000800000 */
[----:B------:R-:W-:-:S04]  /*322d0*/  IMAD.MOV.U32 R15, RZ, RZ, -0x1 ;  /* 0xffffffffff0f7424 */ /* 0x000fc800078e00ff */
[----:B------:R-:W-:-:S04]  /*322e0*/  IMAD.IADD R2, R2, 0x1, R3 ;  /* 0x0000000102027824 */ /* 0x000fc800078e0203 */
[----:B------:R-:W-:-:S07]  /*322f0*/  IMAD.MOV.U32 R13, RZ, RZ, R2 ;  /* 0x000000ffff0d7224 */ /* 0x000fce00078e0002 */
[----:B------:R-:W-:Y:S05]  /*32300*/  WARPSYNC.COLLECTIVE R15, `(.L_x_2082) ;  /* 0x000000000f087348 */ /* 0x000fea0003c00000 */
[----:B------:R0:W1:Y:S02]  /*32310*/  SHFL.UP P6, R14, R13, R12, R11 ;  /* 0x0400000c0d0e7389 */ /* 0x00006400000c000b */
[----:B01----:R-:W-:Y:S01]  /*32320*/  ENDCOLLECTIVE ;  /* 0x000000000000791b */ /* 0x003fe20003800000 */
.L_x_2082:
        /* <DEDUP_REMOVED lines=8> */
.L_x_2083:
        /* <DEDUP_REMOVED lines=8> */
.L_x_2084:
        /* <DEDUP_REMOVED lines=8> */
.L_x_2085:
        /* <DEDUP_REMOVED lines=9> */
.L_x_2086:
[----:B------:R-:W-:Y:S01]  /*32540*/  IMAD.MOV.U32 R9, RZ, RZ, R14 ;  /* 0x000000ffff097224 */ /* 0x000fe200078e000e */
[----:B------:R-:W-:Y:S06]  /*32550*/  BRA `(.L_x_2087) ;  /* 0xffffff7800747947 */ /* 0x000fec000383ffff */
.L_x_1788:
[----:B------:R-:W-:Y:S01]  /*32560*/  BSSY B0, `(.L_x_2088) ;  /* 0x0000006000007945 */ /* 0x000fe20003800000 */
[----:B------:R-:W-:Y:S01]  /*32570*/  PLOP3.LUT P6, PT, P6, PT, PT, 0x8, 0x0 ;  /* 0x000000000000781c */ /* 0x000fe200037ce170 */
[----:B0-----:R-:W-:-:S12]  /*32580*/  IMAD.MOV.U32 R15, RZ, RZ, -0x1 ;  /* 0xffffffffff0f7424 */ /* 0x001fd800078e00ff */
[----:B-1----:R-:W-:Y:S05]  /*32590*/  WARPSYNC.COLLECTIVE R15, `(.L_x_2089) ;  /* 0x000000000f087348 */ /* 0x002fea0003c00000 */
[----:B------:R-:W-:Y:S01]  /*325a0*/  VOTE.ANY R14, PT, P6 ;  /* 0x00000000000e7806 */ /* 0x000fe200030e0100 */
[----:B-1----:R-:W-:Y:S06]  /*325b0*/  ENDCOLLECTIVE ;  /* 0x000000000000791b */ /* 0x002fec0003800000 */
.L_x_2089:
[----:B------:R-:W-:Y:S05]  /*325c0*/  BSYNC B0 ;  /* 0x0000000000007941 */ /* 0x000fea0003800000 */
.L_x_2088:
[----:B------:R0:W5:Y:S01]  /*325d0*/  LDL.LU R10, [R1+0x1c] ;  /* 0x00001c00010a7983 */ /* 0x0001620000300800 */
[----:B------:R-:W-:Y:S02]  /*325e0*/  IMAD.MOV.U32 R3, RZ, RZ, R14 ;  /* 0x000000ffff037224 */ /* 0x000fe400078e000e */
[----:B------:R-:W-:Y:S02]  /*325f0*/  IMAD.MOV.U32 R13, RZ, RZ, R4 ;  /* 0x000000ffff0d7224 */ /* 0x000fe400078e0004 */
[----:B------:R-:W1:Y:S01]  /*32600*/  POPC R0, R3 ;  /* 0x0000000300007309 */ /* 0x000e620000000000 */
[----:B------:R-:W-:Y:S02]  /*32610*/  IMAD.MOV.U32 R11, RZ, RZ, 0x1f ;  /* 0x0000001fff0b7424 */ /* 0x000fe400078e00ff */
[----:B------:R-:W-:Y:S02]  /*32620*/  IMAD.MOV.U32 R15, RZ, RZ, -0x1 ;  /* 0xffffffffff0f7424 */ /* 0x000fe400078e00ff */
[----:B01----:R-:W-:-:S07]  /*32630*/  IMAD.MOV.U32 R12, RZ, RZ, R0 ;  /* 0x000000ffff0c7224 */ /* 0x003fce00078e0000 */
[----:B-----5:R-:W-:Y:S05]  /*32640*/  WARPSYNC.COLLECTIVE R15, `(.L_x_2090) ;  /* 0x000000000f087348 */ /* 0x020fea0003c00000 */
[----:B------:R0:W1:Y:S02]  /*32650*/  SHFL.IDX P6, R14, R13, R12, R11 ;  /* 0x0000000c0d0e7389 */ /* 0x00006400000c000b */
[----:B01---5:R-:W-:Y:S01]  /*32660*/  ENDCOLLECTIVE ;  /* 0x000000000000791b */ /* 0x023fe20003800000 */
.L_x_2090:
[----:B------:R-:W-:Y:S02]  /*32670*/  IMAD.MOV.U32 R13, RZ, RZ, R6 ;  /* 0x000000ffff0d7224 */ /* 0x000fe400078e0006 */
[----:B------:R-:W-:-:S07]  /*32680*/  IMAD.MOV.U32 R4, RZ, RZ, R14 ;  /* 0x000000ffff047224 */ /* 0x000fce00078e000e */
[----:B------:R-:W-:Y:S05]  /*32690*/  WARPSYNC.COLLECTIVE R15, `(.L_x_2091) ;  /* 0x000000000f087348 */ /* 0x000fea0003c00000 */
[----:B------:R0:W1:Y:S02]  /*326a0*/  SHFL.IDX P6, R14, R13, R12, R11 ;  /* 0x0000000c0d0e7389 */ /* 0x00006400000c000b */
[----:B01----:R-:W-:Y:S01]  /*326b0*/  ENDCOLLECTIVE ;  /* 0x000000000000791b */ /* 0x003fe20003800000 */
.L_x_2091:
[----:B------:R-:W-:Y:S02]  /*326c0*/  IMAD.MOV.U32 R6, RZ, RZ, R14 ;  /* 0x000000ffff067224 */ /* 0x000fe400078e000e */
[----:B------:R-:W-:-:S05]  /*326d0*/  IMAD.IADD R10, R0, 0x1, R10 ;  /* 0x00000001000a7824 */ /* 0x000fca00078e020a */
[----:B------:R0:W-:Y:S01]  /*326e0*/  STL [R1+0x1c], R10 ;  /* 0x00001c0a01007387 */ /* 0x0001e20000100800 */
[----:B------:R-:W-:Y:S05]  /*326f0*/  BRA `(.L_x_2092) ;  /* 0xffffff7800587947 */ /* 0x000fea000383ffff */
.L_x_1790:
[----:B------:R-:W-:Y:S01]  /*32700*/  BSSY B0, `(.L_x_2093) ;  /* 0x0000008000007945 */ /* 0x000fe20003800000 */
[----:B------:R-:W-:Y:S02]  /*32710*/  IMAD.MOV.U32 R13, RZ, RZ, R7 ;  /* 0x000000ffff0d7224 */ /* 0x000fe400078e0007 */
[----:B------:R-:W-:Y:S02]  /*32720*/  IMAD.MOV.U32 R12, RZ, RZ, R0 ;  /* 0x000000ffff0c7224 */ /* 0x000fe400078e0000 */
[----:B------:R-:W-:Y:S02]  /*32730*/  IMAD.MOV.U32 R11, RZ, RZ, 0x1f ;  /* 0x0000001fff0b7424 */ /* 0x000fe400078e00ff */
[----:B0-----:R-:W-:-:S07]  /*32740*/  IMAD.MOV.U32 R15, RZ, RZ, -0x1 ;  /* 0xffffffffff0f7424 */ /* 0x001fce00078e00ff */
[----:B------:R-:W-:Y:S05]  /*32750*/  WARPSYNC.COLLECTIVE R15, `(.L_x_2094) ;  /* 0x000000000f087348 */ /* 0x000fea0003c00000 */
[----:B------:R0:W1:Y:S02]  /*32760*/  SHFL.IDX P6, R14, R13, R12, R11 ;  /* 0x0000000c0d0e7389 */ /* 0x00006400000c000b */
[----:B01----:R-:W-:Y:S01]  /*32770*/  ENDCOLLECTIVE ;  /* 0x000000000000791b */ /* 0x003fe20003800000 */
.L_x_2094:
[----:B------:R-:W-:Y:S05]  /*32780*/  BSYNC B0 ;  /* 0x0000000000007941 */ /* 0x000fea0003800000 */
.L_x_2093:
[----:B------:R-:W-:Y:S01]  /*32790*/  IMAD.MOV.U32 R0, RZ, RZ, R14 ;  /* 0x000000ffff007224 */ /* 0x000fe200078e000e */
[----:B------:R-:W-:Y:S06]  /*327a0*/  BRA `(.L_x_2095) ;  /* 0xffffff7800447947 */ /* 0x000fec000383ffff */
.L_x_1796:
[----:B0-----:R0:W1:Y:S02]  /*327b0*/  SYNCS.PHASECHK.TRANS64.TRYWAIT P0, [R0+URZ+0x28420], R3 ;  /* 0x02842003000075a7 */ /* 0x001064000800017f */
[----:B-1----:R-:W-:Y:S05]  /*327c0*/  @!P0 NANOSLEEP.SYNCS 0x989680 ;  /* 0x009896800000895d */ /* 0x002fea0003900000 */
[----:B------:R-:W1:Y:S02]  /*327d0*/  @!P0 SYNCS.PHASECHK.TRANS64 P0, [R0+URZ+0x28420], R3 ;  /* 0x02842003000085a7 */ /* 0x000e64000800007f */
[----:B-1----:R-:W-:Y:S05]  /*327e0*/  @!P0 BRA `(.L_x_1796) ;  /* 0xfffffffc00f08947 */ /* 0x002fea000383ffff */
[----:B------:R-:W-:Y:S05]  /*327f0*/  BRA `(.L_x_2096) ;  /* 0xffffff8000e87947 */ /* 0x000fea000383ffff */
.L_x_1797:
        /* <DEDUP_REMOVED lines=11> */
.L_x_2098:
[----:B------:R-:W-:Y:S05]  /*328b0*/  BSYNC B0 ;  /* 0x0000000000007941 */ /* 0x000fea0003800000 */
.L_x_2097:
[----:B------:R-:W-:Y:S05]  /*328c0*/  BRA `(.L_x_2099) ;  /* 0xffffff8000d07947 */ /* 0x000fea000383ffff */
.L_x_1798:
[----:B------:R-:W-:Y:S01]  /*328d0*/  BSSY B0, `(.L_x_2100) ;  /* 0x0000006000007945 */ /* 0x000fe20003800000 */
[----:B------:R-:W-:-:S07]  /*328e0*/  IMAD.MOV.U32 R15, RZ, RZ, -0x1 ;  /* 0xffffffffff0f7424 */ /* 0x000fce00078e00ff */
[----:B01----:R-:W-:Y:S05]  /*328f0*/  WARPSYNC.COLLECTIVE R15, `(.L_x_2101) ;  /* 0x000000000f0c7348 */ /* 0x003fea0003c00000 */
[----:B------:R-:W-:Y:S02]  /*32900*/  ELECT P6, UR62, PT ;  /* 0x00000000003e782f */ /* 0x000fe400038c0000 */
[----:B------:R-:W-:Y:S01]  /*32910*/  MOV R14, UR62 ;  /* 0x0000003e000e7c02 */ /* 0x000fe20008000f00 */
[----:B01----:R-:W-:Y:S10]  /*32920*/  ENDCOLLECTIVE ;  /* 0x000000000000791b */ /* 0x003ff40003800000 */
.L_x_2101:
[----:B------:R-:W-:Y:S05]  /*32930*/  BSYNC B0 ;  /* 0x0000000000007941 */ /* 0x000fea0003800000 */
.L_x_2100:
[----:B------:R-:W-:Y:S05]  /*32940*/  BRA `(.L_x_2102) ;  /* 0xffffff8000c47947 */ /* 0x000fea000383ffff */
.L_x_1800:
[----:B0-----:R0:W1:Y:S02]  /*32950*/  SYNCS.PHASECHK.TRANS64.TRYWAIT P1, [R6+URZ], R5 ;  /* 0x00000005060075a7 */ /* 0x001064000802017f */
[----:B-1----:R-:W-:Y:S05]  /*32960*/  @!P1 NANOSLEEP.SYNCS 0x989680 ;  /* 0x009896800000995d */ /* 0x002fea0003900000 */
[----:B------:R-:W1:Y:S02]  /*32970*/  @!P1 SYNCS.PHASECHK.TRANS64 P1, [R6+URZ], R5 ;  /* 0x00000005060095a7 */ /* 0x000e64000802007f */
[----:B-1----:R-:W-:Y:S05]  /*32980*/  @!P1 BRA `(.L_x_1800) ;  /* 0xfffffffc00f09947 */ /* 0x002fea000383ffff */
[----:B------:R-:W-:Y:S05]  /*32990*/  BRA `(.L_x_2103) ;  /* 0xffffff8400007947 */ /* 0x000fea000383ffff */
.L_x_1801:
[----:B-1----:R1:W2:Y:S02]  /*329a0*/  SYNCS.PHASECHK.TRANS64.TRYWAIT P1, [R7+URZ], R2 ;  /* 0x00000002070075a7 */ /* 0x0022a4000802017f */
[----:B--2---:R-:W-:Y:S05]  /*329b0*/  @!P1 NANOSLEEP.SYNCS 0x989680 ;  /* 0x009896800000995d */ /* 0x004fea0003900000 */
[----:B------:R-:W2:Y:S02]  /*329c0*/  @!P1 SYNCS.PHASECHK.TRANS64 P1, [R7+URZ], R2 ;  /* 0x00000002070095a7 */ /* 0x000ea4000802007f */
[----:B--2---:R-:W-:Y:S05]  /*329d0*/  @!P1 BRA `(.L_x_1801) ;  /* 0xfffffffc00f09947 */ /* 0x004fea000383ffff */
[----:B------:R-:W-:Y:S05]  /*329e0*/  BRA `(.L_x_2104) ;  /* 0xffffff8000f47947 */ /* 0x000fea000383ffff */
.L_x_1803:
[----:B--2---:R2:W3:Y:S02]  /*329f0*/  SYNCS.PHASECHK.TRANS64.TRYWAIT P1, [R4+URZ+0x28460], R5 ;  /* 0x02846005040075a7 */ /* 0x0044e4000802017f */
[----:B---3--:R-:W-:Y:S05]  /*32a00*/  @!P1 NANOSLEEP.SYNCS 0x989680 ;  /* 0x009896800000995d */ /* 0x008fea0003900000 */
[----:B------:R-:W3:Y:S02]  /*32a10*/  @!P1 SYNCS.PHASECHK.TRANS64 P1, [R4+URZ+0x28460], R5 ;  /* 0x02846005040095a7 */ /* 0x000ee4000802007f */
[----:B---3--:R-:W-:Y:S05]  /*32a20*/  @!P1 BRA `(.L_x_1803) ;  /* 0xfffffffc00f09947 */ /* 0x008fea000383ffff */
[----:B------:R-:W-:Y:S05]  /*32a30*/  BRA `(.L_x_2105) ;  /* 0xffffff8000f87947 */ /* 0x000fea000383ffff */
.L_x_1805:
[----:B---3--:R3:W4:Y:S02]  /*32a40*/  SYNCS.PHASECHK.TRANS64.TRYWAIT P1, [R3+URZ+0x28460], R2 ;  /* 0x02846002030075a7 */ /* 0x008724000802017f */
[----:B----4-:R-:W-:Y:S05]  /*32a50*/  @!P1 NANOSLEEP.SYNCS 0x989680 ;  /* 0x009896800000995d */ /* 0x010fea0003900000 */
[----:B------:R-:W4:Y:S02]  /*32a60*/  @!P1 SYNCS.PHASECHK.TRANS64 P1, [R3+URZ+0x28460], R2 ;  /* 0x02846002030095a7 */ /* 0x000f24000802007f */
[----:B----4-:R-:W-:Y:S05]  /*32a70*/  @!P1 BRA `(.L_x_1805) ;  /* 0xfffffffc00f09947 */ /* 0x010fea000383ffff */
[----:B------:R-:W-:Y:S05]  /*32a80*/  BRA `(.L_x_2106) ;  /* 0xffffff8000f87947 */ /* 0x000fea000383ffff */
.L_x_1807:
[----:B----4-:R4:W0:Y:S02]  /*32a90*/  SYNCS.PHASECHK.TRANS64.TRYWAIT P0, [R4+URZ+0x28480], R5 ;  /* 0x02848005040075a7 */ /* 0x010824000800017f */
[----:B0-----:R-:W-:Y:S05]  /*32aa0*/  @!P0 NANOSLEEP.SYNCS 0x989680 ;  /* 0x009896800000895d */ /* 0x001fea0003900000 */
[----:B------:R-:W0:Y:S02]  /*32ab0*/  @!P0 SYNCS.PHASECHK.TRANS64 P0, [R4+URZ+0x28480], R5 ;  /* 0x02848005040085a7 */ /* 0x000e24000800007f */
[----:B0-----:R-:W-:Y:S05]  /*32ac0*/  @!P0 BRA `(.L_x_1807) ;  /* 0xfffffffc00f08947 */ /* 0x001fea000383ffff */
[----:B------:R-:W-:Y:S05]  /*32ad0*/  BRA `(.L_x_1808) ;  /* 0xffffff8000f47947 */ /* 0x000fea000383ffff */
.L_x_2107:
        /* <DEDUP_REMOVED lines=10> */
.L_x_3139:


//--------------------- .text._ZN7cutlass13device_kernelIN5flash11enable_sm90INS1_16FlashAttnFwdSm90INS1_25CollectiveMainloopFwdSm90ILi2EN4cute5tupleIJNS5_1CILi1EEES8_S8_EEENS6_IJNS7_ILi128EEESA_NS7_ILi256EEEEEELi256ENS_12float_e4m3_tEfNS_4arch4Sm90ELb1ELb0ELb0ELb0ELb0ELb0ELb0ELb1ELb1ELb1ELb1ELb0EEENS1_21CollectiveEpilogueFwdINS6_IJSA_SB_SA_EEES9_NS_10bfloat16_tESF_Li256ELb0ELb1ELb1ELb1EEENS1_19SingleTileSchedulerILb0ELb1ELb1ELi128EEEEEEEEEvNT_6ParamsE --------------------------
	.section	.text._ZN7cutlass13device_kernelIN5flash11enable_sm90INS1_16FlashAttnFwdSm90INS1_25CollectiveMainloopFwdSm90ILi2EN4cute5tupleIJNS5_1CILi1EEES8_S8_EEENS6_IJNS7_ILi128EEESA_NS7_ILi256EEEEEELi256ENS_12float_e4m3_tEfNS_4arch4Sm90ELb1ELb0ELb0ELb0ELb0ELb0ELb0ELb1ELb1ELb1ELb1ELb0EEENS1_21CollectiveEpilogueFwdINS6_IJSA_SB_SA_EEES9_NS_10bfloat16_tESF_Li256ELb0ELb1ELb1ELb1EEENS1_19SingleTileSchedulerILb0ELb1ELb1ELi128EEEEEEEEEvNT_6ParamsE,"ax",@progbits
	.align	128
.text._ZN7cutlass13device_kernelIN5flash11enable_sm90INS1_16FlashAttnFwdSm90INS1_25CollectiveMainloopFwdSm90ILi2EN4cute5tupleIJNS5_1CILi1EEES8_S8_EEENS6_IJNS7_ILi128EEESA_NS7_ILi256EEEEEELi256ENS_12float_e4m3_tEfNS_4arch4Sm90ELb1ELb0ELb0ELb0ELb0ELb0ELb0ELb1ELb1ELb1ELb1ELb0EEENS1_21CollectiveEpilogueFwdINS6_IJSA_SB_SA_EEES9_NS_10bfloat16_tESF_Li256ELb0ELb1ELb1ELb1EEENS1_19SingleTileSchedulerILb0ELb1ELb1ELi128EEEEEEEEEvNT_6ParamsE:
        .type           _ZN7cutlass13device_kernelIN5flash11enable_sm90INS1_16FlashAttnFwdSm90INS1_25CollectiveMainloopFwdSm90ILi2EN4cute5tupleIJNS5_1CILi1EEES8_S8_EEENS6_IJNS7_ILi128EEESA_NS7_ILi256EEEEEELi256ENS_12float_e4m3_tEfNS_4arch4Sm90ELb1ELb0ELb0ELb0ELb0ELb0ELb0ELb1ELb1ELb1ELb1ELb0EEENS1_21CollectiveEpilogueFwdINS6_IJSA_SB_SA_EEES9_NS_10bfloat16_tESF_Li256ELb0ELb1ELb1ELb1EEENS1_19SingleTileSchedulerILb0ELb1ELb1ELi128EEEEEEEEEvNT_6ParamsE,@function
        .size           _ZN7cutlass13device_kernelIN5flash11enable_sm90INS1_16FlashAttnFwdSm90INS1_25CollectiveMainloopFwdSm90ILi2EN4cute5tupleIJNS5_1CILi1EEES8_S8_EEENS6_IJNS7_ILi128EEESA_NS7_ILi256EEEEEELi256ENS_12float_e4m3_tEfNS_4arch4Sm90ELb1ELb0ELb0ELb0ELb0ELb0ELb0ELb1ELb1ELb1ELb1ELb0EEENS1_21CollectiveEpilogueFwdINS6_IJSA_SB_SA_EEES9_NS_10bfloat16_tESF_Li256ELb0ELb1ELb1ELb1EEENS1_19SingleTileSchedulerILb0ELb1ELb1ELi128EEEEEEEEEvNT_6ParamsE,(.L_x_3140 - _ZN7cutlass13device_kernelIN5flash11enable_sm90INS1_16FlashAttnFwdSm90INS1_25CollectiveMainloopFwdSm90ILi2EN4cute5tupleIJNS5_1CILi1EEES8_S8_EEENS6_IJNS7_ILi128EEESA_NS7_ILi256EEEEEELi256ENS_12float_e4m3_tEfNS_4arch4Sm90ELb1ELb0ELb0ELb0ELb0ELb0ELb0ELb1ELb1ELb1ELb1ELb0EEENS1_21CollectiveEpilogueFwdINS6_IJSA_SB_SA_EEES9_NS_10bfloat16_tESF_Li256ELb0ELb1ELb1ELb1EEENS1_19SingleTileSchedulerILb0ELb1ELb1ELi128EEEEEEEEEvNT_6ParamsE)
        .other          _ZN7cutlass13device_kernelIN5flash11enable_sm90INS1_16FlashAttnFwdSm90INS1_25CollectiveMainloopFwdSm90ILi2EN4cute5tupleIJNS5_1CILi1EEES8_S8_EEENS6_IJNS7_ILi128EEESA_NS7_ILi256EEEEEELi256ENS_12float_e4m3_tEfNS_4arch4Sm90ELb1ELb0ELb0ELb0ELb0ELb0ELb0ELb1ELb1ELb1ELb1ELb0EEENS1_21CollectiveEpilogueFwdINS6_IJSA_SB_SA_EEES9_NS_10bfloat16_tESF_Li256ELb0ELb1ELb1ELb1EEENS1_19SingleTileSchedulerILb0ELb1ELb1ELi128EEEEEEEEEvNT_6ParamsE,@"STO_CUDA_ENTRY STV_DEFAULT"
_ZN7cutlass13device_kernelIN5flash11enable_sm90INS1_16FlashAttnFwdSm90INS1_25CollectiveMainloopFwdSm90ILi2EN4cute5tupleIJNS5_1CILi1EEES8_S8_EEENS6_IJNS7_ILi128EEESA_NS7_ILi256EEEEEELi256ENS_12float_e4m3_tEfNS_4arch4Sm90ELb1ELb0ELb0ELb0ELb0ELb0ELb0ELb1ELb1ELb1ELb1ELb0EEENS1_21CollectiveEpilogueFwdINS6_IJSA_SB_SA_EEES9_NS_10bfloat16_tESF_Li256ELb0ELb1ELb1ELb1EEENS1_19SingleTileSchedulerILb0ELb1ELb1ELi128EEEEEEEEEvNT_6ParamsE:
        /* <DEDUP_REMOVED lines=17> */
.L_x_2109:
[----:B------:R-:W-:Y:S05]  /*0110*/  BSYNC B0 ;  /* 0x0000000000007941 */ /* 0x000fea0003800000 */
.L_x_2108:
        /* <DEDUP_REMOVED lines=40> */
.L_x_2110:
        /* <DEDUP_REMOVED lines=22> */
.L_x_2111:
        /* <DEDUP_REMOVED lines=18> */
.L_x_2112:
        /* <DEDUP_REMOVED lines=22> */
.L_x_2113:
        /* <DEDUP_REMOVED lines=22> */
.L_x_2114:
        /* <DEDUP_REMOVED lines=9> */
.L_x_2117:
[----:B------:R-:W-:-:S08]  /*0970*/  NOP ;  /* 0x0000000000007918 */ /* 0x000fd00000000000 */
[----:B------:R-:W0:Y:S02]  /*0980*/  USETMAXREG.TRY_ALLOC.CTAPOOL UP0, 0xf0 ;  /* 0x000000f0000079c8 */ /* 0x000e240008000600 */
[----:B0-----:R-:W-:-:S13]  /*0990*/  PLOP3.LUT P0, PT, PT, PT, UP0, 0x80, 0x0 ;  /* 0x000000000000781c */ /* 0x001fda0003f0f008 */
[----:B------:R-:W-:Y:S05]  /*09a0*/  @!P0 BRA `(.L_x_2117) ;  /* 0xfffffffc00f08947 */ /* 0x000fea000383ffff */
[----:B--2---:R-:W0:Y:S01]  /*09b0*/  LDC R2, c[0x0][0xc50] ;  /* 0x00031400ff027b82 */ /* 0x004e220000000800 */
[----:B------:R-:W1:Y:S07]  /*09c0*/  S2R R24, SR_TID.X ;  /* 0x0000000000187919 */ /* 0x000e6e0000002100 */
[----:B------:R-:W2:Y:S08]  /*09d0*/  S2UR UR4, SR_CTAID.Y ;  /* 0x00000000000479c3 */ /* 0x000eb00000002600 */
[----:B------:R-:W3:Y:S08]  /*09e0*/  S2UR UR39, SR_CTAID.Z ;  /* 0x00000000002779c3 */ /* 0x000ef00000002700 */
[----:B------:R-:W-:Y:S06]  /*09f0*/  BAR.ARV 0x8, 0x180 ;  /* 0x0206000000007b1d */ /* 0x000fec0000002000 */
[----:B0-----:R-:W-:Y:S01]  /*0a00*/  ISETP.NE.AND P1, PT, R2, 0x1, PT ;  /* 0x000000010200780c */ /* 0x001fe20003f25270 */
[----:B--2---:R-:W-:Y:S01]  /*0a10*/  IMAD.U32 R17, RZ, RZ, UR4 ;  /* 0x00000004ff117e24 */ /* 0x004fe2000f8e00ff */
[----:B-1----:R-:W-:-:S11]  /*0a20*/  LOP3.LUT R4, R24, 0xffffff80, RZ, 0xc0, !PT ;  /* 0xffffff8018047812 */ /* 0x002fd600078ec0ff */
[----:B------:R-:W0:Y:S01]  /*0a30*/  @P1 LDC R0, c[0x0][0xc54] ;  /* 0x00031500ff001b82 */ /* 0x000e220000000800 */
[----:B------:R-:W-:-:S07]  /*0a40*/  ISETP.NE.AND P0, PT, R4, 0x80, PT ;  /* 0x000000800400780c */ /* 0x000fce0003f05270 */
[----:B------:R-:W1:Y:S08]  /*0a50*/  @P1 LDC R3, c[0x0][0xc58] ;  /* 0x00031600ff031b82 */ /* 0x000e700000000800 */
[----:B------:R-:W-:Y:S06]  /*0a60*/  @!P0 BAR.ARV 0x9, 0x100 ;  /* 0x0244000000008b1d */ /* 0x000fec0000002000 */
[----:B---3--:R-:W-:Y:S01]  /*0a70*/  ISETP.LE.AND P0, PT, RZ, UR39, PT ;  /* 0x00000027ff007c0c */ /* 0x008fe2000bf03270 */
        /* <DEDUP_REMOVED lines=25> */
[----:B------:R-:W-:Y:S02]  /*0c10*/  @P1 IMAD.WIDE.U32 R4, R10, UR39, RZ ;  /* 0x000000270a041c25 */ /* 0x000fe4000f8e00ff */
[----:B------:R-:W0:Y:S02]  /*0c20*/  LDC R10, c[0x0][0x288] ;  /* 0x0000a200ff0a7b82 */ /* 0x000e240000000800 */
[----:B---3--:R-:W-:-:S02]  /*0c30*/  @P0 IMAD R0, R7, R14, RZ ;  /* 0x0000000e07000224 */ /* 0x008fc400078e02ff */
        /* <DEDUP_REMOVED lines=8> */
[----:B------:R-:W-:Y:S01]  /*0cc0*/  @P1 LEA R8, P3, R6, R20, 0x2 ;  /* 0x0000001406081211 */ /* 0x000fe200078610ff */
[----:B------:R-:W-:Y:S01]  /*0cd0*/  @P1 IMAD.IADD R0, R7, 0x1, R11 ;  /* 0x0000000107001824 */ /* 0x000fe200078e020b */
[----:B------:R-:W1:Y:S01]  /*0ce0*/  S2R R22, SR_CTAID.X ;  /* 0x0000000000167919 */ /* 0x000e620000002500 */
[----:B------:R-:W-:Y:S01]  /*0cf0*/  IMAD.MOV.U32 R7, RZ, RZ, 0x3f800000 ;  /* 0x3f800000ff077424 */ /* 0x000fe200078e00ff */
[----:B------:R-:W-:Y:S02]  /*0d00*/  @P0 LEA.HI.X R5, R2, R13, R3, 0x2, P2 ;  /* 0x0000000d02050211 */ /* 0x000fe400010f1403 */
[----:B------:R-:W3:Y:S01]  /*0d10*/  LDC R2, c[0x0][0x448] ;  /* 0x00011200ff027b82 */ /* 0x000ee20000000800 */
[----:B------:R-:W-:Y:S01]  /*0d20*/  @P1 LEA.HI.X R9, R6, R21, R0, 0x2, P3 ;  /* 0x0000001506091211 */ /* 0x000fe200018f1400 */
[----:B------:R-:W-:Y:S01]  /*0d30*/  IMAD.MOV.U32 R0, RZ, RZ, 0x3f800000 ;  /* 0x3f800000ff007424 */ /* 0x000fe200078e00ff */
[----:B------:R0:W5:Y:S05]  /*0d40*/  @P0 LDG.E R7, desc[UR40][R4.64] ;  /* 0x0000002804070981 */ /* 0x00016a000c1e1900 */
[----:B------:R4:W5:Y:S01]  /*0d50*/  @P1 LDG.E R0, desc[UR40][R8.64] ;  /* 0x0000002808001981 */ /* 0x000962000c1e1900 */
[----:B------:R-:W4:Y:S01]  /*0d60*/  LDC R13, c[0x0][0x2f0] ;  /* 0x0000bc00ff0d7b82 */ /* 0x000f220000000800 */
[----:B------:R-:W-:Y:S01]  /*0d70*/  IMAD.MOV.U32 R23, RZ, RZ, RZ ;  /* 0x000000ffff177224 */ /* 0x000fe200078e00ff */
[----:B0-----:R-:W-:-:S02]  /*0d80*/  IADD3 R5, -R10, 0x80, RZ ;  /* 0x000000800a057810 */ /* 0x001fc40007ffe1ff */
[----:B---3--:R-:W-:-:S04]  /*0d90*/  ISETP.NE.AND P1, PT, R2, 0x1, PT ;  /* 0x000000010200780c */ /* 0x008fc80003f25270 */
[----:B------:R-:W0:Y:S01]  /*0da0*/  LDC.64 R2, c[0x0][0x418] ;  /* 0x00010600ff027b82 */ /* 0x000e220000000a00 */
[----:B-1----:R-:W-:-:S08]  /*0db0*/  IMAD.SHL.U32 R22, R22, 0x80, RZ ;  /* 0x0000008016167824 */ /* 0x002fd000078e00ff */
[----:B------:R-:W1:Y:S08]  /*0dc0*/  @P1 LDC R11, c[0x0][0x44c] ;  /* 0x00011300ff0b1b82 */ /* 0x000e700000000800 */
[----:B------:R-:W3:Y:S01]  /*0dd0*/  @P1 LDC R6, c[0x0][0x450] ;  /* 0x00011400ff061b82 */ /* 0x000ee20000000800 */
[----:B0-----:R-:W-:Y:S01]  /*0de0*/  ISETP.NE.U32.AND P0, PT, R2, RZ, PT ;  /* 0x000000ff0200720c */ /* 0x001fe20003f05070 */
[----:B------:R-:W-:-:S03]  /*0df0*/  @P1 VIADD R2, R22, 0x7f ;  /* 0x0000007f16021836 */ /* 0x000fc60000000000 */
[----:B------:R-:W-:-:S04]  /*0e00*/  ISETP.NE.AND.EX P0, PT, R3, RZ, PT, P0 ;  /* 0x000000ff0300720c */ /* 0x000fc80003f05300 */
[----:B--2---:R-:W-:Y:S01]  /*0e10*/  SEL R16, R16, 0x1, P0 ;  /* 0x0000000110107807 */ /* 0x004fe20000000000 */
[----:B-1----:R-:W-:-:S04]  /*0e20*/  @P1 IMAD.HI.U32 R3, R2, R11, RZ ;  /* 0x0000000b02031227 */ /* 0x002fc800078e00ff */
[----:B------:R-:W-:Y:S02]  /*0e30*/  VIADD R2, R22, 0x7f ;  /* 0x0000007f16027836 */ /* 0x000fe40000000000 */
[CC--:B----4-:R-:W-:Y:S01]  /*0e40*/  IMAD R5, R16.reuse, R13.reuse, R5 ;  /* 0x0000000d10057224 */ /* 0x0d0fe200078e0205 */
[----:B---3--:R-:W-:Y:S01]  /*0e50*/  @P1 SHF.R.U32.HI R2, RZ, R6, R3 ;  /* 0x00000006ff021219 */ /* 0x008fe20000011603 */
[----:B------:R-:W-:-:S04]  /*0e60*/  IMAD R3, R16, R13, 0x7f ;  /* 0x0000007f10037424 */ /* 0x000fc800078e020d */
[----:B------:R-:W-:Y:S01]  /*0e70*/  IMAD.IADD R5, R5, 0x1, R2 ;  /* 0x0000000105057824 */ /* 0x000fe200078e0202 */
[----:B------:R-:W-:-:S04]  /*0e80*/  SHF.R.S32.HI R2, RZ, 0x1f, R3 ;  /* 0x0000001fff027819 */ /* 0x000fc80000011403 */
[----:B------:R-:W-:Y:S02]  /*0e90*/  SHF.R.S32.HI R4, RZ, 0x1f, R5 ;  /* 0x0000001fff047819 */ /* 0x000fe40000011405 */
[----:B------:R-:W-:Y:S02]  /*0ea0*/  LEA.HI R2, R2, R3, RZ, 0x7 ;  /* 0x0000000302027211 */ /* 0x000fe400078f38ff */
[----:B------:R-:W-:Y:S02]  /*0eb0*/  LEA.HI R4, R4, R5, RZ, 0x7 ;  /* 0x0000000504047211 */ /* 0x000fe400078f38ff */
[----:B------:R-:W-:Y:S02]  /*0ec0*/  SHF.R.U32.HI R5, RZ, 0x10, R18 ;  /* 0x00000010ff057819 */ /* 0x000fe40000011612 */
[----:B------:R-:W-:Y:S02]  /*0ed0*/  SHF.R.S32.HI R2, RZ, 0x7, R2 ;  /* 0x00000007ff027819 */ /* 0x000fe40000011402 */
[----:B------:R-:W-:-:S02]  /*0ee0*/  ISETP.NE.AND P0, PT, R5, RZ, PT ;  /* 0x000000ff0500720c */ /* 0x000fc40003f05270 */
[----:B------:R-:W-:Y:S02]  /*0ef0*/  SHF.R.S32.HI R3, RZ, 0x7, R4 ;  /* 0x00000007ff037819 */ /* 0x000fe40000011404 */
[----:B------:R-:W-:Y:S02]  /*0f00*/  LOP3.LUT R18, R18, 0xffff, RZ, 0xc0, !PT ;  /* 0x0000ffff12127812 */ /* 0x000fe400078ec0ff */
[----:B------:R-:W-:-:S04]  /*0f10*/  VIMNMX R8, R2, R3, PT ;  /* 0x0000000302087248 */ /* 0x000fc80003fe0100 */
[----:B------:R-:W-:-:S03]  /*0f20*/  ISETP.GE.AND P1, PT, R8, 0x1, PT ;  /* 0x000000010800780c */ /* 0x000fc60003f26270 */
[----:B------:R-:W0:Y:S10]  /*0f30*/  @!P0 LDC R5, c[0x0][0x9f0] ;  /* 0x00027c00ff058b82 */ /* 0x000e340000000800 */
[----:B------:R-:W-:Y:S05]  /*0f40*/  @!P1 BRA `(.L_x_2119) ;  /* 0x00000000006c9947 */ /* 0x000fea0003800000 */
        /* <DEDUP_REMOVED lines=25> */
[----:B------:R-:W-:-:S05]  /*10e0*/  @!P1 LOP3.LUT R3, RZ, R5, RZ, 0x33, !PT ;  /* 0x00000005ff039212 */ /* 0x000fca00078e33ff */
[----:B------:R-:W-:-:S07]  /*10f0*/  IMAD.MOV.U32 R23, RZ, RZ, R3 ;  /* 0x000000ffff177224 */ /* 0x000fce00078e0003 */
.L_x_2119:
[-C--:B------:R-:W-:Y:S02]  /*1100*/  IMAD R18, R18, R23.reuse, RZ ;  /* 0x0000001712127224 */ /* 0x080fe400078e02ff */
[----:B-----5:R-:W-:Y:S01]  /*1110*/  FMUL.FTZ R0, R7, R0 ;  /* 0x0000000007007220 */ /* 0x020fe20000410000 */
[----:B------:R-:W-:Y:S01]  /*1120*/  ULDC UR4, c[0x0][0x988] ;  /* 0x0002620000047ab9 */ /* 0x000fe20000000800 */
[----:B------:R-:W-:Y:S01]  /*1130*/  VIADD R146, R24, 0xffffff80 ;  /* 0xffffff8018927836 */ /* 0x000fe20000000000 */
[----:B------:R-:W-:Y:S01]  /*1140*/  PLOP3.LUT P0, PT, PT, PT, PT, 0x80, 0x0 ;  /* 0x000000000000781c */ /* 0x000fe20003f0f070 */
[----:B------:R-:W-:Y:S01]  /*1150*/  FMUL.FTZ R2, R0, UR4 ;  /* 0x0000000400027c20 */ /* 0x000fe20008410000 */
[----:B------:R-:W-:Y:S02]  /*1160*/  VIADDMNMX R23, R18, R23, R8, PT ;  /* 0x0000001712177246 */ /* 0x000fe40003800108 */
[----:B------:R-:W-:Y:S01]  /*1170*/  CS2R R28, SRZ ;  /* 0x00000000001c7805 */ /* 0x000fe2000001ff00 */
[----:B------:R-:W-:Y:S01]  /*1180*/  IMAD.MOV.U32 R4, RZ, RZ, RZ ;  /* 0x000000ffff047224 */ /* 0x000fe200078e00ff */
[----:B------:R-:W-:-:S02]  /*1190*/  CS2R R24, SRZ ;  /* 0x0000000000187805 */ /* 0x000fc4000001ff00 */
[----:B------:R-:W-:Y:S01]  /*11a0*/  ISETP.GT.AND P1, PT, R23, R18, PT ;  /* 0x000000121700720c */ /* 0x000fe20003f24270 */
[----:B------:R-:W-:Y:S01]  /*11b0*/  IMAD.MOV.U32 R3, RZ, RZ, RZ ;  /* 0x000000ffff037224 */ /* 0x000fe200078e00ff */
        /* <DEDUP_REMOVED lines=61> */
[----:B------:R-:W-:Y:S02]  /*1590*/  IMAD.MOV.U32 R8, RZ, RZ, RZ ;  /* 0x000000ffff087224 */ /* 0x000fe400078e00ff */
[----:B------:R-:W-:Y:S01]  /*15a0*/  IMAD.MOV.U32 R147, RZ, RZ, RZ ;  /* 0x000000ffff937224 */ /* 0x000fe200078e00ff */
[----:B------:R-:W-:Y:S06]  /*15b0*/  @!P1 BRA `(.L_x_2120) ;  /* 0x0000008800b09947 */ /* 0x000fec0003800000 */
[----:B------:R-:W-:Y:S01]  /*15c0*/  SHF.R.S32.HI R89, RZ, 0x1f, R146 ;  /* 0x0000001fff597819 */ /* 0x000fe20000011492 */
[----:B------:R-:W1:Y:S01]  /*15d0*/  S2UR UR5, SR_CgaCtaId ;  /* 0x00000000000579c3 */ /* 0x000e620000008800 */
[----:B------:R-:W-:Y:S02]  /*15e0*/  UMOV UR36, 0x400 ;  /* 0x0000040000247882 */ /* 0x000fe40000000000 */
[----:B------:R-:W-:-:S04]  /*15f0*/  LEA.HI R88, R89, R146, RZ, 0x7 ;  /* 0x0000009259587211 */ /* 0x000fc800078f38ff */
[----:B------:R-:W-:-:S05]  /*1600*/  SHF.R.S32.HI R90, RZ, 0x7, R88 ;  /* 0x00000007ff5a7819 */ /* 0x000fca0000011458 */
[----:B------:R-:W2:Y:S01]  /*1610*/  SHFL.IDX PT, R0, R90, RZ, 0x1f ;  /* 0x00001fff5a007589 */ /* 0x000ea200000e0000 */
[----:B-1----:R-:W-:-:S04]  /*1620*/  ULEA UR36, UR5, UR36, 0x18 ;  /* 0x0000002405247291 */ /* 0x002fc8000f8ec03f */
[----:B------:R-:W-:-:S04]  /*1630*/  UIADD3 UR5, UR36, 0x20400, URZ ;  /* 0x0002040024057890 */ /* 0x000fc8000fffe03f */
[----:B------:R-:W-:Y:S01]  /*1640*/  ULOP3.LUT UP0, URZ, UR5, 0x3ff, URZ, 0xc0, !UPT ;  /* 0x000003ff053f7892 */ /* 0x000fe2000f80c03f */
[----:B--2---:R-:W-:-:S05]  /*1650*/  R2UR UR37, R0 ;  /* 0x00000000002572ca */ /* 0x004fca00000e0000 */
        /* <DEDUP_REMOVED lines=12> */
[----:B------:R1:W2:Y:S01]  /*1720*/  LDC.64 R14, c[0x4][R0] ;  /* 0x01000000000e7b82 */ /* 0x0002a20000000a00 */
[----:B0-----:R-:W-:Y:S01]  /*1730*/  IMAD.U32 R5, RZ, RZ, UR5 ;  /* 0x00000005ff057e24 */ /* 0x001fe2000f8e00ff */
[----:B------:R-:W-:Y:S01]  /*1740*/  ULDC.64 UR4, c[0x4][0xc8] ;  /* 0x0100320000047ab9 */ /* 0x000fe20000000a00 */
[----:B------:R-:W-:Y:S02]  /*1750*/  IMAD.U32 R10, RZ, RZ, UR6 ;  /* 0x00000006ff0a7e24 */ /* 0x000fe4000f8e00ff */
[----:B------:R-:W-:Y:S02]  /*1760*/  IMAD.U32 R6, RZ, RZ, UR4 ;  /* 0x00000004ff067e24 */ /* 0x000fe4000f8e00ff */
[----:B------:R-:W-:-:S02]  /*1770*/  IMAD.U32 R7, RZ, RZ, UR5 ;  /* 0x00000005ff077e24 */ /* 0x000fc4000f8e00ff */
[----:B------:R-:W-:Y:S02]  /*1780*/  IMAD.U32 R11, RZ, RZ, UR7 ;  /* 0x00000007ff0b7e24 */ /* 0x000fe4000f8e00ff */
[----:B------:R-:W-:Y:S02]  /*1790*/  IMAD.MOV.U32 R8, RZ, RZ, 0x70 ;  /* 0x00000070ff087424 */ /* 0x000fe400078e00ff */
[----:B------:R-:W-:Y:S02]  /*17a0*/  IMAD.MOV.U32 R12, RZ, RZ, 0x1 ;  /* 0x00000001ff0c7424 */ /* 0x000fe400078e00ff */
[----:B-1----:R-:W-:-:S07]  /*17b0*/  IMAD.MOV.U32 R13, RZ, RZ, RZ ;  /* 0x000000ffff0d7224 */ /* 0x002fce00078e00ff */
[----:B------:R-:W-:-:S07]  /*17c0*/  LEPC R20, `(.L_x_2121) ;  /* 0x000000001014794e */ /* 0x000fce0000000000 */
[----:B--2---:R-:W-:Y:S05]  /*17d0*/  CALL.ABS.NOINC R14 ;  /* 0x000000000e007343 */ /* 0x004fea0003c00000 */
.L_x_2121:
[----:B------:R-:W2:Y:S01]  /*17e0*/  LDL.LU R20, [R1+0x24] ;  /* 0x0000240001147983 */ /* 0x000ea20000300800 */
[----:B------:R-:W-:-:S04]  /*17f0*/  SHF.L.U32 R3, RZ, 0x1f, RZ ;  /* 0x0000001fff037819 */ /* 0x000fc800000006ff */
[----:B------:R-:W1:Y:S01]  /*1800*/  SYNCS.PHASECHK.TRANS64.TRYWAIT P0, [UR36+0x38800], R3 ;  /* 0x03880003ff0075a7 */ /* 0x000e620008000164 */
[----:B--2---:R-:W-:-:S04]  /*1810*/  LOP3.LUT R0, R20, 0x1, RZ, 0xfc, !PT ;  /* 0x0000000114007812 */ /* 0x004fc800078efcff */
[----:B------:R-:W-:Y:S01]  /*1820*/  ISETP.NE.AND P1, PT, R0, 0x3, PT ;  /* 0x000000030000780c */ /* 0x000fe20003f25270 */
[----:B-1----:R-:W-:-:S12]  /*1830*/  @!P0 BRA `(.L_x_2122) ;  /* 0x0000010400348947 */ /* 0x002fd80003800000 */
.L_x_2216:
[----:B------:R-:W-:Y:S05]  /*1840*/  @!P1 BRA `(.L_x_2123) ;  /* 0x0000000000049947 */ /* 0x000fea0003800000 */
[----:B------:R-:W-:Y:S01]  /*1850*/  BPT.TRAP 0x1 ;  /* 0x000000040000795c */ /* 0x000fe20000300000 */
.L_x_2123:
[----:B------:R2:W3:Y:S01]  /*1860*/  SYNCS.PHASECHK.TRANS64.TRYWAIT P2, [UR36+0x38830], R3 ;  /* 0x03883003ff0075a7 */ /* 0x0004e20008040164 */
[----:B------:R-:W-:Y:S05]  /*1870*/  @!P1 BRA `(.L_x_2124) ;  /* 0x0000000000049947 */ /* 0x000fea0003800000 */
[----:B------:R-:W-:Y:S01]  /*1880*/  BPT.TRAP 0x1 ;  /* 0x000000040000795c */ /* 0x000fe20000300000 */
.L_x_2124:
[----:B-1----:R-:W1:Y:S01]  /*1890*/  S2R R0, SR_TID.X ;  /* 0x0000000000007919 */ /* 0x002e620000002100 */
[----:B------:R-:W-:-:S05]  /*18a0*/  IMAD.U32 R6, RZ, RZ, UR42 ;  /* 0x0000002aff067e24 */ /* 0x000fca000f8e00ff */
[----:B------:R-:W-:Y:S02]  /*18b0*/  LOP3.LUT R6, R6, 0x10000, RZ, 0xfc, !PT ;  /* 0x0001000006067812 */ /* 0x000fe400078efcff */
[----:B-1----:R-:W-:-:S04]  /*18c0*/  LOP3.LUT R0, R0, 0x7f, RZ, 0xc0, !PT ;  /* 0x0000007f00007812 */ /* 0x002fc800078ec0ff */
[----:B------:R-:W-:Y:S01]  /*18d0*/  ISETP.NE.AND P0, PT, R0, RZ, PT ;  /* 0x000000ff0000720c */ /* 0x000fe20003f05270 */
[----:B---3--:R-:W-:-:S12]  /*18e0*/  @P2 BRA `(.L_x_2125) ;  /* 0x0000000000082947 */ /* 0x008fd80003800000 */
[----:B------:R-:W1:Y:S02]  /*18f0*/  SYNCS.PHASECHK.TRANS64.TRYWAIT P2, [UR36+0x38830], R3 ;  /* 0x03883003ff0075a7 */ /* 0x000e640008040164 */
[----:B-1----:R-:W-:Y:S05]  /*1900*/  @!P2 BRA `(.L_x_2126) ;  /* 0x000001040018a947 */ /* 0x002fea0003800000 */
.L_x_2125:
        /* <DEDUP_REMOVED lines=11> */
[----:B-1----:R-:W1:Y:S01]  /*19c0*/  LDC R0, c[0x0][0x448] ;  /* 0x00011200ff007b82 */ /* 0x002e620000000800 */
[----:B------:R-:W-:Y:S01]  /*19d0*/  UMOV UR15, 0x40000040 ;  /* 0x40000040000f7882 */ /* 0x000fe20000000000 */
[----:B------:R-:W-:Y:S01]  /*19e0*/  UMOV UR17, 0x40000040 ;  /* 0x4000004000117882 */ /* 0x000fe20000000000 */
[----:B------:R-:W-:Y:S01]  /*19f0*/  ULOP3.LUT UR6, UR4, 0x10000, URZ, 0xfc, !UPT ;  /* 0x0001000004067892 */ /* 0x000fe2000f8efc3f */
[----:B--2---:R-:W-:Y:S01]  /*1a00*/  LOP3.LUT R3, R88, 0xffffff80, RZ, 0xc0, !PT ;  /* 0xffffff8058037812 */ /* 0x004fe200078ec0ff */
[----:B------:R-:W-:Y:S01]  /*1a10*/  UMOV UR19, 0x40000040 ;  /* 0x4000004000137882 */ /* 0x000fe20000000000 */
[----:B------:R-:W-:Y:S01]  /*1a20*/  UMOV UR21, 0x40000040 ;  /* 0x4000004000157882 */ /* 0x000fe20000000000 */
[----:B------:R-:W-:Y:S01]  /*1a30*/  UIADD3 UR14, UR6, 0x4, URZ ;  /* 0x00000004060e7890 */ /* 0x000fe2000fffe03f */
[----:B------:R-:W-:Y:S01]  /*1a40*/  LEA.HI R89, R89, R146, RZ, 0x2 ;  /* 0x0000009259597211 */ /* 0x000fe200078f10ff */
[----:B------:R-:W-:Y:S01]  /*1a50*/  UIADD3 UR12, UR32, 0x4, URZ ;  /* 0x00000004200c7890 */ /* 0x000fe2000fffe03f */
[----:B------:R-:W-:Y:S01]  /*1a60*/  IMAD.IADD R9, R146, 0x1, -R3 ;  /* 0x0000000192097824 */ /* 0x000fe200078e0a03 */
[----:B------:R-:W-:Y:S01]  /*1a70*/  UMOV UR10, UR6 ;  /* 0x00000006000a7c82 */ /* 0x000fe20008000000 */
[----:B------:R-:W-:Y:S01]  /*1a80*/  UIADD3 UR16, UR32, 0x6, URZ ;  /* 0x0000000620107890 */ /* 0x000fe2000fffe03f */
[----:B------:R-:W-:Y:S01]  /*1a90*/  QGMMA.64x128x32.F32.E4M3.E4M3 R24, gdesc[UR8], RZ, !UPT, gsb0 ;  /* 0x01e00000081879f3 */ /* 0x000fe2000c0008ff */
[----:B------:R-:W-:Y:S01]  /*1aa0*/  UIADD3 UR8, UR32, 0x2, URZ ;  /* 0x0000000220087890 */ /* 0x000fe2000fffe03f */
[----:B------:R-:W-:Y:S01]  /*1ab0*/  LOP3.LUT R89, R89, 0xfffffffc, RZ, 0xc0, !PT ;  /* 0xfffffffc59597812 */ /* 0x000fe200078ec0ff */
[----:B------:R-:W-:Y:S01]  /*1ac0*/  UIADD3 UR10, UR6, 0x2, URZ ;  /* 0x00000002060a7890 */ /* 0x000fe2000fffe03f */
[----:B------:R-:W-:Y:S01]  /*1ad0*/  LEA.HI R8, R90, R90, RZ, 0x1 ;  /* 0x0000005a5a087211 */ /* 0x000fe200078f08ff */
[----:B------:R-:W-:Y:S01]  /*1ae0*/  UMOV UR9, 0x40000040 ;  /* 0x4000004000097882 */ /* 0x000fe20000000000 */
[----:B------:R-:W-:Y:S01]  /*1af0*/  UMOV UR11, 0x40000040 ;  /* 0x40000040000b7882 */ /* 0x000fe20000000000 */
[----:B------:R-:W-:Y:S01]  /*1b00*/  UIADD3 UR18, UR6, 0x6, URZ ;  /* 0x0000000606127890 */ /* 0x000fe2000fffe03f */
[----:B------:R-:W-:Y:S01]  /*1b10*/  IMAD.IADD R89, R146, 0x1, -R89 ;  /* 0x0000000192597824 */ /* 0x000fe200078e0a59 */
[----:B------:R-:W-:Y:S01]  /*1b20*/  UIADD3 UR20, UR32, 0x400, URZ ;  /* 0x0000040020147890 */ /* 0x000fe2000fffe03f */
[----:B------:R-:W-:Y:S01]  /*1b30*/  LOP3.LUT R11, R8, 0x3fffffe, RZ, 0xc0, !PT ;  /* 0x03fffffe080b7812 */ /* 0x000fe200078ec0ff */
[----:B------:R-:W-:Y:S01]  /*1b40*/  UIADD3 UR22, UR6, 0x400, URZ ;  /* 0x0000040006167890 */ /* 0x000fe2000fffe03f */
[----:B-1----:R-:W-:Y:S01]  /*1b50*/  ISETP.NE.AND P2, PT, R0, 0x1, PT ;  /* 0x000000010000780c */ /* 0x002fe20003f45270 */
        /* <DEDUP_REMOVED lines=8> */
[CC--:B------:R-:W-:Y:S01]  /*1be0*/  LEA.HI R4, R0.reuse, R9.reuse, RZ, 0x2 ;  /* 0x0000000900047211 */ /* 0x0c0fe200078f10ff */
[----:B------:R-:W-:Y:S01]  /*1bf0*/  UIADD3 UR30, UR6, 0x404, URZ ;  /* 0x00000404061e7890 */ /* 0x000fe2000fffe03f */
[----:B------:R-:W-:Y:S01]  /*1c00*/  LEA.HI R3, R0, R9, RZ, 0x5 ;  /* 0x0000000900037211 */ /* 0x000fe200078f28ff */
[----:B------:R-:W-:Y:S01]  /*1c10*/  UMOV UR29, 0x40000040 ;  /* 0x40000040001d7882 */ /* 0x000fe20000000000 */
[----:B------:R-:W-:Y:S01]  /*1c20*/  UMOV UR31, 0x40000040 ;  /* 0x40000040001f7882 */ /* 0x000fe20000000000 */
[----:B------:R-:W-:Y:S01]  /*1c30*/  UIADD3 UR32, UR32, 0x406, URZ ;  /* 0x0000040620207890 */ /* 0x000fe2000fffe03f */
[--C-:B------:R-:W-:Y:S01]  /*1c40*/  SHF.R.S32.HI R0, RZ, 0x2, R4.reuse ;  /* 0x00000002ff007819 */ /* 0x100fe20000011404 */
[----:B------:R-:W-:Y:S01]  /*1c50*/  UIADD3 UR34, UR6, 0x406, URZ ;  /* 0x0000040606227890 */ /* 0x000fe2000fffe03f */
[----:B0-----:R-:W-:Y:S01]  /*1c60*/  SHF.R.S32.HI R5, RZ, 0x1f, R4 ;  /* 0x0000001fff057819 */ /* 0x001fe20000011404 */
[----:B------:R-:W-:Y:S01]  /*1c70*/  UMOV UR33, 0x40000040 ;  /* 0x4000004000217882 */ /* 0x000fe20000000000 */
[----:B------:R-:W-:Y:S01]  /*1c80*/  UMOV UR35, 0x40000040 ;  /* 0x4000004000237882 */ /* 0x000fe20000000000 */
[----:B------:R-:W0:Y:S01]  /*1c90*/  @P2 LDC R13, c[0x0][0x44c] ;  /* 0x00011300ff0d2b82 */ /* 0x000e220000000800 */
[----:B------:R-:W-:Y:S01]  /*1ca0*/  SHF.R.S32.HI R3, RZ, 0x5, R3 ;  /* 0x00000005ff037819 */ /* 0x000fe20000011403 */
[----:B------:R-:W-:Y:S01]  /*1cb0*/  IMAD.IADD R11, R90, 0x1, -R11 ;  /* 0x000000015a0b7824 */ /* 0x000fe200078e0a0b */
[-C--:B------:R-:W-:Y:S01]  /*1cc0*/  LEA.HI R5, R5, R0.reuse, RZ, 0x3 ;  /* 0x0000000005057211 */ /* 0x080fe200078f18ff */
[----:B------:R-:W-:Y:S01]  /*1cd0*/  IMAD.MOV.U32 R12, RZ, RZ, -0x80 ;  /* 0xffffff80ff0c7424 */ /* 0x000fe200078e00ff */
[----:B------:R-:W-:Y:S01]  /*1ce0*/  LOP3.LUT R8, R8, 0x1ffffffe, RZ, 0xc0, !PT ;  /* 0x1ffffffe08087812 */ /* 0x000fe200078ec0ff */
[----:B------:R-:W-:Y:S01]  /*1cf0*/  IMAD R3, R3, 0x10, R22 ;  /* 0x0000001003037824 */ /* 0x000fe200078e0216 */
[----:B------:R-:W-:Y:S01]  /*1d00*/  LOP3.LUT R5, R5, 0xfffffff8, RZ, 0xc0, !PT ;  /* 0xfffffff805057812 */ /* 0x000fe200078ec0ff */
[----:B------:R-:W1:Y:S01]  /*1d10*/  @P2 LDC R15, c[0x0][0x450] ;  /* 0x00011400ff0f2b82 */ /* 0x000e620000000800 */
[----:B------:R-:W-:Y:S01]  /*1d20*/  LOP3.LUT R4, R4, 0x7ffffffc, RZ, 0xc0, !PT ;  /* 0x7ffffffc04047812 */ /* 0x000fe200078ec0ff */
[----:B------:R-:W-:Y:S01]  /*1d30*/  IMAD.IADD R8, R89, 0x1, -R8 ;  /* 0x0000000159087824 */ /* 0x000fe200078e0a08 */
[----:B------:R-:W-:Y:S01]  /*1d40*/  IADD3 R0, R3, R0, -R5 ;  /* 0x0000000003007210 */ /* 0x000fe20007ffe805 */
[----:B------:R-:W-:Y:S01]  /*1d50*/  IMAD R5, R23, R12, 0x80 ;  /* 0x0000008017057424 */ /* 0x000fe200078e020c */
[----:B------:R-:W-:Y:S01]  /*1d60*/  ULDC UR4, c[0x0][0x2f0] ;  /* 0x0000bc0000047ab9 */ /* 0x000fe20000000800 */
[----:B------:R-:W-:Y:S01]  /*1d70*/  IMAD.IADD R9, R9, 0x1, -R4 ;  /* 0x0000000109097824 */ /* 0x000fe200078e0a04 */
[----:B------:R-:W-:Y:S01]  /*1d80*/  CS2R R130, SRZ ;  /* 0x0000000000827805 */ /* 0x000fe2000001ff00 */
[----:B------:R-:W-:Y:S01]  /*1d90*/  IMAD R11, R11, 0x40, R0 ;  /* 0x000000400b0b7824 */ /* 0x000fe200078e0200 */
[----:B------:R-:W2:Y:S01]  /*1da0*/  LDC R3, c[0x0][0x288] ;  /* 0x0000a200ff037b82 */ /* 0x000ea20000000800 */
[----:B------:R-:W-:-:S02]  /*1db0*/  CS2R R132, SRZ ;  /* 0x0000000000847805 */ /* 0x000fc4000001ff00 */
[----:B------:R-:W-:Y:S01]  /*1dc0*/  CS2R R134, SRZ ;  /* 0x0000000000867805 */ /* 0x000fe2000001ff00 */
[----:B------:R-:W-:Y:S01]  /*1dd0*/  IMAD R8, R8, 0x8, R11 ;  /* 0x0000000808087824 */ /* 0x000fe200078e020b */
[----:B------:R-:W-:Y:S02]  /*1de0*/  CS2R R136, SRZ ;  /* 0x0000000000887805 */ /* 0x000fe4000001ff00 */
[----:B------:R-:W-:Y:S02]  /*1df0*/  CS2R R138, SRZ ;  /* 0x00000000008a7805 */ /* 0x000fe4000001ff00 */
[----:B------:R-:W-:Y:S01]  /*1e00*/  CS2R R140, SRZ ;  /* 0x00000000008c7805 */ /* 0x000fe2000001ff00 */
[----:B0-----:R-:W-:Y:S01]  /*1e10*/  @P2 IMAD.HI.U32 R0, R8, R13, RZ ;  /* 0x0000000d08002227 */ /* 0x001fe200078e00ff */
[----:B------:R-:W0:Y:S01]  /*1e20*/  S2UR UR5, SR_CgaCtaId ;  /* 0x00000000000579c3 */ /* 0x000e220000008800 */
[----:B------:R-:W-:Y:S02]  /*1e30*/  CS2R R142, SRZ ;  /* 0x00000000008e7805 */ /* 0x000fe4000001ff00 */
[----:B------:R-:W-:Y:S01]  /*1e40*/  CS2R R144, SRZ ;  /* 0x0000000000907805 */ /* 0x000fe2000001ff00 */
[----:B------:R-:W-:Y:S01]  /*1e50*/  IMAD.MOV.U32 R10, RZ, RZ, R8 ;  /* 0x000000ffff0a7224 */ /* 0x000fe200078e0008 */
[----:B------:R-:W-:-:S02]  /*1e60*/  CS2R R146, SRZ ;  /* 0x0000000000927805 */ /* 0x000fc4000001ff00 */
[----:B------:R-:W-:Y:S02]  /*1e70*/  CS2R R148, SRZ ;  /* 0x0000000000947805 */ /* 0x000fe4000001ff00 */
[----:B------:R-:W-:Y:S02]  /*1e80*/  CS2R R150, SRZ ;  /* 0x0000000000967805 */ /* 0x000fe4000001ff00 */
[----:B-1----:R-:W-:Y:S01]  /*1e90*/  @P2 SHF.R.U32.HI R10, RZ, R15, R0 ;  /* 0x0000000fff0a2219 */ /* 0x002fe20000011600 */
[----:B------:R-:W-:-:S04]  /*1ea0*/  VIADD R0, R5, 0x1 ;  /* 0x0000000105007836 */ /* 0x000fc80000000000 */
[----:B------:R-:W1:Y:S01]  /*1eb0*/  SHFL.IDX PT, R13, R10, RZ, 0x1c1f ;  /* 0x001c1fff0a0d7589 */ /* 0x000e6200000e0000 */
[C---:B------:R-:W-:Y:S02]  /*1ec0*/  IMAD R11, R9.reuse, -0x2, R0 ;  /* 0xfffffffe090b7824 */ /* 0x040fe400078e0200 */
[C---:B------:R-:W-:Y:S01]  /*1ed0*/  IMAD R0, R16.reuse, UR4, R5 ;  /* 0x0000000410007c24 */ /* 0x040fe2000f8e0205 */
[----:B------:R-:W3:Y:S01]  /*1ee0*/  SHFL.IDX PT, R10, R10, 0x1, 0x1c1f ;  /* 0x003c1f000a0a7f89 */ /* 0x000ee200000e0000 */
[----:B------:R-:W-:Y:S02]  /*1ef0*/  IMAD R12, R16, UR4, R11 ;  /* 0x00000004100c7c24 */ /* 0x000fe4000f8e020b */
[----:B------:R-:W-:Y:S02]  /*1f00*/  IMAD R5, R9, -0x2, R0 ;  /* 0xfffffffe09057824 */ /* 0x000fe400078e0200 */
[----:B--2---:R-:W-:-:S05]  /*1f10*/  IMAD.IADD R0, R12, 0x1, -R3 ;  /* 0x000000010c007824 */ /* 0x004fca00078e0a03 */
[----:B-1----:R-:W-:-:S04]  /*1f20*/  VIADDMNMX R0, R13, R0, R5, PT ;  /* 0x000000000d007246 */ /* 0x002fc80003800105 */
[C---:B------:R-:W-:Y:S02]  /*1f30*/  ISETP.GT.AND P3, PT, R0.reuse, RZ, PT ;  /* 0x000000ff0000720c */ /* 0x040fe40003f64270 */
[C---:B------:R-:W-:Y:S02]  /*1f40*/  ISETP.GT.AND P4, PT, R0.reuse, 0x1, PT ;  /* 0x000000010000780c */ /* 0x040fe40003f84270 */
[----:B------:R-:W-:Y:S02]  /*1f50*/  ISETP.GT.AND P5, PT, R0, 0x8, PT ;  /* 0x000000080000780c */ /* 0x000fe40003fa4270 */
[----:B---3--:R-:W-:Y:S01]  /*1f60*/  IADD3 R12, R10, -R3, R12 ;  /* 0x800000030a0c7210 */ /* 0x008fe20007ffe00c */
        /* <DEDUP_REMOVED lines=24> */
[----:B------:R-:W-:Y:S02]  /*20f0*/  ISETP.GT.AND P3, PT, R0, 0x9, PT ;  /* 0x000000090000780c */ /* 0x000fe40003f64270 */
[----:B------:R-:W-:-:S02]  /*2100*/  FSEL R13, R28, -INF , P5 ;  /* 0xff8000001c0d7808 */ /* 0x000fc40002800000 */
[----:B------:R-:W-:Y:S02]  /*2110*/  FMNMX.FTZ R4, R11, R25, !PT ;  /* 0x000000190b047209 */ /* 0x000fe40007810000 */
[C---:B------:R-:W-:Y:S02]  /*2120*/  ISETP.GT.AND P4, PT, R0.reuse, 0x10, PT ;  /* 0x000000100000780c */ /* 0x040fe40003f84270 */
[----:B------:R-:W-:Y:S02]  /*2130*/  FSEL R29, R29, -INF , P3 ;  /* 0xff8000001d1d7808 */ /* 0x000fe40001800000 */
[----:B------:R-:W-:Y:S02]  /*2140*/  FMNMX.FTZ R4, R13, R4, !PT ;  /* 0x000000040d047209 */ /* 0x000fe40007810000 */
        /* <DEDUP_REMOVED lines=81> */
[----:B------:R-:W-:Y:S02]  /*2660*/  FSEL R85, R85, -INF , P3 ;  /* 0xff80000055557808 */ /* 0x000fe40001800000 */
[----:B------:R-:W-:Y:S02]  /*2670*/  FMNMX.FTZ R4, R111, R4, !PT ;  /* 0x000000046f047209 */ /* 0x000fe40007810000 */
[----:B------:R-:W-:Y:S02]  /*2680*/  VIMNMX R28, R5, R12, PT ;  /* 0x0000000c051c7248 */ /* 0x000fe40003fe0100 */
[----:B------:R-:W-:Y:S02]  /*2690*/  FMNMX.FTZ R14, R85, R4, !PT ;  /* 0x00000004550e7209 */ /* 0x000fe40007810000 */
[----:B------:R-:W-:-:S02]  /*26a0*/  ISETP.GT.AND P4, PT, R28, 0x1, PT ;  /* 0x000000011c00780c */ /* 0x000fc40003f84270 */
[----:B------:R-:W-:Y:S01]  /*26b0*/  ISETP.GT.AND P5, PT, R28, 0x8, PT ;  /* 0x000000081c00780c */ /* 0x000fe20003fa4270 */
[----:B------:R-:W1:Y:S01]  /*26c0*/  SHFL.BFLY PT, R113, R14, 0x2, 0x1f ;  /* 0x0c401f000e717f89 */ /* 0x000e6200000e0000 */
[----:B------:R-:W-:Y:S02]  /*26d0*/  FSEL R36, R27, -INF , P4 ;  /* 0xff8000001b247808 */ /* 0x000fe40002000000 */
[----:B------:R-:W-:Y:S02]  /*26e0*/  FSEL R115, R30, -INF , P5 ;  /* 0xff8000001e737808 */ /* 0x000fe40002800000 */
[----:B------:R-:W-:-:S04]  /*26f0*/  ISETP.GT.AND P4, PT, R28, 0x10, PT ;  /* 0x000000101c00780c */ /* 0x000fc80003f84270 */
[----:B------:R-:W-:Y:S02]  /*2700*/  FSEL R119, R34, -INF , P4 ;  /* 0xff80000022777808 */ /* 0x000fe40002000000 */
[----:B------:R-:W-:-:S04]  /*2710*/  ISETP.GT.AND P4, PT, R28, 0x18, PT ;  /* 0x000000181c00780c */ /* 0x000fc80003f84270 */
[----:B------:R-:W-:Y:S02]  /*2720*/  FSEL R121, R38, -INF , P4 ;  /* 0xff80000026797808 */ /* 0x000fe40002000000 */
[----:B------:R-:W-:Y:S02]  /*2730*/  ISETP.GT.AND P4, PT, R28, 0x20, PT ;  /* 0x000000201c00780c */ /* 0x000fe40003f84270 */
[----:B-1----:R-:W-:-:S05]  /*2740*/  FMNMX.FTZ R113, R14, R113, !PT ;  /* 0x000000710e717209 */ /* 0x002fca0007810000 */
[----:B------:R-:W1:Y:S02]  /*2750*/  SHFL.BFLY PT, R0, R113, 0x1, 0x1f ;  /* 0x0c201f0071007f89 */ /* 0x000e6400000e0000 */
[----:B-1----:R-:W-:-:S04]  /*2760*/  FMNMX.FTZ R0, R113, R0, !PT ;  /* 0x0000000071007209 */ /* 0x002fc80007810000 */
[----:B------:R-:W-:Y:S01]  /*2770*/  FSETP.NEU.FTZ.AND P3, PT, R0, -INF , PT ;  /* 0xff8000000000780b */ /* 0x000fe20003f7d000 */
[----:B------:R-:W-:-:S05]  /*2780*/  FFMA.FTZ R4, R2, R0, -8 ;  /* 0xc100000002047423 */ /* 0x000fca0000010000 */
[----:B------:R-:W-:Y:S02]  /*2790*/  FSEL R125, R4, RZ, P3 ;  /* 0x000000ff047d7208 */ /* 0x000fe40001800000 */
[----:B------:R-:W-:-:S03]  /*27a0*/  ISETP.GT.AND P3, PT, R28, RZ, PT ;  /* 0x000000ff1c00720c */ /* 0x000fc60003f64270 */
[--C-:B------:R-:W-:Y:S01]  /*27b0*/  FFMA.FTZ R10, R2, R13, -R125.reuse ;  /* 0x0000000d020a7223 */ /* 0x100fe2000001087d */
[----:B------:R-:W-:Y:S01]  /*27c0*/  FSEL R113, R26, -INF , P3 ;  /* 0xff8000001a717808 */ /* 0x000fe20001800000 */
[--C-:B------:R-:W-:Y:S01]  /*27d0*/  FFMA.FTZ R13, R2, R33, -R125.reuse ;  /* 0x00000021020d7223 */ /* 0x100fe2000001087d */
[----:B------:R-:W-:Y:S01]  /*27e0*/  ISETP.GT.AND P3, PT, R28, 0x9, PT ;  /* 0x000000091c00780c */ /* 0x000fe20003f64270 */
[C-C-:B------:R-:W-:Y:S01]  /*27f0*/  FFMA.FTZ R15, R2.reuse, R15, -R125.reuse ;  /* 0x0000000f020f7223 */ /* 0x140fe2000001087d */
[----:B------:R-:W-:Y:S01]  /*2800*/  FMNMX.FTZ R12, R113, R36, !PT ;  /* 0x00000024710c7209 */ /* 0x000fe20007810000 */
[C-C-:B------:R-:W-:Y:S01]  /*2810*/  FFMA.FTZ R25, R2.reuse, R25, -R125.reuse ;  /* 0x0000001902197223 */ /* 0x140fe2000001087d */
[----:B------:R-:W-:Y:S01]  /*2820*/  FSEL R117, R31, -INF , P3 ;  /* 0xff8000001f757808 */ /* 0x000fe20001800000 */
[--C-:B------:R-:W-:Y:S01]  /*2830*/  FFMA.FTZ R27, R2, R45, -R125.reuse ;  /* 0x0000002d021b7223 */ /* 0x100fe2000001087d */
[----:B------:R-:W-:Y:S01]  /*2840*/  FMNMX.FTZ R12, R115, R12, !PT ;  /* 0x0000000c730c7209 */ /* 0x000fe20007810000 */
[----:B------:R1:W-:Y:S01]  /*2850*/  MUFU.EX2 R5, R25 ;  /* 0x0000001900057308 */ /* 0x0003e20000000800 */
        /* <DEDUP_REMOVED lines=9> */
[C-C-:B-1----:R-:W-:Y:S01]  /*28f0*/  FFMA.FTZ R25, R2.reuse, R41, -R125.reuse ;  /* 0x0000002902197223 */ /* 0x142fe2000001087d */
[----:B------:R-:W-:Y:S01]  /*2900*/  FMNMX.FTZ R14, R35, R14, !PT ;  /* 0x0000000e230e7209 */ /* 0x000fe20007810000 */
[C-C-:B------:R-:W-:Y:S01]  /*2910*/  FFMA.FTZ R57, R2.reuse, R57, -R125.reuse ;  /* 0x0000003902397223 */ /* 0x140fe2000001087d */
[----:B------:R-:W-:Y:S01]  /*2920*/  FSEL R39, R39, -INF , P3 ;  /* 0xff80000027277808 */ /* 0x000fe20001800000 */
[--C-:B------:R-:W-:Y:S01]  /*2930*/  FFMA.FTZ R99, R2, R99, -R125.reuse ;  /* 0x0000006302637223 */ /* 0x100fe2000001087d */
[----:B------:R-:W-:Y:S01]  /*2940*/  FMNMX.FTZ R14, R121, R14, !PT ;  /* 0x0000000e790e7209 */ /* 0x000fe20007810000 */
[----:B------:R1:W-:Y:S01]  /*2950*/  MUFU.EX2 R127, R27 ;  /* 0x0000001b007f7308 */ /* 0x0003e20000000800 */
[----:B------:R-:W-:Y:S01]  /*2960*/  ISETP.GT.AND P3, PT, R28, 0x21, PT ;  /* 0x000000211c00780c */ /* 0x000fe20003f64270 */
[--C-:B--2---:R-:W-:Y:S01]  /*2970*/  FFMA.FTZ R15, R2, R21, -R125.reuse ;  /* 0x00000015020f7223 */ /* 0x104fe2000001087d */
[----:B------:R-:W-:Y:S01]  /*2980*/  FSEL R33, R42, -INF , P4 ;  /* 0xff8000002a217808 */ /* 0x000fe20002000000 */
[C-C-:B------:R-:W-:Y:S01]  /*2990*/  FFMA.FTZ R21, R2.reuse, R37, -R125.reuse ;  /* 0x0000002502157223 */ /* 0x140fe2000001087d */
[----:B------:R-:W-:Y:S01]  /*29a0*/  FMNMX.FTZ R20, R39, R14, !PT ;  /* 0x0000000e27147209 */ /* 0x000fe20007810000 */
[--C-:B------:R-:W-:Y:S01]  /*29b0*/  FFMA.FTZ R61, R2, R61, -R125.reuse ;  /* 0x0000003d023d7223 */ /* 0x100fe2000001087d */
[----:B------:R-:W-:Y:S01]  /*29c0*/  ISETP.GT.AND P4, PT, R28, 0x28, PT ;  /* 0x000000281c00780c */ /* 0x000fe20003f84270 */
[----:B------:R2:W-:Y:S01]  /*29d0*/  MUFU.EX2 R14, R15 ;  /* 0x0000000f000e7308 */ /* 0x0005e20000000800 */
[----:B------:R-:W-:Y:S01]  /*29e0*/  FSEL R43, R43, -INF , P3 ;  /* 0xff8000002b2b7808 */ /* 0x000fe20001800000 */
[C-C-:B-1----:R-:W-:Y:S01]  /*29f0*/  FFMA.FTZ R27, R2.reuse, R49, -R125.reuse ;  /* 0x00000031021b7223 */ /* 0x142fe2000001087d */
[----:B------:R-:W-:Y:S01]  /*2a00*/  FMNMX.FTZ R20, R33, R20, !PT ;  /* 0x0000001421147209 */ /* 0x000fe20007810000 */
[--C-:B------:R-:W-:Y:S01]  /*2a10*/  FFMA.FTZ R103, R2, R103, -R125.reuse ;  /* 0x0000006702677223 */ /* 0x100fe2000001087d */
[----:B------:R-:W-:Y:S01]  /*2a20*/  ISETP.GT.AND P3, PT, R28, 0x29, PT ;  /* 0x000000291c00780c */ /* 0x000fe20003f64270 */
[--C-:B------:R-:W-:Y:S01]  /*2a30*/  FFMA.FTZ R101, R2, R101, -R125.reuse ;  /* 0x0000006502657223 */ /* 0x100fe2000001087d */
[----:B------:R-:W-:Y:S01]  /*2a40*/  FSEL R123, R46, -INF , P4 ;  /* 0xff8000002e7b7808 */ /* 0x000fe20002000000 */
[----:B------:R-:W-:Y:S01]  /*2a50*/  MUFU.EX2 R129, R29 ;  /* 0x0000001d00817308 */ /* 0x000fe20000000800 */
[----:B------:R-:W-:Y:S01]  /*2a60*/  FMNMX.FTZ R20, R43, R20, !PT ;  /* 0x000000142b147209 */ /* 0x000fe20007810000 */
[--C-:B--2---:R-:W-:Y:S01]  /*2a70*/  FFMA.FTZ R15, R2, R89, -R125.reuse ;  /* 0x00000059020f7223 */ /* 0x104fe2000001087d */
[----:B------:R-:W-:Y:S01]  /*2a80*/  ISETP.GT.AND P4, PT, R28, 0x30, PT ;  /* 0x000000301c00780c */ /* 0x000fe20003f84270 */
[C-C-:B------:R-:W-:Y:S01]  /*2a90*/  FFMA.FTZ R69, R2.reuse, R69, -R125.reuse ;  /* 0x0000004502457223 */ /* 0x140fe2000001087d */
[----:B------:R-:W-:Y:S01]  /*2aa0*/  FSEL R47, R47, -INF , P3 ;  /* 0xff8000002f2f7808 */ /* 0x000fe20001800000 */
[--C-:B------:R-:W-:Y:S01]  /*2ab0*/  FFMA.FTZ R65, R2, R65, -R125.reuse ;  /* 0x0000004102417223 */ /* 0x100fe2000001087d */
[----:B------:R-:W-:Y:S01]  /*2ac0*/  FMNMX.FTZ R20, R123, R20, !PT ;  /* 0x000000147b147209 */ /* 0x000fe20007810000 */
[----:B------:R-:W-:Y:S01]  /*2ad0*/  MUFU.EX2 R4, R4 ;  /* 0x0000000400047308 */ /* 0x000fe20000000800 */
[----:B------:R-:W-:Y:S01]  /*2ae0*/  ISETP.GT.AND P3, PT, R28, 0x31, PT ;  /* 0x000000311c00780c */ /* 0x000fe20003f64270 */
[--C-:B------:R-:W-:Y:S01]  /*2af0*/  FFMA.FTZ R107, R2, R107, -R125.reuse ;  /* 0x0000006b026b7223 */ /* 0x100fe2000001087d */
[----:B------:R-:W-:Y:S01]  /*2b00*/  FSEL R37, R50, -INF , P4 ;  /* 0xff80000032257808 */ /* 0x000fe20002000000 */
[C-C-:B------:R-:W-:Y:S01]  /*2b10*/  FFMA.FTZ R32, R2.reuse, R77, -R125.reuse ;  /* 0x0000004d02207223 */ /* 0x140fe2000001087d */
[----:B------:R-:W-:Y:S01]  /*2b20*/  FMNMX.FTZ R24, R47, R20, !PT ;  /* 0x000000142f187209 */ /* 0x000fe20007810000 */
[--C-:B------:R-:W-:Y:S01]  /*2b30*/  FFMA.FTZ R105, R2, R105, -R125.reuse ;  /* 0x0000006902697223 */ /* 0x100fe2000001087d */
[----:B------:R-:W-:Y:S01]  /*2b40*/  ISETP.GT.AND P4, PT, R28, 0x38, PT ;  /* 0x000000381c00780c */ /* 0x000fe20003f84270 */
[----:B------:R1:W-:Y:S01]  /*2b50*/  MUFU.EX2 R20, R15 ;  /* 0x0000000f00147308 */ /* 0x0003e20000000800 */
[----:B------:R-:W-:Y:S01]  /*2b60*/  FSEL R51, R51, -INF , P3 ;  /* 0xff80000033337808 */ /* 0x000fe20001800000 */
[C-C-:B------:R-:W-:Y:S01]  /*2b70*/  FFMA.FTZ R73, R2.reuse, R73, -R125.reuse ;  /* 0x0000004902497223 */ /* 0x140fe2000001087d */
[----:B------:R-:W-:Y:S01]  /*2b80*/  FMNMX.FTZ R24, R37, R24, !PT ;  /* 0x0000001825187209 */ /* 0x000fe20007810000 */
[----:B------:R-:W-:Y:S01]  /*2b90*/  FFMA.FTZ R31, R2, R81, -R125 ;  /* 0x00000051021f7223 */ /* 0x000fe2000001087d */
[----:B------:R-:W-:-:S02]  /*2ba0*/  ISETP.GT.AND P3, PT, R28, 0x39, PT ;  /* 0x000000391c00780c */ /* 0x000fc40003f64270 */
[----:B------:R-:W-:Y:S02]  /*2bb0*/  CS2R R76, SRZ ;  /* 0x00000000004c7805 */ /* 0x000fe4000001ff00 */
[----:B------:R-:W-:Y:S01]  /*2bc0*/  FSEL R89, R54, -INF , P4 ;  /* 0xff80000036597808 */ /* 0x000fe20002000000 */
[----:B------:R-:W-:Y:S01]  /*2bd0*/  MUFU.EX2 R10, R10 ;  /* 0x0000000a000a7308 */ /* 0x000fe20000000800 */
[----:B------:R-:W-:Y:S01]  /*2be0*/  FMNMX.FTZ R24, R51, R24, !PT ;  /* 0x0000001833187209 */ /* 0x000fe20007810000 */
[----:B-1----:R-:W-:Y:S01]  /*2bf0*/  FFMA.FTZ R15, R2, R91, -R125 ;  /* 0x0000005b020f7223 */ /* 0x002fe2000001087d */
[----:B------:R-:W-:Y:S02]  /*2c00*/  ISETP.GT.AND P4, PT, R28, 0x40, PT ;  /* 0x000000401c00780c */ /* 0x000fe40003f84270 */
[----:B------:R-:W-:Y:S02]  /*2c10*/  CS2R R80, SRZ ;  /* 0x0000000000507805 */ /* 0x000fe4000001ff00 */
[----:B------:R-:W-:-:S02]  /*2c20*/  FSEL R55, R55, -INF , P3 ;  /* 0xff80000037377808 */ /* 0x000fc40001800000 */
[----:B------:R-:W-:Y:S01]  /*2c30*/  FMNMX.FTZ R24, R89, R24, !PT ;  /* 0x0000001859187209 */ /* 0x000fe20007810000 */
[----:B------:R-:W1:Y:S01]  /*2c40*/  MUFU.EX2 R11, R11 ;  /* 0x0000000b000b7308 */ /* 0x000e620000000800 */
[----:B------:R-:W-:Y:S02]  /*2c50*/  ISETP.GT.AND P3, PT, R28, 0x41, PT ;  /* 0x000000411c00780c */ /* 0x000fe40003f64270 */
[----:B------:R-:W-:Y:S02]  /*2c60*/  FSEL R41, R58, -INF , P4 ;  /* 0xff8000003a297808 */ /* 0x000fe40002000000 */
[----:B------:R-:W-:Y:S02]  /*2c70*/  FMNMX.FTZ R26, R55, R24, !PT ;  /* 0x00000018371a7209 */ /* 0x000fe40007810000 */
[----:B------:R-:W-:Y:S01]  /*2c80*/  ISETP.GT.AND P4, PT, R28, 0x48, PT ;  /* 0x000000481c00780c */ /* 0x000fe20003f84270 */
[----:B------:R2:W-:Y:S01]  /*2c90*/  MUFU.EX2 R24, R15 ;  /* 0x0000000f00187308 */ /* 0x0005e20000000800 */
[----:B------:R-:W-:-:S02]  /*2ca0*/  FSEL R59, R59, -INF , P3 ;  /* 0xff8000003b3b7808 */ /* 0x000fc40001800000 */
[----:B------:R-:W-:Y:S02]  /*2cb0*/  FMNMX.FTZ R26, R41, R26, !PT ;  /* 0x0000001a291a7209 */ /* 0x000fe40007810000 */
[----:B------:R-:W-:Y:S02]  /*2cc0*/  ISETP.GT.AND P3, PT, R28, 0x49, PT ;  /* 0x000000491c00780c */ /* 0x000fe40003f64270 */
[----:B------:R-:W-:Y:S01]  /*2cd0*/  FSEL R91, R62, -INF , P4 ;  /* 0xff8000003e5b7808 */ /* 0x000fe20002000000 */
[----:B------:R-:W-:Y:S01]  /*2ce0*/  MUFU.EX2 R13, R13 ;  /* 0x0000000d000d7308 */ /* 0x000fe20000000800 */
[----:B------:R-:W-:Y:S01]  /*2cf0*/  FMNMX.FTZ R26, R59, R26, !PT ;  /* 0x0000001a3b1a7209 */ /* 0x000fe20007810000 */
[----:B--2---:R-:W-:Y:S01]  /*2d00*/  FFMA.FTZ R15, R2, R93, -R125 ;  /* 0x0000005d020f7223 */ /* 0x004fe2000001087d */
[----:B------:R-:W-:Y:S02]  /*2d10*/  ISETP.GT.AND P4, PT, R28, 0x50, PT ;  /* 0x000000501c00780c */ /* 0x000fe40003f84270 */
[----:B------:R-:W-:-:S02]  /*2d20*/  FSEL R63, R63, -INF , P3 ;  /* 0xff8000003f3f7808 */ /* 0x000fc40001800000 */
[----:B------:R-:W-:Y:S01]  /*2d30*/  FMNMX.FTZ R26, R91, R26, !PT ;  /* 0x0000001a5b1a7209 */ /* 0x000fe20007810000 */
[----:B------:R-:W2:Y:S01]  /*2d40*/  MUFU.EX2 R21, R21 ;  /* 0x0000001500157308 */ /* 0x000ea20000000800 */
        /* <DEDUP_REMOVED lines=11> */
[----:B---3--:R-:W-:Y:S01]  /*2e00*/  FFMA.FTZ R15, R2, R95, -R125 ;  /* 0x0000005f020f7223 */ /* 0x008fe2000001087d */
[----:B------:R-:W-:Y:S02]  /*2e10*/  ISETP.GT.AND P4, PT, R28, 0x60, PT ;  /* 0x000000601c00780c */ /* 0x000fe40003f84270 */
[----:B------:R-:W-:-:S02]  /*2e20*/  FSEL R71, R71, -INF , P3 ;  /* 0xff80000047477808 */ /* 0x000fc40001800000 */
[----:B------:R-:W-:Y:S01]  /*2e30*/  FMNMX.FTZ R30, R93, R30, !PT ;  /* 0x0000001e5d1e7209 */ /* 0x000fe20007810000 */
[----:B------:R3:W4:Y:S01]  /*2e40*/  MUFU.EX2 R34, R15 ;  /* 0x0000000f00227308 */ /* 0x0007220000000800 */
[----:B------:R-:W-:Y:S02]  /*2e50*/  ISETP.GT.AND P3, PT, R28, 0x61, PT ;  /* 0x000000611c00780c */ /* 0x000fe40003f64270 */
[----:B------:R-:W-:Y:S02]  /*2e60*/  FSEL R49, R74, -INF , P4 ;  /* 0xff8000004a317808 */ /* 0x000fe40002000000 */
[----:B------:R-:W-:Y:S02]  /*2e70*/  FMNMX.FTZ R30, R71, R30, !PT ;  /* 0x0000001e471e7209 */ /* 0x000fe40007810000 */
[----:B------:R-:W-:Y:S01]  /*2e80*/  ISETP.GT.AND P4, PT, R28, 0x68, PT ;  /* 0x000000681c00780c */ /* 0x000fe20003f84270 */
[----:B------:R-:W5:Y:S01]  /*2e90*/  MUFU.EX2 R27, R27 ;  /* 0x0000001b001b7308 */ /* 0x000f620000000800 */
[----:B------:R-:W-:Y:S01]  /*2ea0*/  FSEL R75, R75, -INF , P3 ;  /* 0xff8000004b4b7808 */ /* 0x000fe20001800000 */
[----:B---3--:R-:W-:Y:S01]  /*2eb0*/  FFMA.FTZ R15, R2, R97, -R125 ;  /* 0x00000061020f7223 */ /* 0x008fe2000001087d */
[----:B------:R-:W-:-:S02]  /*2ec0*/  FMNMX.FTZ R30, R49, R30, !PT ;  /* 0x0000001e311e7209 */ /* 0x000fc40007810000 */
[----:B------:R-:W-:Y:S02]  /*2ed0*/  ISETP.GT.AND P3, PT, R28, 0x69, PT ;  /* 0x000000691c00780c */ /* 0x000fe40003f64270 */
[----:B------:R-:W-:Y:S01]  /*2ee0*/  FSEL R95, R78, -INF , P4 ;  /* 0xff8000004e5f7808 */ /* 0x000fe20002000000 */
[----:B------:R3:W-:Y:S01]  /*2ef0*/  MUFU.EX2 R220, R15 ;  /* 0x0000000f00dc7308 */ /* 0x0007e20000000800 */
[----:B------:R-:W-:Y:S02]  /*2f00*/  FMNMX.FTZ R30, R75, R30, !PT ;  /* 0x0000001e4b1e7209 */ /* 0x000fe40007810000 */
[C---:B------:R-:W-:Y:S02]  /*2f10*/  ISETP.GT.AND P4, PT, R28.reuse, 0x70, PT ;  /* 0x000000701c00780c */ /* 0x040fe40003f84270 */
[----:B------:R-:W-:Y:S02]  /*2f20*/  FSEL R79, R79, -INF , P3 ;  /* 0xff8000004f4f7808 */ /* 0x000fe40001800000 */
[----:B------:R-:W-:Y:S01]  /*2f30*/  FMNMX.FTZ R30, R95, R30, !PT ;  /* 0x0000001e5f1e7209 */ /* 0x000fe20007810000 */
[----:B------:R-:W-:Y:S01]  /*2f40*/  MUFU.EX2 R57, R57 ;  /* 0x0000003900397308 */ /* 0x000fe20000000800 */
[----:B------:R-:W-:-:S02]  /*2f50*/  ISETP.GT.AND P3, PT, R28, 0x71, PT ;  /* 0x000000711c00780c */ /* 0x000fc40003f64270 */
[----:B------:R-:W-:Y:S02]  /*2f60*/  FSEL R53, R82, -INF , P4 ;  /* 0xff80000052357808 */ /* 0x000fe40002000000 */
[----:B------:R-:W-:Y:S02]  /*2f70*/  FMNMX.FTZ R30, R79, R30, !PT ;  /* 0x0000001e4f1e7209 */ /* 0x000fe40007810000 */
[C---:B------:R-:W-:Y:S01]  /*2f80*/  ISETP.GT.AND P4, PT, R28.reuse, 0x78, PT ;  /* 0x000000781c00780c */ /* 0x040fe20003f84270 */
[----:B------:R-:W-:Y:S01]  /*2f90*/  MUFU.EX2 R99, R99 ;  /* 0x0000006300637308 */ /* 0x000fe20000000800 */
[----:B------:R-:W-:Y:S02]  /*2fa0*/  FSEL R83, R83, -INF , P3 ;  /* 0xff80000053537808 */ /* 0x000fe40001800000 */
[----:B------:R-:W-:Y:S02]  /*2fb0*/  FMNMX.FTZ R30, R53, R30, !PT ;  /* 0x0000001e351e7209 */ /* 0x000fe40007810000 */
[----:B------:R-:W-:Y:S01]  /*2fc0*/  ISETP.GT.AND P3, PT, R28, 0x79, PT ;  /* 0x000000791c00780c */ /* 0x000fe20003f64270 */
[----:B------:R-:W-:Y:S01]  /*2fd0*/  FFMA.FTZ R28, R2, R109, -R125 ;  /* 0x0000006d021c7223 */ /* 0x000fe2000001087d */
[----:B------:R-:W-:Y:S01]  /*2fe0*/  FSEL R97, R86, -INF , P4 ;  /* 0xff80000056617808 */ /* 0x000fe20002000000 */
[----:B------:R-:W-:Y:S01]  /*2ff0*/  MUFU.EX2 R38, R61 ;  /* 0x0000003d00267308 */ /* 0x000fe20000000800 */
[----:B------:R-:W-:-:S02]  /*3000*/  FMNMX.FTZ R30, R83, R30, !PT ;  /* 0x0000001e531e7209 */ /* 0x000fc40007810000 */
[----:B------:R-:W-:Y:S02]  /*3010*/  CS2R R108, SRZ ;  /* 0x00000000006c7805 */ /* 0x000fe4000001ff00 */
[----:B------:R-:W-:Y:S02]  /*3020*/  FSEL R87, R87, -INF , P3 ;  /* 0xff80000057577808 */ /* 0x000fe40001800000 */
[----:B------:R-:W-:Y:S02]  /*3030*/  FMNMX.FTZ R30, R97, R30, !PT ;  /* 0x0000001e611e7209 */ /* 0x000fe40007810000 */
[----:B-1----:R-:W-:Y:S01]  /*3040*/  F2FP.SATFINITE.E4M3.F32.PACK_AB_MERGE_C R228, R11, R10, RZ ;  /* 0x0000000a0be4723e */ /* 0x002fe200048070ff */
[----:B------:R-:W-:Y:S01]  /*3050*/  MUFU.EX2 R103, R103 ;  /* 0x0000006700677308 */ /* 0x000fe20000000800 */
[----:B------:R-:W-:Y:S02]  /*3060*/  FMNMX.FTZ R30, R87, R30, !PT ;  /* 0x0000001e571e7209 */ /* 0x000fe40007810000 */
[----:B--2---:R-:W-:-:S02]  /*3070*/  F2FP.SATFINITE.E4M3.F32.PACK_AB_MERGE_C R230, R21, R14, RZ ;  /* 0x0000000e15e6723e */ /* 0x004fc400048070ff */
[----:B------:R-:W-:Y:S01]  /*3080*/  F2FP.SATFINITE.E4M3.F32.PACK_AB_MERGE_C R228, R5, R4, R228 ;  /* 0x0000000405e4723e */ /* 0x000fe200048070e4 */
[----:B---3--:R-:W1:Y:S01]  /*3090*/  SHFL.BFLY PT, R15, R30, 0x2, 0x1f ;  /* 0x0c401f001e0f7f89 */ /* 0x008e6200000e0000 */
[----:B------:R-:W-:Y:S01]  /*30a0*/  F2FP.SATFINITE.E4M3.F32.PACK_AB_MERGE_C R230, R13, R12, R230 ;  /* 0x0000000c0de6723e */ /* 0x000fe200048070e6 */
[----:B------:R-:W2:Y:S01]  /*30b0*/  MUFU.EX2 R42, R69 ;  /* 0x00000045002a7308 */ /* 0x000ea20000000800 */
[----:B----4-:R-:W-:Y:S02]  /*30c0*/  F2FP.SATFINITE.E4M3.F32.PACK_AB_MERGE_C R226, R129, R34, RZ ;  /* 0x0000002281e2723e */ /* 0x010fe400048070ff */
[----:B------:R-:W-:Y:S02]  /*30d0*/  F2FP.SATFINITE.E4M3.F32.PACK_AB_MERGE_C R224, R127, R24, RZ ;  /* 0x000000187fe0723e */ /* 0x000fe400048070ff */
[----:B-----5:R-:W-:Y:S02]  /*30e0*/  F2FP.SATFINITE.E4M3.F32.PACK_AB_MERGE_C R226, R27, R26, R226 ;  /* 0x0000001a1be2723e */ /* 0x020fe400048070e2 */
[----:B------:R-:W-:Y:S01]  /*30f0*/  F2FP.SATFINITE.E4M3.F32.PACK_AB_MERGE_C R224, R25, R20, R224 ;  /* 0x0000001419e0723e */ /* 0x000fe200048070e0 */
[----:B------:R-:W-:Y:S08]  /*3100*/  MUFU.EX2 R101, R101 ;  /* 0x0000006500657308 */ /* 0x000ff00000000800 */
[----:B------:R-:W3:Y:S01]  /*3110*/  MUFU.EX2 R40, R65 ;  /* 0x0000004100287308 */ /* 0x000ee20000000800 */
[----:B--2---:R-:W-:-:S02]  /*3120*/  F2FP.SATFINITE.E4M3.F32.PACK_AB_MERGE_C R222, R42, R103, RZ ;  /* 0x000000672ade723e */ /* 0x004fc400048070ff */
[----:B-1----:R-:W-:-:S05]  /*3130*/  FMNMX.FTZ R29, R30, R15, !PT ;  /* 0x0000000f1e1d7209 */ /* 0x002fca0007810000 */
[----:B------:R-:W-:Y:S01]  /*3140*/  MUFU.EX2 R107, R107 ;  /* 0x0000006b006b7308 */ /* 0x000fe20000000800 */
[----:B------:R-:W1:Y:S07]  /*3150*/  SHFL.BFLY PT, R30, R29, 0x1, 0x1f ;  /* 0x0c201f001d1e7f89 */ /* 0x000e6e00000e0000 */
[----:B------:R-:W-:Y:S01]  /*3160*/  MUFU.EX2 R32, R32 ;  /* 0x0000002000207308 */ /* 0x000fe20000000800 */
[----:B---3--:R-:W-:-:S07]  /*3170*/  F2FP.SATFINITE.E4M3.F32.PACK_AB_MERGE_C R222, R40, R101, R222 ;  /* 0x0000006528de723e */ /* 0x008fce00048070de */
[----:B------:R-:W-:Y:S08]  /*3180*/  MUFU.EX2 R105, R105 ;  /* 0x0000006900697308 */ /* 0x000ff00000000800 */
[----:B------:R2:W-:Y:S01]  /*3190*/  MUFU.EX2 R44, R73 ;  /* 0x00000049002c7308 */ /* 0x0005e20000000800 */
[----:B-1----:R-:W-:Y:S01]  /*31a0*/  FMNMX.FTZ R15, R29, R30, !PT ;  /* 0x0000001e1d0f7209 */ /* 0x002fe20007810000 */
[C-C-:B------:R-:W-:Y:S01]  /*31b0*/  FFMA.FTZ R29, R2.reuse, R111, -R125.reuse ;  /* 0x0000006f021d7223 */ /* 0x140fe2000001087d */
[----:B------:R-:W-:Y:S01]  /*31c0*/  FFMA.FTZ R30, R2, R85, -R125 ;  /* 0x00000055021e7223 */ /* 0x000fe2000001087d */
[----:B------:R-:W-:-:S02]  /*31d0*/  CS2R R84, SRZ ;  /* 0x0000000000547805 */ /* 0x000fc4000001ff00 */
[----:B------:R-:W-:Y:S01]  /*31e0*/  FSETP.NEU.FTZ.AND P3, PT, R15, -INF , PT ;  /* 0xff8000000f00780b */ /* 0x000fe20003f7d000 */
[----:B------:R-:W-:Y:S01]  /*31f0*/  FFMA.FTZ R46, R2, R15, -8 ;  /* 0xc1000000022e7423 */ /* 0x000fe2000001000f */
[----:B------:R-:W-:Y:S01]  /*3200*/  MUFU.EX2 R28, R28 ;  /* 0x0000001c001c7308 */ /* 0x000fe20000000800 */
[----:B--2---:R-:W-:Y:S02]  /*3210*/  CS2R R72, SRZ ;  /* 0x0000000000487805 */ /* 0x004fe4000001ff00 */
[----:B------:R-:W-:Y:S02]  /*3220*/  CS2R R110, SRZ ;  /* 0x00000000006e7805 */ /* 0x000fe4000001ff00 */
[----:B------:R-:W-:Y:S02]  /*3230*/  CS2R R124, SRZ ;  /* 0x00000000007c7805 */ /* 0x000fe4000001ff00 */
[----:B------:R-:W-:Y:S01]  /*3240*/  FSEL R46, R46, RZ, P3 ;  /* 0x000000ff2e2e7208 */ /* 0x000fe20001800000 */
[----:B------:R-:W-:Y:S04]  /*3250*/  MUFU.EX2 R29, R29 ;  /* 0x0000001d001d7308 */ /* 0x000fe80000000800 */
[C-C-:B------:R-:W-:Y:S01]  /*3260*/  FFMA.FTZ R113, R2.reuse, R113, -R46.reuse ;  /* 0x0000007102717223 */ /* 0x140fe2000001082e */
[C-C-:B------:R-:W-:Y:S01]  /*3270*/  FFMA.FTZ R36, R2.reuse, R36, -R46.reuse ;  /* 0x0000002402247223 */ /* 0x140fe2000001082e */
[C-C-:B------:R-:W-:Y:S01]  /*3280*/  FFMA.FTZ R115, R2.reuse, R115, -R46.reuse ;  /* 0x0000007302737223 */ /* 0x140fe2000001082e */
[C-C-:B------:R-:W-:Y:S01]  /*3290*/  FFMA.FTZ R33, R2.reuse, R33, -R46.reuse ;  /* 0x0000002102217223 */ /* 0x140fe2000001082e */
[C-C-:B------:R-:W-:Y:S01]  /*32a0*/  FFMA.FTZ R117, R2.reuse, R117, -R46.reuse ;  /* 0x0000007502757223 */ /* 0x140fe2000001082e */
[C-C-:B------:R-:W-:Y:S01]  /*32b0*/  FFMA.FTZ R119, R2.reuse, R119, -R46.reuse ;  /* 0x0000007702777223 */ /* 0x140fe2000001082e */
[C-C-:B------:R-:W-:Y:S01]  /*32c0*/  FFMA.FTZ R35, R2.reuse, R35, -R46.reuse ;  /* 0x0000002302237223 */ /* 0x140fe2000001082e */
        /* <DEDUP_REMOVED lines=8> */
[----:B------:R-:W1:Y:S01]  /*3350*/  MUFU.EX2 R36, R36 ;  /* 0x0000002400247308 */ /* 0x000e620000000800 */
        /* <DEDUP_REMOVED lines=14> */
[C---:B------:R-:W-:Y:S01]  /*3440*/  FFMA.FTZ R79, R2.reuse, R79, -R46 ;  /* 0x0000004f024f7223 */ /* 0x040fe2000001082e */
[----:B------:R2:W-:Y:S01]  /*3450*/  MUFU.EX2 R54, R33 ;  /* 0x0000002100367308 */ /* 0x0005e20000000800 */
[----:B-1----:R-:W-:Y:S01]  /*3460*/  FADD.FTZ R66, R113, R36 ;  /* 0x0000002471427221 */ /* 0x002fe20000010000 */
[C-C-:B------:R-:W-:Y:S01]  /*3470*/  FFMA.FTZ R53, R2.reuse, R53, -R46.reuse ;  /* 0x0000003502357223 */ /* 0x140fe2000001082e */
[C-C-:B------:R-:W-:Y:S01]  /*3480*/  FFMA.FTZ R83, R2.reuse, R83, -R46.reuse ;  /* 0x0000005302537223 */ /* 0x140fe2000001082e */
[C-C-:B------:R-:W-:Y:S01]  /*3490*/  FFMA.FTZ R97, R2.reuse, R97, -R46.reuse ;  /* 0x0000006102617223 */ /* 0x140fe2000001082e */
[----:B------:R-:W-:Y:S01]  /*34a0*/  FFMA.FTZ R46, R2, R87, -R46 ;  /* 0x00000057022e7223 */ /* 0x000fe2000001082e */
[----:B------:R-:W-:-:S02]  /*34b0*/  CS2R R86, SRZ ;  /* 0x0000000000567805 */ /* 0x000fc4000001ff00 */
[----:B------:R1:W3:Y:S01]  /*34c0*/  MUFU.EX2 R48, R117 ;  /* 0x0000007500307308 */ /* 0x0002e20000000800 */
[----:B--2---:R-:W-:-:S04]  /*34d0*/  IMAD.U32 R33, RZ, RZ, UR36 ;  /* 0x00000024ff217e24 */ /* 0x004fc8000f8e00ff */
[----:B------:R-:W-:-:S03]  /*34e0*/  @!P0 VIADD R33, R33, 0x38840 ;  /* 0x0003884021218836 */ /* 0x000fc60000000000 */
[----:B------:R2:W-:Y:S01]  /*34f0*/  MUFU.EX2 R50, R35 ;  /* 0x0000002300327308 */ /* 0x0005e20000000800 */
[----:B-1----:R-:W-:Y:S02]  /*3500*/  CS2R R116, SRZ ;  /* 0x0000000000747805 */ /* 0x002fe4000001ff00 */
[----:B------:R-:W-:-:S04]  /*3510*/  @!P0 PRMT R33, RZ, 0x654, R33 ;  /* 0x00000654ff218816 */ /* 0x000fc80000000021 */
[----:B------:R1:W-:Y:S01]  /*3520*/  @!P0 SYNCS.ARRIVE.TRANS64.RED.A1T0 RZ, [R33+URZ], RZ ;  /* 0x000000ff21ff89a7 */ /* 0x0003e2000810043f */
[----:B------:R-:W4:Y:S01]  /*3530*/  MUFU.EX2 R119, R119 ;  /* 0x0000007700777308 */ /* 0x000f220000000800 */
[----:B--2---:R-:W-:Y:S01]  /*3540*/  FADD.FTZ R35, R4, R5 ;  /* 0x0000000504237221 */ /* 0x004fe20000010000 */
[----:B---3--:R-:W-:-:S03]  /*3550*/  F2FP.SATFINITE.E4M3.F32.PACK_AB_MERGE_C R229, R48, R115, RZ ;  /* 0x0000007330e5723e */ /* 0x008fc600048070ff */
[----:B------:R-:W-:Y:S01]  /*3560*/  FADD.FTZ R64, R10, R35 ;  /* 0x000000230a407221 */ /* 0x000fe20000010000 */
[----:B-1----:R-:W-:Y:S01]  /*3570*/  FADD.FTZ R33, R115, R66 ;  /* 0x0000004273217221 */ /* 0x002fe20000010000 */
[----:B------:R-:W-:Y:S01]  /*3580*/  F2FP.SATFINITE.E4M3.F32.PACK_AB_MERGE_C R229, R36, R113, R229 ;  /* 0x0000007124e5723e */ /* 0x000fe200048070e5 */
[----:B------:R-:W1:Y:S01]  /*3590*/  MUFU.EX2 R121, R121 ;  /* 0x0000007900797308 */ /* 0x000e620000000800 */
[----:B------:R-:W-:Y:S01]  /*35a0*/  FADD.FTZ R35, R11, R64 ;  /* 0x000000400b237221 */ /* 0x000fe20000010000 */
[----:B------:R-:W-:Y:S01]  /*35b0*/  FADD.FTZ R66, R48, R33 ;  /* 0x0000002130427221 */ /* 0x000fe20000010000 */
[----:B------:R-:W-:Y:S02]  /*35c0*/  CS2R R112, SRZ ;  /* 0x0000000000707805 */ /* 0x000fe4000001ff00 */
[----:B------:R-:W-:Y:S01]  /*35d0*/  CS2R R114, SRZ ;  /* 0x0000000000727805 */ /* 0x000fe2000001ff00 */
[----:B------:R-:W-:Y:S02]  /*35e0*/  FADD.FTZ R68, R12, R35 ;  /* 0x000000230c447221 */ /* 0x000fe40000010000 */
[----:B------:R-:W2:Y:S02]  /*35f0*/  MUFU.EX2 R52, R39 ;  /* 0x0000002700347308 */ /* 0x000ea40000000800 */
[----:B------:R-:W-:Y:S01]  /*3600*/  FADD.FTZ R35, R13, R68 ;  /* 0x000000440d237221 */ /* 0x000fe20000010000 */
[----:B----4-:R-:W-:Y:S01]  /*3610*/  FADD.FTZ R33, R119, R66 ;  /* 0x0000004277217221 */ /* 0x010fe20000010000 */
[----:B------:R-:W3:Y:S02]  /*3620*/  @P2 LDC R13, c[0x0][0x44c] ;  /* 0x00011300ff0d2b82 */ /* 0x000ee40000000800 */
[----:B------:R-:W-:Y:S01]  /*3630*/  FADD.FTZ R66, R14, R35 ;  /* 0x000000230e427221 */ /* 0x000fe20000010000 */
[----:B------:R-:W-:Y:S01]  /*3640*/  FADD.FTZ R68, R50, R33 ;  /* 0x0000002132447221 */ /* 0x000fe20000010000 */
[----:B------:R-:W4:Y:S02]  /*3650*/  MUFU.EX2 R43, R43 ;  /* 0x0000002b002b7308 */ /* 0x000f240000000800 */
[----:B------:R-:W-:Y:S01]  /*3660*/  FADD.FTZ R35, R21, R66 ;  /* 0x0000004215237221 */ /* 0x000fe20000010000 */
[----:B-1----:R-:W-:-:S03]  /*3670*/  FADD.FTZ R33, R121, R68 ;  /* 0x0000004479217221 */ /* 0x002fc60000010000 */
[----:B------:R-:W-:Y:S02]  /*3680*/  FADD.FTZ R68, R20, R35 ;  /* 0x0000002314447221 */ /* 0x000fe40000010000 */
[----:B------:R-:W1:Y:S01]  /*3690*/  MUFU.EX2 R123, R123 ;  /* 0x0000007b007b7308 */ /* 0x000e620000000800 */
[C---:B--2---:R-:W-:Y:S01]  /*36a0*/  FADD.FTZ R33, R52.reuse, R33 ;  /* 0x0000002134217221 */ /* 0x044fe20000010000 */
[----:B------:R-:W-:Y:S01]  /*36b0*/  FADD.FTZ R35, R25, R68 ;  /* 0x0000004419237221 */ /* 0x000fe20000010000 */
[----:B------:R-:W-:Y:S02]  /*36c0*/  F2FP.SATFINITE.E4M3.F32.PACK_AB_MERGE_C R231, R52, R121, RZ ;  /* 0x0000007934e7723e */ /* 0x000fe400048070ff */
[----:B------:R-:W-:Y:S01]  /*36d0*/  CS2R R120, SRZ ;  /* 0x0000000000787805 */ /* 0x000fe2000001ff00 */
[----:B------:R-:W-:Y:S01]  /*36e0*/  FADD.FTZ R68, R54, R33 ;  /* 0x0000002136447221 */ /* 0x000fe20000010000 */
[----:B------:R-:W-:Y:S01]  /*36f0*/  FADD.FTZ R70, R24, R35 ;  /* 0x0000002318467221 */ /* 0x000fe20000010000 */
[----:B------:R-:W-:Y:S01]  /*3700*/  F2FP.SATFINITE.E4M3.F32.PACK_AB_MERGE_C R231, R50, R119, R231 ;  /* 0x0000007732e7723e */ /* 0x000fe200048070e7 */
[----:B------:R-:W2:Y:S01]  /*3710*/  MUFU.EX2 R56, R47 ;  /* 0x0000002f00387308 */ /* 0x000ea20000000800 */
[----:B----4-:R-:W-:Y:S01]  /*3720*/  FADD.FTZ R68, R43, R68 ;  /* 0x000000442b447221 */ /* 0x010fe20000010000 */
[----:B------:R-:W-:Y:S01]  /*3730*/  FADD.FTZ R33, R127, R70 ;  /* 0x000000467f217221 */ /* 0x000fe20000010000 */
[----:B------:R-:W-:-:S02]  /*3740*/  CS2R R24, SRZ ;  /* 0x0000000000187805 */ /* 0x000fc4000001ff00 */
[----:B------:R-:W-:Y:S02]  /*3750*/  CS2R R118, SRZ ;  /* 0x0000000000767805 */ /* 0x000fe4000001ff00 */
[----:B------:R-:W-:Y:S01]  /*3760*/  CS2R R126, SRZ ;  /* 0x00000000007e7805 */ /* 0x000fe2000001ff00 */
[----:B------:R-:W-:Y:S01]  /*3770*/  FADD.FTZ R14, R26, R33 ;  /* 0x000000211a0e7221 */ /* 0x000fe20000010000 */
[----:B------:R-:W4:Y:S01]  /*3780*/  MUFU.EX2 R37, R37 ;  /* 0x0000002500257308 */ /* 0x000f220000000800 */
[----:B-1----:R-:W-:Y:S01]  /*3790*/  FADD.FTZ R11, R123, R68 ;  /* 0x000000447b0b7221 */ /* 0x002fe20000010000 */
[----:B------:R-:W-:-:S06]  /*37a0*/  CS2R R68, SRZ ;  /* 0x0000000000447805 */ /* 0x000fcc000001ff00 */
[----:B------:R1:W5:Y:S01]  /*37b0*/  MUFU.EX2 R58, R51 ;  /* 0x00000033003a7308 */ /* 0x0003620000000800 */
[C---:B--2---:R-:W-:Y:S01]  /*37c0*/  FADD.FTZ R4, R56.reuse, R11 ;  /* 0x0000000b38047221 */ /* 0x044fe20000010000 */
[----:B------:R-:W-:Y:S01]  /*37d0*/  FADD.FTZ R11, R27, R14 ;  /* 0x0000000e1b0b7221 */ /* 0x000fe20000010000 */
[----:B------:R-:W-:Y:S02]  /*37e0*/  F2FP.SATFINITE.E4M3.F32.PACK_AB_MERGE_C R56, R56, R123, RZ ;  /* 0x0000007b3838723e */ /* 0x000fe400048070ff */
[----:B------:R-:W-:Y:S02]  /*37f0*/  CS2R R26, SRZ ;  /* 0x00000000001a7805 */ /* 0x000fe4000001ff00 */
[----:B------:R-:W-:Y:S02]  /*3800*/  CS2R R122, SRZ ;  /* 0x00000000007a7805 */ /* 0x000fe4000001ff00 */
[----:B------:R-:W-:Y:S01]  /*3810*/  F2FP.SATFINITE.E4M3.F32.PACK_AB_MERGE_C R225, R43, R54, R56 ;  /* 0x000000362be1723e */ /* 0x000fe20004807038 */
[----:B------:R-:W2:Y:S01]  /*3820*/  MUFU.EX2 R89, R89 ;  /* 0x0000005900597308 */ /* 0x000ea20000000800 */
[----:B----4-:R-:W-:Y:S01]  /*3830*/  FADD.FTZ R5, R37, R4 ;  /* 0x0000000425057221 */ /* 0x010fe20000010000 */
[----:B------:R-:W-:Y:S01]  /*3840*/  FADD.FTZ R4, R34, R11 ;  /* 0x0000000b22047221 */ /* 0x000fe20000010000 */
[----:B------:R-:W-:-:S02]  /*3850*/  F2FP.SATFINITE.E4M3.F32.PACK_AB_MERGE_C R11, R38, R99, RZ ;  /* 0x00000063260b723e */ /* 0x000fc400048070ff */
[----:B------:R-:W-:Y:S02]  /*3860*/  CS2R R34, SRZ ;  /* 0x0000000000227805 */ /* 0x000fe4000001ff00 */
[----:B-1----:R-:W-:Y:S01]  /*3870*/  CS2R R50, SRZ ;  /* 0x0000000000327805 */ /* 0x002fe2000001ff00 */
[----:B------:R-:W-:Y:S01]  /*3880*/  FADD.FTZ R129, R129, R4 ;  /* 0x0000000481817221 */ /* 0x000fe20000010000 */
[----:B------:R1:W4:Y:S01]  /*3890*/  MUFU.EX2 R60, R55 ;  /* 0x00000037003c7308 */ /* 0x0003220000000800 */
[----:B-----5:R-:W-:Y:S02]  /*38a0*/  FADD.FTZ R12, R58, R5 ;  /* 0x000000053a0c7221 */ /* 0x020fe40000010000 */
[----:B------:R-:W-:Y:S01]  /*38b0*/  FADD.FTZ R14, R220, R129 ;  /* 0x00000081dc0e7221 */ /* 0x000fe20000010000 */
[C---:B------:R-:W-:Y:S02]  /*38c0*/  F2FP.SATFINITE.E4M3.F32.PACK_AB_MERGE_C R220, R57.reuse, R220, R11 ;  /* 0x000000dc39dc723e */ /* 0x040fe4000480700b */
[----:B------:R-:W-:Y:S01]  /*38d0*/  CS2R R128, SRZ ;  /* 0x0000000000807805 */ /* 0x000fe2000001ff00 */
[----:B------:R-:W-:Y:S01]  /*38e0*/  FADD.FTZ R14, R57, R14 ;  /* 0x0000000e390e7221 */ /* 0x000fe20000010000 */
[----:B------:R-:W-:Y:S01]  /*38f0*/  CS2R R56, SRZ ;  /* 0x0000000000387805 */ /* 0x000fe2000001ff00 */
[----:B------:R-:W5:Y:S01]  /*3900*/  MUFU.EX2 R41, R41 ;  /* 0x0000002900297308 */ /* 0x000f620000000800 */
[----:B--2---:R-:W-:Y:S01]  /*3910*/  FADD.FTZ R5, R89, R12 ;  /* 0x0000000c59057221 */ /* 0x004fe20000010000 */
[----:B------:R-:W-:Y:S01]  /*3920*/  FADD.FTZ R99, R99, R14 ;  /* 0x0000000e63637221 */ /* 0x000fe20000010000 */
[----:B-1----:R-:W-:-:S03]  /*3930*/  CS2R R54, SRZ ;  /* 0x0000000000367805 */ /* 0x002fc6000001ff00 */
[----:B------:R-:W-:Y:S01]  /*3940*/  FADD.FTZ R38, R38, R99 ;  /* 0x0000006326267221 */ /* 0x000fe20000010000 */
[----:B------:R-:W-:Y:S01]  /*3950*/  CS2R R98, SRZ ;  /* 0x0000000000627805 */ /* 0x000fe2000001ff00 */
[----:B------:R-:W1:Y:S01]  /*3960*/  MUFU.EX2 R62, R59 ;  /* 0x0000003b003e7308 */ /* 0x000e620000000800 */
[C---:B----4-:R-:W-:Y:S01]  /*3970*/  FADD.FTZ R12, R60.reuse, R5 ;  /* 0x000000053c0c7221 */ /* 0x050fe20000010000 */
[----:B------:R-:W-:Y:S01]  /*3980*/  FADD.FTZ R11, R101, R38 ;  /* 0x00000026650b7221 */ /* 0x000fe20000010000 */
[----:B------:R-:W-:Y:S02]  /*3990*/  F2FP.SATFINITE.E4M3.F32.PACK_AB_MERGE_C R60, R60, R89, RZ ;  /* 0x000000593c3c723e */ /* 0x000fe400048070ff */
[----:B------:R-:W-:Y:S02]  /*39a0*/  CS2R R38, SRZ ;  /* 0x0000000000267805 */ /* 0x000fe4000001ff00 */
[----:B------:R-:W-:Y:S01]  /*39b0*/  CS2R R88, SRZ ;  /* 0x0000000000587805 */ /* 0x000fe2000001ff00 */
[----:B------:R-:W-:Y:S01]  /*39c0*/  FADD.FTZ R40, R40, R11 ;  /* 0x0000000b28287221 */ /* 0x000fe20000010000 */
[----:B------:R-:W-:Y:S01]  /*39d0*/  F2FP.SATFINITE.E4M3.F32.PACK_AB_MERGE_C R11, R32, R107, RZ ;  /* 0x0000006b200b723e */ /* 0x000fe200048070ff */
[----:B------:R-:W2:Y:S01]  /*39e0*/  MUFU.EX2 R91, R91 ;  /* 0x0000005b005b7308 */ /* 0x000ea20000000800 */
[----:B-----5:R-:W-:Y:S01]  /*39f0*/  FADD.FTZ R5, R41, R12 ;  /* 0x0000000c29057221 */ /* 0x020fe20000010000 */
[----:B------:R-:W-:Y:S01]  /*3a00*/  FADD.FTZ R103, R103, R40 ;  /* 0x0000002867677221 */ /* 0x000fe20000010000 */
[----:B------:R-:W-:Y:S01]  /*3a10*/  F2FP.SATFINITE.E4M3.F32.PACK_AB_MERGE_C R216, R44, R105, R11 ;  /* 0x000000692cd8723e */ /* 0x000fe2000480700b */
[----:B------:R-:W-:Y:S01]  /*3a20*/  IMAD R11, R16, UR4, -R3 ;  /* 0x00000004100b7c24 */ /* 0x000fe2000f8e0a03 */
[----:B------:R-:W-:Y:S01]  /*3a30*/  UMOV UR4, URZ ;  /* 0x0000003f00047c82 */ /* 0x000fe20008000000 */
[----:B------:R-:W-:Y:S01]  /*3a40*/  FADD.FTZ R42, R42, R103 ;  /* 0x000000672a2a7221 */ /* 0x000fe20000010000 */
[----:B------:R-:W-:Y:S01]  /*3a50*/  F2FP.SATFINITE.E4M3.F32.PACK_AB_MERGE_C R227, R58, R37, R60 ;  /* 0x000000253ae3723e */ /* 0x000fe2000480703c */
[----:B------:R-:W4:Y:S01]  /*3a60*/  MUFU.EX2 R64, R63 ;  /* 0x0000003f00407308 */ /* 0x000f220000000800 */
[----:B-1----:R-:W-:Y:S01]  /*3a70*/  FADD.FTZ R14, R62, R5 ;  /* 0x000000053e0e7221 */ /* 0x002fe20000010000 */
[----:B------:R-:W-:Y:S01]  /*3a80*/  FADD.FTZ R105, R105, R42 ;  /* 0x0000002a69697221 */ /* 0x000fe20000010000 */
[----:B------:R-:W-:-:S02]  /*3a90*/  CS2R R36, SRZ ;  /* 0x0000000000247805 */ /* 0x000fc4000001ff00 */
[----:B------:R-:W-:Y:S02]  /*3aa0*/  CS2R R42, SRZ ;  /* 0x00000000002a7805 */ /* 0x000fe4000001ff00 */
[----:B------:R-:W-:Y:S01]  /*3ab0*/  CS2R R58, SRZ ;  /* 0x00000000003a7805 */ /* 0x000fe2000001ff00 */
[----:B------:R-:W-:Y:S01]  /*3ac0*/  FADD.FTZ R44, R44, R105 ;  /* 0x000000692c2c7221 */ /* 0x000fe20000010000 */
[----:B------:R-:W-:Y:S01]  /*3ad0*/  CS2R R60, SRZ ;  /* 0x00000000003c7805 */ /* 0x000fe2000001ff00 */
[----:B------:R-:W1:Y:S01]  /*3ae0*/  MUFU.EX2 R45, R45 ;  /* 0x0000002d002d7308 */ /* 0x000e620000000800 */
[----:B--2---:R-:W-:Y:S01]  /*3af0*/  FADD.FTZ R5, R91, R14 ;  /* 0x0000000e5b057221 */ /* 0x004fe20000010000 */
[----:B------:R-:W-:Y:S01]  /*3b00*/  FADD.FTZ R107, R107, R44 ;  /* 0x0000002c6b6b7221 */ /* 0x000fe20000010000 */
[----:B------:R-:W-:Y:S02]  /*3b10*/  CS2R R100, SRZ ;  /* 0x0000000000647805 */ /* 0x000fe4000001ff00 */
[----:B------:R-:W-:-:S02]  /*3b20*/  CS2R R102, SRZ ;  /* 0x0000000000667805 */ /* 0x000fc4000001ff00 */
[----:B------:R-:W-:Y:S01]  /*3b30*/  CS2R R104, SRZ ;  /* 0x0000000000687805 */ /* 0x000fe2000001ff00 */
[----:B------:R-:W-:Y:S01]  /*3b40*/  FADD.FTZ R107, R32, R107 ;  /* 0x0000006b206b7221 */ /* 0x000fe20000010000 */
[----:B------:R-:W-:Y:S01]  /*3b50*/  CS2R R32, SRZ ;  /* 0x0000000000207805 */ /* 0x000fe2000001ff00 */
[----:B------:R-:W2:Y:S01]  /*3b60*/  MUFU.EX2 R66, R67 ;  /* 0x0000004300427308 */ /* 0x000ea20000000800 */
[C---:B----4-:R-:W-:Y:S01]  /*3b70*/  FADD.FTZ R14, R64.reuse, R5 ;  /* 0x00000005400e7221 */ /* 0x050fe20000010000 */
[----:B------:R-:W-:Y:S02]  /*3b80*/  F2FP.SATFINITE.E4M3.F32.PACK_AB_MERGE_C R64, R64, R91, RZ ;  /* 0x0000005b4040723e */ /* 0x000fe400048070ff */
[----:B------:R-:W-:Y:S02]  /*3b90*/  CS2R R90, SRZ ;  /* 0x00000000005a7805 */ /* 0x000fe4000001ff00 */
[----:B------:R-:W-:Y:S02]  /*3ba0*/  F2FP.SATFINITE.E4M3.F32.PACK_AB_MERGE_C R221, R62, R41, R64 ;  /* 0x000000293edd723e */ /* 0x000fe40004807040 */
[----:B------:R-:W-:Y:S01]  /*3bb0*/  CS2R R40, SRZ ;  /* 0x0000000000287805 */ /* 0x000fe2000001ff00 */
[----:B------:R-:W4:Y:S01]  /*3bc0*/  MUFU.EX2 R93, R93 ;  /* 0x0000005d005d7308 */ /* 0x000f220000000800 */
[----:B-1----:R-:W-:Y:S01]  /*3bd0*/  FADD.FTZ R5, R45, R14 ;  /* 0x0000000e2d057221 */ /* 0x002fe20000010000 */
[----:B------:R-:W-:-:S02]  /*3be0*/  CS2R R62, SRZ ;  /* 0x00000000003e7805 */ /* 0x000fc4000001ff00 */
[----:B------:R-:W-:-:S04]  /*3bf0*/  CS2R R64, SRZ ;  /* 0x0000000000407805 */ /* 0x000fc8000001ff00 */
[----:B------:R1:W5:Y:S01]  /*3c00*/  MUFU.EX2 R10, R71 ;  /* 0x00000047000a7308 */ /* 0x0003620000000800 */
[----:B--2---:R-:W-:-:S07]  /*3c10*/  FADD.FTZ R20, R66, R5 ;  /* 0x0000000542147221 */ /* 0x004fce0000010000 */
[----:B------:R-:W2:Y:S01]  /*3c20*/  MUFU.EX2 R49, R49 ;  /* 0x0000003100317308 */ /* 0x000ea20000000800 */
[----:B----4-:R-:W-:Y:S01]  /*3c30*/  FADD.FTZ R5, R93, R20 ;  /* 0x000000145d057221 */ /* 0x010fe20000010000 */
[----:B-1----:R-:W-:Y:S01]  /*3c40*/  CS2R R70, SRZ ;  /* 0x0000000000467805 */ /* 0x002fe2000001ff00 */
[----:B------:R-:W1:Y:S05]  /*3c50*/  @P2 LDC R20, c[0x0][0x450] ;  /* 0x00011400ff142b82 */ /* 0x000e6a0000000800 */
[----:B------:R4:W0:Y:S01]  /*3c60*/  MUFU.EX2 R4, R75 ;  /* 0x0000004b00047308 */ /* 0x0008220000000800 */
[C---:B-----5:R-:W-:Y:S01]  /*3c70*/  F2FP.SATFINITE.E4M3.F32.PACK_AB_MERGE_C R93, R10.reuse, R93, RZ ;  /* 0x0000005d0a5d723e */ /* 0x060fe200048070ff */
[----:B------:R-:W-:-:S03]  /*3c80*/  FADD.FTZ R10, R10, R5 ;  /* 0x000000050a0a7221 */ /* 0x000fc60000010000 */
[----:B------:R-:W-:Y:S02]  /*3c90*/  F2FP.SATFINITE.E4M3.F32.PACK_AB_MERGE_C R223, R66, R45, R93 ;  /* 0x0000002d42df723e */ /* 0x000fe4000480705d */
[----:B------:R-:W-:Y:S02]  /*3ca0*/  CS2R R44, SRZ ;  /* 0x00000000002c7805 */ /* 0x000fe4000001ff00 */
[----:B------:R-:W-:Y:S01]  /*3cb0*/  CS2R R66, SRZ ;  /* 0x0000000000427805 */ /* 0x000fe2000001ff00 */
[----:B------:R-:W5:Y:S01]  /*3cc0*/  MUFU.EX2 R95, R95 ;  /* 0x0000005f005f7308 */ /* 0x000f620000000800 */
[----:B--2---:R-:W-:Y:S01]  /*3cd0*/  FADD.FTZ R5, R49, R10 ;  /* 0x0000000a31057221 */ /* 0x004fe20000010000 */
[----:B----4-:R-:W-:Y:S02]  /*3ce0*/  CS2R R74, SRZ ;  /* 0x00000000004a7805 */ /* 0x010fe4000001ff00 */
[----:B------:R-:W-:-:S04]  /*3cf0*/  CS2R R92, SRZ ;  /* 0x00000000005c7805 */ /* 0x000fc8000001ff00 */
[----:B------:R2:W4:Y:S01]  /*3d00*/  MUFU.EX2 R12, R79 ;  /* 0x0000004f000c7308 */ /* 0x0005220000000800 */
[----:B0-----:R-:W-:-:S07]  /*3d10*/  FADD.FTZ R10, R4, R5 ;  /* 0x00000005040a7221 */ /* 0x001fce0000010000 */
[----:B------:R-:W0:Y:S01]  /*3d20*/  MUFU.EX2 R30, R30 ;  /* 0x0000001e001e7308 */ /* 0x000e220000000800 */
[----:B-----5:R-:W-:Y:S01]  /*3d30*/  FADD.FTZ R5, R95, R10 ;  /* 0x0000000a5f057221 */ /* 0x020fe20000010000 */
[----:B--2---:R-:W-:-:S06]  /*3d40*/  CS2R R78, SRZ ;  /* 0x00000000004e7805 */ /* 0x004fcc000001ff00 */
[----:B------:R-:W2:Y:S01]  /*3d50*/  MUFU.EX2 R31, R31 ;  /* 0x0000001f001f7308 */ /* 0x000ea20000000800 */
[C---:B----4-:R-:W-:Y:S01]  /*3d60*/  F2FP.SATFINITE.E4M3.F32.PACK_AB_MERGE_C R95, R12.reuse, R95, RZ ;  /* 0x0000005f0c5f723e */ /* 0x050fe200048070ff */
[----:B------:R-:W-:Y:S01]  /*3d70*/  FADD.FTZ R12, R12, R5 ;  /* 0x000000050c0c7221 */ /* 0x000fe20000010000 */
[----:B---3--:R-:W-:Y:S02]  /*3d80*/  @P2 IMAD.HI.U32 R5, R22, R13, RZ ;  /* 0x0000000d16052227 */ /* 0x008fe400078e00ff */
[----:B------:R-:W-:Y:S02]  /*3d90*/  F2FP.SATFINITE.E4M3.F32.PACK_AB_MERGE_C R217, R4, R49, R95 ;  /* 0x0000003104d9723e */ /* 0x000fe4000480705f */
[----:B------:R-:W-:Y:S01]  /*3da0*/  CS2R R48, SRZ ;  /* 0x0000000000307805 */ /* 0x000fe2000001ff00 */
[----:B------:R-:W-:Y:S01]  /*3db0*/  VIADD R13, R23, 0xfffffffe ;  /* 0xfffffffe170d7836 */ /* 0x000fe20000000000 */
[----:B-1----:R-:W-:Y:S01]  /*3dc0*/  @P2 SHF.R.U32.HI R22, RZ, R20, R5 ;  /* 0x00000014ff162219 */ /* 0x002fe20000011605 */
[----:B------:R-:W1:Y:S01]  /*3dd0*/  MUFU.EX2 R53, R53 ;  /* 0x0000003500357308 */ /* 0x000e620000000800 */
[----:B0-----:R-:W-:-:S02]  /*3de0*/  F2FP.SATFINITE.E4M3.F32.PACK_AB_MERGE_C R10, R30, R29, RZ ;  /* 0x0000001d1e0a723e */ /* 0x001fc400048070ff */
[----:B------:R-:W-:Y:S01]  /*3df0*/  CS2R R94, SRZ ;  /* 0x00000000005e7805 */ /* 0x000fe2000001ff00 */
[----:B------:R-:W-:Y:S01]  /*3e00*/  IMAD.IADD R11, R11, 0x1, R22 ;  /* 0x000000010b0b7824 */ /* 0x000fe200078e0216 */
[----:B--2---:R-:W-:-:S03]  /*3e10*/  F2FP.SATFINITE.E4M3.F32.PACK_AB_MERGE_C R218, R31, R28, R10 ;  /* 0x0000001c1fda723e */ /* 0x004fc6000480700a */
[----:B------:R0:W2:Y:S01]  /*3e20*/  MUFU.EX2 R14, R83 ;  /* 0x00000053000e7308 */ /* 0x0000a20000000800 */
[----:B------:R-:W-:Y:S01]  /*3e30*/  SHF.R.S32.HI R10, RZ, 0x1f, R11 ;  /* 0x0000001fff0a7819 */ /* 0x000fe2000001140b */
[----:B------:R-:W-:Y:S01]  /*3e40*/  FADD.FTZ R28, R28, R107 ;  /* 0x0000006b1c1c7221 */ /* 0x000fe20000010000 */
[----:B------:R-:W-:Y:S02]  /*3e50*/  CS2R R106, SRZ ;  /* 0x00000000006a7805 */ /* 0x000fe4000001ff00 */
[----:B------:R-:W-:Y:S01]  /*3e60*/  LEA.HI R10, R10, R11, RZ, 0x7 ;  /* 0x0000000b0a0a7211 */ /* 0x000fe200078f38ff */
[----:B------:R-:W-:Y:S02]  /*3e70*/  FADD.FTZ R28, R31, R28 ;  /* 0x0000001c1f1c7221 */ /* 0x000fe40000010000 */
[----:B------:R-:W-:Y:S01]  /*3e80*/  MUFU.EX2 R97, R97 ;  /* 0x0000006100617308 */ /* 0x000fe20000000800 */
[----:B------:R-:W-:Y:S01]  /*3e90*/  SHF.R.S32.HI R11, RZ, 0x7, R10 ;  /* 0x00000007ff0b7819 */ /* 0x000fe2000001140a */
[----:B-1----:R-:W-:Y:S01]  /*3ea0*/  FADD.FTZ R3, R53, R12 ;  /* 0x0000000c35037221 */ /* 0x002fe20000010000 */
[----:B------:R-:W-:Y:S01]  /*3eb0*/  FADD.FTZ R5, R29, R28 ;  /* 0x0000001c1d057221 */ /* 0x000fe20000010000 */
[----:B------:R-:W-:-:S02]  /*3ec0*/  CS2R R28, SRZ ;  /* 0x00000000001c7805 */ /* 0x000fc4000001ff00 */
[----:B------:R-:W-:Y:S02]  /*3ed0*/  VIMNMX R12, R18, R11, !PT ;  /* 0x0000000b120c7248 */ /* 0x000fe40007fe0100 */
[----:B0-----:R-:W-:Y:S01]  /*3ee0*/  CS2R R82, SRZ ;  /* 0x0000000000527805 */ /* 0x001fe2000001ff00 */
[----:B------:R-:W-:Y:S01]  /*3ef0*/  FADD.FTZ R5, R30, R5 ;  /* 0x000000051e057221 */ /* 0x000fe20000010000 */
[----:B------:R-:W0:Y:S01]  /*3f00*/  MUFU.EX2 R46, R46 ;  /* 0x0000002e002e7308 */ /* 0x000e220000000800 */
[----:B------:R-:W-:Y:S01]  /*3f10*/  ISETP.GE.AND P3, PT, R13, R12, PT ;  /* 0x0000000c0d00720c */ /* 0x000fe20003f66270 */
[----:B--2---:R-:W-:Y:S01]  /*3f20*/  FADD.FTZ R4, R14, R3 ;  /* 0x000000030e047221 */ /* 0x004fe20000010000 */
[----:B------:R-:W-:Y:S02]  /*3f30*/  CS2R R30, SRZ ;  /* 0x00000000001e7805 */ /* 0x000fe4000001ff00 */
[----:B0-----:R-:W-:Y:S01]  /*3f40*/  F2FP.SATFINITE.E4M3.F32.PACK_AB_MERGE_C R3, R46, R97, RZ ;  /* 0x000000612e03723e */ /* 0x001fe200048070ff */
[----:B------:R-:W-:-:S03]  /*3f50*/  FADD.FTZ R97, R97, R4 ;  /* 0x0000000461617221 */ /* 0x000fc60000010000 */
[----:B------:R-:W-:Y:S01]  /*3f60*/  F2FP.SATFINITE.E4M3.F32.PACK_AB_MERGE_C R219, R14, R53, R3 ;  /* 0x000000350edb723e */ /* 0x000fe20004807003 */
[----:B------:R-:W-:Y:S01]  /*3f70*/  FADD.FTZ R4, R46, R97 ;  /* 0x000000612e047221 */ /* 0x000fe20000010000 */
[----:B------:R-:W-:Y:S01]  /*3f80*/  IMAD.MOV.U32 R3, RZ, RZ, RZ ;  /* 0x000000ffff037224 */ /* 0x000fe200078e00ff */
[----:B------:R-:W-:Y:S02]  /*3f90*/  CS2R R46, SRZ ;  /* 0x00000000002e7805 */ /* 0x000fe4000001ff00 */
[----:B------:R-:W-:Y:S02]  /*3fa0*/  CS2R R52, SRZ ;  /* 0x0000000000347805 */ /* 0x000fe4000001ff00 */
[----:B------:R-:W-:Y:S01]  /*3fb0*/  CS2R R96, SRZ ;  /* 0x0000000000607805 */ /* 0x000fe2000001ff00 */
[----:B------:R-:W-:Y:S06]  /*3fc0*/  @!P3 BRA `(.L_x_2127) ;  /* 0x00000030000cb947 */ /* 0x000fec0003800000 */
[----:B------:R-:W-:Y:S01]  /*3fd0*/  IMAD.MOV.U32 R11, RZ, RZ, R15 ;  /* 0x000000ffff0b7224 */ /* 0x000fe200078e000f */
[----:B------:R-:W-:Y:S01]  /*3fe0*/  CS2R R150, SRZ ;  /* 0x0000000000967805 */ /* 0x000fe2000001ff00 */
[----:B------:R-:W-:Y:S01]  /*3ff0*/  IMAD.MOV.U32 R10, RZ, RZ, R0 ;  /* 0x000000ffff0a7224 */ /* 0x000fe200078e0000 */
        /* <DEDUP_REMOVED lines=65> */
[----:B------:R-:W-:Y:S01]  /*4410*/  ULDC UR42, c[0x0][0x288] ;  /* 0x0000a200002a7ab9 */ /* 0x000fe20000000800 */
[----:B------:R-:W-:-:S05]  /*4420*/  ULDC UR43, c[0x0][0x2f0] ;  /* 0x0000bc00002b7ab9 */ /* 0x000fca0000000800 */
.L_x_2137:
[----:B------:R-:W-:Y:S01]  /*4430*/  ISETP.NE.AND P4, PT, RZ, UR37, PT ;  /* 0x00000025ff007c0c */ /* 0x000fe2000bf85270 */
[----:B------:R-:W-:-:S04]  /*4440*/  UISETP.NE.AND UP0, UPT, UR4, 0x1, UPT ;  /* 0x000000010400788c */ /* 0x000fc8000bf05270 */
[----:B------:R-:W-:-:S06]  /*4450*/  USEL UR7, URZ, 0x1, UP0 ;  /* 0x000000013f077887 */ /* 0x000fcc0008000000 */
[----:B------:R-:W-:Y:S02]  /*4460*/  LOP3.LUT R3, R14, UR7, RZ, 0x3c, !PT ;  /* 0x000000070e037c12 */ /* 0x000fe4000f8e3cff */
[----:B------:R-:W-:Y:S05]  /*4470*/  @P4 BRA `(.L_x_2128) ;  /* 0x0000000000344947 */ /* 0x000fea0003800000 */
[----:B------:R-:W-:Y:S05]  /*4480*/  @!P1 BRA `(.L_x_2129) ;  /* 0x0000000000049947 */ /* 0x000fea0003800000 */
[----:B------:R-:W-:Y:S01]  /*4490*/  BPT.TRAP 0x1 ;  /* 0x000000040000795c */ /* 0x000fe20000300000 */
.L_x_2129:
        /* <DEDUP_REMOVED lines=8> */
.L_x_2130:
[----:B-1----:R-:W-:Y:S05]  /*4520*/  @P3 BRA `(.L_x_2128) ;  /* 0x0000000000083947 */ /* 0x002fea0003800000 */
[----:B------:R-:W1:Y:S02]  /*4530*/  SYNCS.PHASECHK.TRANS64.TRYWAIT P3, [UR7+0x38830], R0 ;  /* 0x03883000ff0075a7 */ /* 0x000e640008060147 */
[----:B-1----:R-:W-:Y:S05]  /*4540*/  @!P3 BRA `(.L_x_2131) ;  /* 0x000000d80020b947 */ /* 0x002fea0003800000 */
.L_x_2128:
        /* <DEDUP_REMOVED lines=50> */
.L_x_2133:
[----:B------:R-:W-:Y:S01]  /*4870*/  ULEA UR10, UR4, UR36, 0x3 ;  /* 0x00000024040a7291 */ /* 0x000fe2000f8e183f */
[----:B------:R-:W-:-:S08]  /*4880*/  SHF.L.U32 R0, R14, 0x1f, RZ ;  /* 0x0000001f0e007819 */ /* 0x000fd000000006ff */
[----:B------:R0:W1:Y:S01]  /*4890*/  SYNCS.PHASECHK.TRANS64.TRYWAIT P3, [UR10+0x38850], R0 ;  /* 0x03885000ff0075a7 */ /* 0x000062000806014a */
[----:B------:R-:W-:Y:S05]  /*48a0*/  @!P1 BRA `(.L_x_2134) ;  /* 0x0000000000049947 */ /* 0x000fea0003800000 */
[----:B------:R-:W-:Y:S01]  /*48b0*/  BPT.TRAP 0x1 ;  /* 0x000000040000795c */ /* 0x000fe20000300000 */
.L_x_2134:
[----:B-1----:R-:W-:Y:S05]  /*48c0*/  @P3 BRA `(.L_x_2132) ;  /* 0x0000000000083947 */ /* 0x002fea0003800000 */
[----:B------:R-:W1:Y:S02]  /*48d0*/  SYNCS.PHASECHK.TRANS64.TRYWAIT P3, [UR10+0x38850], R0 ;  /* 0x03885000ff0075a7 */ /* 0x000e64000806014a */
[----:B-1----:R-:W-:Y:S05]  /*48e0*/  @!P3 BRA `(.L_x_2135) ;  /* 0x000000d40050b947 */ /* 0x002fea0003800000 */
.L_x_2132:
[----:B------:R-:W-:Y:S01]  /*48f0*/  UIADD3 UR10, UR36, 0x400, URZ ;  /* 0x00000400240a7890 */ /* 0x000fe2000fffe03f */
[----:B------:R-:W-:Y:S01]  /*4900*/  WARPGROUP.ARRIVE ;  /* 0x00000000000079c5 */ /* 0x000fe20000000000 */
[----:B------:R-:W-:Y:S01]  /*4910*/  UMOV UR11, 0x40000040 ;  /* 0x40000040000b7882 */ /* 0x000fe20000000000 */
[----:B------:R-:W-:Y:S01]  /*4920*/  UMOV UR15, 0x40000040 ;  /* 0x40000040000f7882 */ /* 0x000fe20000000000 */
[----:B------:R-:W-:Y:S01]  /*4930*/  USHF.R.U32.HI UR10, URZ, 0x4, UR10 ;  /* 0x000000043f0a7899 */ /* 0x000fe2000801160a */
[----:B-1----:R-:W1:Y:S01]  /*4940*/  @P2 LDC R15, c[0x0][0x44c] ;  /* 0x00011300ff0f2b82 */ /* 0x002e620000000800 */
[----:B------:R-:W-:Y:S02]  /*4950*/  IMAD.MOV.U32 R14, RZ, RZ, R8 ;  /* 0x000000ffff0e7224 */ /* 0x000fe400078e0008 */
[----:B------:R-:W-:-:S04]  /*4960*/  ULOP3.LUT UR10, UR10, 0x3fff, URZ, 0xc0, !UPT ;  /* 0x00003fff0a0a7892 */ /* 0x000fc8000f8ec03f */
[----:B------:R-:W-:Y:S01]  /*4970*/  ULOP3.LUT UR10, UR10, 0x10000, URZ, 0xfc, !UPT ;  /* 0x000100000a0a7892 */ /* 0x000fe2000f8efc3f */
[----:B0-----:R-:W0:Y:S03]  /*4980*/  @P2 LDC R0, c[0x0][0x450] ;  /* 0x00011400ff002b82 */ /* 0x001e260000000800 */
[----:B------:R-:W-:-:S04]  /*4990*/  ULEA UR10, UR4, UR10, 0xb ;  /* 0x0000000a040a7291 */ /* 0x000fc8000f8e583f */
[----:B------:R-:W-:-:S05]  /*49a0*/  UIADD3 UR14, UR10, 0x2, URZ ;  /* 0x000000020a0e7890 */ /* 0x000fca000fffe03f */
[----:B------:R-:W-:Y:S01]  /*49b0*/  QGMMA.64x256x32.F32.E4M3.E4M3 R24, R228, gdesc[UR8], R24, gsb0 ;  /* 0x03e00008e4187df3 */ /* 0x000fe20008000818 */
[----:B------:R-:W-:Y:S01]  /*49c0*/  UMOV UR11, 0x40000040 ;  /* 0x40000040000b7882 */ /* 0x000fe20000000000 */
[----:B-1----:R-:W-:-:S05]  /*49d0*/  @P2 IMAD.HI.U32 R15, R8, R15, RZ ;  /* 0x0000000f080f2227 */ /* 0x002fca00078e00ff */
[----:B0-----:R-:W-:Y:S01]  /*49e0*/  @P2 SHF.R.U32.HI R14, RZ, R0, R15 ;  /* 0x00000000ff0e2219 */ /* 0x001fe2000001160f */
[----:B------:R-:W-:-:S04]  /*49f0*/  IMAD.MOV.U32 R0, RZ, RZ, -0x80 ;  /* 0xffffff80ff007424 */ /* 0x000fc800078e00ff */
[----:B------:R-:W0:Y:S01]  /*4a00*/  SHFL.IDX PT, R20, R14, RZ, 0x1c1f ;  /* 0x001c1fff0e147589 */ /* 0x000e2200000e0000 */
[----:B------:R-:W-:-:S03]  /*4a10*/  IMAD R0, R13, R0, 0x1 ;  /* 0x000000010d007424 */ /* 0x000fc600078e0200 */
[----:B------:R-:W1:Y:S01]  /*4a20*/  SHFL.IDX PT, R14, R14, 0x1, 0x1c1f ;  /* 0x003c1f000e0e7f89 */ /* 0x000e6200000e0000 */
[----:B------:R-:W-:-:S04]  /*4a30*/  IMAD R15, R9, -0x2, R0 ;  /* 0xfffffffe090f7824 */ /* 0x000fc800078e0200 */
[----:B------:R-:W-:-:S05]  /*4a40*/  IMAD R15, R16, UR43, R15 ;  /* 0x0000002b100f7c24 */ /* 0x000fca000f8e020f */
[----:B0-----:R-:W-:-:S04]  /*4a50*/  IADD3 R0, R20, -UR42, R15 ;  /* 0x8000002a14007c10 */ /* 0x001fc8000fffe00f */
[C---:B------:R-:W-:Y:S02]  /*4a60*/  ISETP.GT.AND P3, PT, R0.reuse, RZ, PT ;  /* 0x000000ff0000720c */ /* 0x040fe40003f64270 */
[----:B------:R-:W-:Y:S02]  /*4a70*/  ISETP.GT.AND P4, PT, R0, 0x1, PT ;  /* 0x000000010000780c */ /* 0x000fe40003f84270 */
[----:B------:R-:W-:Y:S02]  /*4a80*/  FSEL R21, R152, -INF , P3 ;  /* 0xff80000098157808 */ /* 0x000fe40001800000 */
[----:B------:R-:W-:Y:S02]  /*4a90*/  ISETP.GT.AND P3, PT, R0, 0x8, PT ;  /* 0x000000080000780c */ /* 0x000fe40003f64270 */
[----:B------:R-:W-:Y:S02]  /*4aa0*/  FSEL R153, R153, -INF , P4 ;  /* 0xff80000099997808 */ /* 0x000fe40002000000 */
[----:B------:R-:W-:-:S02]  /*4ab0*/  FMNMX.FTZ R20, R21, R10, !PT ;  /* 0x0000000a15147209 */ /* 0x000fc40007810000 */
[----:B------:R-:W-:Y:S02]  /*4ac0*/  ISETP.GT.AND P4, PT, R0, 0x9, PT ;  /* 0x000000090000780c */ /* 0x000fe40003f84270 */
[----:B------:R-:W-:Y:S02]  /*4ad0*/  FSEL R23, R156, -INF , P3 ;  /* 0xff8000009c177808 */ /* 0x000fe40001800000 */
[----:B------:R-:W-:Y:S02]  /*4ae0*/  FMNMX.FTZ R20, R153, R20, !PT ;  /* 0x0000001499147209 */ /* 0x000fe40007810000 */
[----:B------:R-:W-:Y:S02]  /*4af0*/  ISETP.GT.AND P3, PT, R0, 0x10, PT ;  /* 0x000000100000780c */ /* 0x000fe40003f64270 */
[----:B------:R-:W-:Y:S02]  /*4b00*/  FSEL R157, R157, -INF , P4 ;  /* 0xff8000009d9d7808 */ /* 0x000fe40002000000 */
[----:B------:R-:W-:-:S02]  /*4b10*/  FMNMX.FTZ R20, R23, R20, !PT ;  /* 0x0000001417147209 */ /* 0x000fc40007810000 */
[C---:B------:R-:W-:Y:S02]  /*4b20*/  ISETP.GT.AND P4, PT, R0.reuse, 0x11, PT ;  /* 0x000000110000780c */ /* 0x040fe40003f84270 */
[----:B------:R-:W-:Y:S02]  /*4b30*/  FMNMX.FTZ R20, R157, R20, !PT ;  /* 0x000000149d147209 */ /* 0x000fe40007810000 */
[----:B------:R-:W-:Y:S02]  /*4b40*/  FSEL R161, R161, -INF , P4 ;  /* 0xff800000a1a17808 */ /* 0x000fe40002000000 */
[----:B------:R-:W-:Y:S02]  /*4b50*/  ISETP.GT.AND P4, PT, R0, 0x19, PT ;  /* 0x000000190000780c */ /* 0x000fe40003f84270 */
[----:B-1----:R-:W-:Y:S02]  /*4b60*/  IADD3 R15, R14, -UR42, R15 ;  /* 0x8000002a0e0f7c10 */ /* 0x002fe4000fffe00f */
[----:B------:R-:W-:-:S02]  /*4b70*/  FSEL R165, R165, -INF , P4 ;  /* 0xff800000a5a57808 */ /* 0x000fc40002000000 */
[C---:B------:R-:W-:Y:S02]  /*4b80*/  ISETP.GT.AND P4, PT, R0.reuse, 0x21, PT ;  /* 0x000000210000780c */ /* 0x040fe40003f84270 */
[----:B------:R-:W-:Y:S02]  /*4b90*/  ISETP.GT.AND P5, PT, R15, 0x1, PT ;  /* 0x000000010f00780c */ /* 0x000fe40003fa4270 */
[----:B------:R-:W-:Y:S02]  /*4ba0*/  FSEL R169, R169, -INF , P4 ;  /* 0xff800000a9a97808 */ /* 0x000fe40002000000 */
[----:B------:R-:W-:Y:S02]  /*4bb0*/  ISETP.GT.AND P4, PT, R0, 0x29, PT ;  /* 0x000000290000780c */ /* 0x000fe40003f84270 */
[----:B------:R-:W-:Y:S02]  /*4bc0*/  FSEL R155, R155, -INF , P5 ;  /* 0xff8000009b9b7808 */ /* 0x000fe40002800000 */
        /* <DEDUP_REMOVED lines=31> */
[C---:B------:R-:W-:Y:S02]  /*4dc0*/  ISETP.GT.AND P4, PT, R15.reuse, RZ, PT ;  /* 0x000000ff0f00720c */ /* 0x040fe40003f84270 */
[C---:B------:R-:W-:Y:S02]  /*4dd0*/  ISETP.GT.AND P5, PT, R15.reuse, 0x31, PT ;  /* 0x000000310f00780c */ /* 0x040fe40003fa4270 */
[----:B------:R-:W-:Y:S02]  /*4de0*/  FSEL R154, R154, -INF , P4 ;  /* 0xff8000009a9a7808 */ /* 0x000fe40002000000 */
[----:B------:R-:W-:Y:S02]  /*4df0*/  ISETP.GT.AND P4, PT, R15, 0x8, PT ;  /* 0x000000080f00780c */ /* 0x000fe40003f84270 */
[----:B------:R-:W-:Y:S02]  /*4e00*/  FSEL R179, R179, -INF , P5 ;  /* 0xff800000b3b37808 */ /* 0x000fe40002800000 */
[----:B------:R-:W-:-:S04]  /*4e10*/  ISETP.GT.AND P5, PT, R15, 0x39, PT ;  /* 0x000000390f00780c */ /* 0x000fc80003fa4270 */
        /* <DEDUP_REMOVED lines=16> */
[----:B------:R-:W-:Y:S01]  /*4f20*/  FSEL R215, R215, -INF , P5 ;  /* 0xff800000d7d77808 */ /* 0x000fe20002800000 */
[----:B------:R-:W-:Y:S02]  /*4f30*/  WARPGROUP.DEPBAR.LE gsb0, 0x0 ;  /* 0x00008000000079c5 */ /* 0x000fe40000010000 */
[----:B------:R-:W-:-:S06]  /*4f40*/  WARPGROUP.ARRIVE ;  /* 0x00000000000079c5 */ /* 0x000fcc0000000000 */
[----:B------:R-:W-:Y:S01]  /*4f50*/  QGMMA.64x256x32.F32.E4M3.E4M3 R24, R224, gdesc[UR12], R24, gsb0 ;  /* 0x03e0000ce0187df3 */ /* 0x000fe20008000818 */
[----:B------:R-:W-:Y:S01]  /*4f60*/  UIADD3 UR14, UR10, 0x4, URZ ;  /* 0x000000040a0e7890 */ /* 0x000fe2000fffe03f */
[----:B------:R-:W-:Y:S01]  /*4f70*/  UMOV UR15, 0x40000040 ;  /* 0x40000040000f7882 */ /* 0x000fe20000000000 */
[----:B------:R-:W-:Y:S01]  /*4f80*/  UIADD3 UR10, UR10, 0x6, URZ ;  /* 0x000000060a0a7890 */ /* 0x000fe2000fffe03f */
[----:B------:R-:W-:Y:S02]  /*4f90*/  WARPGROUP.DEPBAR.LE gsb0, 0x0 ;  /* 0x00008000000079c5 */ /* 0x000fe40000010000 */
[----:B------:R-:W-:Y:S01]  /*4fa0*/  FSEL R225, R160, -INF , P3 ;  /* 0xff800000a0e17808 */ /* 0x000fe20001800000 */
[----:B------:R-:W-:Y:S01]  /*4fb0*/  WARPGROUP.ARRIVE ;  /* 0x00000000000079c5 */ /* 0x000fe20000000000 */
[----:B------:R-:W-:Y:S02]  /*4fc0*/  ISETP.GT.AND P3, PT, R0, 0x18, PT ;  /* 0x000000180000780c */ /* 0x000fe40003f64270 */
[----:B------:R-:W-:-:S02]  /*4fd0*/  FMNMX.FTZ R20, R225, R20, !PT ;  /* 0x00000014e1147209 */ /* 0x000fc40007810000 */
[----:B------:R-:W-:-:S15]  /*4fe0*/  FSEL R227, R164, -INF , P3 ;  /* 0xff800000a4e37808 */ /* 0x000fde0001800000 */
[----:B------:R-:W-:-:S01]  /*4ff0*/  NOP ;  /* 0x0000000000007918 */ /* 0x000fc20000000000 */
[----:B------:R-:W-:Y:S01]  /*5000*/  QGMMA.64x256x32.F32.E4M3.E4M3 R24, R220, gdesc[UR12], R24, gsb0 ;  /* 0x03e0000cdc187df3 */ /* 0x000fe20008000818 */
[----:B------:R-:W-:Y:S02]  /*5010*/  FMNMX.FTZ R20, R161, R20, !PT ;  /* 0x00000014a1147209 */ /* 0x000fe40007810000 */
[----:B------:R-:W-:Y:S02]  /*5020*/  ISETP.GT.AND P3, PT, R0, 0x20, PT ;  /* 0x000000200000780c */ /* 0x000fe40003f64270 */
[----:B------:R-:W-:Y:S02]  /*5030*/  FMNMX.FTZ R20, R227, R20, !PT ;  /* 0x00000014e3147209 */ /* 0x000fe40007810000 */
[----:B------:R-:W-:Y:S02]  /*5040*/  FSEL R229, R168, -INF , P3 ;  /* 0xff800000a8e57808 */ /* 0x000fe40001800000 */
[----:B------:R-:W-:Y:S02]  /*5050*/  FMNMX.FTZ R20, R165, R20, !PT ;  /* 0x00000014a5147209 */ /* 0x000fe40007810000 */
[----:B------:R-:W-:-:S02]  /*5060*/  ISETP.GT.AND P3, PT, R0, 0x28, PT ;  /* 0x000000280000780c */ /* 0x000fc40003f64270 */
[----:B------:R-:W-:Y:S02]  /*5070*/  FMNMX.FTZ R20, R229, R20, !PT ;  /* 0x00000014e5147209 */ /* 0x000fe40007810000 */
[----:B------:R-:W-:Y:S02]  /*5080*/  FSEL R231, R172, -INF , P3 ;  /* 0xff800000ace77808 */ /* 0x000fe40001800000 */
[----:B------:R-:W-:Y:S02]  /*5090*/  FMNMX.FTZ R20, R169, R20, !PT ;  /* 0x00000014a9147209 */ /* 0x000fe40007810000 */
[----:B------:R-:W-:Y:S02]  /*50a0*/  ISETP.GT.AND P3, PT, R0, 0x30, PT ;  /* 0x000000300000780c */ /* 0x000fe40003f64270 */
[----:B------:R-:W-:Y:S02]  /*50b0*/  FMNMX.FTZ R20, R231, R20, !PT ;  /* 0x00000014e7147209 */ /* 0x000fe40007810000 */
[----:B------:R-:W-:-:S02]  /*50c0*/  FSEL R233, R176, -INF , P3 ;  /* 0xff800000b0e97808 */ /* 0x000fc40001800000 */
        /* <DEDUP_REMOVED lines=36> */
[----:B------:R-:W-:-:S04]  /*5310*/  FMNMX.FTZ R20, R209, R20, !PT ;  /* 0x00000014d1147209 */ /* 0x000fc80007810000 */
[----:B------:R-:W-:-:S04]  /*5320*/  FMNMX.FTZ R20, R212, R20, !PT ;  /* 0x00000014d4147209 */ /* 0x000fc80007810000 */
[----:B------:R-:W-:-:S05]  /*5330*/  FMNMX.FTZ R152, R213, R20, !PT ;  /* 0x00000014d5987209 */ /* 0x000fca0007810000 */
[----:B------:R-:W0:Y:S02]  /*5340*/  SHFL.BFLY PT, R0, R152, 0x2, 0x1f ;  /* 0x0c401f0098007f89 */ /* 0x000e2400000e0000 */
[----:B0-----:R-:W-:Y:S02]  /*5350*/  FMNMX.FTZ R156, R152, R0, !PT ;  /* 0x00000000989c7209 */ /* 0x001fe40007810000 */
[----:B------:R-:W-:-:S03]  /*5360*/  FMNMX.FTZ R152, R154, R11, !PT ;  /* 0x0000000b9a987209 */ /* 0x000fc60007810000 */
[----:B------:R-:W0:Y:S01]  /*5370*/  SHFL.BFLY PT, R0, R156, 0x1, 0x1f ;  /* 0x0c201f009c007f89 */ /* 0x000e2200000e0000 */
[----:B------:R-:W-:Y:S02]  /*5380*/  FMNMX.FTZ R152, R155, R152, !PT ;  /* 0x000000989b987209 */ /* 0x000fe40007810000 */
[----:B0-----:R-:W-:-:S04]  /*5390*/  FMNMX.FTZ R0, R156, R0, !PT ;  /* 0x000000009c007209 */ /* 0x001fc80007810000 */
[----:B------:R-:W-:Y:S01]  /*53a0*/  FSETP.NEU.FTZ.AND P3, PT, R0, -INF , PT ;  /* 0xff8000000000780b */ /* 0x000fe20003f7d000 */
[----:B------:R-:W-:-:S05]  /*53b0*/  FFMA.FTZ R20, R2, R0, -8 ;  /* 0xc100000002147423 */ /* 0x000fca0000010000 */
[----:B------:R-:W-:-:S05]  /*53c0*/  FSEL R20, R20, RZ, P3 ;  /* 0x000000ff14147208 */ /* 0x000fca0001800000 */
[--C-:B------:R-:W-:Y:S01]  /*53d0*/  FFMA.FTZ R14, R2, R23, -R20.reuse ;  /* 0x00000017020e7223 */ /* 0x100fe20000010814 */
[----:B------:R-:W-:Y:S01]  /*53e0*/  FSEL R23, R158, -INF , P4 ;  /* 0xff8000009e177808 */ /* 0x000fe20002000000 */
[C-C-:B------:R-:W-:Y:S01]  /*53f0*/  FFMA.FTZ R22, R2.reuse, R21, -R20.reuse ;  /* 0x0000001502167223 */ /* 0x140fe20000010814 */
[----:B------:R-:W-:Y:S01]  /*5400*/  ISETP.GT.AND P4, PT, R15, 0x10, PT ;  /* 0x000000100f00780c */ /* 0x000fe20003f84270 */
[C-C-:B------:R-:W-:Y:S01]  /*5410*/  FFMA.FTZ R21, R2.reuse, R153, -R20.reuse ;  /* 0x0000009902157223 */ /* 0x140fe20000010814 */
[----:B------:R-:W-:Y:S01]  /*5420*/  FMNMX.FTZ R152, R23, R152, !PT ;  /* 0x0000009817987209 */ /* 0x000fe20007810000 */
[--C-:B------:R-:W-:Y:S01]  /*5430*/  FFMA.FTZ R153, R2, R157, -R20.reuse ;  /* 0x0000009d02997223 */ /* 0x100fe20000010814 */
[----:B------:R-:W-:Y:S01]  /*5440*/  FSEL R157, R162, -INF , P4 ;  /* 0xff800000a29d7808 */ /* 0x000fe20002000000 */
[C-C-:B------:R-:W-:Y:S01]  /*5450*/  FFMA.FTZ R225, R2.reuse, R225, -R20.reuse ;  /* 0x000000e102e17223 */ /* 0x140fe20000010814 */
[----:B------:R-:W-:Y:S01]  /*5460*/  FMNMX.FTZ R156, R159, R152, !PT ;  /* 0x000000989f9c7209 */ /* 0x000fe20007810000 */
[C-C-:B------:R-:W-:Y:S01]  /*5470*/  FFMA.FTZ R227, R2.reuse, R227, -R20.reuse ;  /* 0x000000e302e37223 */ /* 0x140fe20000010814 */
[----:B------:R-:W-:Y:S01]  /*5480*/  ISETP.GT.AND P4, PT, R15, 0x18, PT ;  /* 0x000000180f00780c */ /* 0x000fe20003f84270 */
[----:B------:R0:W-:Y:S01]  /*5490*/  MUFU.EX2 R152, R225 ;  /* 0x000000e100987308 */ /* 0x0001e20000000800 */
[----:B------:R-:W-:Y:S01]  /*54a0*/  FMNMX.FTZ R156, R157, R156, !PT ;  /* 0x0000009c9d9c7209 */ /* 0x000fe20007810000 */
[C-C-:B------:R-:W-:Y:S01]  /*54b0*/  FFMA.FTZ R162, R2.reuse, R229, -R20.reuse ;  /* 0x000000e502a27223 */ /* 0x140fe20000010814 */
[----:B------:R-:W-:-:S01]  /*54c0*/  FFMA.FTZ R164, R2, R231, -R20 ;  /* 0x000000e702a47223 */ /* 0x000fc20000010814 */
[C-C-:B------:R-:W-:Y:S01]  /*54d0*/  FFMA.FTZ R168, R2.reuse, R235, -R20.reuse ;  /* 0x000000eb02a87223 */ /* 0x140fe20000010814 */
[----:B------:R-:W-:Y:S01]  /*54e0*/  FMNMX.FTZ R156, R163, R156, !PT ;  /* 0x0000009ca39c7209 */ /* 0x000fe20007810000 */
        /* <DEDUP_REMOVED lines=26> */
[----:B------:R-:W-:Y:S01]  /*5690*/  FSEL R221, R166, -INF , P4 ;  /* 0xff800000a6dd7808 */ /* 0x000fe20002000000 */
[----:B------:R-:W-:-:S01]  /*56a0*/  FFMA.FTZ R166, R2, R233, -R20 ;  /* 0x000000e902a67223 */ /* 0x000fc20000010814 */
[----:B------:R-:W-:Y:S01]  /*56b0*/  ISETP.GT.AND P4, PT, R15, 0x20, PT ;  /* 0x000000200f00780c */ /* 0x000fe20003f84270 */
[----:B------:R-:W-:Y:S01]  /*56c0*/  WARPGROUP.ARRIVE ;  /* 0x00000000000079c5 */ /* 0x000fe20000000000 */
[----:B------:R-:W-:Y:S01]  /*56d0*/  FMNMX.FTZ R156, R221, R156, !PT ;  /* 0x0000009cdd9c7209 */ /* 0x000fe20007810000 */
[----:B------:R-:W-:Y:S01]  /*56e0*/  MUFU.EX2 R177, R177 ;  /* 0x000000b100b17308 */ /* 0x000fe20000000800 */
[----:B------:R-:W-:Y:S01]  /*56f0*/  FSEL R223, R170, -INF , P4 ;  /* 0xff800000aadf7808 */ /* 0x000fe20002000000 */
[----:B------:R-:W-:Y:S01]  /*5700*/  FFMA.FTZ R170, R2, R237, -R20 ;  /* 0x000000ed02aa7223 */ /* 0x000fe20000010814 */
[----:B------:R-:W-:Y:S01]  /*5710*/  FMNMX.FTZ R158, R167, R156, !PT ;  /* 0x0000009ca79e7209 */ /* 0x000fe20007810000 */
[----:B------:R-:W-:Y:S01]  /*5720*/  QGMMA.64x256x32.F32.E4M3.E4M3 R24, R216, gdesc[UR8], R24, gsb0 ;  /* 0x03e00008d8187df3 */ /* 0x000fe20008000818 */
[----:B------:R-:W-:-:S02]  /*5730*/  ISETP.GT.AND P4, PT, R15, 0x28, PT ;  /* 0x000000280f00780c */ /* 0x000fc40003f84270 */
[----:B------:R-:W-:Y:S01]  /*5740*/  FMNMX.FTZ R158, R223, R158, !PT ;  /* 0x0000009edf9e7209 */ /* 0x000fe20007810000 */
[----:B------:R1:W-:Y:S01]  /*5750*/  MUFU.EX2 R156, R227 ;  /* 0x000000e3009c7308 */ /* 0x0003e20000000800 */
[----:B0-----:R-:W-:Y:S02]  /*5760*/  FSEL R225, R174, -INF , P4 ;  /* 0xff800000aee17808 */ /* 0x001fe40002000000 */
[----:B------:R-:W-:Y:S02]  /*5770*/  FMNMX.FTZ R158, R171, R158, !PT ;  /* 0x0000009eab9e7209 */ /* 0x000fe40007810000 */
[----:B------:R-:W-:Y:S02]  /*5780*/  ISETP.GT.AND P4, PT, R15, 0x30, PT ;  /* 0x000000300f00780c */ /* 0x000fe40003f84270 */
[----:B------:R-:W-:Y:S01]  /*5790*/  FMNMX.FTZ R158, R225, R158, !PT ;  /* 0x0000009ee19e7209 */ /* 0x000fe20007810000 */
[----:B------:R-:W-:Y:S01]  /*57a0*/  MUFU.EX2 R181, R181 ;  /* 0x000000b500b57308 */ /* 0x000fe20000000800 */
[----:B-1----:R-:W-:Y:S01]  /*57b0*/  FSEL R227, R178, -INF , P4 ;  /* 0xff800000b2e37808 */ /* 0x002fe20002000000 */
[----:B------:R-:W-:Y:S01]  /*57c0*/  FFMA.FTZ R178, R2, R208, -R20 ;  /* 0x000000d002b27223 */ /* 0x000fe20000010814 */
[----:B------:R-:W-:-:S02]  /*57d0*/  FMNMX.FTZ R160, R175, R158, !PT ;  /* 0x0000009eafa07209 */ /* 0x000fc40007810000 */
[----:B------:R-:W-:Y:S02]  /*57e0*/  ISETP.GT.AND P4, PT, R15, 0x38, PT ;  /* 0x000000380f00780c */ /* 0x000fe40003f84270 */
[----:B------:R-:W-:Y:S01]  /*57f0*/  FMNMX.FTZ R160, R227, R160, !PT ;  /* 0x000000a0e3a07209 */ /* 0x000fe20007810000 */
[----:B------:R0:W-:Y:S01]  /*5800*/  MUFU.EX2 R158, R162 ;  /* 0x000000a2009e7308 */ /* 0x0001e20000000800 */
[----:B------:R-:W-:Y:S02]  /*5810*/  FSEL R229, R182, -INF , P4 ;  /* 0xff800000b6e57808 */ /* 0x000fe40002000000 */
[----:B------:R-:W-:Y:S02]  /*5820*/  FMNMX.FTZ R160, R179, R160, !PT ;  /* 0x000000a0b3a07209 */ /* 0x000fe40007810000 */
[----:B------:R-:W-:Y:S02]  /*5830*/  ISETP.GT.AND P4, PT, R15, 0x40, PT ;  /* 0x000000400f00780c */ /* 0x000fe40003f84270 */
[----:B------:R-:W-:Y:S01]  /*5840*/  FMNMX.FTZ R160, R229, R160, !PT ;  /* 0x000000a0e5a07209 */ /* 0x000fe20007810000 */
[----:B------:R-:W-:Y:S01]  /*5850*/  MUFU.EX2 R185, R185 ;  /* 0x000000b900b97308 */ /* 0x000fe20000000800 */
[----:B------:R-:W-:-:S02]  /*5860*/  FSEL R186, R186, -INF , P4 ;  /* 0xff800000baba7808 */ /* 0x000fc40002000000 */
[----:B------:R-:W-:Y:S02]  /*5870*/  FMNMX.FTZ R231, R183, R160, !PT ;  /* 0x000000a0b7e77209 */ /* 0x000fe40007810000 */
[----:B------:R-:W-:Y:S02]  /*5880*/  ISETP.GT.AND P4, PT, R15, 0x48, PT ;  /* 0x000000480f00780c */ /* 0x000fe40003f84270 */
[----:B0-----:R-:W-:Y:S01]  /*5890*/  FMNMX.FTZ R162, R186, R231, !PT ;  /* 0x000000e7baa27209 */ /* 0x001fe20007810000 */
[----:B------:R0:W-:Y:S01]  /*58a0*/  MUFU.EX2 R160, R164 ;  /* 0x000000a400a07308 */ /* 0x0001e20000000800 */
[----:B------:R-:W-:Y:S02]  /*58b0*/  FSEL R231, R190, -INF , P4 ;  /* 0xff800000bee77808 */ /* 0x000fe40002000000 */
[----:B------:R-:W-:Y:S02]  /*58c0*/  FMNMX.FTZ R162, R187, R162, !PT ;  /* 0x000000a2bba27209 */ /* 0x000fe40007810000 */
[----:B------:R-:W-:-:S02]  /*58d0*/  ISETP.GT.AND P4, PT, R15, 0x50, PT ;  /* 0x000000500f00780c */ /* 0x000fc40003f84270 */
[----:B------:R-:W-:Y:S01]  /*58e0*/  FMNMX.FTZ R162, R231, R162, !PT ;  /* 0x000000a2e7a27209 */ /* 0x000fe20007810000 */
[----:B------:R-:W-:Y:S01]  /*58f0*/  MUFU.EX2 R189, R189 ;  /* 0x000000bd00bd7308 */ /* 0x000fe20000000800 */
[----:B------:R-:W-:Y:S02]  /*5900*/  FSEL R194, R194, -INF , P4 ;  /* 0xff800000c2c27808 */ /* 0x000fe40002000000 */
[----:B------:R-:W-:Y:S02]  /*5910*/  FMNMX.FTZ R233, R191, R162, !PT ;  /* 0x000000a2bfe97209 */ /* 0x000fe40007810000 */
[----:B------:R-:W-:Y:S02]  /*5920*/  ISETP.GT.AND P4, PT, R15, 0x58, PT ;  /* 0x000000580f00780c */ /* 0x000fe40003f84270 */
[----:B0-----:R-:W-:Y:S01]  /*5930*/  FMNMX.FTZ R164, R194, R233, !PT ;  /* 0x000000e9c2a47209 */ /* 0x001fe20007810000 */
[----:B------:R0:W-:Y:S01]  /*5940*/  MUFU.EX2 R162, R166 ;  /* 0x000000a600a27308 */ /* 0x0001e20000000800 */
[----:B------:R-:W-:-:S02]  /*5950*/  FSEL R233, R198, -INF , P4 ;  /* 0xff800000c6e97808 */ /* 0x000fc40002000000 */
[----:B------:R-:W-:Y:S02]  /*5960*/  FMNMX.FTZ R164, R195, R164, !PT ;  /* 0x000000a4c3a47209 */ /* 0x000fe40007810000 */
[----:B------:R-:W-:Y:S02]  /*5970*/  ISETP.GT.AND P4, PT, R15, 0x60, PT ;  /* 0x000000600f00780c */ /* 0x000fe40003f84270 */
[----:B------:R-:W-:Y:S01]  /*5980*/  FMNMX.FTZ R164, R233, R164, !PT ;  /* 0x000000a4e9a47209 */ /* 0x000fe20007810000 */
[----:B------:R-:W-:Y:S01]  /*5990*/  MUFU.EX2 R193, R193 ;  /* 0x000000c100c17308 */ /* 0x000fe20000000800 */
[----:B------:R-:W-:Y:S02]  /*59a0*/  FSEL R202, R202, -INF , P4 ;  /* 0xff800000caca7808 */ /* 0x000fe40002000000 */
[----:B------:R-:W-:Y:S02]  /*59b0*/  FMNMX.FTZ R235, R199, R164, !PT ;  /* 0x000000a4c7eb7209 */ /* 0x000fe40007810000 */
[----:B------:R-:W-:-:S02]  /*59c0*/  ISETP.GT.AND P4, PT, R15, 0x68, PT ;  /* 0x000000680f00780c */ /* 0x000fc40003f84270 */
[----:B0-----:R-:W-:Y:S01]  /*59d0*/  FMNMX.FTZ R166, R202, R235, !PT ;  /* 0x000000ebcaa67209 */ /* 0x001fe20007810000 */
        /* <DEDUP_REMOVED lines=11> */
[----:B------:R-:W-:Y:S01]  /*5a90*/  FSEL R237, R214, -INF , P4 ;  /* 0xff800000d6ed7808 */ /* 0x000fe20002000000 */
[----:B------:R-:W-:Y:S01]  /*5aa0*/  IMAD.U32 R214, RZ, RZ, UR7 ;  /* 0x00000007ffd67e24 */ /* 0x000fe2000f8e00ff */
[----:B------:R-:W-:-:S04]  /*5ab0*/  FMNMX.FTZ R168, R211, R168, !PT ;  /* 0x000000a8d3a87209 */ /* 0x000fc80007810000 */
[----:B------:R-:W-:Y:S01]  /*5ac0*/  FMNMX.FTZ R168, R237, R168, !PT ;  /* 0x000000a8eda87209 */ /* 0x000fe20007810000 */
[----:B------:R-:W-:Y:S01]  /*5ad0*/  MUFU.EX2 R197, R197 ;  /* 0x000000c500c57308 */ /* 0x000fe20000000800 */
[----:B0-----:R-:W-:-:S01]  /*5ae0*/  FFMA.FTZ R170, R2, R192, -R20 ;  /* 0x000000c002aa7223 */ /* 0x001fc20000010814 */
[----:B------:R-:W-:Y:S02]  /*5af0*/  @!P0 LEA R214, R214, UR36, 0x3 ;  /* 0x00000024d6d68c11 */ /* 0x000fe4000f8e18ff */
[----:B------:R-:W-:-:S04]  /*5b00*/  FMNMX.FTZ R15, R215, R168, !PT ;  /* 0x000000a8d70f7209 */ /* 0x000fc80007810000 */
[----:B------:R0:W-:Y:S01]  /*5b10*/  MUFU.EX2 R168, R188 ;  /* 0x000000bc00a87308 */ /* 0x0001e20000000800 */
[----:B------:R-:W1:Y:S07]  /*5b20*/  SHFL.BFLY PT, R174, R15, 0x2, 0x1f ;  /* 0x0c401f000fae7f89 */ /* 0x000e6e00000e0000 */
[----:B------:R-:W-:Y:S08]  /*5b30*/  MUFU.EX2 R170, R170 ;  /* 0x000000aa00aa7308 */ /* 0x000ff00000000800 */
[----:B------:R-:W-:Y:S08]  /*5b40*/  MUFU.EX2 R201, R201 ;  /* 0x000000c900c97308 */ /* 0x000ff00000000800 */
[----:B------:R-:W-:Y:S01]  /*5b50*/  MUFU.EX2 R176, R176 ;  /* 0x000000b000b07308 */ /* 0x000fe20000000800 */
[----:B-1----:R-:W-:Y:S01]  /*5b60*/  FMNMX.FTZ R180, R15, R174, !PT ;  /* 0x000000ae0fb47209 */ /* 0x002fe20007810000 */
[----:B------:R-:W-:-:S04]  /*5b70*/  FFMA.FTZ R174, R2, R200, -R20 ;  /* 0x000000c802ae7223 */ /* 0x000fc80000010814 */
[----:B------:R-:W1:Y:S02]  /*5b80*/  SHFL.BFLY PT, R15, R180, 0x1, 0x1f ;  /* 0x0c201f00b40f7f89 */ /* 0x000e6400000e0000 */
[----:B------:R-:W-:Y:S08]  /*5b90*/  MUFU.EX2 R174, R174 ;  /* 0x000000ae00ae7308 */ /* 0x000ff00000000800 */
[----:B------:R-:W-:Y:S08]  /*5ba0*/  MUFU.EX2 R205, R205 ;  /* 0x000000cd00cd7308 */ /* 0x000ff00000000800 */
[----:B------:R-:W-:Y:S01]  /*5bb0*/  MUFU.EX2 R178, R178 ;  /* 0x000000b200b27308 */ /* 0x000fe20000000800 */
[----:B-1----:R-:W-:Y:S01]  /*5bc0*/  FMNMX.FTZ R15, R180, R15, !PT ;  /* 0x0000000fb40f7209 */ /* 0x002fe20007810000 */
[----:B------:R-:W-:-:S06]  /*5bd0*/  FFMA.FTZ R180, R2, R212, -R20 ;  /* 0x000000d402b47223 */ /* 0x000fcc0000010814 */
[----:B------:R-:W-:Y:S01]  /*5be0*/  MUFU.EX2 R209, R209 ;  /* 0x000000d100d17308 */ /* 0x000fe20000000800 */
[----:B------:R-:W-:Y:S01]  /*5bf0*/  FSETP.NEU.FTZ.AND P4, PT, R15, -INF , PT ;  /* 0xff8000000f00780b */ /* 0x000fe20003f9d000 */
[----:B------:R-:W-:-:S03]  /*5c00*/  FFMA.FTZ R182, R2, R15, -8 ;  /* 0xc100000002b67423 */ /* 0x000fc6000001000f */
[----:B------:R-:W-:Y:S02]  /*5c10*/  FSEL R200, R15, RZ, P4 ;  /* 0x000000ff0fc87208 */ /* 0x000fe40002000000 */
[----:B------:R-:W-:Y:S01]  /*5c20*/  FSEL R20, R182, RZ, P4 ;  /* 0x000000ffb6147208 */ /* 0x000fe20002000000 */
[----:B------:R-:W-:Y:S04]  /*5c30*/  MUFU.EX2 R180, R180 ;  /* 0x000000b400b47308 */ /* 0x000fe80000000800 */
[----:B------:R-:W-:-:S01]  /*5c40*/  FFMA.FTZ R192, R2, R175, -R20 ;  /* 0x000000af02c07223 */ /* 0x000fc20000010814 */
[----:B------:R-:W-:Y:S01]  /*5c50*/  FSEL R175, R0, RZ, P3 ;  /* 0x000000ff00af7208 */ /* 0x000fe20001800000 */
[----:B------:R-:W-:-:S01]  /*5c60*/  FFMA.FTZ R154, R2, R154, -R20 ;  /* 0x0000009a029a7223 */ /* 0x000fc20000010814 */
[C-C-:B------:R-:W-:Y:S01]  /*5c70*/  FFMA.FTZ R155, R2.reuse, R155, -R20.reuse ;  /* 0x0000009b029b7223 */ /* 0x140fe20000010814 */
[----:B------:R-:W-:-:S01]  /*5c80*/  FFMA.FTZ R23, R2, R23, -R20 ;  /* 0x0000001702177223 */ /* 0x000fc20000010814 */
[----:B------:R-:W-:Y:S01]  /*5c90*/  FFMA.FTZ R182, R2, R159, -R20 ;  /* 0x0000009f02b67223 */ /* 0x000fe20000010814 */
[----:B------:R-:W-:-:S01]  /*5ca0*/  FADD.FTZ R175, -R175, R10 ;  /* 0x0000000aafaf7221 */ /* 0x000fc20000010100 */
[C-C-:B------:R-:W-:Y:S01]  /*5cb0*/  FFMA.FTZ R157, R2.reuse, R157, -R20.reuse ;  /* 0x0000009d029d7223 */ /* 0x140fe20000010814 */
[----:B------:R-:W-:Y:S01]  /*5cc0*/  MUFU.EX2 R154, R154 ;  /* 0x0000009a009a7308 */ /* 0x000fe20000000800 */
[----:B------:R-:W-:-:S01]  /*5cd0*/  FFMA.FTZ R184, R2, R163, -R20 ;  /* 0x000000a302b87223 */ /* 0x000fc20000010814 */
[----:B------:R-:W-:Y:S01]  /*5ce0*/  FMUL.FTZ R198, R2, R175 ;  /* 0x000000af02c67220 */ /* 0x000fe20000410000 */
[----:B------:R-:W-:-:S01]  /*5cf0*/  FADD.FTZ R175, -R200, R11 ;  /* 0x0000000bc8af7221 */ /* 0x000fc20000010100 */
[C-C-:B------:R-:W-:Y:S01]  /*5d00*/  FFMA.FTZ R159, R2.reuse, R221, -R20.reuse ;  /* 0x000000dd029f7223 */ /* 0x140fe20000010814 */
[----:B0-----:R-:W-:-:S01]  /*5d10*/  FFMA.FTZ R188, R2, R167, -R20 ;  /* 0x000000a702bc7223 */ /* 0x001fc20000010814 */
[C-C-:B------:R-:W-:Y:S01]  /*5d20*/  FFMA.FTZ R163, R2.reuse, R223, -R20.reuse ;  /* 0x000000df02a37223 */ /* 0x140fe20000010814 */
[C---:B------:R-:W-:Y:S01]  /*5d30*/  FMUL.FTZ R175, R2.reuse, R175 ;  /* 0x000000af02af7220 */ /* 0x040fe20000410000 */
[----:B------:R0:W1:Y:S01]  /*5d40*/  MUFU.EX2 R11, R198 ;  /* 0x000000c6000b7308 */ /* 0x0000620000000800 */
[----:B------:R-:W-:-:S01]  /*5d50*/  FFMA.FTZ R190, R2, R171, -R20 ;  /* 0x000000ab02be7223 */ /* 0x000fc20000010814 */
[C-C-:B------:R-:W-:Y:S01]  /*5d60*/  FFMA.FTZ R167, R2.reuse, R225, -R20.reuse ;  /* 0x000000e102a77223 */ /* 0x140fe20000010814 */
[----:B------:R-:W-:-:S01]  /*5d70*/  FFMA.FTZ R171, R2, R227, -R20 ;  /* 0x000000e302ab7223 */ /* 0x000fc20000010814 */
[C-C-:B------:R-:W-:Y:S01]  /*5d80*/  FFMA.FTZ R196, R2.reuse, R179, -R20.reuse ;  /* 0x000000b302c47223 */ /* 0x140fe20000010814 */
[----:B------:R-:W-:-:S01]  /*5d90*/  FFMA.FTZ R229, R2, R229, -R20 ;  /* 0x000000e502e57223 */ /* 0x000fc20000010814 */
[C-C-:B------:R-:W-:Y:S01]  /*5da0*/  FFMA.FTZ R179, R2.reuse, R183, -R20.reuse ;  /* 0x000000b702b37223 */ /* 0x140fe20000010814 */
[----:B------:R-:W-:-:S01]  /*5db0*/  FFMA.FTZ R183, R2, R186, -R20 ;  /* 0x000000ba02b77223 */ /* 0x000fc20000010814 */
[----:B------:R-:W2:Y:S01]  /*5dc0*/  MUFU.EX2 R175, R175 ;  /* 0x000000af00af7308 */ /* 0x000ea20000000800 */
[----:B0-----:R-:W-:-:S01]  /*5dd0*/  FFMA.FTZ R198, R2, R191, -R20 ;  /* 0x000000bf02c67223 */ /* 0x001fc20000010814 */
[C-C-:B------:R-:W-:Y:S01]  /*5de0*/  FFMA.FTZ R191, R2.reuse, R194, -R20.reuse ;  /* 0x000000c202bf7223 */ /* 0x140fe20000010814 */
[----:B------:R-:W-:-:S01]  /*5df0*/  FFMA.FTZ R186, R2, R187, -R20 ;  /* 0x000000bb02ba7223 */ /* 0x000fc20000010814 */
[----:B------:R-:W-:-:S04]  /*5e00*/  FFMA.FTZ R187, R2, R231, -R20 ;  /* 0x000000e702bb7223 */ /* 0x000fc80000010814 */
[----:B------:R-:W0:Y:S01]  /*5e10*/  MUFU.EX2 R155, R155 ;  /* 0x0000009b009b7308 */ /* 0x000e220000000800 */
[----:B-1----:R-:W-:-:S04]  /*5e20*/  FFMA.FTZ R200, R11, R5, R22 ;  /* 0x000000050bc87223 */ /* 0x002fc80000010016 */
[----:B------:R-:W-:-:S03]  /*5e30*/  FADD.FTZ R5, R21, R200 ;  /* 0x000000c815057221 */ /* 0x000fc60000010000 */
[----:B------:R-:W1:Y:S01]  /*5e40*/  MUFU.EX2 R23, R23 ;  /* 0x0000001700177308 */ /* 0x000e620000000800 */
[----:B--2---:R-:W-:-:S01]  /*5e50*/  FFMA.FTZ R4, R175, R4, R154 ;  /* 0x00000004af047223 */ /* 0x004fc2000001009a */
[----:B------:R-:W-:-:S06]  /*5e60*/  FADD.FTZ R200, R14, R5 ;  /* 0x000000050ec87221 */ /* 0x000fcc0000010000 */
        /* <DEDUP_REMOVED lines=15> */
[----:B------:R-:W-:-:S04]  /*5f60*/  FADD.FTZ R217, R153, R200 ;  /* 0x000000c899d97221 */ /* 0x000fc80000010000 */
[----:B------:R-:W0:Y:S01]  /*5f70*/  MUFU.EX2 R167, R167 ;  /* 0x000000a700a77308 */ /* 0x000e220000000800 */
[----:B-1----:R-:W-:-:S01]  /*5f80*/  FADD.FTZ R5, R163, R4 ;  /* 0x00000004a3057221 */ /* 0x002fc20000010000 */
[----:B------:R-:W-:-:S04]  /*5f90*/  FADD.FTZ R194, R152, R217 ;  /* 0x000000d998c27221 */ /* 0x000fc80000010000 */
[----:B------:R-:W-:Y:S02]  /*5fa0*/  FADD.FTZ R217, R161, R194 ;  /* 0x000000c2a1d97221 */ /* 0x000fe40000010000 */
[----:B------:R-:W1:Y:S01]  /*5fb0*/  MUFU.EX2 R192, R192 ;  /* 0x000000c000c07308 */ /* 0x000e620000000800 */
[----:B--2---:R-:W-:-:S01]  /*5fc0*/  FADD.FTZ R4, R190, R5 ;  /* 0x00000005be047221 */ /* 0x004fc20000010000 */
[----:B------:R-:W-:Y:S01]  /*5fd0*/  FFMA.FTZ R194, R2, R195, -R20 ;  /* 0x000000c302c27223 */ /* 0x000fe20000010814 */
[----:B------:R-:W-:-:S01]  /*5fe0*/  FADD.FTZ R200, R156, R217 ;  /* 0x000000d99cc87221 */ /* 0x000fc20000010000 */
[----:B------:R-:W-:-:S03]  /*5ff0*/  FFMA.FTZ R195, R2, R233, -R20 ;  /* 0x000000e902c37223 */ /* 0x000fc60000010814 */
[----:B------:R-:W-:Y:S01]  /*6000*/  FADD.FTZ R217, R165, R200 ;  /* 0x000000c8a5d97221 */ /* 0x000fe20000010000 */
[----:B------:R-:W2:Y:S01]  /*6010*/  MUFU.EX2 R171, R171 ;  /* 0x000000ab00ab7308 */ /* 0x000ea20000000800 */
[----:B0-----:R-:W-:-:S02]  /*6020*/  FADD.FTZ R5, R167, R4 ;  /* 0x00000004a7057221 */ /* 0x001fc40000010000 */
[----:B------:R-:W-:-:S04]  /*6030*/  FADD.FTZ R200, R158, R217 ;  /* 0x000000d99ec87221 */ /* 0x000fc80000010000 */
[----:B------:R-:W-:Y:S01]  /*6040*/  FADD.FTZ R217, R169, R200 ;  /* 0x000000c8a9d97221 */ /* 0x000fe20000010000 */
[----:B------:R-:W0:Y:S01]  /*6050*/  MUFU.EX2 R196, R196 ;  /* 0x000000c400c47308 */ /* 0x000e220000000800 */
[----:B-1----:R-:W-:-:S01]  /*6060*/  FADD.FTZ R4, R192, R5 ;  /* 0x00000005c0047221 */ /* 0x002fc20000010000 */
[----:B------:R-:W-:Y:S01]  /*6070*/  FFMA.FTZ R200, R2, R199, -R20 ;  /* 0x000000c702c87223 */ /* 0x000fe20000010814 */
[----:B------:R-:W-:-:S01]  /*6080*/  FADD.FTZ R204, R160, R217 ;  /* 0x000000d9a0cc7221 */ /* 0x000fc20000010000 */
[----:B------:R-:W-:-:S03]  /*6090*/  FFMA.FTZ R199, R2, R202, -R20 ;  /* 0x000000ca02c77223 */ /* 0x000fc60000010814 */
[----:B------:R-:W-:Y:S01]  /*60a0*/  FADD.FTZ R217, R173, R204 ;  /* 0x000000ccadd97221 */ /* 0x000fe20000010000 */
[----:B------:R-:W1:Y:S01]  /*60b0*/  MUFU.EX2 R10, R229 ;  /* 0x000000e5000a7308 */ /* 0x000e620000000800 */
[----:B--2---:R-:W-:-:S02]  /*60c0*/  FADD.FTZ R5, R171, R4 ;  /* 0x00000004ab057221 */ /* 0x004fc40000010000 */
[----:B------:R-:W-:-:S04]  /*60d0*/  FADD.FTZ R202, R162, R217 ;  /* 0x000000d9a2ca7221 */ /* 0x000fc80000010000 */
[----:B------:R-:W-:Y:S01]  /*60e0*/  FADD.FTZ R217, R177, R202 ;  /* 0x000000cab1d97221 */ /* 0x000fe20000010000 */
[----:B------:R-:W2:Y:S01]  /*60f0*/  MUFU.EX2 R179, R179 ;  /* 0x000000b300b37308 */ /* 0x000ea20000000800 */
[----:B0-----:R-:W-:-:S01]  /*6100*/  FADD.FTZ R5, R196, R5 ;  /* 0x00000005c4057221 */ /* 0x001fc20000010000 */
[----:B------:R-:W-:Y:S01]  /*6110*/  FFMA.FTZ R202, R2, R203, -R20 ;  /* 0x000000cb02ca7223 */ /* 0x000fe20000010814 */
[----:B------:R-:W-:-:S01]  /*6120*/  FADD.FTZ R4, R164, R217 ;  /* 0x000000d9a4047221 */ /* 0x000fc20000010000 */
[----:B------:R-:W-:-:S04]  /*6130*/  FFMA.FTZ R203, R2, R235, -R20 ;  /* 0x000000eb02cb7223 */ /* 0x000fc80000010814 */
        /* <DEDUP_REMOVED lines=10> */
[----:B------:R-:W-:Y:S01]  /*61e0*/  FFMA.FTZ R204, R2, R207, -R20 ;  /* 0x000000cf02cc7223 */ /* 0x000fe20000010814 */
[----:B------:R-:W-:-:S01]  /*61f0*/  FADD.FTZ R207, R189, R206 ;  /* 0x000000cebdcf7221 */ /* 0x000fc20000010000 */
[----:B------:R-:W-:-:S03]  /*6200*/  FFMA.FTZ R206, R2, R210, -R20 ;  /* 0x000000d202ce7223 */ /* 0x000fc60000010814 */
[----:B------:R-:W-:Y:S01]  /*6210*/  FADD.FTZ R208, R170, R207 ;  /* 0x000000cfaad07221 */ /* 0x000fe20000010000 */
[----:B------:R-:W0:Y:S01]  /*6220*/  MUFU.EX2 R198, R198 ;  /* 0x000000c600c67308 */ /* 0x000e220000000800 */
[----:B-1----:R-:W-:-:S01]  /*6230*/  FADD.FTZ R4, R186, R5 ;  /* 0x00000005ba047221 */ /* 0x002fc20000010000 */
[----:B------:R-:W-:Y:S01]  /*6240*/  FFMA.FTZ R207, R2, R211, -R20 ;  /* 0x000000d302cf7223 */ /* 0x000fe20000010814 */
[----:B------:R-:W-:-:S04]  /*6250*/  FADD.FTZ R217, R193, R208 ;  /* 0x000000d0c1d97221 */ /* 0x000fc80000010000 */
[----:B------:R-:W-:Y:S01]  /*6260*/  FADD.FTZ R210, R172, R217 ;  /* 0x000000d9acd27221 */ /* 0x000fe20000010000 */
[----:B------:R-:W1:Y:S01]  /*6270*/  MUFU.EX2 R191, R191 ;  /* 0x000000bf00bf7308 */ /* 0x000e620000000800 */
[----:B--2---:R-:W-:-:S02]  /*6280*/  FADD.FTZ R5, R187, R4 ;  /* 0x00000004bb057221 */ /* 0x004fc40000010000 */
[----:B------:R-:W-:-:S04]  /*6290*/  FADD.FTZ R211, R197, R210 ;  /* 0x000000d2c5d37221 */ /* 0x000fc80000010000 */
[----:B------:R-:W-:Y:S01]  /*62a0*/  FADD.FTZ R212, R174, R211 ;  /* 0x000000d3aed47221 */ /* 0x000fe20000010000 */
[----:B------:R-:W2:Y:S01]  /*62b0*/  MUFU.EX2 R194, R194 ;  /* 0x000000c200c27308 */ /* 0x000ea20000000800 */
[----:B0-----:R-:W-:-:S02]  /*62c0*/  FADD.FTZ R4, R198, R5 ;  /* 0x00000005c6047221 */ /* 0x001fc40000010000 */
[----:B------:R-:W-:-:S04]  /*62d0*/  FADD.FTZ R211, R201, R212 ;  /* 0x000000d4c9d37221 */ /* 0x000fc80000010000 */
[----:B------:R-:W-:Y:S01]  /*62e0*/  FADD.FTZ R212, R176, R211 ;  /* 0x000000d3b0d47221 */ /* 0x000fe20000010000 */
[----:B------:R-:W0:Y:S01]  /*62f0*/  MUFU.EX2 R195, R195 ;  /* 0x000000c300c37308 */ /* 0x000e220000000800 */
[----:B-1----:R-:W-:-:S01]  /*6300*/  FADD.FTZ R5, R191, R4 ;  /* 0x00000004bf057221 */ /* 0x002fc20000010000 */
[----:B------:R-:W-:Y:S01]  /*6310*/  IADD3 R4, -R19, 0xb, RZ ;  /* 0x0000000b13047810 */ /* 0x000fe20007ffe1ff */
[----:B------:R-:W-:-:S04]  /*6320*/  FADD.FTZ R211, R205, R212 ;  /* 0x000000d4cdd37221 */ /* 0x000fc80000010000 */
[----:B------:R1:W-:Y:S06]  /*6330*/  BAR.ARV R4, 0x100 ;  /* 0x000400040000751d */ /* 0x0003ec0000002000 */
[----:B------:R-:W3:Y:S01]  /*6340*/  MUFU.EX2 R200, R200 ;  /* 0x000000c800c87308 */ /* 0x000ee20000000800 */
[----:B--2---:R-:W-:-:S01]  /*6350*/  FADD.FTZ R208, R194, R5 ;  /* 0x00000005c2d07221 */ /* 0x004fc20000010000 */
[----:B-1----:R-:W-:-:S03]  /*6360*/  @!P0 VIADD R4, R214, 0x38840 ;  /* 0x00038840d6048836 */ /* 0x002fc60000000000 */
[----:B0-----:R-:W-:Y:S01]  /*6370*/  FADD.FTZ R5, R195, R208 ;  /* 0x000000d0c3057221 */ /* 0x001fe20000010000 */
[----:B------:R-:W-:-:S01]  /*6380*/  FFMA.FTZ R208, R2, R237, -R20 ;  /* 0x000000ed02d07223 */ /* 0x000fc20000010814 */
[----:B------:R-:W-:Y:S01]  /*6390*/  FFMA.FTZ R20, R2, R215, -R20 ;  /* 0x000000d702147223 */ /* 0x000fe20000010814 */
[----:B------:R-:W0:Y:S01]  /*63a0*/  MUFU.EX2 R199, R199 ;  /* 0x000000c700c77308 */ /* 0x000e220000000800 */
[----:B------:R-:W-:-:S04]  /*63b0*/  @!P0 PRMT R4, RZ, 0x654, R4 ;  /* 0x00000654ff048816 */ /* 0x000fc80000000004 */
[----:B------:R1:W-:Y:S03]  /*63c0*/  @!P0 SYNCS.ARRIVE.TRANS64.RED.A1T0 RZ, [R4+URZ], RZ ;  /* 0x000000ff04ff89a7 */ /* 0x0003e6000810043f */
[----:B------:R-:W2:Y:S01]  /*63d0*/  MUFU.EX2 R202, R202 ;  /* 0x000000ca00ca7308 */ /* 0x000ea20000000800 */
[----:B---3--:R-:W-:-:S01]  /*63e0*/  FADD.FTZ R210, R200, R5 ;  /* 0x00000005c8d27221 */ /* 0x008fc20000010000 */
[----:B-1----:R-:W-:-:S06]  /*63f0*/  FADD.FTZ R4, R178, R211 ;  /* 0x000000d3b2047221 */ /* 0x002fcc0000010000 */
        /* <DEDUP_REMOVED lines=20> */
.L_x_2136:
[----:B------:R-:W-:Y:S01]  /*6540*/  ULEA UR4, UR4, UR36, 0x3 ;  /* 0x0000002404047291 */ /* 0x000fe2000f8e183f */
[----:B------:R-:W-:Y:S01]  /*6550*/  ISETP.GT.AND P3, PT, R13, R12, PT ;  /* 0x0000000c0d00720c */ /* 0x000fe20003f64270 */
[-C--:B------:R-:W-:Y:S01]  /*6560*/  FMUL.FTZ R24, R24, R11.reuse ;  /* 0x0000000b18187220 */ /* 0x080fe20000410000 */
[----:B------:R-:W-:Y:S01]  /*6570*/  F2FP.SATFINITE.E4M3.F32.PACK_AB_MERGE_C R14, R153, R14, RZ ;  /* 0x0000000e990e723e */ /* 0x000fe200048070ff */
[----:B------:R-:W-:Y:S01]  /*6580*/  UIADD3 UR4, UR4, 0x38860, URZ ;  /* 0x0003886004047890 */ /* 0x000fe2000fffe03f */
[----:B------:R-:W-:Y:S01]  /*6590*/  F2FP.SATFINITE.E4M3.F32.PACK_AB_MERGE_C R10, R179, R10, RZ ;  /* 0x0000000ab30a723e */ /* 0x000fe200048070ff */
[----:B------:R-:W-:Y:S01]  /*65a0*/  FMUL.FTZ R25, R25, R11 ;  /* 0x0000000b19197220 */ /* 0x000fe20000410000 */
[----:B------:R-:W-:Y:S01]  /*65b0*/  F2FP.SATFINITE.E4M3.F32.PACK_AB_MERGE_C R23, R182, R23, RZ ;  /* 0x00000017b617723e */ /* 0x000fe200048070ff */
[----:B------:R-:W-:Y:S01]  /*65c0*/  UPRMT UR4, UR5, 0x654, UR4 ;  /* 0x0000065405047896 */ /* 0x000fe20008000004 */
[----:B------:R-:W-:Y:S01]  /*65d0*/  F2FP.SATFINITE.E4M3.F32.PACK_AB_MERGE_C R156, R165, R156, RZ ;  /* 0x0000009ca59c723e */ /* 0x000fe200048070ff */
[----:B------:R-:W-:Y:S01]  /*65e0*/  FMUL.FTZ R28, R28, R11 ;  /* 0x0000000b1c1c7220 */ /* 0x000fe20000410000 */
[----:B------:R-:W-:Y:S01]  /*65f0*/  F2FP.SATFINITE.E4M3.F32.PACK_AB_MERGE_C R159, R188, R159, RZ ;  /* 0x0000009fbc9f723e */ /* 0x000fe200048070ff */
[-C--:B------:R-:W-:Y:S01]  /*6600*/  FMUL.FTZ R29, R29, R11.reuse ;  /* 0x0000000b1d1d7220 */ /* 0x080fe20000410000 */
[----:B------:R-:W-:Y:S01]  /*6610*/  F2FP.SATFINITE.E4M3.F32.PACK_AB_MERGE_C R160, R173, R160, RZ ;  /* 0x000000a0ada0723e */ /* 0x000fe200048070ff */
[----:B------:R-:W-:Y:S01]  /*6620*/  FMUL.FTZ R32, R32, R11 ;  /* 0x0000000b20207220 */ /* 0x000fe20000410000 */
[----:B------:R-:W-:Y:S01]  /*6630*/  F2FP.SATFINITE.E4M3.F32.PACK_AB_MERGE_C R167, R192, R167, RZ ;  /* 0x000000a7c0a7723e */ /* 0x000fe200048070ff */
[----:B------:R-:W-:Y:S01]  /*6640*/  FMUL.FTZ R33, R33, R11 ;  /* 0x0000000b21217220 */ /* 0x000fe20000410000 */
[----:B------:R-:W-:Y:S01]  /*6650*/  F2FP.SATFINITE.E4M3.F32.PACK_AB_MERGE_C R164, R181, R164, RZ ;  /* 0x000000a4b5a4723e */ /* 0x000fe200048070ff */
[----:B------:R-:W-:Y:S01]  /*6660*/  SYNCS.ARRIVE.TRANS64.RED.A1T0 RZ, [UR4], RZ ;  /* 0x000000ffffff79a7 */ /* 0x000fe20008100404 */
[----:B------:R-:W-:Y:S01]  /*6670*/  F2FP.SATFINITE.E4M3.F32.PACK_AB_MERGE_C R168, R189, R168, RZ ;  /* 0x000000a8bda8723e */ /* 0x000fe200048070ff */
[----:B------:R-:W-:Y:S01]  /*6680*/  UMOV UR4, UR7 ;  /* 0x0000000700047c82 */ /* 0x000fe20008000000 */
        /* <DEDUP_REMOVED lines=150> */
[----:B------:R-:W-:-:S05]  /*6ff0*/  UMOV UR4, UR7 ;  /* 0x0000000700047c82 */ /* 0x000fca0008000000 */
.L_x_2127:
[----:B------:R-:W-:-:S13]  /*7000*/  ISETP.GE.AND P2, PT, R13, R18, PT ;  /* 0x000000120d00720c */ /* 0x000fda0003f46270 */
[----:B------:R-:W-:Y:S05]  /*7010*/  @!P2 BRA `(.L_x_2138) ;  /* 0x0000002000a0a947 */ /* 0x000fea0003800000 */
[C---:B------:R-:W-:Y:S01]  /*7020*/  VIADD R8, R19.reuse, 0x8 ;  /* 0x0000000813087836 */ /* 0x040fe20000000000 */
[----:B------:R-:W-:Y:S01]  /*7030*/  IADD3 R19, -R19, 0xb, RZ ;  /* 0x0000000b13137810 */ /* 0x000fe20007ffe1ff */
[----:B------:R-:W-:Y:S01]  /*7040*/  IMAD.MOV.U32 R10, RZ, RZ, R15 ;  /* 0x000000ffff0a7224 */ /* 0x000fe200078e000f */
[----:B------:R-:W-:Y:S01]  /*7050*/  UMOV UR7, UR4 ;  /* 0x0000000400077c82 */ /* 0x000fe20008000000 */
[----:B------:R-:W-:Y:S02]  /*7060*/  IMAD.MOV.U32 R9, RZ, RZ, R0 ;  /* 0x000000ffff097224 */ /* 0x000fe400078e0000 */
[----:B------:R-:W-:-:S07]  /*7070*/  IMAD.MOV.U32 R11, RZ, RZ, R3 ;  /* 0x000000ffff0b7224 */ /* 0x000fce00078e0003 */
.L_x_2148:
[----:B------:R-:W-:Y:S01]  /*7080*/  UIADD3 UR4, UR7, 0x1, URZ ;  /* 0x0000000107047890 */ /* 0x000fe2000fffe03f */
[----:B------:R-:W-:-:S03]  /*7090*/  ISETP.NE.AND P3, PT, RZ, UR37, PT ;  /* 0x00000025ff007c0c */ /* 0x000fc6000bf65270 */
[----:B------:R-:W-:-:S04]  /*70a0*/  UISETP.NE.AND UP0, UPT, UR4, 0x2, UPT ;  /* 0x000000020400788c */ /* 0x000fc8000bf05270 */
[----:B------:R-:W-:Y:S02]  /*70b0*/  USEL UR10, URZ, 0x1, UP0 ;  /* 0x000000013f0a7887 */ /* 0x000fe40008000000 */
[----:B------:R-:W-:-:S04]  /*70c0*/  USEL UR4, UR4, URZ, UP0 ;  /* 0x0000003f04047287 */ /* 0x000fc80008000000 */
[----:B------:R-:W-:Y:S01]  /*70d0*/  LOP3.LUT R3, R11, UR10, RZ, 0x3c, !PT ;  /* 0x0000000a0b037c12 */ /* 0x000fe2000f8e3cff */
[----:B------:R-:W-:Y:S07]  /*70e0*/  @P3 BRA `(.L_x_2139) ;  /* 0x0000000000283947 */ /* 0x000fee0003800000 */
[----:B------:R-:W-:Y:S05]  /*70f0*/  @!P1 BRA `(.L_x_2140) ;  /* 0x0000000000049947 */ /* 0x000fea0003800000 */
[----:B------:R-:W-:Y:S01]  /*7100*/  BPT.TRAP 0x1 ;  /* 0x000000040000795c */ /* 0x000fe20000300000 */
.L_x_2140:
[----:B------:R-:W-:Y:S01]  /*7110*/  ULEA UR10, UR4, UR36, 0x3 ;  /* 0x00000024040a7291 */ /* 0x000fe2000f8e183f */
[----:B------:R-:W-:-:S08]  /*7120*/  SHF.L.U32 R0, R3, 0x1f, RZ ;  /* 0x0000001f03007819 */ /* 0x000fd000000006ff */
[----:B------:R0:W1:Y:S01]  /*7130*/  SYNCS.PHASECHK.TRANS64.TRYWAIT P2, [UR10+0x38830], R0 ;  /* 0x03883000ff0075a7 */ /* 0x000062000804014a */
[----:B------:R-:W-:Y:S05]  /*7140*/  @!P1 BRA `(.L_x_2141) ;  /* 0x0000000000049947 */ /* 0x000fea0003800000 */
[----:B------:R-:W-:Y:S01]  /*7150*/  BPT.TRAP 0x1 ;  /* 0x000000040000795c */ /* 0x000fe20000300000 */
.L_x_2141:
[----:B-1----:R-:W-:Y:S05]  /*7160*/  @P2 BRA `(.L_x_2139) ;  /* 0x0000000000082947 */ /* 0x002fea0003800000 */
[----:B------:R-:W1:Y:S02]  /*7170*/  SYNCS.PHASECHK.TRANS64.TRYWAIT P2, [UR10+0x38830], R0 ;  /* 0x03883000ff0075a7 */ /* 0x000e64000804014a */
[----:B-1----:R-:W-:Y:S05]  /*7180*/  @!P2 BRA `(.L_x_2142) ;  /* 0x000000ac0040a947 */ /* 0x002fea0003800000 */
.L_x_2139:
        /* <DEDUP_REMOVED lines=43> */
[----:B--2---:R-:W-:Y:S05]  /*7440*/  @P3 BRA `(.L_x_2143) ;  /* 0x0000000000283947 */ /* 0x004fea0003800000 */
[----:B------:R-:W-:Y:S05]  /*7450*/  @!P1 BRA `(.L_x_2144) ;  /* 0x0000000000049947 */ /* 0x000fea0003800000 */
[----:B------:R-:W-:Y:S01]  /*7460*/  BPT.TRAP 0x1 ;  /* 0x000000040000795c */ /* 0x000fe20000300000 */
.L_x_2144:
[----:B------:R-:W-:Y:S01]  /*7470*/  ULEA UR10, UR7, UR36, 0x3 ;  /* 0x00000024070a7291 */ /* 0x000fe2000f8e183f */
[----:B01----:R-:W-:-:S08]  /*7480*/  SHF.L.U32 R0, R11, 0x1f, RZ ;  /* 0x0000001f0b007819 */ /* 0x003fd000000006ff */
[----:B------:R0:W1:Y:S01]  /*7490*/  SYNCS.PHASECHK.TRANS64.TRYWAIT P2, [UR10+0x38850], R0 ;  /* 0x03885000ff0075a7 */ /* 0x000062000804014a */
[----:B------:R-:W-:Y:S05]  /*74a0*/  @!P1 BRA `(.L_x_2145) ;  /* 0x0000000000049947 */ /* 0x000fea0003800000 */
[----:B------:R-:W-:Y:S01]  /*74b0*/  BPT.TRAP 0x1 ;  /* 0x000000040000795c */ /* 0x000fe20000300000 */
.L_x_2145:
[----:B-1----:R-:W-:Y:S05]  /*74c0*/  @P2 BRA `(.L_x_2143) ;  /* 0x0000000000082947 */ /* 0x002fea0003800000 */
[----:B------:R-:W1:Y:S02]  /*74d0*/  SYNCS.PHASECHK.TRANS64.TRYWAIT P2, [UR10+0x38850], R0 ;  /* 0x03885000ff0075a7 */ /* 0x000e64000804014a */
[----:B-1----:R-:W-:Y:S05]  /*74e0*/  @!P2 BRA `(.L_x_2146) ;  /* 0x000000a80080a947 */ /* 0x002fea0003800000 */
.L_x_2143:
[----:B------:R-:W-:Y:S01]  /*74f0*/  UIADD3 UR10, UR36, 0x400, URZ ;  /* 0x00000400240a7890 */ /* 0x000fe2000fffe03f */
[----:B------:R-:W-:Y:S01]  /*7500*/  WARPGROUP.ARRIVE ;  /* 0x00000000000079c5 */ /* 0x000fe20000000000 */
[----:B------:R-:W-:Y:S01]  /*7510*/  UMOV UR11, 0x40000040 ;  /* 0x40000040000b7882 */ /* 0x000fe20000000000 */
[----:B------:R-:W-:Y:S01]  /*7520*/  UMOV UR15, 0x40000040 ;  /* 0x40000040000f7882 */ /* 0x000fe20000000000 */
[----:B------:R-:W-:Y:S01]  /*7530*/  USHF.R.U32.HI UR10, URZ, 0x4, UR10 ;  /* 0x000000043f0a7899 */ /* 0x000fe2000801160a */
[----:B01----:R-:W-:Y:S02]  /*7540*/  FMNMX.FTZ R0, R152, R9, !PT ;  /* 0x0000000998007209 */ /* 0x003fe40007810000 */
[----:B------:R-:W-:Y:S01]  /*7550*/  FMNMX.FTZ R12, R154, R10, !PT ;  /* 0x0000000a9a0c7209 */ /* 0x000fe20007810000 */
        /* <DEDUP_REMOVED lines=82> */
[C-C-:B------:R-:W-:Y:S01]  /*7a80*/  FFMA.FTZ R181, R2.reuse, R189, -R11.reuse ;  /* 0x000000bd02b57223 */ /* 0x140fe2000001080b */
[----:B------:R-:W-:-:S01]  /*7a90*/  FFMA.FTZ R189, R2, R197, -R11 ;  /* 0x000000c502bd7223 */ /* 0x000fc2000001080b */
[C---:B------:R-:W-:Y:S01]  /*7aa0*/  FMUL.FTZ R20, R2.reuse, R9 ;  /* 0x0000000902147220 */ /* 0x040fe20000410000 */
[----:B------:R-:W-:-:S01]  /*7ab0*/  FFMA.FTZ R197, R2, R205, -R11 ;  /* 0x000000cd02c57223 */ /* 0x000fc2000001080b */
[----:B------:R-:W-:Y:S01]  /*7ac0*/  FADD.FTZ R9, -R15, R10 ;  /* 0x0000000a0f097221 */ /* 0x000fe20000010100 */
[----:B------:R-:W-:-:S01]  /*7ad0*/  FFMA.FTZ R205, R2, R15, -8 ;  /* 0xc100000002cd7423 */ /* 0x000fc2000001000f */
[C-C-:B------:R-:W-:Y:S01]  /*7ae0*/  FFMA.FTZ R21, R2.reuse, R152, -R11.reuse ;  /* 0x0000009802157223 */ /* 0x140fe2000001080b */
[----:B------:R-:W-:-:S01]  /*7af0*/  FFMA.FTZ R12, R2, R153, -R11 ;  /* 0x00000099020c7223 */ /* 0x000fc2000001080b */
[C---:B------:R-:W-:Y:S01]  /*7b00*/  FMUL.FTZ R9, R2.reuse, R9 ;  /* 0x0000000902097220 */ /* 0x040fe20000410000 */
[----:B------:R-:W-:-:S01]  /*7b10*/  FFMA.FTZ R154, R2, R154, -R205 ;  /* 0x0000009a029a7223 */ /* 0x000fc200000108cd */
[C---:B------:R-:W-:Y:S01]  /*7b20*/  FFMA.FTZ R155, R2.reuse, R155, -R205 ;  /* 0x0000009b029b7223 */ /* 0x040fe200000108cd */
[----:B------:R0:W-:Y:S01]  /*7b30*/  MUFU.EX2 R10, R20 ;  /* 0x00000014000a7308 */ /* 0x0001e20000000800 */
        /* <DEDUP_REMOVED lines=9> */
[C-C-:B------:R-:W-:Y:S01]  /*7bd0*/  FFMA.FTZ R169, R2.reuse, R177, -R11.reuse ;  /* 0x000000b102a97223 */ /* 0x140fe2000001080b */
[----:B0-----:R-:W-:-:S01]  /*7be0*/  FFMA.FTZ R20, R2, R164, -R11 ;  /* 0x000000a402147223 */ /* 0x001fc2000001080b */
        /* <DEDUP_REMOVED lines=10> */
[C-C-:B------:R-:W-:Y:S01]  /*7c90*/  FFMA.FTZ R170, R2.reuse, R170, -R205.reuse ;  /* 0x000000aa02aa7223 */ /* 0x140fe200000108cd */
        /* <DEDUP_REMOVED lines=15> */
[C-C-:B------:R-:W-:Y:S01]  /*7d90*/  FFMA.FTZ R180, R2.reuse, R200, -R11.reuse ;  /* 0x000000c802b47223 */ /* 0x140fe2000001080b */
[----:B------:R-:W-:-:S01]  /*7da0*/  FFMA.FTZ R168, R2, R188, -R11 ;  /* 0x000000bc02a87223 */ /* 0x000fc2000001080b */
[----:B------:R-:W2:Y:S01]  /*7db0*/  MUFU.EX2 R155, R155 ;  /* 0x0000009b009b7308 */ /* 0x000ea20000000800 */
[----:B0-----:R-:W-:-:S01]  /*7dc0*/  FFMA.FTZ R4, R9, R4, R154 ;  /* 0x0000000409047223 */ /* 0x001fc2000001009a */
[C-C-:B------:R-:W-:Y:S01]  /*7dd0*/  FFMA.FTZ R190, R2.reuse, R190, -R205.reuse ;  /* 0x000000be02be7223 */ /* 0x140fe200000108cd */
[----:B------:R-:W-:-:S01]  /*7de0*/  FFMA.FTZ R191, R2, R191, -R205 ;  /* 0x000000bf02bf7223 */ /* 0x000fc200000108cd */
[C---:B------:R-:W-:Y:S01]  /*7df0*/  FFMA.FTZ R172, R2.reuse, R192, -R11 ;  /* 0x000000c002ac7223 */ /* 0x040fe2000001080b */
[----:B------:R-:W-:-:S01]  /*7e00*/  FFMA.FTZ R194, R2, R194, -R205 ;  /* 0x000000c202c27223 */ /* 0x000fc200000108cd */
[C-C-:B------:R-:W-:Y:S01]  /*7e10*/  FFMA.FTZ R195, R2.reuse, R195, -R205.reuse ;  /* 0x000000c302c37223 */ /* 0x140fe200000108cd */
[----:B------:R-:W-:-:S01]  /*7e20*/  FFMA.FTZ R199, R2, R199, -R205 ;  /* 0x000000c702c77223 */ /* 0x000fc200000108cd */
[----:B------:R-:W0:Y:S01]  /*7e30*/  MUFU.EX2 R14, R14 ;  /* 0x0000000e000e7308 */ /* 0x000e220000000800 */
[----:B-1----:R-:W-:-:S01]  /*7e40*/  FADD.FTZ R5, R12, R5 ;  /* 0x000000050c057221 */ /* 0x002fc20000010000 */
[C---:B------:R-:W-:Y:S01]  /*7e50*/  FFMA.FTZ R203, R2.reuse, R203, -R205 ;  /* 0x000000cb02cb7223 */ /* 0x040fe200000108cd */
[----:B------:R-:W-:-:S01]  /*7e60*/  FFMA.FTZ R184, R2, R204, -R11 ;  /* 0x000000cc02b87223 */ /* 0x000fc2000001080b */
[C-C-:B------:R-:W-:Y:S01]  /*7e70*/  FFMA.FTZ R188, R2.reuse, R208, -R11.reuse ;  /* 0x000000d002bc7223 */ /* 0x140fe2000001080b */
[----:B------:R-:W-:-:S01]  /*7e80*/  FFMA.FTZ R192, R2, R212, -R11 ;  /* 0x000000d402c07223 */ /* 0x000fc2000001080b */
[C---:B------:R-:W-:Y:S01]  /*7e90*/  FFMA.FTZ R11, R2.reuse, R213, -R11 ;  /* 0x000000d5020b7223 */ /* 0x040fe2000001080b */
[----:B------:R-:W-:-:S01]  /*7ea0*/  FFMA.FTZ R207, R2, R207, -R205 ;  /* 0x000000cf02cf7223 */ /* 0x000fc200000108cd */
        /* <DEDUP_REMOVED lines=12> */
[----:B------:R-:W-:Y:S01]  /*7f70*/  QGMMA.64x256x32.F32.E4M3.E4M3 R24, R224, gdesc[UR12], R24, gsb0 ;  /* 0x03e0000ce0187df3 */ /* 0x000fe20008000818 */
[----:B------:R-:W-:Y:S01]  /*7f80*/  UIADD3 UR14, UR10, 0x4, URZ ;  /* 0x000000040a0e7890 */ /* 0x000fe2000fffe03f */
[----:B------:R-:W-:Y:S01]  /*7f90*/  UMOV UR15, 0x40000040 ;  /* 0x40000040000f7882 */ /* 0x000fe20000000000 */
[----:B------:R-:W-:-:S03]  /*7fa0*/  UIADD3 UR10, UR10, 0x6, URZ ;  /* 0x000000060a0a7890 */ /* 0x000fc6000fffe03f */
        /* <DEDUP_REMOVED lines=16> */
[----:B------:R-:W-:-:S06]  /*80b0*/  FFMA.FTZ R196, R2, R198, -R205 ;  /* 0x000000c602c47223 */ /* 0x000fcc00000108cd */
        /* <DEDUP_REMOVED lines=16> */
[----:B------:R-:W-:-:S06]  /*81c0*/  FFMA.FTZ R198, R2, R202, -R205 ;  /* 0x000000ca02c67223 */ /* 0x000fcc00000108cd */
        /* <DEDUP_REMOVED lines=16> */
[----:B------:R-:W-:Y:S01]  /*82d0*/  FFMA.FTZ R200, R2, R206, -R205 ;  /* 0x000000ce02c87223 */ /* 0x000fe200000108cd */
[----:B------:R-:W-:-:S05]  /*82e0*/  IMAD.U32 R206, RZ, RZ, UR4 ;  /* 0x00000004ffce7e24 */ /* 0x000fca000f8e00ff */
        /* <DEDUP_REMOVED lines=18> */
[----:B0-----:R-:W-:-:S01]  /*8410*/  FADD.FTZ R4, R172, R5 ;  /* 0x00000005ac047221 */ /* 0x001fc20000010000 */
[----:B------:R-:W-:Y:S02]  /*8420*/  WARPGROUP.DEPBAR.LE gsb0, 0x0 ;  /* 0x00008000000079c5 */ /* 0x000fe40000010000 */
[----:B------:R-:W-:-:S04]  /*8430*/  WARPGROUP.ARRIVE ;  /* 0x00000000000079c5 */ /* 0x000fc80000000000 */
[----:B------:R-:W0:Y:S01]  /*8440*/  MUFU.EX2 R195, R195 ;  /* 0x000000c300c37308 */ /* 0x000e220000000800 */
[----:B-1----:R-:W-:-:S01]  /*8450*/  FADD.FTZ R204, R194, R209 ;  /* 0x000000d1c2cc7221 */ /* 0x002fc20000010000 */
[----:B------:R-:W-:Y:S01]  /*8460*/  FFMA.FTZ R209, R2, R211, -R205 ;  /* 0x000000d302d17223 */ /* 0x000fe200000108cd */
[----:B------:R-:W-:Y:S01]  /*8470*/  QGMMA.64x256x32.F32.E4M3.E4M3 R24, R220, gdesc[UR12], R24, gsb0 ;  /* 0x03e0000cdc187df3 */ /* 0x000fe20008000818 */
[----:B--2---:R-:W-:-:S01]  /*8480*/  FADD.FTZ R5, R185, R4 ;  /* 0x00000004b9057221 */ /* 0x004fc20000010000 */
[----:B------:R-:W-:-:S03]  /*8490*/  @!P0 LEA R4, R206, UR36, 0x3 ;  /* 0x00000024ce048c11 */ /* 0x000fc6000f8e18ff */
[----:B------:R-:W1:Y:S02]  /*84a0*/  MUFU.EX2 R176, R176 ;  /* 0x000000b000b07308 */ /* 0x000e640000000800 */
[----:B------:R-:W-:-:S06]  /*84b0*/  @!P0 VIADD R4, R4, 0x38840 ;  /* 0x0003884004048836 */ /* 0x000fcc0000000000 */
[----:B------:R-:W2:Y:S01]  /*84c0*/  MUFU.EX2 R196, R196 ;  /* 0x000000c400c47308 */ /* 0x000ea20000000800 */
[----:B0-----:R-:W-:-:S01]  /*84d0*/  FADD.FTZ R213, R195, R204 ;  /* 0x000000ccc3d57221 */ /* 0x001fc20000010000 */
[----:B------:R-:W-:-:S06]  /*84e0*/  @!P0 PRMT R4, RZ, 0x654, R4 ;  /* 0x00000654ff048816 */ /* 0x000fcc0000000004 */
[----:B------:R-:W0:Y:S01]  /*84f0*/  MUFU.EX2 R189, R189 ;  /* 0x000000bd00bd7308 */ /* 0x000e220000000800 */
[----:B-1----:R-:W-:-:S07]  /*8500*/  FADD.FTZ R204, R176, R5 ;  /* 0x00000005b0cc7221 */ /* 0x002fce0000010000 */
[----:B------:R-:W1:Y:S01]  /*8510*/  MUFU.EX2 R199, R199 ;  /* 0x000000c700c77308 */ /* 0x000e620000000800 */
[----:B--2---:R-:W-:-:S07]  /*8520*/  FADD.FTZ R206, R196, R213 ;  /* 0x000000d5c4ce7221 */ /* 0x004fce0000010000 */
[----:B------:R-:W2:Y:S01]  /*8530*/  MUFU.EX2 R180, R180 ;  /* 0x000000b400b47308 */ /* 0x000ea20000000800 */
[----:B0-----:R-:W-:-:S01]  /*8540*/  FADD.FTZ R5, R189, R204 ;  /* 0x000000ccbd057221 */ /* 0x001fc20000010000 */
[C-C-:B------:R-:W-:Y:S01]  /*8550*/  FFMA.FTZ R204, R2.reuse, R214, -R205.reuse ;  /* 0x000000d602cc7223 */ /* 0x140fe200000108cd */
[----:B------:R-:W-:-:S05]  /*8560*/  FFMA.FTZ R205, R2, R215, -R205 ;  /* 0x000000d702cd7223 */ /* 0x000fca00000108cd */
        /* <DEDUP_REMOVED lines=14> */
[----:B------:R-:W-:Y:S01]  /*8650*/  MUFU.EX2 R188, R188 ;  /* 0x000000bc00bc7308 */ /* 0x000fe20000000800 */
[----:B--2---:R-:W-:-:S07]  /*8660*/  FADD.FTZ R5, R197, R206 ;  /* 0x000000cec5057221 */ /* 0x004fce0000010000 */
[----:B------:R-:W1:Y:S01]  /*8670*/  MUFU.EX2 R202, R202 ;  /* 0x000000ca00ca7308 */ /* 0x000e620000000800 */
[----:B0-----:R-:W-:-:S07]  /*8680*/  FADD.FTZ R211, R207, R208 ;  /* 0x000000d0cfd37221 */ /* 0x001fce0000010000 */
[----:B------:R-:W-:Y:S08]  /*8690*/  MUFU.EX2 R201, R201 ;  /* 0x000000c900c97308 */ /* 0x000ff00000000800 */
[----:B------:R-:W0:Y:S01]  /*86a0*/  MUFU.EX2 R209, R209 ;  /* 0x000000d100d17308 */ /* 0x000e220000000800 */
[----:B-1----:R-:W-:-:S07]  /*86b0*/  FADD.FTZ R206, R202, R211 ;  /* 0x000000d3cace7221 */ /* 0x002fce0000010000 */
[----:B------:R-:W-:Y:S08]  /*86c0*/  MUFU.EX2 R192, R192 ;  /* 0x000000c000c07308 */ /* 0x000ff00000000800 */
[----:B------:R-:W1:Y:S01]  /*86d0*/  MUFU.EX2 R204, R204 ;  /* 0x000000cc00cc7308 */ /* 0x000e620000000800 */
[----:B0-----:R-:W-:-:S07]  /*86e0*/  FADD.FTZ R211, R209, R206 ;  /* 0x000000ced1d37221 */ /* 0x001fce0000010000 */
[----:B------:R-:W0:Y:S08]  /*86f0*/  MUFU.EX2 R11, R11 ;  /* 0x0000000b000b7308 */ /* 0x000e300000000800 */
[----:B------:R-:W2:Y:S01]  /*8700*/  MUFU.EX2 R205, R205 ;  /* 0x000000cd00cd7308 */ /* 0x000ea20000000800 */
[----:B-1----:R-:W-:-:S01]  /*8710*/  FADD.FTZ R211, R204, R211 ;  /* 0x000000d3ccd37221 */ /* 0x002fc20000010000 */
[----:B------:R-:W-:-:S02]  /*8720*/  WARPGROUP.DEPBAR.LE gsb0, 0x0 ;  /* 0x00008000000079c5 */ /* 0x000fc40000010000 */
[----:B------:R-:W-:-:S06]  /*8730*/  WARPGROUP.ARRIVE ;  /* 0x00000000000079c5 */ /* 0x000fcc0000000000 */
[----:B------:R-:W-:Y:S03]  /*8740*/  QGMMA.64x256x32.F32.E4M3.E4M3 R24, R216, gdesc[UR8], R24, gsb0 ;  /* 0x03e00008d8187df3 */ /* 0x000fe60008000818 */
[----:B------:R-:W-:Y:S02]  /*8750*/  WARPGROUP.DEPBAR.LE gsb0, 0x0 ;  /* 0x00008000000079c5 */ /* 0x000fe40000010000 */
[----:B------:R1:W-:Y:S06]  /*8760*/  BAR.ARV R19, 0x100 ;  /* 0x000400130000751d */ /* 0x0003ec0000002000 */
[----:B------:R3:W-:Y:S02]  /*8770*/  @!P0 SYNCS.ARRIVE.TRANS64.RED.A1T0 RZ, [R4+URZ], RZ ;  /* 0x000000ff04ff89a7 */ /* 0x0007e4000810043f */
[----:B---3--:R-:W-:-:S04]  /*8780*/  FADD.FTZ R4, R188, R5 ;  /* 0x00000005bc047221 */ /* 0x008fc80000010000 */
[----:B------:R-:W-:-:S04]  /*8790*/  FADD.FTZ R5, R201, R4 ;  /* 0x00000004c9057221 */ /* 0x000fc80000010000 */
[----:B------:R-:W-:-:S04]  /*87a0*/  FADD.FTZ R4, R192, R5 ;  /* 0x00000005c0047221 */ /* 0x000fc80000010000 */
[----:B0-----:R-:W-:Y:S01]  /*87b0*/  FADD.FTZ R5, R11, R4 ;  /* 0x000000040b057221 */ /* 0x001fe20000010000 */
[----:B--2---:R-:W-:-:S01]  /*87c0*/  FADD.FTZ R4, R205, R211 ;  /* 0x000000d3cd047221 */ /* 0x004fc20000010000 */
[----:B-1----:R-:W-:Y:S06]  /*87d0*/  @!P1 BRA `(.L_x_2147) ;  /* 0x0000000000049947 */ /* 0x002fec0003800000 */
[----:B------:R-:W-:Y:S01]  /*87e0*/  BPT.TRAP 0x1 ;  /* 0x000000040000795c */ /* 0x000fe20000300000 */
.L_x_2147:
[----:B------:R-:W-:Y:S01]  /*87f0*/  ULEA UR7, UR7, UR36, 0x3 ;  /* 0x0000002407077291 */ /* 0x000fe2000f8e183f */
[----:B------:R-:W-:Y:S01]  /*8800*/  ISETP.GT.AND P2, PT, R13, R18, PT ;  /* 0x000000120d00720c */ /* 0x000fe20003f44270 */
[----:B------:R-:W-:Y:S01]  /*8810*/  FMUL.FTZ R24, R24, R10 ;  /* 0x0000000a18187220 */ /* 0x000fe20000410000 */
        /* <DEDUP_REMOVED lines=160> */
[----:B------:R-:W-:Y:S02]  /*9220*/  F2FP.SATFINITE.E4M3.F32.PACK_AB_MERGE_C R220, R177, R164, R168 ;  /* 0x000000a4b1dc723e */ /* 0x000fe400048070a8 */
[----:B------:R-:W-:Y:S02]  /*9230*/  F2FP.SATFINITE.E4M3.F32.PACK_AB_MERGE_C R221, R187, R186, R190 ;  /* 0x000000babbdd723e */ /* 0x000fe400048070be */
[----:B------:R-:W-:-:S02]  /*9240*/  F2FP.SATFINITE.E4M3.F32.PACK_AB_MERGE_C R222, R185, R172, R176 ;  /* 0x000000acb9de723e */ /* 0x000fc400048070b0 */
[----:B------:R-:W-:Y:S02]  /*9250*/  F2FP.SATFINITE.E4M3.F32.PACK_AB_MERGE_C R223, R195, R194, R196 ;  /* 0x000000c2c3df723e */ /* 0x000fe400048070c4 */
[----:B------:R-:W-:Y:S02]  /*9260*/  F2FP.SATFINITE.E4M3.F32.PACK_AB_MERGE_C R216, R193, R180, R184 ;  /* 0x000000b4c1d8723e */ /* 0x000fe400048070b8 */
[----:B------:R-:W-:Y:S02]  /*9270*/  F2FP.SATFINITE.E4M3.F32.PACK_AB_MERGE_C R217, R203, R198, R200 ;  /* 0x000000c6cbd9723e */ /* 0x000fe400048070c8 */
[----:B------:R-:W-:Y:S01]  /*9280*/  F2FP.SATFINITE.E4M3.F32.PACK_AB_MERGE_C R219, R209, R202, R204 ;  /* 0x000000cad1db723e */ /* 0x000fe200048070cc */
[----:B------:R-:W-:Y:S06]  /*9290*/  @P2 BRA `(.L_x_2148) ;  /* 0xffffffdc00782947 */ /* 0x000fec000383ffff */
.L_x_2138:
[----:B------:R-:W-:Y:S06]  /*92a0*/  BAR.ARV 0x8, 0x180 ;  /* 0x0206000000007b1d */ /* 0x000fec0000002000 */
[----:B------:R-:W-:Y:S05]  /*92b0*/  @!P1 BRA `(.L_x_2149) ;  /* 0x0000000000049947 */ /* 0x000fea0003800000 */
[----:B------:R-:W-:Y:S01]  /*92c0*/  BPT.TRAP 0x1 ;  /* 0x000000040000795c */ /* 0x000fe20000300000 */
.L_x_2149:
[----:B------:R-:W-:Y:S01]  /*92d0*/  ULEA UR7, UR4, UR36, 0x3 ;  /* 0x0000002404077291 */ /* 0x000fe2000f8e183f */
[----:B------:R-:W-:-:S08]  /*92e0*/  SHF.L.U32 R3, R3, 0x1f, RZ ;  /* 0x0000001f03037819 */ /* 0x000fd000000006ff */
[----:B------:R0:W1:Y:S01]  /*92f0*/  SYNCS.PHASECHK.TRANS64.TRYWAIT P0, [UR7+0x38850], R3 ;  /* 0x03885003ff0075a7 */ /* 0x0000620008000147 */
[----:B------:R-:W-:Y:S05]  /*9300*/  @!P1 BRA `(.L_x_2150) ;  /* 0x0000000000049947 */ /* 0x000fea0003800000 */
[----:B------:R-:W-:Y:S01]  /*9310*/  BPT.TRAP 0x1 ;  /* 0x000000040000795c */ /* 0x000fe20000300000 */
.L_x_2150:
[----:B-1----:R-:W-:Y:S05]  /*9320*/  @P0 BRA `(.L_x_2151) ;  /* 0x0000000000080947 */ /* 0x002fea0003800000 */
[----:B------:R-:W1:Y:S02]  /*9330*/  SYNCS.PHASECHK.TRANS64.TRYWAIT P0, [UR7+0x38850], R3 ;  /* 0x03885003ff0075a7 */ /* 0x000e640008000147 */
[----:B-1----:R-:W-:Y:S05]  /*9340*/  @!P0 BRA `(.L_x_2152) ;  /* 0x0000008c00008947 */ /* 0x002fea0003800000 */
.L_x_2151:
[----:B------:R-:W-:Y:S01]  /*9350*/  UIADD3 UR36, UR36, 0x400, URZ ;  /* 0x0000040024247890 */ /* 0x000fe2000fffe03f */
[----:B------:R-:W-:Y:S01]  /*9360*/  WARPGROUP.ARRIVE ;  /* 0x00000000000079c5 */ /* 0x000fe20000000000 */
[----:B------:R-:W-:Y:S01]  /*9370*/  UMOV UR11, 0x40000040 ;  /* 0x40000040000b7882 */ /* 0x000fe20000000000 */
[----:B------:R-:W2:Y:S01]  /*9380*/  LDC.64 R10, c[0x0][0x9a0] ;  /* 0x00026800ff0a7b82 */ /* 0x000ea20000000a00 */
[----:B------:R-:W-:-:S04]  /*9390*/  USHF.R.U32.HI UR36, URZ, 0x4, UR36 ;  /* 0x000000043f247899 */ /* 0x000fc80008011624 */
        /* <DEDUP_REMOVED lines=8> */
[----:B--2---:R-:W-:Y:S01]  /*9420*/  ISETP.NE.U32.AND P0, PT, R10, RZ, PT ;  /* 0x000000ff0a00720c */ /* 0x004fe20003f05070 */
[----:B------:R-:W-:-:S03]  /*9430*/  UIADD3 UR6, UR4, 0x4, URZ ;  /* 0x0000000404067890 */ /* 0x000fc6000fffe03f */
[----:B------:R-:W-:-:S13]  /*9440*/  ISETP.NE.AND.EX P0, PT, R11, RZ, PT, P0 ;  /* 0x000000ff0b00720c */ /* 0x000fda0003f05300 */
[----:B------:R-:W1:Y:S08]  /*9450*/  @P0 LDC.64 R8, c[0x0][0x9c8] ;  /* 0x00027200ff080b82 */ /* 0x000e700000000a00 */
[----:B------:R-:W2:Y:S01]  /*9460*/  @P0 LDC.64 R12, c[0x0][0x9d0] ;  /* 0x00027400ff0c0b82 */ /* 0x000ea20000000a00 */
[----:B-1----:R-:W-:-:S04]  /*9470*/  @P0 IMAD R6, R8, UR38, RZ ;  /* 0x0000002608060c24 */ /* 0x002fc8000f8e02ff */
[----:B0-----:R-:W-:Y:S01]  /*9480*/  @P0 IMAD R3, R9, UR39, R6 ;  /* 0x0000002709030c24 */ /* 0x001fe2000f8e0206 */
[----:B------:R-:W-:Y:S01]  /*9490*/  @P0 SHF.R.S32.HI R9, RZ, 0x1f, R17 ;  /* 0x0000001fff090819 */ /* 0x000fe20000011411 */
[----:B------:R-:W-:-:S04]  /*94a0*/  @P0 IMAD.WIDE.U32 R6, R8, UR39, RZ ;  /* 0x0000002708060c25 */ /* 0x000fc8000f8e00ff */
[----:B------:R-:W-:Y:S02]  /*94b0*/  @P0 IMAD.IADD R7, R7, 0x1, R3 ;  /* 0x0000000107070824 */ /* 0x000fe400078e0203 */
[-C--:B--2---:R-:W-:Y:S02]  /*94c0*/  @P0 IMAD R8, R9, R12.reuse, RZ ;  /* 0x0000000c09080224 */ /* 0x084fe400078e02ff */
        /* <DEDUP_REMOVED lines=25> */
[----:B------:R-:W-:Y:S02]  /*9660*/  IMAD.MOV.U32 R5, RZ, RZ, RZ ;  /* 0x000000ffff057224 */ /* 0x000fe400078e00ff */
        /* <DEDUP_REMOVED lines=9> */
[----:B0-----:R-:W-:-:S06]  /*9700*/  IMAD.MOV.U32 R9, RZ, RZ, RZ ;  /* 0x000000ffff097224 */ /* 0x001fcc00078e00ff */
[----:B------:R-:W0:Y:S08]  /*9710*/  @P2 MUFU.LG2 R8, R13 ;  /* 0x0000000d00082308 */ /* 0x000e300000000c00 */
[----:B------:R-:W1:Y:S08]  /*9720*/  @P3 MUFU.LG2 R10, R14 ;  /* 0x0000000e000a3308 */ /* 0x000e700000000c00 */
[----:B------:R-:W3:Y:S01]  /*9730*/  @P0 MUFU.RCP R9, R12 ;  /* 0x0000000c00090308 */ /* 0x000ee20000001000 */
[----:B------:R-:W-:Y:S01]  /*9740*/  @P2 FMUL.FTZ R7, R2, 0.69314718246459960938 ;  /* 0x3f31721802072820 */ /* 0x000fe20000410000 */
[----:B0-----:R-:W-:Y:S01]  /*9750*/  @P2 FMUL.FTZ R8, R8, 0.69314718246459960938 ;  /* 0x3f31721808082820 */ /* 0x001fe20000410000 */
[----:B------:R-:W-:Y:S01]  /*9760*/  @P3 FMUL.FTZ R19, R2, 0.69314718246459960938 ;  /* 0x3f31721802133820 */ /* 0x000fe20000410000 */
        /* <DEDUP_REMOVED lines=13> */
.L_x_2153:
        /* <DEDUP_REMOVED lines=132> */
.L_x_2120:
[----:B------:R-:W-:Y:S05]  /*a080*/  @P0 BRA `(.L_x_2154) ;  /* 0x0000003800540947 */ /* 0x000fea0003800000 */
[----:B0-----:R-:W0:Y:S01]  /*a090*/  S2R R5, SR_TID.X ;  /* 0x0000000000057919 */ /* 0x001e220000002100 */
        /* <DEDUP_REMOVED lines=10> */
[----:B------:R-:W-:Y:S01]  /*a140*/  LOP3.LUT P0, R2, R5, 0x3, RZ, 0xc0, !PT ;  /* 0x0000000305027812 */ /* 0x000fe2000780c0ff */
[----:B------:R-:W-:Y:S01]  /*a150*/  BSSY B0, `(.L_x_2155) ;  /* 0x00002ae000007945 */ /* 0x000fe20003800000 */
[----:B------:R-:W1:Y:S02]  /*a160*/  S2R R14, SR_CTAID.X ;  /* 0x00000000000e7919 */ /* 0x000e640000002500 */
[----:B------:R-:W-:-:S04]  /*a170*/  ISETP.EQ.OR P0, PT, R2, 0x3, !P0 ;  /* 0x000000030200780c */ /* 0x000fc80004702670 */
[----:B------:R-:W-:Y:S01]  /*a180*/  SEL R171, R38, R39, P0 ;  /* 0x0000002726ab7207 */ /* 0x000fe20000000000 */
[----:B0-----:R-:W-:Y:S01]  /*a190*/  VIADD R6, R5, 0xffffff80 ;  /* 0xffffff8005067836 */ /* 0x001fe20000000000 */
[----:B------:R-:W-:Y:S02]  /*a1a0*/  SEL R20, R39, R38, P0 ;  /* 0x0000002627147207 */ /* 0x000fe40000000000 */
[----:B------:R-:W-:Y:S02]  /*a1b0*/  SEL R19, R8, R147, P0 ;  /* 0x0000009308137207 */ /* 0x000fe40000000000 */
[----:B------:R-:W-:Y:S02]  /*a1c0*/  SHF.R.S32.HI R5, RZ, 0x1f, R6 ;  /* 0x0000001fff057819 */ /* 0x000fe40000011406 */
[----:B------:R-:W-:Y:S02]  /*a1d0*/  SEL R2, R147, R8, P0 ;  /* 0x0000000893027207 */ /* 0x000fe40000000000 */
[----:B------:R-:W-:-:S02]  /*a1e0*/  LEA.HI R7, R5, R6, RZ, 0x7 ;  /* 0x0000000605077211 */ /* 0x000fc400078f38ff */
[----:B------:R-:W-:Y:S02]  /*a1f0*/  SEL R15, R28, R29, P0 ;  /* 0x0000001d1c0f7207 */ /* 0x000fe40000000000 */
[----:B------:R-:W-:Y:S02]  /*a200*/  LOP3.LUT R9, R7, 0xffffff80, RZ, 0xc0, !PT ;  /* 0xffffff8007097812 */ /* 0x000fe400078ec0ff */
[----:B------:R-:W-:Y:S02]  /*a210*/  SHF.R.S32.HI R8, RZ, 0x7, R7 ;  /* 0x00000007ff087819 */ /* 0x000fe40000011407 */
[----:B------:R-:W-:Y:S01]  /*a220*/  SEL R28, R29, R28, P0 ;  /* 0x0000001c1d1c7207 */ /* 0x000fe20000000000 */
[----:B------:R-:W-:Y:S01]  /*a230*/  IMAD.IADD R16, R6, 0x1, -R9 ;  /* 0x0000000106107824 */ /* 0x000fe200078e0a09 */
[----:B------:R-:W-:Y:S02]  /*a240*/  LEA.HI R12, R5, R6, RZ, 0x2 ;  /* 0x00000006050c7211 */ /* 0x000fe400078f10ff */
[----:B------:R-:W-:-:S02]  /*a250*/  SEL R29, R44, R45, P0 ;  /* 0x0000002d2c1d7207 */ /* 0x000fc40000000000 */
[----:B------:R-:W-:Y:S02]  /*a260*/  SHF.R.S32.HI R9, RZ, 0x1f, R16 ;  /* 0x0000001fff097819 */ /* 0x000fe40000011410 */
[----:B------:R-:W-:Y:S02]  /*a270*/  LEA.HI R5, R7, R8, RZ, 0x1 ;  /* 0x0000000807057211 */ /* 0x000fe400078f08ff */
[----:B------:R-:W-:Y:S02]  /*a280*/  LEA.HI R38, R9, R16, RZ, 0x2 ;  /* 0x0000001009267211 */ /* 0x000fe400078f10ff */
[----:B------:R-:W-:Y:S02]  /*a290*/  SEL R44, R45, R44, P0 ;  /* 0x0000002c2d2c7207 */ /* 0x000fe40000000000 */
[--C-:B------:R-:W-:Y:S02]  /*a2a0*/  SHF.R.S32.HI R10, RZ, 0x2, R38.reuse ;  /* 0x00000002ff0a7819 */ /* 0x100fe40000011426 */
[----:B------:R-:W-:-:S02]  /*a2b0*/  SHF.R.S32.HI R11, RZ, 0x1f, R38 ;  /* 0x0000001fff0b7819 */ /* 0x000fc40000011426 */
[----:B------:R-:W-:Y:S02]  /*a2c0*/  SEL R45, R60, R61, P0 ;  /* 0x0000003d3c2d7207 */ /* 0x000fe40000000000 */
[----:B------:R-:W-:Y:S02]  /*a2d0*/  LEA.HI R11, R11, R10, RZ, 0x3 ;  /* 0x0000000a0b0b7211 */ /* 0x000fe400078f18ff */
[----:B------:R-:W-:Y:S02]  /*a2e0*/  SEL R60, R61, R60, P0 ;  /* 0x0000003c3d3c7207 */ /* 0x000fe40000000000 */
[----:B------:R-:W-:Y:S02]  /*a2f0*/  SEL R61, R76, R77, P0 ;  /* 0x0000004d4c3d7207 */ /* 0x000fe40000000000 */
[----:B------:R-:W-:Y:S02]  /*a300*/  LOP3.LUT R5, R5, 0x3fffffe, RZ, 0xc0, !PT ;  /* 0x03fffffe05057812 */ /* 0x000fe400078ec0ff */
[----:B------:R-:W-:-:S02]  /*a310*/  SEL R76, R77, R76, P0 ;  /* 0x0000004c4d4c7207 */ /* 0x000fc40000000000 */
[----:B------:R-:W-:Y:S01]  /*a320*/  LOP3.LUT R7, R12, 0xfffffffc, RZ, 0xc0, !PT ;  /* 0xfffffffc0c077812 */ /* 0x000fe200078ec0ff */
[----:B------:R-:W-:Y:S01]  /*a330*/  IMAD.IADD R5, R8, 0x1, -R5 ;  /* 0x0000000108057824 */ /* 0x000fe200078e0a05 */
[----:B------:R-:W-:Y:S02]  /*a340*/  LOP3.LUT R11, R11, 0xfffffff8, RZ, 0xc0, !PT ;  /* 0xfffffff80b0b7812 */ /* 0x000fe400078ec0ff */
[----:B------:R-:W-:Y:S02]  /*a350*/  SEL R77, R92, R93, P0 ;  /* 0x0000005d5c4d7207 */ /* 0x000fe40000000000 */
[----:B------:R-:W-:Y:S01]  /*a360*/  SHF.R.S32.HI R12, RZ, 0x1f, R17 ;  /* 0x0000001fff0c7819 */ /* 0x000fe20000011411 */
[----:B------:R-:W-:Y:S01]  /*a370*/  IMAD.IADD R8, R10, 0x1, -R11 ;  /* 0x000000010a087824 */ /* 0x000fe200078e0a0b */
[----:B------:R-:W-:Y:S02]  /*a380*/  SEL R92, R93, R92, P0 ;  /* 0x0000005c5d5c7207 */ /* 0x000fe40000000000 */
[----:B------:R-:W-:Y:S01]  /*a390*/  LEA.HI R9, R9, R16, RZ, 0x5 ;  /* 0x0000001009097211 */ /* 0x000fe200078f28ff */
[----:B------:R-:W-:Y:S01]  /*a3a0*/  IMAD R10, R12, UR4, RZ ;  /* 0x000000040c0a7c24 */ /* 0x000fe2000f8e02ff */
[----:B------:R-:W-:Y:S01]  /*a3b0*/  SEL R93, R96, R97, P0 ;  /* 0x00000061605d7207 */ /* 0x000fe20000000000 */
[----:B------:R-:W-:Y:S01]  /*a3c0*/  IMAD R12, R12, UR6, RZ ;  /* 0x000000060c0c7c24 */ /* 0x000fe2000f8e02ff */
[----:B------:R-:W-:Y:S01]  /*a3d0*/  SEL R96, R97, R96, P0 ;  /* 0x0000006061607207 */ /* 0x000fe20000000000 */
[----:B------:R-:W-:Y:S01]  /*a3e0*/  IMAD R11, R17, UR5, R10 ;  /* 0x00000005110b7c24 */ /* 0x000fe2000f8e020a */
[----:B------:R-:W-:-:S02]  /*a3f0*/  SEL R13, R24, R25, P0 ;  /* 0x00000019180d7207 */ /* 0x000fc40000000000 */
[----:B------:R-:W-:Y:S02]  /*a400*/  SEL R97, R104, R105, P0 ;  /* 0x0000006968617207 */ /* 0x000fe40000000000 */
[----:B------:R-:W-:Y:S02]  /*a410*/  SEL R24, R25, R24, P0 ;  /* 0x0000001819187207 */ /* 0x000fe40000000000 */
[----:B------:R-:W-:Y:S02]  /*a420*/  SEL R21, R32, R33, P0 ;  /* 0x0000002120157207 */ /* 0x000fe40000000000 */
[----:B------:R-:W-:Y:S02]  /*a430*/  SEL R23, R36, R37, P0 ;  /* 0x0000002524177207 */ /* 0x000fe40000000000 */
[----:B------:R-:W-:Y:S02]  /*a440*/  SEL R104, R105, R104, P0 ;  /* 0x0000006869687207 */ /* 0x000fe40000000000 */
[----:B------:R-:W-:-:S02]  /*a450*/  SHF.R.S32.HI R9, RZ, 0x5, R9 ;  /* 0x00000005ff097819 */ /* 0x000fc40000011409 */
[----:B------:R-:W-:Y:S02]  /*a460*/  SEL R32, R33, R32, P0 ;  /* 0x0000002021207207 */ /* 0x000fe40000000000 */
[----:B------:R-:W-:Y:S01]  /*a470*/  SEL R36, R37, R36, P0 ;  /* 0x0000002425247207 */ /* 0x000fe20000000000 */
[----:B------:R-:W-:Y:S01]  /*a480*/  IMAD R10, R9, 0x10, R8 ;  /* 0x00000010090a7824 */ /* 0x000fe200078e0208 */
[----:B------:R-:W-:Y:S01]  /*a490*/  SEL R25, R40, R41, P0 ;  /* 0x0000002928197207 */ /* 0x000fe20000000000 */
[----:B------:R-:W-:Y:S01]  /*a4a0*/  IMAD.WIDE.U32 R8, R17, UR6, RZ ;  /* 0x0000000611087c25 */ /* 0x000fe2000f8e00ff */
[----:B------:R-:W-:Y:S02]  /*a4b0*/  SEL R33, R48, R49, P0 ;  /* 0x0000003130217207 */ /* 0x000fe40000000000 */
        /* <DEDUP_REMOVED lines=8> */
[----:B------:R-:W-:Y:S01]  /*a540*/  SEL R70, R71, R70, P0 ;  /* 0x0000004647467207 */ /* 0x000fe20000000000 */
[----:B------:R-:W-:Y:S01]  /*a550*/  IMAD R71, R17, UR7, R12 ;  /* 0x0000000711477c24 */ /* 0x000fe2000f8e020c */
[----:B------:R-:W-:Y:S01]  /*a560*/  SEL R205, R130, R131, P0 ;  /* 0x0000008382cd7207 */ /* 0x000fe20000000000 */
[----:B------:R-:W-:Y:S01]  /*a570*/  ULDC.64 UR6, c[0x0][0xb48] ;  /* 0x0002d20000067ab9 */ /* 0x000fe20000000a00 */
        /* <DEDUP_REMOVED lines=30> */
[----:B------:R-:W-:Y:S01]  /*a760*/  IMAD.IADD R42, R6, 0x1, -R7 ;  /* 0x00000001062a7824 */ /* 0x000fe200078e0a07 */
[----:B------:R-:W-:Y:S01]  /*a770*/  SEL R51, R78, R79, P0 ;  /* 0x0000004f4e337207 */ /* 0x000fe20000000000 */
[----:B------:R-:W-:Y:S01]  /*a780*/  IMAD.WIDE.U32 R6, R17, UR4, RZ ;  /* 0x0000000411067c25 */ /* 0x000fe2000f8e00ff */
[----:B------:R-:W-:Y:S01]  /*a790*/  SEL R189, R94, R95, P0 ;  /* 0x0000005f5ebd7207 */ /* 0x000fe20000000000 */
[----:B------:R-:W0:Y:S01]  /*a7a0*/  S2UR UR4, SR_CTAID.Y ;  /* 0x00000000000479c3 */ /* 0x000e220000002600 */
        /* <DEDUP_REMOVED lines=48> */
[----:B-1----:R-:W-:Y:S01]  /*aab0*/  IMAD R10, R14, 0x80, R10 ;  /* 0x000000800e0a7824 */ /* 0x002fe200078e020a */
        /* <DEDUP_REMOVED lines=14> */
[----:B------:R-:W-:-:S02]  /*aba0*/  LOP3.LUT R5, R38, 0x7ffffffc, RZ, 0xc0, !PT ;  /* 0x7ffffffc26057812 */ /* 0x000fc400078ec0ff */
[----:B------:R-:W-:Y:S02]  /*abb0*/  SEL R183, R74, R75, P0 ;  /* 0x0000004b4ab77207 */ /* 0x000fe40000000000 */
[----:B------:R-:W-:Y:S01]  /*abc0*/  SEL R191, R98, R99, P0 ;  /* 0x0000006362bf7207 */ /* 0x000fe20000000000 */
[----:B------:R-:W-:Y:S01]  /*abd0*/  IMAD.IADD R5, R16, 0x1, -R5 ;  /* 0x0000000110057824 */ /* 0x000fe200078e0a05 */
[----:B------:R-:W-:Y:S02]  /*abe0*/  SEL R193, R106, R107, P0 ;  /* 0x0000006b6ac17207 */ /* 0x000fe40000000000 */
[----:B------:R-:W-:Y:S01]  /*abf0*/  SEL R129, R107, R106, P0 ;  /* 0x0000006a6b817207 */ /* 0x000fe20000000000 */
[----:B--2---:R1:W-:Y:S01]  /*ac00*/  SHFL.IDX PT, R105, R61, R0, 0x1c1f ;  /* 0x001c1f003d697589 */ /* 0x0043e200000e0000 */
[----:B------:R-:W-:Y:S01]  /*ac10*/  SEL R74, R75, R74, P0 ;  /* 0x0000004a4b4a7207 */ /* 0x000fe20000000000 */
[----:B------:R-:W-:Y:S01]  /*ac20*/  IMAD.SHL.U32 R5, R5, 0x2, RZ ;  /* 0x0000000205057824 */ /* 0x000fe200078e00ff */
        /* <DEDUP_REMOVED lines=12> */
[----:B------:R-:W-:Y:S01]  /*acf0*/  SHFL.IDX PT, R79, R93, R0, 0x1c1f ;  /* 0x001c1f005d4f7589 */ /* 0x000fe200000e0000 */
[----:B-1----:R-:W-:-:S02]  /*ad00*/  SEL R23, R134, R25, P0 ;  /* 0x0000001986177207 */ /* 0x002fc40000000000 */
[----:B------:R-:W-:Y:S01]  /*ad10*/  SEL R25, R25, R134, P0 ;  /* 0x0000008619197207 */ /* 0x000fe20000000000 */
[----:B------:R-:W1:Y:S04]  /*ad20*/  SHFL.IDX PT, R65, R56, R61, 0x1c1f ;  /* 0x001c1f3d38417589 */ /* 0x000e6800000e0000 */
[----:B------:R2:W-:Y:S04]  /*ad30*/  SHFL.IDX PT, R153, R2, R61, 0x1c1f ;  /* 0x001c1f3d02997589 */ /* 0x0005e800000e0000 */
[----:B------:R-:W-:Y:S04]  /*ad40*/  SHFL.IDX PT, R123, R45, R0, 0x1c1f ;  /* 0x001c1f002d7b7589 */ /* 0x000fe800000e0000 */
[----:B------:R-:W-:Y:S01]  /*ad50*/  SHFL.IDX PT, R122, R49, R0, 0x1c1f ;  /* 0x001c1f00317a7589 */ /* 0x000fe200000e0000 */
[----:B--2---:R-:W2:Y:S03]  /*ad60*/  LDC R2, c[0x0][0xbe8] ;  /* 0x0002fa00ff027b82 */ /* 0x004ea60000000800 */
[----:B------:R-:W-:Y:S04]  /*ad70*/  SHFL.IDX PT, R121, R53, R0, 0x1c1f ;  /* 0x001c1f0035797589 */ /* 0x000fe800000e0000 */
[----:B------:R-:W-:Y:S04]  /*ad80*/  SHFL.IDX PT, R111, R165, R0, 0x1c1f ;  /* 0x001c1f00a56f7589 */ /* 0x000fe800000e0000 */
[----:B------:R1:W-:Y:S04]  /*ad90*/  SHFL.IDX PT, R166, R60, R61, 0x1c1f ;  /* 0x001c1f3d3ca67589 */ /* 0x0003e800000e0000 */
[----:B------:R-:W-:Y:S04]  /*ada0*/  SHFL.IDX PT, R68, R68, R61, 0x1c1f ;  /* 0x001c1f3d44447589 */ /* 0x000fe800000e0000 */
[----:B------:R-:W3:Y:S01]  /*adb0*/  SHFL.IDX PT, R69, R64, R61, 0x1c1f ;  /* 0x001c1f3d40457589 */ /* 0x000ee200000e0000 */
[----:B-1----:R-:W-:-:S03]  /*adc0*/  SEL R60, R65, R126, P0 ;  /* 0x0000007e413c7207 */ /* 0x002fc60000000000 */
[----:B------:R-:W-:Y:S01]  /*add0*/  SHFL.IDX PT, R93, R112, R61, 0x1c1f ;  /* 0x001c1f3d705d7589 */ /* 0x000fe200000e0000 */
[----:B--2---:R-:W-:-:S03]  /*ade0*/  ISETP.NE.AND P2, PT, R2, 0x1, PT ;  /* 0x000000010200780c */ /* 0x004fc60003f45270 */
[----:B------:R-:W-:Y:S04]  /*adf0*/  SHFL.IDX PT, R91, R113, R0, 0x1c1f ;  /* 0x001c1f00715b7589 */ /* 0x000fe800000e0000 */
[----:B------:R-:W-:Y:S04]  /*ae00*/  SHFL.IDX PT, R119, R169, R0, 0x1c1f ;  /* 0x001c1f00a9777589 */ /* 0x000fe800000e0000 */
[----:B------:R-:W-:Y:S04]  /*ae10*/  SHFL.IDX PT, R118, R171, R0, 0x1c1f ;  /* 0x001c1f00ab767589 */ /* 0x000fe800000e0000 */
[----:B------:R-:W-:Y:S04]  /*ae20*/  SHFL.IDX PT, R165, R20, R61, 0x1c1f ;  /* 0x001c1f3d14a57589 */ /* 0x000fe800000e0000 */
[----:B------:R1:W-:Y:S01]  /*ae30*/  SHFL.IDX PT, R112, R34, R61, 0x1c1f ;  /* 0x001c1f3d22707589 */ /* 0x0003e200000e0000 */
[----:B---3--:R-:W-:-:S03]  /*ae40*/  SEL R64, R69, R122, P0 ;  /* 0x0000007a45407207 */ /* 0x008fc60000000000 */
[----:B------:R-:W-:Y:S04]  /*ae50*/  SHFL.IDX PT, R142, R13, R0, 0x1c1f ;  /* 0x001c1f000d8e7589 */ /* 0x000fe800000e0000 */
[----:B------:R-:W-:Y:S01]  /*ae60*/  SHFL.IDX PT, R113, R39, R0, 0x1c1f ;  /* 0x001c1f0027717589 */ /* 0x000fe200000e0000 */
[----:B-1----:R-:W-:-:S03]  /*ae70*/  SEL R34, R126, R65, P0 ;  /* 0x000000417e227207 */ /* 0x002fc60000000000 */
[----:B------:R1:W2:Y:S01]  /*ae80*/  SHFL.IDX PT, R21, R24, R61, 0x1c1f ;  /* 0x001c1f3d18157589 */ /* 0x0002a200000e0000 */
[----:B------:R-:W-:-:S03]  /*ae90*/  SEL R65, R68, R121, P0 ;  /* 0x0000007944417207 */ /* 0x000fc60000000000 */
[----:B------:R2:W-:Y:S04]  /*aea0*/  SHFL.IDX PT, R152, R18, R61, 0x1c1f ;  /* 0x001c1f3d12987589 */ /* 0x0005e800000e0000 */
[----:B------:R-:W-:Y:S01]  /*aeb0*/  SHFL.IDX PT, R139, R15, R0, 0x1c1f ;  /* 0x001c1f000f8b7589 */ /* 0x000fe200000e0000 */
[----:B-1----:R-:W-:-:S03]  /*aec0*/  SEL R24, R32, R135, P0 ;  /* 0x0000008720187207 */ /* 0x002fc60000000000 */
[----:B------:R-:W1:Y:S04]  /*aed0*/  SHFL.IDX PT, R28, R28, R61, 0x1c1f ;  /* 0x001c1f3d1c1c7589 */ /* 0x000e6800000e0000 */
[----:B------:R-:W-:Y:S04]  /*aee0*/  SHFL.IDX PT, R172, R124, R61, 0x1c1f ;  /* 0x001c1f3d7cac7589 */ /* 0x000fe800000e0000 */
[----:B------:R-:W-:Y:S04]  /*aef0*/  SHFL.IDX PT, R148, R148, R61, 0x1c1f ;  /* 0x001c1f3d94947589 */ /* 0x000fe800000e0000 */
[----:B------:R-:W-:Y:S01]  /*af00*/  SHFL.IDX PT, R83, R97, R0, 0x1c1f ;  /* 0x001c1f0061537589 */ /* 0x000fe200000e0000 */
[----:B--2---:R-:W-:-:S02]  /*af10*/  SEL R18, R142, R21, P0 ;  /* 0x000000158e127207 */ /* 0x004fc40000000000 */
[----:B------:R-:W-:Y:S01]  /*af20*/  SEL R20, R21, R142, P0 ;  /* 0x0000008e15147207 */ /* 0x000fe20000000000 */
[----:B------:R-:W-:Y:S04]  /*af30*/  SHFL.IDX PT, R115, R167, R0, 0x1c1f ;  /* 0x001c1f00a7737589 */ /* 0x000fe800000e0000 */
[----:B------:R-:W-:Y:S04]  /*af40*/  SHFL.IDX PT, R103, R43, R0, 0x1c1f ;  /* 0x001c1f002b677589 */ /* 0x000fe800000e0000 */
[----:B------:R-:W-:Y:S01]  /*af50*/  SHFL.IDX PT, R168, R96, R61, 0x1c1f ;  /* 0x001c1f3d60a87589 */ /* 0x000fe200000e0000 */
[----:B-1----:R-:W-:-:S03]  /*af60*/  SEL R21, R28, R139, P0 ;  /* 0x0000008b1c157207 */ /* 0x002fc60000000000 */
[----:B------:R-:W-:Y:S04]  /*af70*/  SHFL.IDX PT, R124, R27, R61, 0x1c1f ;  /* 0x001c1f3d1b7c7589 */ /* 0x000fe800000e0000 */
[----:B------:R-:W-:Y:S04]  /*af80*/  SHFL.IDX PT, R97, R175, R0, 0x1c1f ;  /* 0x001c1f00af617589 */ /* 0x000fe800000e0000 */
[----:B------:R-:W-:Y:S04]  /*af90*/  SHFL.IDX PT, R167, R144, R61, 0x1c1f ;  /* 0x001c1f3d90a77589 */ /* 0x000fe800000e0000 */
[----:B------:R1:W-:Y:S04]  /*afa0*/  SHFL.IDX PT, R96, R35, R61, 0x1c1f ;  /* 0x001c1f3d23607589 */ /* 0x0003e800000e0000 */
[----:B------:R-:W-:Y:S04]  /*afb0*/  SHFL.IDX PT, R87, R177, R0, 0x1c1f ;  /* 0x001c1f00b1577589 */ /* 0x000fe800000e0000 */
[----:B------:R-:W2:Y:S01]  /*afc0*/  SHFL.IDX PT, R144, R31, R61, 0x1c1f ;  /* 0x001c1f3d1f907589 */ /* 0x000ea200000e0000 */
[----:B-1----:R-:W-:-:S03]  /*afd0*/  SEL R35, R123, R166, P0 ;  /* 0x000000a67b237207 */ /* 0x002fc60000000000 */
[----:B------:R-:W-:Y:S04]  /*afe0*/  SHFL.IDX PT, R13, R213, R0, 0x1c1f ;  /* 0x001c1f00d50d7589 */ /* 0x000fe800000e0000 */
[----:B------:R-:W1:Y:S04]  /*aff0*/  SHFL.IDX PT, R150, R150, R61, 0x1c1f ;  /* 0x001c1f3d96967589 */ /* 0x000e6800000e0000 */
[----:B------:R-:W-:Y:S04]  /*b000*/  SHFL.IDX PT, R110, R163, R0, 0x1c1f ;  /* 0x001c1f00a36e7589 */ /* 0x000fe800000e0000 */
[----:B------:R3:W-:Y:S04]  /*b010*/  SHFL.IDX PT, R163, R22, R61, 0x1c1f ;  /* 0x001c1f3d16a37589 */ /* 0x0007e800000e0000 */
[----:B------:R-:W-:Y:S04]  /*b020*/  SHFL.IDX PT, R33, R33, R0, 0x1c1f ;  /* 0x001c1f0021217589 */ /* 0x000fe800000e0000 */
[----:B------:R-:W4:Y:S01]  /*b030*/  SHFL.IDX PT, R164, R48, R61, 0x1c1f ;  /* 0x001c1f3d30a47589 */ /* 0x000f2200000e0000 */
[----:B--2---:R-:W-:-:S02]  /*b040*/  SEL R126, R144, R87, P0 ;  /* 0x00000057907e7207 */ /* 0x004fc40000000000 */
[----:B---3--:R-:W-:Y:S01]  /*b050*/  SEL R22, R135, R32, P0 ;  /* 0x0000002087167207 */ /* 0x008fe20000000000 */
[----:B------:R-:W-:Y:S01]  /*b060*/  SHFL.IDX PT, R127, R37, R0, 0x1c1f ;  /* 0x001c1f00257f7589 */ /* 0x000fe200000e0000 */
[----:B------:R-:W2:Y:S03]  /*b070*/  LDC.64 R134, c[0x0][0xbd8] ;  /* 0x0002f600ff867b82 */ /* 0x000ea60000000a00 */
[----:B------:R-:W-:Y:S01]  /*b080*/  SHFL.IDX PT, R114, R57, R0, 0x1c1f ;  /* 0x001c1f0039727589 */ /* 0x000fe200000e0000 */
[----:B-1----:R-:W-:Y:S02]  /*b090*/  SEL R15, R13, R150, P0 ;  /* 0x000000960d0f7207 */ /* 0x002fe40000000000 */
[----:B------:R-:W-:Y:S01]  /*b0a0*/  SEL R13, R150, R13, P0 ;  /* 0x0000000d960d7207 */ /* 0x000fe20000000000 */
[----:B------:R-:W-:Y:S01]  /*b0b0*/  SHFL.IDX PT, R107, R161, R0, 0x1c1f ;  /* 0x001c1f00a16b7589 */ /* 0x000fe200000e0000 */
[----:B------:R-:W1:Y:S03]  /*b0c0*/  @P2 LDC R150, c[0x0][0xbf0] ;  /* 0x0002fc00ff962b82 */ /* 0x000e660000000800 */
[----:B------:R-:W3:Y:S04]  /*b0d0*/  SHFL.IDX PT, R160, R40, R61, 0x1c1f ;  /* 0x001c1f3d28a07589 */ /* 0x000ee800000e0000 */
[----:B------:R-:W5:Y:S04]  /*b0e0*/  SHFL.IDX PT, R162, R52, R61, 0x1c1f ;  /* 0x001c1f3d34a27589 */ /* 0x000f6800000e0000 */
[----:B------:R-:W-:Y:S01]  /*b0f0*/  SHFL.IDX PT, R171, R136, R61, 0x1c1f ;  /* 0x001c1f3d88ab7589 */ /* 0x000fe200000e0000 */
[----:B----4-:R-:W-:-:S03]  /*b100*/  SEL R32, R164, R33, P0 ;  /* 0x00000021a4207207 */ /* 0x010fc60000000000 */
[----:B------:R4:W-:Y:S01]  /*b110*/  SHFL.IDX PT, R12, R19, R0, 0x1c1f ;  /* 0x001c1f00130c7589 */ /* 0x0009e200000e0000 */
[----:B--2---:R-:W-:-:S03]  /*b120*/  IMAD R142, R134, UR38, RZ ;  /* 0x00000026868e7c24 */ /* 0x004fc6000f8e02ff */
[----:B------:R-:W-:Y:S04]  /*b130*/  SHFL.IDX PT, R29, R29, R0, 0x1c1f ;  /* 0x001c1f001d1d7589 */ /* 0x000fe800000e0000 */
[----:B------:R-:W-:Y:S01]  /*b140*/  SHFL.IDX PT, R75, R73, R0, 0x1c1f ;  /* 0x001c1f00494b7589 */ /* 0x000fe200000e0000 */
[----:B----4-:R-:W-:-:S03]  /*b150*/  SEL R19, R139, R28, P0 ;  /* 0x0000001c8b137207 */ /* 0x010fc60000000000 */
[----:B------:R-:W-:Y:S01]  /*b160*/  SHFL.IDX PT, R77, R77, R0, 0x1c1f ;  /* 0x001c1f004d4d7589 */ /* 0x000fe200000e0000 */
[----:B---3--:R-:W-:-:S03]  /*b170*/  SEL R28, R160, R131, P0 ;  /* 0x00000083a01c7207 */ /* 0x008fc60000000000 */
[----:B------:R-:W-:Y:S01]  /*b180*/  SHFL.IDX PT, R81, R81, R0, 0x1c1f ;  /* 0x001c1f0051517589 */ /* 0x000fe200000e0000 */
[----:B-----5:R-:W-:-:S03]  /*b190*/  SEL R31, R127, R162, P0 ;  /* 0x000000a27f1f7207 */ /* 0x020fc60000000000 */
        /* <DEDUP_REMOVED lines=34> */
[----:B------:R3:W-:Y:S04]  /*b3c0*/  SHFL.IDX PT, R161, R62, R61, 0x1c1f ;  /* 0x001c1f3d3ea17589 */ /* 0x0007e800000e0000 */
[----:B------:R-:W-:Y:S01]  /*b3d0*/  SHFL.IDX PT, R136, R70, R61, 0x1c1f ;  /* 0x001c1f3d46887589 */ /* 0x000fe200000e0000 */
[----:B--2---:R-:W-:-:S02]  /*b3e0*/  SEL R27, R29, R158, P0 ;  /* 0x0000009e1d1b7207 */ /* 0x004fc40000000000 */
[----:B------:R-:W-:Y:S01]  /*b3f0*/  SEL R29, R158, R29, P0 ;  /* 0x0000001d9e1d7207 */ /* 0x000fe20000000000 */
[----:B------:R-:W2:Y:S01]  /*b400*/  SHFL.IDX PT, R76, R76, R61, 0x1c1f ;  /* 0x001c1f3d4c4c7589 */ /* 0x000ea200000e0000 */
[----:B---3--:R-:W-:-:S03]  /*b410*/  SEL R62, R122, R69, P0 ;  /* 0x000000457a3e7207 */ /* 0x008fc60000000000 */
[----:B------:R-:W-:Y:S01]  /*b420*/  SHFL.IDX PT, R73, R72, R61, 0x1c1f ;  /* 0x001c1f3d48497589 */ /* 0x000fe200000e0000 */
[----:B------:R-:W-:-:S03]  /*b430*/  SEL R122, R112, R119, P0 ;  /* 0x00000077707a7207 */ /* 0x000fc60000000000 */
[----:B------:R-:W-:Y:S04]  /*b440*/  SHFL.IDX PT, R84, R84, R61, 0x1c1f ;  /* 0x001c1f3d54547589 */ /* 0x000fe800000e0000 */
[----:B------:R-:W3:Y:S04]  /*b450*/  SHFL.IDX PT, R80, R80, R61, 0x1c1f ;  /* 0x001c1f3d50507589 */ /* 0x000ee800000e0000 */
[----:B------:R-:W-:Y:S04]  /*b460*/  SHFL.IDX PT, R92, R92, R61, 0x1c1f ;  /* 0x001c1f3d5c5c7589 */ /* 0x000fe800000e0000 */
[----:B------:R-:W4:Y:S04]  /*b470*/  SHFL.IDX PT, R88, R88, R61, 0x1c1f ;  /* 0x001c1f3d58587589 */ /* 0x000f2800000e0000 */
[----:B------:R-:W5:Y:S01]  /*b480*/  SHFL.IDX PT, R100, R100, R61, 0x1c1f ;  /* 0x001c1f3d64647589 */ /* 0x000f6200000e0000 */
[----:B--2---:R-:W-:-:S03]  /*b490*/  SEL R69, R76, R105, P0 ;  /* 0x000000694c457207 */ /* 0x004fc60000000000 */
[----:B------:R-:W-:Y:S04]  /*b4a0*/  SHFL.IDX PT, R108, R108, R61, 0x1c1f ;  /* 0x001c1f3d6c6c7589 */ /* 0x000fe800000e0000 */
[----:B------:R-:W2:Y:S04]  /*b4b0*/  SHFL.IDX PT, R104, R104, R61, 0x1c1f ;  /* 0x001c1f3d68687589 */ /* 0x000ea800000e0000 */
[----:B------:R0:W-:Y:S01]  /*b4c0*/  SHFL.IDX PT, R169, R120, R61, 0x1c1f ;  /* 0x001c1f3d78a97589 */ /* 0x0001e200000e0000 */
[----:B---3--:R-:W-:Y:S02]  /*b4d0*/  SEL R70, R71, R80, P0 ;  /* 0x0000005047467207 */ /* 0x008fe40000000000 */
[----:B------:R-:W-:Y:S01]  /*b4e0*/  SEL R72, R80, R71, P0 ;  /* 0x0000004750487207 */ /* 0x000fe20000000000 */
[----:B------:R3:W-:Y:S01]  /*b4f0*/  SHFL.IDX PT, R154, R30, R61, 0x1c1f ;  /* 0x001c1f3d1e9a7589 */ /* 0x0007e200000e0000 */
[----:B------:R-:W-:-:S02]  /*b500*/  SEL R71, R89, R84, P0 ;  /* 0x0000005459477207 */ /* 0x000fc40000000000 */
[----:B------:R-:W-:Y:S01]  /*b510*/  SEL R80, R168, R79, P0 ;  /* 0x0000004fa8507207 */ /* 0x000fe20000000000 */
[----:B------:R1:W2:Y:S01]  /*b520*/  SHFL.IDX PT, R116, R26, R61, 0x1c1f ;  /* 0x001c1f3d1a747589 */ /* 0x0002a200000e0000 */
[----:B0-----:R-:W-:-:S03]  /*b530*/  SEL R120, R119, R112, P0 ;  /* 0x0000007077787207 */ /* 0x001fc60000000000 */
[----:B------:R0:W2:Y:S01]  /*b540*/  SHFL.IDX PT, R140, R66, R61, 0x1c1f ;  /* 0x001c1f3d428c7589 */ /* 0x0000a200000e0000 */
[----:B------:R-:W-:Y:S02]  /*b550*/  SEL R112, R113, R152, P0 ;  /* 0x0000009871707207 */ /* 0x000fe40000000000 */
[----:B------:R-:W-:Y:S01]  /*b560*/  SEL R119, R124, R103, P0 ;  /* 0x000000677c777207 */ /* 0x000fe20000000000 */
[----:B------:R4:W2:Y:S01]  /*b570*/  SHFL.IDX PT, R132, R78, R61, 0x1c1f ;  /* 0x001c1f3d4e847589 */ /* 0x0008a200000e0000 */
[----:B---3--:R-:W-:Y:S02]  /*b580*/  SEL R30, R33, R164, P0 ;  /* 0x000000a4211e7207 */ /* 0x008fe40000000000 */
[----:B-1----:R-:W-:Y:S01]  /*b590*/  SEL R26, R131, R160, P0 ;  /* 0x000000a0831a7207 */ /* 0x002fe20000000000 */
[----:B------:R1:W3:Y:S01]  /*b5a0*/  SHFL.IDX PT, R159, R74, R61, 0x1c1f ;  /* 0x001c1f3d4a9f7589 */ /* 0x0002e200000e0000 */
[----:B------:R-:W-:Y:S02]  /*b5b0*/  SEL R33, R162, R127, P0 ;  /* 0x0000007fa2217207 */ /* 0x000fe40000000000 */
[----:B------:R-:W-:Y:S01]  /*b5c0*/  SEL R127, R161, R86, P0 ;  /* 0x00000056a17f7207 */ /* 0x000fe20000000000 */
[----:B------:R5:W-:Y:S01]  /*b5d0*/  SHFL.IDX PT, R157, R67, R61, 0x1c1f ;  /* 0x001c1f3d439d7589 */ /* 0x000be200000e0000 */
[----:B------:R-:W-:-:S02]  /*b5e0*/  SEL R131, R136, R49, P0 ;  /* 0x0000003188837207 */ /* 0x000fc40000000000 */
[----:B0-----:R-:W-:Y:S01]  /*b5f0*/  SEL R66, R114, R73, P0 ;  /* 0x0000004972427207 */ /* 0x001fe20000000000 */
[----:B------:R2:W0:Y:S01]  /*b600*/  SHFL.IDX PT, R52, R82, R61, 0x1c1f ;  /* 0x001c1f3d52347589 */ /* 0x00042200000e0000 */
[----:B----4-:R-:W-:Y:S02]  /*b610*/  SEL R78, R79, R168, P0 ;  /* 0x000000a84f4e7207 */ /* 0x010fe40000000000 */
[----:B-1----:R-:W-:Y:S01]  /*b620*/  SEL R74, R75, R88, P0 ;  /* 0x000000584b4a7207 */ /* 0x002fe20000000000 */
[----:B------:R1:W-:Y:S01]  /*b630*/  SHFL.IDX PT, R128, R109, R61, 0x1c1f ;  /* 0x001c1f3d6d807589 */ /* 0x0003e200000e0000 */
[----:B-----5:R-:W-:Y:S02]  /*b640*/  SEL R79, R81, R100, P0 ;  /* 0x00000064514f7207 */ /* 0x020fe40000000000 */
[----:B------:R-:W-:Y:S01]  /*b650*/  SEL R67, R105, R76, P0 ;  /* 0x0000004c69437207 */ /* 0x000fe20000000000 */
[----:B------:R4:W5:Y:S01]  /*b660*/  SHFL.IDX PT, R56, R63, R61, 0x1c1f ;  /* 0x001c1f3d3f387589 */ /* 0x00096200000e0000 */
[----:B------:R-:W-:-:S02]  /*b670*/  SEL R76, R88, R75, P0 ;  /* 0x0000004b584c7207 */ /* 0x000fc40000000000 */
[----:B--2---:R-:W-:Y:S01]  /*b680*/  SEL R82, R83, R104, P0 ;  /* 0x0000006853527207 */ /* 0x004fe20000000000 */
[----:B------:R2:W-:Y:S01]  /*b690*/  SHFL.IDX PT, R0, R125, R61, 0x1c1f ;  /* 0x001c1f3d7d007589 */ /* 0x0005e200000e0000 */
[----:B------:R-:W-:Y:S02]  /*b6a0*/  SEL R75, R77, R92, P0 ;  /* 0x0000005c4d4b7207 */ /* 0x000fe40000000000 */
[----:B-1----:R-:W-:Y:S01]  /*b6b0*/  SEL R109, R111, R148, P0 ;  /* 0x000000946f6d7207 */ /* 0x002fe20000000000 */
[----:B------:R-:W1:Y:S01]  /*b6c0*/  SHFL.IDX PT, R155, R98, R61, 0x1c1f ;  /* 0x001c1f3d629b7589 */ /* 0x000e6200000e0000 */
[----:B------:R-:W-:Y:S02]  /*b6d0*/  SEL R111, R148, R111, P0 ;  /* 0x0000006f946f7207 */ /* 0x000fe40000000000 */
[----:B----4-:R-:W-:Y:S01]  /*b6e0*/  SEL R63, R121, R68, P0 ;  /* 0x00000044793f7207 */ /* 0x010fe20000000000 */
[----:B------:R4:W-:Y:S01]  /*b6f0*/  SHFL.IDX PT, R36, R137, R61, 0x1c1f ;  /* 0x001c1f3d89247589 */ /* 0x0009e200000e0000 */
[----:B------:R-:W-:Y:S01]  /*b700*/  SEL R121, R118, R165, P0 ;  /* 0x000000a576797207 */ /* 0x000fe20000000000 */
[----:B------:R-:W0:Y:S01]  /*b710*/  @P2 LDC R148, c[0x0][0xbec] ;  /* 0x0002fb00ff942b82 */ /* 0x000e220000000800 */
[----:B--2---:R-:W-:Y:S01]  /*b720*/  SEL R125, R97, R96, P0 ;  /* 0x00000060617d7207 */ /* 0x004fe20000000000 */
[----:B------:R-:W-:Y:S01]  /*b730*/  SHFL.IDX PT, R129, R129, R61, 0x1c1f ;  /* 0x001c1f3d81817589 */ /* 0x000fe200000e0000 */
[----:B------:R-:W-:-:S02]  /*b740*/  SEL R68, R73, R114, P0 ;  /* 0x0000007249447207 */ /* 0x000fc40000000000 */
[----:B------:R-:W-:Y:S01]  /*b750*/  SEL R73, R84, R89, P0 ;  /* 0x0000005954497207 */ /* 0x000fe20000000000 */
[----:B------:R-:W-:Y:S01]  /*b760*/  SHFL.IDX PT, R145, R145, R61, 0x1c1f ;  /* 0x001c1f3d91917589 */ /* 0x000fe200000e0000 */
[----:B------:R-:W-:Y:S01]  /*b770*/  SEL R84, R104, R83, P0 ;  /* 0x0000005368547207 */ /* 0x000fe20000000000 */
[----:B----4-:R-:W2:Y:S01]  /*b780*/  @P2 LDC R137, c[0x0][0xbf0] ;  /* 0x0002fc00ff892b82 */ /* 0x010ea20000000800 */
        /* <DEDUP_REMOVED lines=13> */
[----:B------:R4:W-:Y:S01]  /*b860*/  SHFL.IDX PT, R147, R130, R61, 0x1c1f ;  /* 0x001c1f3d82937589 */ /* 0x0009e200000e0000 */
[----:B------:R-:W-:-:S02]  /*b870*/  SEL R116, R116, R115, P0 ;  /* 0x0000007374747207 */ /* 0x000fc40000000000 */
[----:B------:R-:W-:Y:S01]  /*b880*/  SEL R89, R91, R170, P0 ;  /* 0x000000aa5b597207 */ /* 0x000fe20000000000 */
[----:B------:R-:W-:Y:S01]  /*b890*/  SHFL.IDX PT, R143, R143, R61, 0x1c1f ;  /* 0x001c1f3d8f8f7589 */ /* 0x000fe200000e0000 */
[----:B------:R-:W-:Y:S02]  /*b8a0*/  SEL R92, R94, R169, P0 ;  /* 0x000000a95e5c7207 */ /* 0x000fe40000000000 */
[----:B------:R-:W-:Y:S01]  /*b8b0*/  SEL R93, R95, R172, P0 ;  /* 0x000000ac5f5d7207 */ /* 0x000fe20000000000 */
[----:B------:R3:W-:Y:S01]  /*b8c0*/  SHFL.IDX PT, R151, R138, R61, 0x1c1f ;  /* 0x001c1f3d8a977589 */ /* 0x0007e200000e0000 */
[----:B------:R-:W-:Y:S02]  /*b8d0*/  SEL R99, R101, R174, P0 ;  /* 0x000000ae65637207 */ /* 0x000fe40000000000 */
[----:B----4-:R-:W-:Y:S02]  /*b8e0*/  SEL R130, R140, R47, P0 ;  /* 0x0000002f8c827207 */ /* 0x010fe40000000000 */
[----:B------:R-:W-:-:S02]  /*b8f0*/  SEL R104, R106, R171, P0 ;  /* 0x000000ab6a687207 */ /* 0x000fc40000000000 */
[----:B------:R-:W-:Y:S02]  /*b900*/  SEL R105, R107, R156, P0 ;  /* 0x0000009c6b697207 */ /* 0x000fe40000000000 */
[----:B------:R-:W-:Y:S01]  /*b910*/  SEL R108, R110, R167, P0 ;  /* 0x000000a76e6c7207 */ /* 0x000fe20000000000 */
[----:B---3--:R-:W3:Y:S01]  /*b920*/  LDC.64 R138, c[0x0][0xb40] ;  /* 0x0002d000ff8a7b82 */ /* 0x008ee20000000a00 */
[----:B------:R-:W-:Y:S02]  /*b930*/  SEL R61, R166, R123, P0 ;  /* 0x0000007ba63d7207 */ /* 0x000fe40000000000 */
[----:B------:R-:W-:Y:S02]  /*b940*/  SEL R123, R165, R118, P0 ;  /* 0x00000076a57b7207 */ /* 0x000fe40000000000 */
[----:B------:R-:W-:Y:S02]  /*b950*/  SEL R118, R152, R113, P0 ;  /* 0x0000007198767207 */ /* 0x000fe40000000000 */
[----:B------:R-:W-:Y:S01]  /*b960*/  SEL R113, R103, R124, P0 ;  /* 0x0000007c67717207 */ /* 0x000fe20000000000 */
[----:B------:R-:W4:Y:S01]  /*b970*/  LDC R152, c[0x0][0xc50] ;  /* 0x00031400ff987b82 */ /* 0x000f220000000800 */
[----:B------:R-:W-:-:S02]  /*b980*/  SEL R103, R96, R97, P0 ;  /* 0x0000006160677207 */ /* 0x000fc40000000000 */
[----:B------:R-:W-:Y:S02]  /*b990*/  SEL R96, R87, R144, P0 ;  /* 0x0000009057607207 */ /* 0x000fe40000000000 */
[----:B------:R-:W-:Y:S02]  /*b9a0*/  SEL R97, R86, R161, P0 ;  /* 0x000000a156617207 */ /* 0x000fe40000000000 */
[----:B------:R-:W-:Y:S01]  /*b9b0*/  SEL R87, R49, R136, P0 ;  /* 0x0000008831577207 */ /* 0x000fe20000000000 */
[----:B------:R-:W5:Y:S01]  /*b9c0*/  @P2 LDC R144, c[0x0][0xbec] ;  /* 0x0002fb00ff902b82 */ /* 0x000f620000000800 */
[----:B------:R-:W-:Y:S01]  /*b9d0*/  SEL R86, R47, R140, P0 ;  /* 0x0000008c2f567207 */ /* 0x000fe20000000000 */
[----:B------:R-:W-:Y:S01]  /*b9e0*/  IMAD.MOV R49, RZ, RZ, -R17 ;  /* 0x000000ffff317224 */ /* 0x000fe200078e0a11 */
[----:B------:R-:W-:Y:S01]  /*b9f0*/  SEL R115, R117, R154, P0 ;  /* 0x0000009a75737207 */ /* 0x000fe20000000000 */
[----:B------:R-:W-:Y:S01]  /*ba00*/  IMAD R47, R135, UR39, R142 ;  /* 0x00000027872f7c24 */ /* 0x000fe2000f8e028e */
[----:B------:R-:W-:Y:S01]  /*ba10*/  SEL R124, R102, R163, P0 ;  /* 0x000000a3667c7207 */ /* 0x000fe20000000000 */
[----:B------:R-:W-:Y:S01]  /*ba20*/  IMAD.WIDE.U32 R134, R134, UR39, R6 ;  /* 0x0000002786867c25 */ /* 0x000fe2000f8e0006 */
[----:B------:R-:W-:-:S02]  /*ba30*/  SEL R7, R51, R132, P0 ;  /* 0x0000008433077207 */ /* 0x000fc40000000000 */
[----:B------:R-:W-:Y:S01]  /*ba40*/  SEL R51, R132, R51, P0 ;  /* 0x0000003384337207 */ /* 0x000fe20000000000 */
[----:B---3--:R-:W-:Y:S01]  /*ba50*/  IMAD R132, R138, UR38, RZ ;  /* 0x000000268a847c24 */ /* 0x008fe2000f8e02ff */
[----:B------:R-:W-:Y:S01]  /*ba60*/  SEL R6, R50, R159, P0 ;  /* 0x0000009f32067207 */ /* 0x000fe20000000000 */
[----:B------:R-:W-:Y:S01]  /*ba70*/  IMAD.WIDE.U32 R8, R138, UR39, R8 ;  /* 0x000000278a087c25 */ /* 0x000fe2000f8e0008 */
[----:B------:R-:W-:Y:S02]  /*ba80*/  SEL R91, R170, R91, P0 ;  /* 0x0000005baa5b7207 */ /* 0x000fe40000000000 */
[----:B------:R-:W-:Y:S01]  /*ba90*/  SEL R94, R169, R94, P0 ;  /* 0x0000005ea95e7207 */ /* 0x000fe20000000000 */
[----:B----4-:R-:W-:Y:S01]  /*baa0*/  IMAD R152, R152, R49, UR4 ;  /* 0x0000000498987e24 */ /* 0x010fe2000f8e0231 */
[----:B------:R-:W-:Y:S01]  /*bab0*/  ULDC.64 UR4, c[0x0][0xbe0] ;  /* 0x0002f80000047ab9 */ /* 0x000fe20000000a00 */
[----:B------:R-:W-:Y:S01]  /*bac0*/  IMAD R139, R139, UR39, R132 ;  /* 0x000000278b8b7c24 */ /* 0x000fe2000f8e0284 */
[----:B------:R-:W-:Y:S01]  /*bad0*/  SEL R95, R172, R95, P0 ;  /* 0x0000005fac5f7207 */ /* 0x000fe20000000000 */
[----:B------:R-:W-:Y:S01]  /*bae0*/  IMAD.IADD R135, R135, 0x1, R47 ;  /* 0x0000000187877824 */ /* 0x000fe200078e022f */
[----:B------:R-:W-:Y:S01]  /*baf0*/  SHF.R.S32.HI R49, RZ, 0x1f, R152 ;  /* 0x0000001fff317819 */ /* 0x000fe20000011498 */
[----:B------:R-:W-:Y:S01]  /*bb00*/  IMAD.IADD R133, R9, 0x1, R139 ;  /* 0x0000000109857824 */ /* 0x000fe200078e028b */
[----:B------:R-:W-:Y:S01]  /*bb10*/  SEL R101, R174, R101, P0 ;  /* 0x00000065ae657207 */ /* 0x000fe20000000000 */
[----:B0-----:R-:W-:Y:S01]  /*bb20*/  @P2 IMAD.HI.U32 R47, R11, R148, RZ ;  /* 0x000000940b2f2227 */ /* 0x001fe200078e00ff */
[----:B------:R-:W-:-:S02]  /*bb30*/  SEL R106, R171, R106, P0 ;  /* 0x0000006aab6a7207 */ /* 0x000fc40000000000 */
[----:B------:R-:W-:Y:S01]  /*bb40*/  SEL R107, R156, R107, P0 ;  /* 0x0000006b9c6b7207 */ /* 0x000fe20000000000 */
[----:B------:R-:W-:Y:S01]  /*bb50*/  IMAD R9, R49, UR4, RZ ;  /* 0x0000000431097c24 */ /* 0x000fe2000f8e02ff */
[----:B------:R-:W-:Y:S01]  /*bb60*/  SEL R110, R167, R110, P0 ;  /* 0x0000006ea76e7207 */ /* 0x000fe20000000000 */
[----:B-----5:R-:W-:Y:S01]  /*bb70*/  @P2 IMAD.HI.U32 R144, R11, R144, RZ ;  /* 0x000000900b902227 */ /* 0x020fe200078e00ff */
[----:B------:R-:W-:Y:S02]  /*bb80*/  SEL R117, R154, R117, P0 ;  /* 0x000000759a757207 */ /* 0x000fe40000000000 */
[----:B------:R-:W-:Y:S01]  /*bb90*/  SEL R102, R163, R102, P0 ;  /* 0x00000066a3667207 */ /* 0x000fe20000000000 */
[----:B------:R-:W-:Y:S01]  /*bba0*/  IMAD.MOV.U32 R17, RZ, RZ, R11 ;  /* 0x000000ffff117224 */ /* 0x000fe200078e000b */
[----:B------:R-:W-:Y:S01]  /*bbb0*/  @P2 SHF.R.U32.HI R17, RZ, R150, R47 ;  /* 0x00000096ff112219 */ /* 0x000fe2000001162f */
[----:B------:R-:W-:Y:S01]  /*bbc0*/  IMAD.MOV.U32 R132, RZ, RZ, R8 ;  /* 0x000000ffff847224 */ /* 0x000fe200078e0008 */
[----:B------:R-:W-:Y:S01]  /*bbd0*/  SEL R50, R159, R50, P0 ;  /* 0x000000329f327207 */ /* 0x000fe20000000000 */
[----:B------:R-:W-:-:S02]  /*bbe0*/  IMAD R136, R152, UR5, R9 ;  /* 0x0000000598887c24 */ /* 0x000fc4000f8e0209 */
[----:B------:R-:W-:Y:S01]  /*bbf0*/  IMAD.WIDE.U32 R8, R152, UR4, R134 ;  /* 0x0000000498087c25 */ /* 0x000fe2000f8e0086 */
[----:B------:R-:W-:-:S03]  /*bc00*/  ULDC.64 UR4, c[0x0][0xb30] ;  /* 0x0002cc0000047ab9 */ /* 0x000fc60000000a00 */
[----:B------:R-:W-:Y:S01]  /*bc10*/  IMAD.MOV.U32 R47, RZ, RZ, R11 ;  /* 0x000000ffff2f7224 */ /* 0x000fe200078e000b */
[----:B--2---:R-:W-:Y:S01]  /*bc20*/  @P2 SHF.R.U32.HI R47, RZ, R137, R144 ;  /* 0x00000089ff2f2219 */ /* 0x004fe20000011690 */
[----:B------:R-:W-:Y:S02]  /*bc30*/  IMAD R49, R49, UR6, RZ ;  /* 0x0000000631317c24 */ /* 0x000fe4000f8e02ff */
[C---:B------:R-:W-:Y:S01]  /*bc40*/  IMAD.WIDE.U32 R134, R152.reuse, UR6, R132 ;  /* 0x0000000698867c25 */ /* 0x040fe2000f8e0084 */
[----:B------:R-:W-:Y:S02]  /*bc50*/  IADD3 R132, P2, R17, R8, RZ ;  /* 0x0000000811847210 */ /* 0x000fe40007f5e0ff */
[----:B------:R-:W-:Y:S01]  /*bc60*/  SHF.R.S32.HI R8, RZ, 0x1f, R47 ;  /* 0x0000001fff087819 */ /* 0x000fe2000001142f */
[----:B------:R-:W-:Y:S01]  /*bc70*/  IMAD R137, R152, UR7, R49 ;  /* 0x0000000798897c24 */ /* 0x000fe2000f8e0231 */
[--C-:B------:R-:W-:Y:S01]  /*bc80*/  SHF.R.S32.HI R49, RZ, 0x1f, R17.reuse ;  /* 0x0000001fff317819 */ /* 0x100fe20000011411 */
[----:B------:R-:W-:Y:S01]  /*bc90*/  IMAD.MOV R17, RZ, RZ, -R17 ;  /* 0x000000ffff117224 */ /* 0x000fe200078e0a11 */
[----:B------:R-:W-:Y:S01]  /*bca0*/  ULDC.64 UR6, c[0x0][0xbc8] ;  /* 0x0002f20000067ab9 */ /* 0x000fe20000000a00 */
[----:B------:R-:W-:Y:S01]  /*bcb0*/  IMAD R8, R8, UR4, RZ ;  /* 0x0000000408087c24 */ /* 0x000fe2000f8e02ff */
[----:B------:R-:W-:Y:S01]  /*bcc0*/  IADD3.X R133, R49, R9, R136, P2, !PT ;  /* 0x0000000931857210 */ /* 0x000fe200017fe488 */
[----:B------:R-:W-:-:S02]  /*bcd0*/  IMAD.IADD R135, R135, 0x1, R137 ;  /* 0x0000000187877824 */ /* 0x000fc400078e0289 */
[C---:B------:R-:W-:Y:S02]  /*bce0*/  IMAD R17, R2.reuse, R17, R11 ;  /* 0x0000001102117224 */ /* 0x040fe400078e020b */
[C---:B------:R-:W-:Y:S01]  /*bcf0*/  IMAD R137, R47.reuse, UR5, R8 ;  /* 0x000000052f897c24 */ /* 0x040fe2000f8e0208 */
[----:B------:R-:W0:Y:S01]  /*bd00*/  S2UR UR5, SR_CgaCtaId ;  /* 0x00000000000579c3 */ /* 0x000e220000008800 */
[----:B------:R-:W-:Y:S02]  /*bd10*/  IMAD.MOV R138, RZ, RZ, -R47 ;  /* 0x000000ffff8a7224 */ /* 0x000fe400078e0a2f */
[----:B------:R-:W-:Y:S01]  /*bd20*/  IMAD.WIDE.U32 R8, R47, UR4, R134 ;  /* 0x000000042f087c25 */ /* 0x000fe2000f8e0086 */
[----:B------:R-:W-:Y:S01]  /*bd30*/  SHF.R.S32.HI R47, RZ, 0x1f, R17 ;  /* 0x0000001fff2f7819 */ /* 0x000fe20000011411 */
[----:B------:R-:W-:Y:S02]  /*bd40*/  UMOV UR4, 0x400 ;  /* 0x0000040000047882 */ /* 0x000fe40000000000 */
[----:B------:R-:W-:-:S02]  /*bd50*/  IMAD R11, R2, R138, R11 ;  /* 0x0000008a020b7224 */ /* 0x000fc400078e020b */
[----:B------:R-:W-:Y:S02]  /*bd60*/  IMAD R134, R47, UR6, RZ ;  /* 0x000000062f867c24 */ /* 0x000fe4000f8e02ff */
[----:B------:R-:W-:Y:S01]  /*bd70*/  IMAD.IADD R9, R9, 0x1, R137 ;  /* 0x0000000109097824 */ /* 0x000fe200078e0289 */
[----:B------:R-:W-:Y:S01]  /*bd80*/  SHF.R.S32.HI R49, RZ, 0x1f, R11 ;  /* 0x0000001fff317819 */ /* 0x000fe2000001140b */
[C---:B------:R-:W-:Y:S02]  /*bd90*/  IMAD R47, R17.reuse, UR7, R134 ;  /* 0x00000007112f7c24 */ /* 0x040fe4000f8e0286 */
[----:B------:R-:W-:Y:S01]  /*bda0*/  IMAD.WIDE.U32 R132, R17, UR6, R132 ;  /* 0x0000000611847c25 */ /* 0x000fe2000f8e0084 */
[----:B------:R-:W-:-:S03]  /*bdb0*/  ULDC.64 UR6, c[0x0][0xba8] ;  /* 0x0002ea0000067ab9 */ /* 0x000fc60000000a00 */
[----:B------:R-:W-:Y:S01]  /*bdc0*/  IMAD.WIDE.U32 R134, R11, UR8, R8 ;  /* 0x000000080b867c25 */ /* 0x000fe2000f8e0008 */
[----:B------:R-:W-:Y:S02]  /*bdd0*/  SEL R8, R53, R52, P0 ;  /* 0x0000003435087207 */ /* 0x000fe40000000000 */
[----:B------:R-:W-:Y:S01]  /*bde0*/  SEL R52, R52, R53, P0 ;  /* 0x0000003534347207 */ /* 0x000fe20000000000 */
[----:B------:R-:W-:Y:S01]  /*bdf0*/  IMAD R136, R49, UR8, RZ ;  /* 0x0000000831887c24 */ /* 0x000fe2000f8e02ff */
[C---:B------:R-:W-:Y:S01]  /*be00*/  LEA R49, P2, R132.reuse, UR6, 0x2 ;  /* 0x0000000684317c11 */ /* 0x040fe2000f8410ff */
[----:B------:R-:W-:Y:S01]  /*be10*/  IMAD.IADD R9, R133, 0x1, R47 ;  /* 0x0000000185097824 */ /* 0x000fe200078e022f */
[----:B------:R-:W-:Y:S01]  /*be20*/  ULDC UR6, c[0x0][0xa88] ;  /* 0x0002a20000067ab9 */ /* 0x000fe20000000800 */
[----:B------:R-:W-:Y:S01]  /*be30*/  IMAD R17, R11, UR9, R136 ;  /* 0x000000090b117c24 */ /* 0x000fe2000f8e0288 */
[----:B0-----:R-:W-:Y:S01]  /*be40*/  ULEA UR4, UR5, UR4, 0x18 ;  /* 0x0000000405047291 */ /* 0x001fe2000f8ec03f */
[----:B------:R-:W-:Y:S01]  /*be50*/  SHFL.IDX PT, R136, R49, RZ, 0x1c1f ;  /* 0x001c1fff31887589 */ /* 0x000fe200000e0000 */
[----:B------:R-:W-:Y:S01]  /*be60*/  LEA.HI.X R132, R132, UR7, R9, 0x2, P2 ;  /* 0x0000000784847c11 */ /* 0x000fe200090f1409 */
[----:B------:R-:W-:Y:S01]  /*be70*/  IMAD R11, R2, UR6, RZ ;  /* 0x00000006020b7c24 */ /* 0x000fe2000f8e02ff */
[----:B------:R-:W-:Y:S01]  /*be80*/  UIADD3 UR4, UR4, 0x38820, URZ ;  /* 0x0003882004047890 */ /* 0x000fe2000fffe03f */
[----:B------:R-:W-:Y:S01]  /*be90*/  SHFL.IDX PT, R138, R49, 0x1, 0x1c1f ;  /* 0x003c1f00318a7f89 */ /* 0x000fe200000e0000 */
[C---:B------:R-:W-:Y:S01]  /*bea0*/  VIADD R2, R10.reuse, 0x8 ;  /* 0x000000080a027836 */ /* 0x040fe20000000000 */
[----:B------:R-:W-:Y:S01]  /*beb0*/  ULDC.64 UR8, c[0x0][0xb00] ;  /* 0x0002c00000087ab9 */ /* 0x000fe20000000a00 */
[-C--:B------:R-:W-:Y:S01]  /*bec0*/  ISETP.GE.OR P2, PT, R10, R11.reuse, P1 ;  /* 0x0000000b0a00720c */ /* 0x080fe20000f46670 */
[----:B------:R-:W0:Y:S01]  /*bed0*/  SHFL.IDX PT, R137, R132, RZ, 0x1c1f ;  /* 0x001c1fff84897589 */ /* 0x000e2200000e0000 */
[----:B------:R-:W-:Y:S01]  /*bee0*/  UPRMT UR4, URZ, 0x654, UR4 ;  /* 0x000006543f047896 */ /* 0x000fe20008000004 */
[----:B------:R-:W-:Y:S01]  /*bef0*/  ISETP.GE.OR P1, PT, R2, R11, P1 ;  /* 0x0000000b0200720c */ /* 0x000fe20000f26670 */
[----:B------:R-:W-:Y:S01]  /*bf00*/  IMAD.IADD R47, R135, 0x1, R17 ;  /* 0x00000001872f7824 */ /* 0x000fe200078e0211 */
[----:B------:R1:W2:Y:S01]  /*bf10*/  SHFL.IDX PT, R139, R132, 0x1, 0x1c1f ;  /* 0x003c1f00848b7f89 */ /* 0x0002a200000e0000 */
[----:B------:R-:W-:-:S02]  /*bf20*/  LEA R17, P3, R134, UR8, 0x2 ;  /* 0x0000000886117c11 */ /* 0x000fc4000f8610ff */
[----:B------:R-:W-:Y:S02]  /*bf30*/  SEL R9, R54, R157, P0 ;  /* 0x0000009d36097207 */ /* 0x000fe40000000000 */
[----:B------:R-:W-:Y:S01]  /*bf40*/  LEA.HI.X R47, R134, UR9, R47, 0x2, P3 ;  /* 0x00000009862f7c11 */ /* 0x000fe200098f142f */
[----:B------:R-:W-:Y:S01]  /*bf50*/  SYNCS.ARRIVE.TRANS64.RED.A1T0 RZ, [UR4], RZ ;  /* 0x000000ffffff79a7 */ /* 0x000fe20008100404 */
[----:B------:R-:W-:Y:S01]  /*bf60*/  ISETP.GE.AND P3, PT, R10, R11, PT ;  /* 0x0000000b0a00720c */ /* 0x000fe20003f66270 */
[----:B------:R3:W4:Y:S01]  /*bf70*/  SHFL.IDX PT, R134, R17, RZ, 0x1c1f ;  /* 0x001c1fff11867589 */ /* 0x00072200000e0000 */
[----:B------:R-:W-:Y:S02]  /*bf80*/  SEL R53, R157, R54, P0 ;  /* 0x000000369d357207 */ /* 0x000fe40000000000 */
[----:B------:R-:W-:Y:S01]  /*bf90*/  SEL R54, R55, R56, P0 ;  /* 0x0000003837367207 */ /* 0x000fe20000000000 */
[----:B------:R3:W3:Y:S01]  /*bfa0*/  SHFL.IDX PT, R135, R47, RZ, 0x1c1f ;  /* 0x001c1fff2f877589 */ /* 0x0006e200000e0000 */
[----:B------:R-:W-:-:S02]  /*bfb0*/  SEL R56, R56, R55, P0 ;  /* 0x0000003738387207 */ /* 0x000fc40000000000 */
[----:B------:R-:W-:Y:S02]  /*bfc0*/  SEL R55, R57, R128, P0 ;  /* 0x0000008039377207 */ /* 0x000fe40000000000 */
[----:B-1----:R-:W-:Y:S02]  /*bfd0*/  SEL R132, R58, R155, P0 ;  /* 0x0000009b3a847207 */ /* 0x002fe40000000000 */
[----:B------:R-:W-:Y:S01]  /*bfe0*/  SEL R133, R59, R0, P0 ;  /* 0x000000003b857207 */ /* 0x000fe20000000000 */
[----:B0-----:R0:W-:Y:S01]  /*bff0*/  @!P2 ST.E desc[UR40][R136.64], R3 ;  /* 0x000000038800a985 */ /* 0x0011e2000c101928 */
[----:B------:R-:W-:Y:S02]  /*c000*/  SEL R57, R128, R57, P0 ;  /* 0x0000003980397207 */ /* 0x000fe40000000000 */
[----:B------:R-:W-:Y:S01]  /*c010*/  SEL R58, R155, R58, P0 ;  /* 0x0000003a9b3a7207 */ /* 0x000fe20000000000 */
[----:B--2---:R0:W-:Y:S01]  /*c020*/  @!P1 ST.E desc[UR40][R138.64], R4 ;  /* 0x000000048a009985 */ /* 0x0041e2000c101928 */
[----:B------:R-:W-:Y:S01]  /*c030*/  SEL R59, R0, R59, P0 ;  /* 0x0000003b003b7207 */ /* 0x000fe20000000000 */
[----:B------:R-:W-:Y:S06]  /*c040*/  @P3 BRA `(.L_x_2156) ;  /* 0x0000000800f83947 */ /* 0x000fec0003800000 */
[----:B------:R-:W-:Y:S01]  /*c050*/  ULDC UR4, c[0x0][0xac8] ;  /* 0x0002b20000047ab9 */ /* 0x000fe20000000800 */
[C---:B------:R-:W-:Y:S01]  /*c060*/  VIADD R0, R5.reuse, 0x8 ;  /* 0x0000000805007836 */ /* 0x040fe20000000000 */
[C---:B------:R-:W-:Y:S01]  /*c070*/  ISETP.GE.AND P1, PT, R5.reuse, UR4, PT ;  /* 0x0000000405007c0c */ /* 0x040fe2000bf26270 */
[C---:B0-----:R-:W-:Y:S02]  /*c080*/  VIADD R3, R5.reuse, 0x10 ;  /* 0x0000001005037836 */ /* 0x041fe40000000000 */
        /* <DEDUP_REMOVED lines=8> */
[----:B---34-:R-:W-:Y:S01]  /*c110*/  @!P1 IMAD.WIDE R136, R5, 0x4, R134 ;  /* 0x0000000405889825 */ /* 0x018fe200078e0286 */
        /* <DEDUP_REMOVED lines=24> */
[C---:B------:R-:W-:Y:S02]  /*c2a0*/  VIADD R49, R5.reuse, 0x58 ;  /* 0x0000005805317836 */ /* 0x040fe40000000000 */
        /* <DEDUP_REMOVED lines=13> */
[----:B------:R-:W-:Y:S01]  /*c380*/  @!P4 LOP3.LUT R3, R0, 0xfffffffe, RZ, 0xc0, !PT ;  /* 0xfffffffe0003c812 */ /* 0x000fe200078ec0ff */
[----:B------:R-:W-:Y:S01]  /*c390*/  VIADD R0, R5, 0x68 ;  /* 0x0000006805007836 */ /* 0x000fe20000000000 */
[----:B------:R-:W-:-:S02]  /*c3a0*/  @!P6 LEA.HI R10, R10, R10, RZ, 0x1 ;  /* 0x0000000a0a0ae211 */ /* 0x000fc400078f08ff */
[----:B------:R-:W-:Y:S01]  /*c3b0*/  ISETP.GE.AND P3, PT, R24, UR4, PT ;  /* 0x0000000418007c0c */ /* 0x000fe2000bf66270 */
[--C-:B0-----:R-:W-:Y:S01]  /*c3c0*/  @!P4 IMAD.WIDE R18, R3, 0x4, R134.reuse ;  /* 0x000000040312c825 */ /* 0x101fe200078e0286 */
[----:B------:R-:W-:Y:S02]  /*c3d0*/  @!P5 LOP3.LUT R25, R4, 0xfffffffe, RZ, 0xc0, !PT ;  /* 0xfffffffe0419d812 */ /* 0x000fe400078ec0ff */
[----:B------:R-:W-:Y:S01]  /*c3e0*/  ISETP.GE.AND P1, PT, R49, UR4, PT ;  /* 0x0000000431007c0c */ /* 0x000fe2000bf26270 */
[----:B------:R-:W-:Y:S01]  /*c3f0*/  VIADD R4, R5, 0x70 ;  /* 0x0000007005047836 */ /* 0x000fe20000000000 */
[----:B------:R-:W-:Y:S01]  /*c400*/  ISETP.GE.AND P2, PT, R128, UR4, PT ;  /* 0x0000000480007c0c */ /* 0x000fe2000bf46270 */
[--C-:B-1----:R-:W-:Y:S01]  /*c410*/  @!P5 IMAD.WIDE R20, R25, 0x4, R134.reuse ;  /* 0x000000041914d825 */ /* 0x102fe200078e0286 */
[----:B------:R0:W-:Y:S01]  /*c420*/  @!P4 ST.E.64 desc[UR40][R18.64], R32 ;  /* 0x000000201200c985 */ /* 0x0001e2000c101b28 */
[----:B--2---:R-:W-:Y:S02]  /*c430*/  @!P6 LOP3.LUT R23, R10, 0xfffffffe, RZ, 0xc0, !PT ;  /* 0xfffffffe0a17e812 */ /* 0x004fe400078ec0ff */
[----:B------:R-:W-:Y:S01]  /*c440*/  VIADD R10, R5, 0x78 ;  /* 0x00000078050a7836 */ /* 0x000fe20000000000 */
[----:B------:R1:W-:Y:S01]  /*c450*/  @!P5 ST.E.64 desc[UR40][R20.64], R34 ;  /* 0x000000221400d985 */ /* 0x0003e2000c101b28 */
[----:B------:R-:W-:Y:S01]  /*c460*/  @!P3 LEA.HI R24, R24, R24, RZ, 0x1 ;  /* 0x000000181818b211 */ /* 0x000fe200078f08ff */
[----:B------:R-:W-:Y:S01]  /*c470*/  @!P6 IMAD.WIDE R22, R23, 0x4, R134 ;  /* 0x000000041716e825 */ /* 0x000fe200078e0286 */
[----:B------:R-:W-:-:S02]  /*c480*/  ISETP.GE.AND P4, PT, R0, UR4, PT ;  /* 0x0000000400007c0c */ /* 0x000fc4000bf86270 */
[----:B------:R-:W-:Y:S01]  /*c490*/  @!P3 LOP3.LUT R3, R24, 0xfffffffe, RZ, 0xc0, !PT ;  /* 0xfffffffe1803b812 */ /* 0x000fe200078ec0ff */
[C---:B------:R-:W-:Y:S01]  /*c4a0*/  VIADD R24, R5.reuse, 0x80 ;  /* 0x0000008005187836 */ /* 0x040fe20000000000 */
[----:B------:R2:W-:Y:S01]  /*c4b0*/  @!P6 ST.E.64 desc[UR40][R22.64], R60 ;  /* 0x0000003c1600e985 */ /* 0x0005e2000c101b28 */
[----:B------:R-:W-:Y:S01]  /*c4c0*/  ISETP.GE.AND P5, PT, R4, UR4, PT ;  /* 0x0000000404007c0c */ /* 0x000fe2000bfa6270 */
[----:B------:R-:W-:Y:S01]  /*c4d0*/  VIADD R26, R5, 0x88 ;  /* 0x00000088051a7836 */ /* 0x000fe20000000000 */
[----:B------:R-:W-:Y:S01]  /*c4e0*/  @!P1 LEA.HI R49, R49, R49, RZ, 0x1 ;  /* 0x0000003131319211 */ /* 0x000fe200078f08ff */
[----:B0-----:R-:W-:Y:S01]  /*c4f0*/  @!P3 IMAD.WIDE R18, R3, 0x4, R134 ;  /* 0x000000040312b825 */ /* 0x001fe200078e0286 */
[----:B------:R-:W-:Y:S02]  /*c500*/  @!P2 LEA.HI R128, R128, R128, RZ, 0x1 ;  /* 0x000000808080a211 */ /* 0x000fe400078f08ff */
[----:B------:R-:W-:Y:S02]  /*c510*/  @!P1 LOP3.LUT R49, R49, 0xfffffffe, RZ, 0xc0, !PT ;  /* 0xfffffffe31319812 */ /* 0x000fe400078ec0ff */
[----:B------:R0:W-:Y:S01]  /*c520*/  @!P3 ST.E.64 desc[UR40][R18.64], R62 ;  /* 0x0000003e1200b985 */ /* 0x0001e2000c101b28 */
[----:B------:R-:W-:-:S02]  /*c530*/  ISETP.GE.AND P3, PT, R10, UR4, PT ;  /* 0x000000040a007c0c */ /* 0x000fc4000bf66270 */
[--C-:B-1----:R-:W-:Y:S01]  /*c540*/  @!P1 IMAD.WIDE R20, R49, 0x4, R134.reuse ;  /* 0x0000000431149825 */ /* 0x102fe200078e0286 */
[----:B------:R-:W-:Y:S02]  /*c550*/  @!P4 LEA.HI R0, R0, R0, RZ, 0x1 ;  /* 0x000000000000c211 */ /* 0x000fe400078f08ff */
[----:B--2---:R-:W-:Y:S02]  /*c560*/  @!P2 LOP3.LUT R23, R128, 0xfffffffe, RZ, 0xc0, !PT ;  /* 0xfffffffe8017a812 */ /* 0x004fe400078ec0ff */
[----:B------:R-:W-:Y:S01]  /*c570*/  @!P5 LEA.HI R4, R4, R4, RZ, 0x1 ;  /* 0x000000040404d211 */ /* 0x000fe200078f08ff */
[----:B------:R1:W-:Y:S01]  /*c580*/  @!P1 ST.E.64 desc[UR40][R20.64], R64 ;  /* 0x0000004014009985 */ /* 0x0003e2000c101b28 */
[----:B------:R-:W-:Y:S01]  /*c590*/  ISETP.GE.AND P6, PT, R24, UR4, PT ;  /* 0x0000000418007c0c */ /* 0x000fe2000bfc6270 */
[--C-:B------:R-:W-:Y:S01]  /*c5a0*/  @!P2 IMAD.WIDE R22, R23, 0x4, R134.reuse ;  /* 0x000000041716a825 */ /* 0x100fe200078e0286 */
[----:B------:R-:W-:Y:S02]  /*c5b0*/  @!P4 LOP3.LUT R3, R0, 0xfffffffe, RZ, 0xc0, !PT ;  /* 0xfffffffe0003c812 */ /* 0x000fe400078ec0ff */
[----:B------:R-:W-:Y:S01]  /*c5c0*/  @!P3 LEA.HI R10, R10, R10, RZ, 0x1 ;  /* 0x0000000a0a0ab211 */ /* 0x000fe200078f08ff */
[----:B------:R-:W-:Y:S01]  /*c5d0*/  VIADD R0, R5, 0x90 ;  /* 0x0000009005007836 */ /* 0x000fe20000000000 */
[----:B------:R2:W-:Y:S01]  /*c5e0*/  @!P2 ST.E.64 desc[UR40][R22.64], R66 ;  /* 0x000000421600a985 */ /* 0x0005e2000c101b28 */
[----:B------:R-:W-:Y:S01]  /*c5f0*/  ISETP.GE.AND P1, PT, R26, UR4, PT ;  /* 0x000000041a007c0c */ /* 0x000fe2000bf26270 */
[----:B0-----:R-:W-:-:S02]  /*c600*/  @!P4 IMAD.WIDE R18, R3, 0x4, R134 ;  /* 0x000000040312c825 */ /* 0x001fc400078e0286 */
[----:B------:R-:W-:Y:S02]  /*c610*/  ISETP.GE.AND P2, PT, R0, UR4, PT ;  /* 0x0000000400007c0c */ /* 0x000fe4000bf46270 */
[----:B-1----:R-:W-:Y:S01]  /*c620*/  @!P5 LOP3.LUT R21, R4, 0xfffffffe, RZ, 0xc0, !PT ;  /* 0xfffffffe0415d812 */ /* 0x002fe200078ec0ff */
[----:B------:R-:W-:Y:S01]  /*c630*/  VIADD R4, R5, 0x98 ;  /* 0x0000009805047836 */ /* 0x000fe20000000000 */
[----:B------:R0:W-:Y:S01]  /*c640*/  @!P4 ST.E.64 desc[UR40][R18.64], R68 ;  /* 0x000000441200c985 */ /* 0x0001e2000c101b28 */
[----:B------:R-:W-:Y:S02]  /*c650*/  @!P6 LEA.HI R24, R24, R24, RZ, 0x1 ;  /* 0x000000181818e211 */ /* 0x000fe400078f08ff */
[----:B------:R-:W-:Y:S01]  /*c660*/  @!P5 IMAD.WIDE R20, R21, 0x4, R134 ;  /* 0x000000041514d825 */ /* 0x000fe200078e0286 */
[----:B--2---:R-:W-:Y:S02]  /*c670*/  @!P3 LOP3.LUT R23, R10, 0xfffffffe, RZ, 0xc0, !PT ;  /* 0xfffffffe0a17b812 */ /* 0x004fe400078ec0ff */
[----:B------:R-:W-:-:S02]  /*c680*/  @!P1 LEA.HI R26, R26, R26, RZ, 0x1 ;  /* 0x0000001a1a1a9211 */ /* 0x000fc400078f08ff */
[----:B------:R1:W-:Y:S01]  /*c690*/  @!P5 ST.E.64 desc[UR40][R20.64], R70 ;  /* 0x000000461400d985 */ /* 0x0003e2000c101b28 */
[----:B------:R-:W-:Y:S01]  /*c6a0*/  @!P6 LOP3.LUT R25, R24, 0xfffffffe, RZ, 0xc0, !PT ;  /* 0xfffffffe1819e812 */ /* 0x000fe200078ec0ff */
[--C-:B------:R-:W-:Y:S01]  /*c6b0*/  @!P3 IMAD.WIDE R22, R23, 0x4, R134.reuse ;  /* 0x000000041716b825 */ /* 0x100fe200078e0286 */
[----:B------:R-:W-:Y:S02]  /*c6c0*/  @!P2 LEA.HI R0, R0, R0, RZ, 0x1 ;  /* 0x000000000000a211 */ /* 0x000fe400078f08ff */
[----:B0-----:R-:W-:Y:S02]  /*c6d0*/  @!P1 LOP3.LUT R19, R26, 0xfffffffe, RZ, 0xc0, !PT ;  /* 0xfffffffe1a139812 */ /* 0x001fe400078ec0ff */
[----:B------:R0:W-:Y:S01]  /*c6e0*/  @!P3 ST.E.64 desc[UR40][R22.64], R72 ;  /* 0x000000481600b985 */ /* 0x0001e2000c101b28 */
[----:B------:R-:W-:Y:S01]  /*c6f0*/  ISETP.GE.AND P3, PT, R4, UR4, PT ;  /* 0x0000000404007c0c */ /* 0x000fe2000bf66270 */
[----:B------:R-:W-:Y:S01]  /*c700*/  @!P6 IMAD.WIDE R24, R25, 0x4, R134 ;  /* 0x000000041918e825 */ /* 0x000fe200078e0286 */
[----:B------:R-:W-:-:S03]  /*c710*/  @!P2 LOP3.LUT R3, R0, 0xfffffffe, RZ, 0xc0, !PT ;  /* 0xfffffffe0003a812 */ /* 0x000fc600078ec0ff */
[--C-:B------:R-:W-:Y:S01]  /*c720*/  @!P1 IMAD.WIDE R18, R19, 0x4, R134.reuse ;  /* 0x0000000413129825 */ /* 0x100fe200078e0286 */
[----:B------:R2:W-:Y:S03]  /*c730*/  @!P6 ST.E.64 desc[UR40][R24.64], R74 ;  /* 0x0000004a1800e985 */ /* 0x0005e6000c101b28 */
[C---:B------:R-:W-:Y:S01]  /*c740*/  VIADD R0, R5.reuse, 0xa8 ;  /* 0x000000a805007836 */ /* 0x040fe20000000000 */
[----:B------:R3:W-:Y:S01]  /*c750*/  @!P1 ST.E.64 desc[UR40][R18.64], R76 ;  /* 0x0000004c12009985 */ /* 0x0007e2000c101b28 */
[----:B------:R-:W-:Y:S02]  /*c760*/  VIADD R10, R5, 0xa0 ;  /* 0x000000a0050a7836 */ /* 0x000fe40000000000 */
[----:B------:R-:W-:Y:S01]  /*c770*/  @!P3 LEA.HI R4, R4, R4, RZ, 0x1 ;  /* 0x000000040404b211 */ /* 0x000fe200078f08ff */
[----:B-1----:R-:W-:Y:S01]  /*c780*/  @!P2 IMAD.WIDE R20, R3, 0x4, R134 ;  /* 0x000000040314a825 */ /* 0x002fe200078e0286 */
[----:B------:R-:W-:-:S02]  /*c790*/  ISETP.GE.AND P1, PT, R0, UR4, PT ;  /* 0x0000000400007c0c */ /* 0x000fc4000bf26270 */
[----:B------:R-:W-:Y:S01]  /*c7a0*/  @!P3 LOP3.LUT R3, R4, 0xfffffffe, RZ, 0xc0, !PT ;  /* 0xfffffffe0403b812 */ /* 0x000fe200078ec0ff */
[C---:B0-----:R-:W-:Y:S01]  /*c7b0*/  VIADD R22, R5.reuse, 0xb0 ;  /* 0x000000b005167836 */ /* 0x041fe20000000000 */
[----:B------:R-:W-:Y:S01]  /*c7c0*/  ISETP.GE.AND P4, PT, R10, UR4, PT ;  /* 0x000000040a007c0c */ /* 0x000fe2000bf86270 */
[C---:B------:R-:W-:Y:S01]  /*c7d0*/  VIADD R26, R5.reuse, 0xb8 ;  /* 0x000000b8051a7836 */ /* 0x040fe20000000000 */
[----:B------:R0:W-:Y:S01]  /*c7e0*/  @!P2 ST.E.64 desc[UR40][R20.64], R78 ;  /* 0x0000004e1400a985 */ /* 0x0001e2000c101b28 */
[----:B--2---:R-:W-:Y:S01]  /*c7f0*/  VIADD R24, R5, 0xc0 ;  /* 0x000000c005187836 */ /* 0x004fe20000000000 */
[----:B------:R-:W-:Y:S01]  /*c800*/  ISETP.GE.AND P6, PT, R22, UR4, PT ;  /* 0x0000000416007c0c */ /* 0x000fe2000bfc6270 */
[----:B---3--:R-:W-:Y:S01]  /*c810*/  @!P3 IMAD.WIDE R18, R3, 0x4, R134 ;  /* 0x000000040312b825 */ /* 0x008fe200078e0286 */
[----:B------:R-:W-:Y:S02]  /*c820*/  ISETP.GE.AND P5, PT, R26, UR4, PT ;  /* 0x000000041a007c0c */ /* 0x000fe4000bfa6270 */
[----:B------:R-:W-:Y:S01]  /*c830*/  ISETP.GE.AND P2, PT, R24, UR4, PT ;  /* 0x0000000418007c0c */ /* 0x000fe2000bf46270 */
[----:B------:R-:W-:Y:S01]  /*c840*/  VIADD R4, R5, 0xc8 ;  /* 0x000000c805047836 */ /* 0x000fe20000000000 */
[----:B------:R1:W-:Y:S01]  /*c850*/  @!P3 ST.E.64 desc[UR40][R18.64], R80 ;  /* 0x000000501200b985 */ /* 0x0003e2000c101b28 */
[----:B------:R-:W-:-:S02]  /*c860*/  @!P1 LEA.HI R0, R0, R0, RZ, 0x1 ;  /* 0x0000000000009211 */ /* 0x000fc400078f08ff */
[----:B------:R-:W-:Y:S02]  /*c870*/  @!P4 LEA.HI R10, R10, R10, RZ, 0x1 ;  /* 0x0000000a0a0ac211 */ /* 0x000fe400078f08ff */
[----:B------:R-:W-:Y:S02]  /*c880*/  ISETP.GE.AND P3, PT, R4, UR4, PT ;  /* 0x0000000404007c0c */ /* 0x000fe4000bf66270 */
[----:B------:R-:W-:Y:S02]  /*c890*/  @!P1 LOP3.LUT R23, R0, 0xfffffffe, RZ, 0xc0, !PT ;  /* 0xfffffffe00179812 */ /* 0x000fe400078ec0ff */
[----:B------:R-:W-:Y:S02]  /*c8a0*/  @!P6 LEA.HI R0, R22, R22, RZ, 0x1 ;  /* 0x000000161600e211 */ /* 0x000fe400078f08ff */
[----:B0-----:R-:W-:Y:S01]  /*c8b0*/  @!P4 LOP3.LUT R21, R10, 0xfffffffe, RZ, 0xc0, !PT ;  /* 0xfffffffe0a15c812 */ /* 0x001fe200078ec0ff */
[----:B------:R-:W-:Y:S01]  /*c8c0*/  @!P1 IMAD.WIDE R22, R23, 0x4, R134 ;  /* 0x0000000417169825 */ /* 0x000fe200078e0286 */
[----:B------:R-:W-:-:S02]  /*c8d0*/  @!P6 LOP3.LUT R3, R0, 0xfffffffe, RZ, 0xc0, !PT ;  /* 0xfffffffe0003e812 */ /* 0x000fc400078ec0ff */
[----:B------:R-:W-:Y:S01]  /*c8e0*/  @!P5 LEA.HI R26, R26, R26, RZ, 0x1 ;  /* 0x0000001a1a1ad211 */ /* 0x000fe200078f08ff */
[--C-:B------:R-:W-:Y:S01]  /*c8f0*/  @!P4 IMAD.WIDE R20, R21, 0x4, R134.reuse ;  /* 0x000000041514c825 */ /* 0x100fe200078e0286 */
[----:B------:R-:W-:Y:S02]  /*c900*/  @!P2 LEA.HI R24, R24, R24, RZ, 0x1 ;  /* 0x000000181818a211 */ /* 0x000fe400078f08ff */
[----:B------:R-:W-:Y:S01]  /*c910*/  @!P3 LEA.HI R4, R4, R4, RZ, 0x1 ;  /* 0x000000040404b211 */ /* 0x000fe200078f08ff */
[--C-:B-1----:R-:W-:Y:S01]  /*c920*/  @!P6 IMAD.WIDE R18, R3, 0x4, R134.reuse ;  /* 0x000000040312e825 */ /* 0x102fe200078e0286 */
[----:B------:R-:W-:Y:S01]  /*c930*/  @!P5 LOP3.LUT R25, R26, 0xfffffffe, RZ, 0xc0, !PT ;  /* 0xfffffffe1a19d812 */ /* 0x000fe200078ec0ff */
[----:B------:R0:W-:Y:S01]  /*c940*/  @!P4 ST.E.64 desc[UR40][R20.64], R82 ;  /* 0x000000521400c985 */ /* 0x0001e2000c101b28 */
[----:B------:R-:W-:Y:S01]  /*c950*/  @!P2 LOP3.LUT R3, R24, 0xfffffffe, RZ, 0xc0, !PT ;  /* 0xfffffffe1803a812 */ /* 0x000fe200078ec0ff */
[----:B------:R-:W-:Y:S01]  /*c960*/  VIADD R0, R5, 0xd0 ;  /* 0x000000d005007836 */ /* 0x000fe20000000000 */
[----:B------:R-:W-:Y:S01]  /*c970*/  @!P3 LOP3.LUT R27, R4, 0xfffffffe, RZ, 0xc0, !PT ;  /* 0xfffffffe041bb812 */ /* 0x000fe200078ec0ff */
[----:B------:R-:W-:Y:S01]  /*c980*/  @!P5 IMAD.WIDE R24, R25, 0x4, R134 ;  /* 0x000000041918d825 */ /* 0x000fe200078e0286 */
[----:B------:R1:W-:Y:S02]  /*c990*/  @!P1 ST.E.64 desc[UR40][R22.64], R84 ;  /* 0x0000005416009985 */ /* 0x0003e4000c101b28 */
[----:B------:R-:W-:Y:S01]  /*c9a0*/  ISETP.GE.AND P1, PT, R0, UR4, PT ;  /* 0x0000000400007c0c */ /* 0x000fe2000bf26270 */
[C---:B------:R-:W-:Y:S01]  /*c9b0*/  VIADD R4, R5.reuse, 0xe0 ;  /* 0x000000e005047836 */ /* 0x040fe20000000000 */
[----:B------:R2:W-:Y:S01]  /*c9c0*/  @!P6 ST.E.64 desc[UR40][R18.64], R88 ;  /* 0x000000581200e985 */ /* 0x0005e2000c101b28 */
[----:B------:R-:W-:-:S03]  /*c9d0*/  VIADD R10, R5, 0xe8 ;  /* 0x000000e8050a7836 */ /* 0x000fc60000000000 */
[----:B------:R3:W-:Y:S01]  /*c9e0*/  @!P5 ST.E.64 desc[UR40][R24.64], R90 ;  /* 0x0000005a1800d985 */ /* 0x0007e2000c101b28 */
[----:B0-----:R-:W-:Y:S01]  /*c9f0*/  @!P2 IMAD.WIDE R20, R3, 0x4, R134 ;  /* 0x000000040314a825 */ /* 0x001fe200078e0286 */
[----:B------:R-:W-:-:S03]  /*ca00*/  ISETP.GE.AND P4, PT, R10, UR4, PT ;  /* 0x000000040a007c0c */ /* 0x000fc6000bf86270 */
[----:B------:R-:W-:Y:S01]  /*ca10*/  VIADD R3, R5, 0xd8 ;  /* 0x000000d805037836 */ /* 0x000fe20000000000 */
[----:B------:R0:W-:Y:S01]  /*ca20*/  @!P2 ST.E.64 desc[UR40][R20.64], R92 ;  /* 0x0000005c1400a985 */ /* 0x0001e2000c101b28 */
[----:B-1----:R-:W-:Y:S01]  /*ca30*/  @!P3 IMAD.WIDE R22, R27, 0x4, R134 ;  /* 0x000000041b16b825 */ /* 0x002fe200078e0286 */
[----:B------:R-:W-:Y:S02]  /*ca40*/  @!P1 LEA.HI R0, R0, R0, RZ, 0x1 ;  /* 0x0000000000009211 */ /* 0x000fe400078f08ff */
[----:B------:R-:W-:Y:S01]  /*ca50*/  ISETP.GE.AND P2, PT, R3, UR4, PT ;  /* 0x0000000403007c0c */ /* 0x000fe2000bf46270 */
[C---:B--2---:R-:W-:Y:S01]  /*ca60*/  VIADD R19, R5.reuse, 0xf8 ;  /* 0x000000f805137836 */ /* 0x044fe20000000000 */
[----:B------:R1:W-:Y:S01]  /*ca70*/  @!P3 ST.E.64 desc[UR40][R22.64], R94 ;  /* 0x0000005e1600b985 */ /* 0x0003e2000c101b28 */
[----:B------:R-:W-:Y:S01]  /*ca80*/  VIADD R18, R5, 0xf0 ;  /* 0x000000f005127836 */ /* 0x000fe20000000000 */
[----:B------:R-:W-:Y:S02]  /*ca90*/  ISETP.GE.AND P3, PT, R4, UR4, PT ;  /* 0x0000000404007c0c */ /* 0x000fe4000bf66270 */
[----:B------:R-:W-:-:S02]  /*caa0*/  ISETP.GE.AND P6, PT, R19, UR4, PT ;  /* 0x0000000413007c0c */ /* 0x000fc4000bfc6270 */
[----:B------:R-:W-:Y:S02]  /*cab0*/  ISETP.GE.AND P5, PT, R18, UR4, PT ;  /* 0x0000000412007c0c */ /* 0x000fe4000bfa6270 */
[----:B------:R-:W-:-:S03]  /*cac0*/  @!P4 LEA.HI R10, R10, R10, RZ, 0x1 ;  /* 0x0000000a0a0ac211 */ /* 0x000fc600078f08ff */
[----:B------:R-:W-:Y:S02]  /*cad0*/  @!P2 LEA.HI R3, R3, R3, RZ, 0x1 ;  /* 0x000000030303a211 */ /* 0x000fe400078f08ff */
[----:B---3--:R-:W-:Y:S02]  /*cae0*/  @!P4 LOP3.LUT R25, R10, 0xfffffffe, RZ, 0xc0, !PT ;  /* 0xfffffffe0a19c812 */ /* 0x008fe400078ec0ff */
[----:B------:R-:W-:Y:S02]  /*caf0*/  @!P3 LEA.HI R4, R4, R4, RZ, 0x1 ;  /* 0x000000040404b211 */ /* 0x000fe400078f08ff */
[----:B0-----:R-:W-:Y:S01]  /*cb00*/  @!P6 LEA.HI R20, R19, R19, RZ, 0x1 ;  /* 0x000000131314e211 */ /* 0x001fe200078f08ff */
[----:B------:R-:W-:Y:S01]  /*cb10*/  @!P4 IMAD.WIDE R24, R25, 0x4, R134 ;  /* 0x000000041918c825 */ /* 0x000fe200078e0286 */
[----:B------:R-:W-:Y:S02]  /*cb20*/  @!P5 LEA.HI R18, R18, R18, RZ, 0x1 ;  /* 0x000000121212d211 */ /* 0x000fe400078f08ff */
[----:B------:R-:W-:-:S02]  /*cb30*/  @!P1 LOP3.LUT R19, R0, 0xfffffffe, RZ, 0xc0, !PT ;  /* 0xfffffffe00139812 */ /* 0x000fc400078ec0ff */
[----:B------:R-:W-:Y:S02]  /*cb40*/  @!P2 LOP3.LUT R3, R3, 0xfffffffe, RZ, 0xc0, !PT ;  /* 0xfffffffe0303a812 */ /* 0x000fe400078ec0ff */
[----:B-1----:R-:W-:Y:S02]  /*cb50*/  @!P3 LOP3.LUT R23, R4, 0xfffffffe, RZ, 0xc0, !PT ;  /* 0xfffffffe0417b812 */ /* 0x002fe400078ec0ff */
        /* <DEDUP_REMOVED lines=11> */
[----:B------:R1:W-:Y:S04]  /*cc10*/  @!P5 ST.E.64 desc[UR40][R26.64], R108 ;  /* 0x0000006c1a00d985 */ /* 0x0003e8000c101b28 */
[----:B------:R1:W-:Y:S02]  /*cc20*/  @!P6 ST.E.64 desc[UR40][R134.64], R110 ;  /* 0x0000006e8600e985 */ /* 0x0003e4000c101b28 */
.L_x_2156:
[----:B------:R-:W-:Y:S05]  /*cc30*/  BSYNC B0 ;  /* 0x0000000000007941 */ /* 0x000fea0003800000 */
.L_x_2155:
[----:B------:R-:W-:Y:S01]  /*cc40*/  ISETP.GE.AND P1, PT, R2, R11, PT ;  /* 0x0000000b0200720c */ /* 0x000fe20003f26270 */
[----:B-1----:R-:W1:Y:S01]  /*cc50*/  SHFL.IDX PT, R19, R47, 0x1, 0x1c1f ;  /* 0x003c1f002f137f89 */ /* 0x002e6200000e0000 */
[----:B------:R-:W-:Y:S02]  /*cc60*/  SEL R21, R45, R36, P0 ;  /* 0x000000242d157207 */ /* 0x000fe40000000000 */
[----:B------:R-:W-:Y:S01]  /*cc70*/  SEL R23, R36, R45, P0 ;  /* 0x0000002d24177207 */ /* 0x000fe20000000000 */
[----:B------:R3:W2:Y:S01]  /*cc80*/  SHFL.IDX PT, R18, R17, 0x1, 0x1c1f ;  /* 0x003c1f0011127f89 */ /* 0x0006a200000e0000 */
[----:B0-----:R-:W-:Y:S02]  /*cc90*/  SEL R3, R14, R143, P0 ;  /* 0x0000008f0e037207 */ /* 0x001fe40000000000 */
[----:B------:R-:W-:Y:S02]  /*cca0*/  SEL R26, R41, R44, P0 ;  /* 0x0000002c291a7207 */ /* 0x000fe40000000000 */
[----:B------:R-:W-:-:S02]  /*ccb0*/  SEL R27, R39, R146, P0 ;  /* 0x00000092271b7207 */ /* 0x000fc40000000000 */
[----:B------:R-:W-:Y:S02]  /*ccc0*/  SEL R45, R146, R39, P0 ;  /* 0x00000027922d7207 */ /* 0x000fe40000000000 */
[----:B---3--:R-:W-:Y:S02]  /*ccd0*/  SEL R17, R143, R14, P0 ;  /* 0x0000000e8f117207 */ /* 0x008fe40000000000 */
        /* <DEDUP_REMOVED lines=158> */
[----:B------:R2:W-:Y:S01]  /*d6c0*/  @!P5 ST.E.64 desc[UR40][R32.64], R22 ;  /* 0x000000162000d985 */ /* 0x0005e2000c101b28 */
[----:B------:R-:W-:-:S03]  /*d6d0*/  VIADD R34, R5, 0xc8 ;  /* 0x000000c805227836 */ /* 0x000fc60000000000 */
[----:B------:R3:W-:Y:S01]  /*d6e0*/  @!P1 ST.E.64 desc[UR40][R6.64], R24 ;  /* 0x0000001806009985 */ /* 0x0007e2000c101b28 */
[----:B------:R-:W-:Y:S01]  /*d6f0*/  ISETP.GE.AND P1, PT, R0, UR4, PT ;  /* 0x0000000400007c0c */ /* 0x000fe2000bf26270 */
[----:B-1----:R-:W-:Y:S01]  /*d700*/  @!P0 IMAD.WIDE R8, R37, 0x4, R18 ;  /* 0x0000000425088825 */ /* 0x002fe200078e0212 */
[----:B------:R-:W-:-:S03]  /*d710*/  ISETP.GE.AND P3, PT, R34, UR4, PT ;  /* 0x0000000422007c0c */ /* 0x000fc6000bf66270 */
[C---:B0-----:R-:W-:Y:S01]  /*d720*/  VIADD R10, R5.reuse, 0xd8 ;  /* 0x000000d8050a7836 */ /* 0x041fe20000000000 */
[----:B------:R0:W-:Y:S01]  /*d730*/  @!P0 ST.E.64 desc[UR40][R8.64], R28 ;  /* 0x0000001c08008985 */ /* 0x0001e2000c101b28 */
[C---:B------:R-:W-:Y:S01]  /*d740*/  VIADD R20, R5.reuse, 0xe0 ;  /* 0x000000e005147836 */ /* 0x040fe20000000000 */
[----:B------:R-:W-:Y:S01]  /*d750*/  @!P2 LOP3.LUT R11, R4, 0xfffffffe, RZ, 0xc0, !PT ;  /* 0xfffffffe040ba812 */ /* 0x000fe200078ec0ff */
[C---:B--2---:R-:W-:Y:S01]  /*d760*/  VIADD R22, R5.reuse, 0xe8 ;  /* 0x000000e805167836 */ /* 0x044fe20000000000 */
[----:B------:R-:W-:Y:S01]  /*d770*/  ISETP.GE.AND P0, PT, R10, UR4, PT ;  /* 0x000000040a007c0c */ /* 0x000fe2000bf06270 */
[----:B------:R-:W-:Y:S01]  /*d780*/  VIADD R23, R5, 0xf0 ;  /* 0x000000f005177836 */ /* 0x000fe20000000000 */
[----:B------:R-:W-:Y:S01]  /*d790*/  ISETP.GE.AND P4, PT, R20, UR4, PT ;  /* 0x0000000414007c0c */ /* 0x000fe2000bf86270 */
[----:B---3--:R-:W-:Y:S01]  /*d7a0*/  @!P2 IMAD.WIDE R6, R11, 0x4, R18 ;  /* 0x000000040b06a825 */ /* 0x008fe200078e0212 */
[----:B------:R-:W-:Y:S02]  /*d7b0*/  ISETP.GE.AND P5, PT, R22, UR4, PT ;  /* 0x0000000416007c0c */ /* 0x000fe4000bfa6270 */
[----:B------:R-:W-:Y:S01]  /*d7c0*/  ISETP.GE.AND P6, PT, R23, UR4, PT ;  /* 0x0000000417007c0c */ /* 0x000fe2000bfc6270 */
[----:B------:R-:W-:Y:S01]  /*d7d0*/  VIADD R5, R5, 0xf8 ;  /* 0x000000f805057836 */ /* 0x000fe20000000000 */
[----:B------:R-:W-:Y:S01]  /*d7e0*/  @!P1 LEA.HI R0, R0, R0, RZ, 0x1 ;  /* 0x0000000000009211 */ /* 0x000fe200078f08ff */
[----:B------:R1:W-:Y:S01]  /*d7f0*/  @!P2 ST.E.64 desc[UR40][R6.64], R26 ;  /* 0x0000001a0600a985 */ /* 0x0003e2000c101b28 */
[----:B------:R-:W-:-:S02]  /*d800*/  @!P3 LEA.HI R34, R34, R34, RZ, 0x1 ;  /* 0x000000222222b211 */ /* 0x000fc400078f08ff */
[----:B------:R-:W-:Y:S02]  /*d810*/  @!P1 LOP3.LUT R11, R0, 0xfffffffe, RZ, 0xc0, !PT ;  /* 0xfffffffe000b9812 */ /* 0x000fe400078ec0ff */
[----:B------:R-:W-:Y:S02]  /*d820*/  @!P0 LEA.HI R0, R10, R10, RZ, 0x1 ;  /* 0x0000000a0a008211 */ /* 0x000fe400078f08ff */
[----:B0-----:R-:W-:Y:S01]  /*d830*/  @!P3 LOP3.LUT R9, R34, 0xfffffffe, RZ, 0xc0, !PT ;  /* 0xfffffffe2209b812 */ /* 0x001fe200078ec0ff */
[--C-:B------:R-:W-:Y:S01]  /*d840*/  @!P1 IMAD.WIDE R10, R11, 0x4, R18.reuse ;  /* 0x000000040b0a9825 */ /* 0x100fe200078e0212 */
[----:B------:R-:W-:Y:S02]  /*d850*/  @!P4 LEA.HI R20, R20, R20, RZ, 0x1 ;  /* 0x000000141414c211 */ /* 0x000fe400078f08ff */
[----:B------:R-:W-:Y:S01]  /*d860*/  @!P0 LOP3.LUT R21, R0, 0xfffffffe, RZ, 0xc0, !PT ;  /* 0xfffffffe00158812 */ /* 0x000fe200078ec0ff */
[----:B------:R-:W-:Y:S01]  /*d870*/  @!P3 IMAD.WIDE R8, R9, 0x4, R18 ;  /* 0x000000040908b825 */ /* 0x000fe200078e0212 */
[----:B------:R-:W-:-:S02]  /*d880*/  @!P5 LEA.HI R22, R22, R22, RZ, 0x1 ;  /* 0x000000161616d211 */ /* 0x000fc400078f08ff */
[----:B------:R-:W-:Y:S02]  /*d890*/  @!P6 LEA.HI R0, R23, R23, RZ, 0x1 ;  /* 0x000000171700e211 */ /* 0x000fe400078f08ff */
[----:B------:R-:W-:Y:S01]  /*d8a0*/  @!P4 LOP3.LUT R23, R20, 0xfffffffe, RZ, 0xc0, !PT ;  /* 0xfffffffe1417c812 */ /* 0x000fe200078ec0ff */
[--C-:B------:R-:W-:Y:S01]  /*d8b0*/  @!P0 IMAD.WIDE R20, R21, 0x4, R18.reuse ;  /* 0x0000000415148825 */ /* 0x100fe200078e0212 */
[----:B------:R-:W-:Y:S01]  /*d8c0*/  @!P5 LOP3.LUT R25, R22, 0xfffffffe, RZ, 0xc0, !PT ;  /* 0xfffffffe1619d812 */ /* 0x000fe200078ec0ff */
[----:B------:R0:W-:Y:S01]  /*d8d0*/  @!P3 ST.E.64 desc[UR40][R8.64], R44 ;  /* 0x0000002c0800b985 */ /* 0x0001e2000c101b28 */
[----:B-1----:R-:W-:Y:S01]  /*d8e0*/  @!P6 LOP3.LUT R27, R0, 0xfffffffe, RZ, 0xc0, !PT ;  /* 0xfffffffe001be812 */ /* 0x002fe200078ec0ff */
[--C-:B------:R-:W-:Y:S02]  /*d8f0*/  @!P4 IMAD.WIDE R6, R23, 0x4, R18.reuse ;  /* 0x000000041706c825 */ /* 0x100fe400078e0212 */
[----:B------:R1:W-:Y:S02]  /*d900*/  @!P1 ST.E.64 desc[UR40][R10.64], R30 ;  /* 0x0000001e0a009985 */ /* 0x0003e4000c101b28 */
[----:B------:R-:W-:-:S02]  /*d910*/  @!P6 IMAD.WIDE R22, R27, 0x4, R18 ;  /* 0x000000041b16e825 */ /* 0x000fc400078e0212 */
[----:B------:R1:W-:Y:S01]  /*d920*/  @!P0 ST.E.64 desc[UR40][R20.64], R38 ;  /* 0x0000002614008985 */ /* 0x0003e2000c101b28 */
[----:B------:R-:W-:-:S03]  /*d930*/  ISETP.GE.AND P0, PT, R5, UR4, PT ;  /* 0x0000000405007c0c */ /* 0x000fc6000bf06270 */
[----:B------:R1:W-:Y:S01]  /*d940*/  @!P4 ST.E.64 desc[UR40][R6.64], R2 ;  /* 0x000000020600c985 */ /* 0x0003e2000c101b28 */
[----:B0-----:R-:W-:-:S05]  /*d950*/  @!P5 IMAD.WIDE R8, R25, 0x4, R18 ;  /* 0x000000041908d825 */ /* 0x001fca00078e0212 */
[----:B------:R1:W-:Y:S04]  /*d960*/  @!P5 ST.E.64 desc[UR40][R8.64], R16 ;  /* 0x000000100800d985 */ /* 0x0003e8000c101b28 */
[----:B------:R1:W-:Y:S01]  /*d970*/  @!P6 ST.E.64 desc[UR40][R22.64], R14 ;  /* 0x0000000e1600e985 */ /* 0x0003e2000c101b28 */
[----:B------:R-:W-:Y:S05]  /*d980*/  @P0 BRA `(.L_x_2118) ;  /* 0x0000004000d80947 */ /* 0x000fea0003800000 */
[----:B------:R-:W-:-:S04]  /*d990*/  LEA.HI R5, R5, R5, RZ, 0x1 ;  /* 0x0000000505057211 */ /* 0x000fc800078f08ff */
[----:B------:R-:W-:-:S05]  /*d9a0*/  LOP3.LUT R5, R5, 0xfffffffe, RZ, 0xc0, !PT ;  /* 0xfffffffe05057812 */ /* 0x000fca00078ec0ff */
[----:B------:R-:W-:-:S05]  /*d9b0*/  IMAD.WIDE R18, R5, 0x4, R18 ;  /* 0x0000000405127825 */ /* 0x000fca00078e0212 */
[----:B------:R0:W-:Y:S01]  /*d9c0*/  ST.E.64 desc[UR40][R18.64], R12 ;  /* 0x0000000c12007985 */ /* 0x0001e2000c101b28 */
[----:B------:R-:W-:Y:S05]  /*d9d0*/  BRA `(.L_x_2118) ;  /* 0x0000004000c47947 */ /* 0x000fea0003800000 */
.L_x_2154:
[----:B------:R-:W1:Y:S02]  /*d9e0*/  S2R R0, SR_TID.X ;  /* 0x0000000000007919 */ /* 0x000e640000002100 */
[----:B-1----:R-:W-:-:S05]  /*d9f0*/  VIADD R2, R0, 0xffffff80 ;  /* 0xffffff8000027836 */ /* 0x002fca0000000000 */
[----:B------:R-:W-:-:S13]  /*da00*/  ISETP.GT.AND P0, PT, R2, 0x7f, PT ;  /* 0x0000007f0200780c */ /* 0x000fda0003f04270 */
[----:B------:R-:W-:Y:S05]  /*da10*/  @P0 BRA `(.L_x_2118) ;  /* 0x0000004000b40947 */ /* 0x000fea0003800000 */
[----:B------:R-:W1:Y:S01]  /*da20*/  S2R R3, SR_CTAID.X ;  /* 0x0000000000037919 */ /* 0x000e620000002500 */
[----:B------:R-:W2:Y:S01]  /*da30*/  LDC R6, c[0x0][0xbe8] ;  /* 0x0002fa00ff067b82 */ /* 0x000ea20000000800 */
[----:B------:R-:W-:Y:S01]  /*da40*/  ULDC UR4, c[0x0][0xa88] ;  /* 0x0002a20000047ab9 */ /* 0x000fe20000000800 */
[----:B-1----:R-:W-:Y:S02]  /*da50*/  IMAD R0, R3, 0x80, R0 ;  /* 0x0000008003007824 */ /* 0x002fe400078e0200 */
[----:B--2---:R-:W-:Y:S02]  /*da60*/  IMAD R3, R6, UR4, RZ ;  /* 0x0000000406037c24 */ /* 0x004fe4000f8e02ff */
[----:B------:R-:W-:-:S05]  /*da70*/  VIADD R0, R0, 0xffffff80 ;  /* 0xffffff8000007836 */ /* 0x000fca0000000000 */
[----:B------:R-:W-:-:S13]  /*da80*/  ISETP.GE.AND P0, PT, R0, R3, PT ;  /* 0x000000030000720c */ /* 0x000fda0003f06270 */
[----:B------:R-:W-:Y:S05]  /*da90*/  @P0 BRA `(.L_x_2118) ;  /* 0x0000004000940947 */ /* 0x000fea0003800000 */
[----:B------:R-:W-:Y:S01]  /*daa0*/  ISETP.NE.AND P0, PT, R6, 0x1, PT ;  /* 0x000000010600780c */ /* 0x000fe20003f05270 */
[----:B------:R-:W1:Y:S01]  /*dab0*/  LDC.64 R10, c[0x0][0xbd8] ;  /* 0x0002f600ff0a7b82 */ /* 0x000e620000000a00 */
[----:B------:R-:W-:Y:S01]  /*dac0*/  SHF.R.S32.HI R4, RZ, 0x1f, R17 ;  /* 0x0000001fff047819 */ /* 0x000fe20000011411 */
[----:B------:R-:W-:Y:S02]  /*dad0*/  ULDC.64 UR4, c[0x0][0xbd0] ;  /* 0x0002f40000047ab9 */ /* 0x000fe40000000a00 */
[----:B------:R-:W-:-:S04]  /*dae0*/  IMAD.WIDE.U32 R2, R17, UR4, RZ ;  /* 0x0000000411027c25 */ /* 0x000fc8000f8e00ff */
[----:B------:R-:W2:Y:S01]  /*daf0*/  S2UR UR6, SR_CTAID.Y ;  /* 0x00000000000679c3 */ /* 0x000ea20000002600 */
[----:B------:R-:W-:-:S04]  /*db00*/  IMAD R4, R4, UR4, RZ ;  /* 0x0000000404047c24 */ /* 0x000fc8000f8e02ff */
[----:B0-----:R-:W-:Y:S01]  /*db10*/  IMAD R5, R17, UR5, R4 ;  /* 0x0000000511057c24 */ /* 0x001fe2000f8e0204 */
[----:B------:R-:W-:Y:S01]  /*db20*/  ULDC.64 UR4, c[0x0][0xbe0] ;  /* 0x0002f80000047ab9 */ /* 0x000fe20000000a00 */
[----:B------:R-:W-:Y:S01]  /*db30*/  IMAD.MOV R17, RZ, RZ, -R17 ;  /* 0x000000ffff117224 */ /* 0x000fe200078e0a11 */
[----:B------:R-:W0:Y:S01]  /*db40*/  @P0 LDC R7, c[0x0][0xbec] ;  /* 0x0002fb00ff070b82 */ /* 0x000e220000000800 */
[----:B------:R-:W-:Y:S02]  /*db50*/  IMAD.IADD R3, R3, 0x1, R5 ;  /* 0x0000000103037824 */ /* 0x000fe400078e0205 */
[----:B------:R-:W-:-:S05]  /*db60*/  IMAD.MOV.U32 R5, RZ, RZ, R0 ;  /* 0x000000ffff057224 */ /* 0x000fca00078e0000 */
[----:B------:R-:W2:Y:S01]  /*db70*/  LDC R8, c[0x0][0xc50] ;  /* 0x00031400ff087b82 */ /* 0x000ea20000000800 */
[C---:B-1----:R-:W-:Y:S02]  /*db80*/  IMAD R12, R10.reuse, UR38, RZ ;  /* 0x000000260a0c7c24 */ /* 0x042fe4000f8e02ff */
[----:B------:R-:W-:-:S04]  /*db90*/  IMAD.WIDE.U32 R2, R10, UR39, R2 ;  /* 0x000000270a027c25 */ /* 0x000fc8000f8e0002 */
[----:B------:R-:W-:Y:S01]  /*dba0*/  IMAD R11, R11, UR39, R12 ;  /* 0x000000270b0b7c24 */ /* 0x000fe2000f8e020c */
[----:B------:R-:W1:Y:S03]  /*dbb0*/  @P0 LDC R9, c[0x0][0xbf0] ;  /* 0x0002fc00ff090b82 */ /* 0x000e660000000800 */
[----:B------:R-:W-:Y:S02]  /*dbc0*/  IMAD.IADD R3, R11, 0x1, R3 ;  /* 0x000000010b037824 */ /* 0x000fe400078e0203 */
[----:B0-----:R-:W-:-:S04]  /*dbd0*/  @P0 IMAD.HI.U32 R4, R0, R7, RZ ;  /* 0x0000000700040227 */ /* 0x001fc800078e00ff */
[----:B--2---:R-:W-:-:S04]  /*dbe0*/  IMAD R17, R8, R17, UR6 ;  /* 0x0000000608117e24 */ /* 0x004fc8000f8e0211 */
[----:B------:R-:W-:Y:S01]  /*dbf0*/  IMAD.WIDE.U32 R2, R17, UR4, R2 ;  /* 0x0000000411027c25 */ /* 0x000fe2000f8e0002 */
[----:B-1----:R-:W-:Y:S02]  /*dc00*/  @P0 SHF.R.U32.HI R5, RZ, R9, R4 ;  /* 0x00000009ff050219 */ /* 0x002fe40000011604 */
[----:B------:R-:W-:Y:S02]  /*dc10*/  SHF.R.S32.HI R4, RZ, 0x1f, R17 ;  /* 0x0000001fff047819 */ /* 0x000fe40000011411 */
[--C-:B------:R-:W-:Y:S01]  /*dc20*/  SHF.R.S32.HI R9, RZ, 0x1f, R5.reuse ;  /* 0x0000001fff097819 */ /* 0x100fe20000011405 */
[----:B------:R-:W-:Y:S01]  /*dc30*/  IMAD.MOV R7, RZ, RZ, -R5 ;  /* 0x000000ffff077224 */ /* 0x000fe200078e0a05 */
[----:B------:R-:W-:Y:S01]  /*dc40*/  IADD3 R2, P0, R5, R2, RZ ;  /* 0x0000000205027210 */ /* 0x000fe20007f1e0ff */
[----:B------:R-:W-:Y:S02]  /*dc50*/  IMAD R4, R4, UR4, RZ ;  /* 0x0000000404047c24 */ /* 0x000fe4000f8e02ff */
[----:B------:R-:W-:-:S02]  /*dc60*/  IMAD R7, R6, R7, R0 ;  /* 0x0000000706077224 */ /* 0x000fc400078e0200 */
[----:B------:R-:W-:Y:S01]  /*dc70*/  IMAD R4, R17, UR5, R4 ;  /* 0x0000000511047c24 */ /* 0x000fe2000f8e0204 */
[----:B------:R-:W-:Y:S02]  /*dc80*/  ULDC.64 UR4, c[0x0][0xbc8] ;  /* 0x0002f20000047ab9 */ /* 0x000fe40000000a00 */
        /* <DEDUP_REMOVED lines=12> */
.L_x_2116:
        /* <DEDUP_REMOVED lines=18> */
.L_x_2157:
[----:B------:R-:W-:Y:S01]  /*de70*/  ULDC UR7, c[0x0][0xc50] ;  /* 0x0003140000077ab9 */ /* 0x000fe20000000800 */
[----:B------:R-:W-:Y:S01]  /*de80*/  UMOV UR36, UR6 ;  /* 0x0000000600247c82 */ /* 0x000fe20008000000 */
[----:B------:R-:W-:-:S11]  /*de90*/  UISETP.NE.AND UP0, UPT, UR7, 0x1, UPT ;  /* 0x000000010700788c */ /* 0x000fd6000bf05270 */
[----:B------:R-:W-:Y:S01]  /*dea0*/  @UP0 ULDC UR4, c[0x0][0xc54] ;  /* 0x0003150000040ab9 */ /* 0x000fe20000000800 */
[----:B------:R-:W-:Y:S01]  /*deb0*/  @UP0 ULDC UR8, c[0x0][0xc58] ;  /* 0x0003160000080ab9 */ /* 0x000fe20000000800 */
[----:B------:R-:W-:-:S04]  /*dec0*/  UIMAD.WIDE.U32 UR4, UR6, UR4, URZ ;  /* 0x00000004060472a5 */ /* 0x000fc8000f8e003f */
[----:B------:R-:W-:-:S12]  /*ded0*/  @UP0 USHF.R.U32.HI UR36, URZ, UR8, UR5 ;  /* 0x000000083f240299 */ /* 0x000fd80008011605 */
.L_x_2158:
        /* <DEDUP_REMOVED lines=8> */
[----:B------:R-:W-:Y:S01]  /*df60*/  ULDC UR6, c[0x0][0x448] ;  /* 0x0001120000067ab9 */ /* 0x000fe20000000800 */
[----:B------:R-:W-:Y:S01]  /*df70*/  ULDC.64 UR4, c[0x0][0x418] ;  /* 0x0001060000047ab9 */ /* 0x000fe20000000a00 */
[----:B------:R-:W-:Y:S01]  /*df80*/  UISETP.NE.AND UP1, UPT, UR6, 0x1, UPT ;  /* 0x000000010600788c */ /* 0x000fe2000bf25270 */
[----:B------:R-:W-:Y:S01]  /*df90*/  IMAD.MOV.U32 R17, RZ, RZ, RZ ;  /* 0x000000ffff117224 */ /* 0x000fe200078e00ff */
[----:B------:R-:W-:Y:S01]  /*dfa0*/  UISETP.NE.U32.AND UP0, UPT, UR4, URZ, UPT ;  /* 0x0000003f0400728c */ /* 0x000fe2000bf05070 */
[----:B------:R-:W-:Y:S02]  /*dfb0*/  ULDC UR8, c[0x0][0x424] ;  /* 0x0001090000087ab9 */ /* 0x000fe40000000800 */
[----:B------:R-:W-:Y:S01]  /*dfc0*/  ULDC UR4, c[0x0][0x288] ;  /* 0x0000a20000047ab9 */ /* 0x000fe20000000800 */
[----:B------:R-:W-:Y:S02]  /*dfd0*/  UISETP.NE.AND.EX UP0, UPT, UR5, URZ, UPT, UP0 ;  /* 0x0000003f0500728c */ /* 0x000fe4000bf05300 */
[----:B------:R-:W-:-:S02]  /*dfe0*/  UIADD3 UR10, -UR4, 0x80, URZ ;  /* 0x00000080040a7890 */ /* 0x000fc4000fffe13f */
[----:B------:R-:W-:Y:S01]  /*dff0*/  USEL UR8, UR8, 0x1, UP0 ;  /* 0x0000000108087887 */ /* 0x000fe20008000000 */
[----:B------:R-:W-:Y:S01]  /*e000*/  @UP1 ULDC UR4, c[0x0][0x44c] ;  /* 0x0001130000041ab9 */ /* 0x000fe20000000800 */
[----:B------:R-:W-:Y:S01]  /*e010*/  ULDC UR9, c[0x0][0x2f0] ;  /* 0x0000bc0000097ab9 */ /* 0x000fe20000000800 */
[----:B------:R-:W-:Y:S01]  /*e020*/  @UP1 ULDC UR11, c[0x0][0x450] ;  /* 0x00011400000b1ab9 */ /* 0x000fe20000000800 */
[----:B------:R-:W-:Y:S02]  /*e030*/  UIMAD UR10, UR8, UR9, UR10 ;  /* 0x00000009080a72a4 */ /* 0x000fe4000f8e020a */
[----:B------:R-:W-:Y:S02]  /*e040*/  UIMAD UR8, UR8, UR9, 0x7f ;  /* 0x0000007f080874a4 */ /* 0x000fe4000f8e0209 */
[----:B0-----:R-:W-:-:S04]  /*e050*/  USHF.L.U32 UR39, UR39, 0x7, URZ ;  /* 0x0000000727277899 */ /* 0x001fc8000800063f */
[----:B------:R-:W-:-:S04]  /*e060*/  UIADD3 UR6, UR39, 0x7f, URZ ;  /* 0x0000007f27067890 */ /* 0x000fc8000fffe03f */
[----:B------:R-:W-:-:S04]  /*e070*/  UIMAD.WIDE.U32 UR4, UR6, UR4, URZ ;  /* 0x00000004060472a5 */ /* 0x000fc8000f8e003f */
[----:B------:R-:W-:Y:S02]  /*e080*/  @UP1 USHF.R.U32.HI UR6, URZ, UR11, UR5 ;  /* 0x0000000b3f061299 */ /* 0x000fe40008011605 */
[----:B------:R-:W-:Y:S02]  /*e090*/  USHF.R.S32.HI UR5, URZ, 0x1f, UR8 ;  /* 0x0000001f3f057899 */ /* 0x000fe40008011408 */
[----:B------:R-:W-:Y:S02]  /*e0a0*/  UIADD3 UR6, UR10, UR6, URZ ;  /* 0x000000060a067290 */ /* 0x000fe4000fffe03f */
[----:B------:R-:W-:Y:S02]  /*e0b0*/  ULEA.HI UR5, UR5, UR8, URZ, 0x7 ;  /* 0x0000000805057291 */ /* 0x000fe4000f8f383f */
[----:B------:R-:W-:Y:S02]  /*e0c0*/  USHF.R.S32.HI UR4, URZ, 0x1f, UR6 ;  /* 0x0000001f3f047899 */ /* 0x000fe40008011406 */
[----:B------:R-:W-:-:S02]  /*e0d0*/  USHF.R.S32.HI UR5, URZ, 0x7, UR5 ;  /* 0x000000073f057899 */ /* 0x000fc40008011405 */
[----:B------:R-:W-:Y:S02]  /*e0e0*/  ULEA.HI UR4, UR4, UR6, URZ, 0x7 ;  /* 0x0000000604047291 */ /* 0x000fe4000f8f383f */
[----:B------:R-:W-:Y:S02]  /*e0f0*/  USHF.R.U32.HI UR8, URZ, 0x10, UR7 ;  /* 0x000000103f087899 */ /* 0x000fe40008011607 */
[----:B------:R-:W-:-:S04]  /*e100*/  USHF.R.S32.HI UR4, URZ, 0x7, UR4 ;  /* 0x000000073f047899 */ /* 0x000fc80008011404 */
[----:B------:R-:W-:-:S04]  /*e110*/  UISETP.LT.AND UP0, UPT, UR5, UR4, UPT ;  /* 0x000000040500728c */ /* 0x000fc8000bf01270 */
[----:B------:R-:W-:Y:S02]  /*e120*/  USEL UR6, UR5, UR4, UP0 ;  /* 0x0000000405067287 */ /* 0x000fe40008000000 */
[----:B------:R-:W-:Y:S02]  /*e130*/  UISETP.NE.AND UP0, UPT, UR8, URZ, UPT ;  /* 0x0000003f0800728c */ /* 0x000fe4000bf05270 */
[----:B------:R-:W-:Y:S02]  /*e140*/  UISETP.GE.AND UP1, UPT, UR6, 0x1, UPT ;  /* 0x000000010600788c */ /* 0x000fe4000bf26270 */
[----:B------:R-:W-:-:S04]  /*e150*/  ULOP3.LUT UR5, UR7, 0xffff, URZ, 0xc0, !UPT ;  /* 0x0000ffff07057892 */ /* 0x000fc8000f8ec03f */
[----:B------:R-:W-:-:S03]  /*e160*/  PLOP3.LUT P0, PT, PT, PT, UP1, 0x80, 0x0 ;  /* 0x000000000000781c */ /* 0x000fc60003f0f018 */
[----:B------:R-:W-:-:S10]  /*e170*/  @!UP0 ULDC UR8, c[0x0][0x9f0] ;  /* 0x00027c0000088ab9 */ /* 0x000fd40000000800 */
[----:B------:R-:W-:Y:S05]  /*e180*/  @!P0 BRA `(.L_x_2160) ;  /* 0x0000000000708947 */ /* 0x000fea0003800000 */
        /* <DEDUP_REMOVED lines=28> */
.L_x_2160:
        /* <DEDUP_REMOVED lines=30> */
.L_x_2161:
        /* <DEDUP_REMOVED lines=20> */
.L_x_2162:
        /* <DEDUP_REMOVED lines=20> */
.L_x_2163:
        /* <DEDUP_REMOVED lines=18> */
.L_x_2164:
[----:B------:R-:W0:Y:S01]  /*e8d0*/  LDC.64 R2, c[0x0][0x9f8] ;  /* 0x00027e00ff027b82 */ /* 0x000e220000000a00 */
[----:B------:R-:W-:Y:S01]  /*e8e0*/  IMAD.MOV.U32 R10, RZ, RZ, R19 ;  /* 0x000000ffff0a7224 */ /* 0x000fe200078e0013 */
[----:B------:R-:W1:Y:S01]  /*e8f0*/  S2R R11, SR_TID.X ;  /* 0x00000000000b7919 */ /* 0x000e620000002100 */
[----:B0-----:R-:W-:-:S04]  /*e900*/  ISETP.NE.U32.AND P0, PT, R2, RZ, PT ;  /* 0x000000ff0200720c */ /* 0x001fc80003f05070 */
[----:B------:R-:W-:-:S13]  /*e910*/  ISETP.NE.AND.EX P0, PT, R3, RZ, PT, P0 ;  /* 0x000000ff0300720c */ /* 0x000fda0003f05300 */
[----:B------:R-:W0:Y:S02]  /*e920*/  @P0 LDC.64 R2, c[0x0][0x9f8] ;  /* 0x00027e00ff020b82 */ /* 0x000e240000000a00 */
[----:B0-----:R-:W-:-:S05]  /*e930*/  @P0 IMAD.WIDE R2, R19, 0x4, R2 ;  /* 0x0000000413020825 */ /* 0x001fca00078e0202 */
[----:B------:R0:W2:Y:S01]  /*e940*/  @P0 LDG.E R10, desc[UR40][R2.64] ;  /* 0x00000028020a0981 */ /* 0x0000a2000c1e1900 */
[C---:B-1----:R-:W-:Y:S01]  /*e950*/  IMAD.SHL.U32 R0, R11.reuse, 0x80, RZ ;  /* 0x000000800b007824 */ /* 0x042fe200078e00ff */
[C---:B------:R-:W-:Y:S01]  /*e960*/  LOP3.LUT R8, R11.reuse, 0x7f, RZ, 0xc0, !PT ;  /* 0x0000007f0b087812 */ /* 0x040fe200078ec0ff */
[----:B------:R-:W-:Y:S01]  /*e970*/  IMAD.SHL.U32 R18, R11, 0x10, RZ ;  /* 0x000000100b127824 */ /* 0x000fe200078e00ff */
[----:B------:R-:W-:Y:S02]  /*e980*/  UMOV UR4, 0xffffffff ;  /* 0xffffffff00047882 */ /* 0x000fe40000000000 */
[----:B------:R-:W-:Y:S02]  /*e990*/  SHF.R.U32.HI R5, RZ, 0x5, R8 ;  /* 0x00000005ff057819 */ /* 0x000fe40000011608 */
[----:B------:R-:W-:Y:S01]  /*e9a0*/  LOP3.LUT R4, R0, 0x380, RZ, 0xc0, !PT ;  /* 0x0000038000047812 */ /* 0x000fe200078ec0ff */
[----:B0-----:R-:W0:Y:S01]  /*e9b0*/  LDC.64 R2, c[0x0][0x418] ;  /* 0x00010600ff027b82 */ /* 0x001e220000000a00 */
[----:B------:R-:W-:-:S03]  /*e9c0*/  LOP3.LUT R18, R18, 0x70, RZ, 0xc0, !PT ;  /* 0x0000007012127812 */ /* 0x000fc600078ec0ff */
[----:B------:R-:W-:Y:S01]  /*e9d0*/  IMAD R7, R5, 0x10, R4 ;  /* 0x0000001005077824 */ /* 0x000fe200078e0204 */
[----:B------:R-:W-:Y:S02]  /*e9e0*/  LOP3.LUT R6, R0, 0x400, RZ, 0xc0, !PT ;  /* 0x0000040000067812 */ /* 0x000fe400078ec0ff */
[----:B------:R-:W-:Y:S02]  /*e9f0*/  LOP3.LUT R9, R4, 0x10, R11, 0xf8, !PT ;  /* 0x0000001004097812 */ /* 0x000fe400078ef80b */
[-C--:B------:R-:W-:Y:S01]  /*ea00*/  LOP3.LUT R7, R7, R18.reuse, RZ, 0x3c, !PT ;  /* 0x0000001207077212 */ /* 0x080fe200078e3cff */
[----:B------:R-:W-:Y:S01]  /*ea10*/  IMAD R6, R5, 0x800, R6 ;  /* 0x0000080005067824 */ /* 0x000fe200078e0206 */
[----:B------:R-:W-:Y:S02]  /*ea20*/  LOP3.LUT R9, R9, R18, RZ, 0x3c, !PT ;  /* 0x0000001209097212 */ /* 0x000fe400078e3cff */
[----:B------:R-:W-:-:S03]  /*ea30*/  LOP3.LUT R4, R7, 0xc00, R0, 0xf8, !PT ;  /* 0x00000c0007047812 */ /* 0x000fc600078ef800 */
[----:B------:R-:W-:Y:S02]  /*ea40*/  IMAD.IADD R0, R6, 0x1, R9 ;  /* 0x0000000106007824 */ /* 0x000fe400078e0209 */
[----:B------:R1:W-:Y:S04]  /*ea50*/  STL [R1+0x14], R4 ;  /* 0x0000140401007387 */ /* 0x0003e80000100800 */
[----:B------:R3:W-:Y:S01]  /*ea60*/  STL [R1+0x1c], R0 ;  /* 0x00001c0001007387 */ /* 0x0007e20000100800 */
[----:B0-----:R-:W-:Y:S01]  /*ea70*/  ISETP.NE.U32.AND P0, PT, R2, RZ, PT ;  /* 0x000000ff0200720c */ /* 0x001fe20003f05070 */
[----:B-1----:R-:W-:-:S03]  /*ea80*/  IMAD.MOV.U32 R4, RZ, RZ, 0x20 ;  /* 0x00000020ff047424 */ /* 0x002fc600078e00ff */
[----:B------:R-:W-:Y:S02]  /*ea90*/  R2P PR, R11, 0x6 ;  /* 0x000000060b007804 */ /* 0x000fe40000000000 */
[----:B------:R-:W-:Y:S01]  /*eaa0*/  ISETP.NE.AND.EX P3, PT, R3, RZ, PT, P0 ;  /* 0x000000ff0300720c */ /* 0x000fe20003f65300 */
[----:B---3--:R-:W-:-:S03]  /*eab0*/  IMAD.MOV.U32 R0, RZ, RZ, 0x40 ;  /* 0x00000040ff007424 */ /* 0x008fc600078e00ff */
[----:B------:R-:W-:Y:S02]  /*eac0*/  P2R R5, PR, RZ, 0x8 ;  /* 0x00000008ff057803 */ /* 0x000fe40000000000 */
[----:B------:R-:W-:Y:S02]  /*ead0*/  SEL R6, R0, 0xffffffc0, !P2 ;  /* 0xffffffc000067807 */ /* 0x000fe40005000000 */
[----:B------:R-:W-:-:S03]  /*eae0*/  SEL R0, R4, 0xffffffe0, !P1 ;  /* 0xffffffe004007807 */ /* 0x000fc60004800000 */
[----:B------:R-:W-:Y:S01]  /*eaf0*/  STL [R1+0x4], R6 ;  /* 0x0000040601007387 */ /* 0x000fe20000100800 */
[----:B--2---:R-:W-:-:S03]  /*eb00*/  SHF.R.S32.HI R9, RZ, 0x1f, R10 ;  /* 0x0000001fff097819 */ /* 0x004fc6000001140a */
[----:B------:R-:W-:Y:S01]  /*eb10*/  STL [R1], R10 ;  /* 0x0000000a01007387 */ /* 0x000fe20000100800 */
[----:B------:R-:W-:-:S03]  /*eb20*/  SEL R16, R10, RZ, !P3 ;  /* 0x000000ff0a107207 */ /* 0x000fc60005800000 */
[----:B------:R0:W-:Y:S04]  /*eb30*/  STL [R1+0x20], R5 ;  /* 0x0000200501007387 */ /* 0x0001e80000100800 */
[----:B------:R1:W-:Y:S04]  /*eb40*/  STL [R1+0x8], R0 ;  /* 0x0000080001007387 */ /* 0x0003e80000100800 */
[----:B------:R1:W-:Y:S01]  /*eb50*/  STL [R1+0x10], R9 ;  /* 0x0000100901007387 */ /* 0x0003e20000100800 */
[----:B0-----:R-:W-:-:S04]  /*eb60*/  SHF.R.U32.HI R5, RZ, 0x5, R11 ;  /* 0x00000005ff057819 */ /* 0x001fc8000001160b */
[----:B------:R-:W-:Y:S01]  /*eb70*/  LOP3.LUT R5, R5, 0x3, RZ, 0xc0, !PT ;  /* 0x0000000305057812 */ /* 0x000fe200078ec0ff */
[----:B------:R-:W-:Y:S06]  /*eb80*/  BRA.DIV UR4, `(.L_x_2165) ;  /* 0x0000003604087947 */ /* 0x000fec000b800000 */
[----:B------:R0:W2:Y:S02]  /*eb90*/  SHFL.IDX PT, R14, R5, RZ, 0x1f ;  /* 0x00001fff050e7589 */ /* 0x0000a400000e0000 */
.L_x_2218:
[----:B------:R-:W-:Y:S02]  /*eba0*/  PLOP3.LUT P1, PT, PT, PT, PT, 0x8, 0x0 ;  /* 0x000000000000781c */ /* 0x000fe40003f2e170 */
[----:B--2---:R-:W-:Y:S02]  /*ebb0*/  ISETP.NE.AND P0, PT, R14, RZ, PT ;  /* 0x000000ff0e00720c */ /* 0x004fe40003f05270 */
[----:B-1----:R-:W-:-:S05]  /*ebc0*/  P2R R0, PR, RZ, 0x2 ;  /* 0x00000002ff007803 */ /* 0x002fca0000000000 */
[----:B------:R1:W-:Y:S06]  /*ebd0*/  STL [R1+0x18], R0 ;  /* 0x0000180001007387 */ /* 0x0003ec0000100800 */
[----:B------:R-:W-:Y:S05]  /*ebe0*/  @P0 BRA `(.L_x_2166) ;  /* 0x0000000400580947 */ /* 0x000fea0003800000 */
[----:B------:R-:W-:Y:S01]  /*ebf0*/  UMOV UR4, 0xffffffff ;  /* 0xffffffff00047882 */ /* 0x000fe20000000000 */
[----:B-1----:R-:W-:Y:S02]  /*ec00*/  VIADD R0, R17, 0xffffffff ;  /* 0xffffffff11007836 */ /* 0x002fe40000000000 */
[----:B------:R-:W-:Y:S05]  /*ec10*/  BRA.DIV UR4, `(.L_x_2167) ;  /* 0x0000003604047947 */ /* 0x000fea000b800000 */
[----:B------:R-:W-:-:S13]  /*ec20*/  ELECT P6, URZ, PT ;  /* 0x00000000003f782f */ /* 0x000fda00038c0000 */
.L_x_2221:
[----:B------:R-:W-:Y:S05]  /*ec30*/  @!P6 BRA `(.L_x_2166) ;  /* 0x000000040044e947 */ /* 0x000fea0003800000 */
[----:B------:R-:W-:Y:S01]  /*ec40*/  IMAD.MOV.U32 R16, RZ, RZ, R10 ;  /* 0x000000ffff107224 */ /* 0x000fe200078e000a */
[----:B------:R-:W-:Y:S06]  /*ec50*/  @!P3 BRA `(.L_x_2168) ;  /* 0x000000000044b947 */ /* 0x000fec0003800000 */
        /* <DEDUP_REMOVED lines=17> */
.L_x_2168:
[----:B-1----:R-:W-:Y:S01]  /*ed70*/  IMAD.MOV.U32 R2, RZ, RZ, 0x1 ;  /* 0x00000001ff027424 */ /* 0x002fe200078e00ff */
[----:B------:R-:W-:-:S04]  /*ed80*/  ISETP.NE.AND P1, PT, R8, RZ, PT ;  /* 0x000000ff0800720c */ /* 0x000fc80003f25270 */
[----:B------:R-:W-:-:S04]  /*ed90*/  SHF.L.U32 R2, R2, 0x1f, RZ ;  /* 0x0000001f02027819 */ /* 0x000fc800000006ff */
[----:B------:R-:W1:Y:S02]  /*eda0*/  SYNCS.PHASECHK.TRANS64.TRYWAIT P0, [UR38+0x38880], R2 ;  /* 0x03888002ff0075a7 */ /* 0x000e640008000166 */
[----:B-1----:R-:W-:Y:S05]  /*edb0*/  @!P0 BRA `(.L_x_2169) ;  /* 0x0000003000bc8947 */ /* 0x002fea0003800000 */
.L_x_2222:
[----:B------:R-:W-:Y:S05]  /*edc0*/  @P1 BRA `(.L_x_2170) ;  /* 0x0000000000181947 */ /* 0x000fea0003800000 */
[----:B------:R-:W2:Y:S01]  /*edd0*/  S2R R4, SR_TID.X ;  /* 0x0000000000047919 */ /* 0x000ea20000002100 */
[----:B-1----:R-:W-:-:S04]  /*ede0*/  IMAD.MOV.U32 R3, RZ, RZ, 0x8000 ;  /* 0x00008000ff037424 */ /* 0x002fc800078e00ff */
[----:B------:R3:W-:Y:S01]  /*edf0*/  SYNCS.ARRIVE.TRANS64 RZ, [UR38+0x38870], R3 ;  /* 0x03887003ffff79a7 */ /* 0x0007e20008000026 */
[----:B--2---:R-:W-:-:S13]  /*ee00*/  LOP3.LUT P0, RZ, R4, 0x1f, RZ, 0xc0, !PT ;  /* 0x0000001f04ff7812 */ /* 0x004fda000780c0ff */
[----:B---3--:R-:W-:Y:S05]  /*ee10*/  @!P0 BRA `(.L_x_2170) ;  /* 0x0000000000048947 */ /* 0x008fea0003800000 */
[----:B------:R-:W-:Y:S01]  /*ee20*/  BPT.TRAP 0x1 ;  /* 0x000000040000795c */ /* 0x000fe20000300000 */
.L_x_2170:
        /* <DEDUP_REMOVED lines=21> */
.L_x_2223:
[----:B------:R-:W-:Y:S05]  /*ef80*/  @P1 BRA `(.L_x_2172) ;  /* 0x0000000000181947 */ /* 0x000fea0003800000 */
[----:B-1----:R-:W1:Y:S01]  /*ef90*/  S2R R3, SR_TID.X ;  /* 0x0000000000037919 */ /* 0x002e620000002100 */
[----:B------:R-:W-:-:S04]  /*efa0*/  IMAD.MOV.U32 R2, RZ, RZ, 0x8000 ;  /* 0x00008000ff027424 */ /* 0x000fc800078e00ff */
[----:B------:R2:W-:Y:S01]  /*efb0*/  SYNCS.ARRIVE.TRANS64 RZ, [UR38+0x38830], R2 ;  /* 0x03883002ffff79a7 */ /* 0x0005e20008000026 */
[----:B-1----:R-:W-:-:S13]  /*efc0*/  LOP3.LUT P0, RZ, R3, 0x1f, RZ, 0xc0, !PT ;  /* 0x0000001f03ff7812 */ /* 0x002fda000780c0ff */
[----:B--2---:R-:W-:Y:S05]  /*efd0*/  @!P0 BRA `(.L_x_2172) ;  /* 0x0000000000048947 */ /* 0x004fea0003800000 */
[----:B------:R-:W-:Y:S01]  /*efe0*/  BPT.TRAP 0x1 ;  /* 0x000000040000795c */ /* 0x000fe20000300000 */
.L_x_2172:
        /* <DEDUP_REMOVED lines=22> */
.L_x_2166:
[----:B------:R-:W-:Y:S05]  /*f150*/  WARPSYNC.ALL ;  /* 0x0000000000007948 */ /* 0x000fea0003800000 */
[----:B--2---:R-:W-:Y:S01]  /*f160*/  UIADD3 UR4, UR38, 0x20400, URZ ;  /* 0x0002040026047890 */ /* 0x004fe2000fffe03f */
[----:B------:R-:W-:Y:S03]  /*f170*/  BAR.SYNC.DEFER_BLOCKING 0x8, 0x180 ;  /* 0x0206000000007b1d */ /* 0x000fe60000010000 */
[----:B------:R-:W-:-:S06]  /*f180*/  ULOP3.LUT UP0, URZ, UR4, 0x3ff, URZ, 0xc0, !UPT ;  /* 0x000003ff043f7892 */ /* 0x000fcc000f80c03f */
[----:B------:R-:W-:-:S13]  /*f190*/  PLOP3.LUT P0, PT, PT, PT, UP0, 0x80, 0x0 ;  /* 0x000000000000781c */ /* 0x000fda0003f0f008 */
[----:B------:R-:W-:Y:S05]  /*f1a0*/  @!P0 BRA `(.L_x_2173) ;  /* 0x0000000000408947 */ /* 0x000fea0003800000 */
[----:B-1----:R-:W-:Y:S01]  /*f1b0*/  MOV R2, 0x0 ;  /* 0x0000000000027802 */ /* 0x002fe20000000f00 */
        /* <DEDUP_REMOVED lines=15> */
.L_x_2173:
[----:B------:R-:W2:Y:S01]  /*f2b0*/  S2R R7, SR_TID.X ;  /* 0x0000000000077919 */ /* 0x000ea20000002100 */
[----:B------:R-:W3:Y:S01]  /*f2c0*/  LDC R8, c[0x0][0x448] ;  /* 0x00011200ff087b82 */ /* 0x000ee20000000800 */
[----:B------:R-:W-:Y:S01]  /*f2d0*/  USHF.R.S32.HI UR4, URZ, 0x1f, UR36 ;  /* 0x0000001f3f047899 */ /* 0x000fe20008011424 */
[----:B0-----:R-:W-:Y:S01]  /*f2e0*/  SHF.R.S32.HI R5, RZ, 0x1f, R19 ;  /* 0x0000001fff057819 */ /* 0x001fe20000011413 */
[----:B------:R-:W0:Y:S01]  /*f2f0*/  S2R R4, SR_CTAID.X ;  /* 0x0000000000047919 */ /* 0x000e220000002500 */
[----:B------:R-:W-:Y:S02]  /*f300*/  ULDC.64 UR8, c[0x0][0x2d8] ;  /* 0x0000b60000087ab9 */ /* 0x000fe40000000a00 */
[----:B------:R-:W-:Y:S02]  /*f310*/  UIMAD UR6, UR4, UR8, URZ ;  /* 0x00000008040672a4 */ /* 0x000fe4000f8e023f */
[----:B-1----:R-:W1:Y:S01]  /*f320*/  LDC.64 R2, c[0x0][0x2e0] ;  /* 0x0000b800ff027b82 */ /* 0x002e620000000a00 */
[----:B------:R-:W-:-:S02]  /*f330*/  UIMAD.WIDE.U32 UR4, UR36, UR8, URZ ;  /* 0x00000008240472a5 */ /* 0x000fc4000f8e003f */
[----:B------:R-:W-:-:S04]  /*f340*/  UIMAD UR6, UR36, UR9, UR6 ;  /* 0x00000009240672a4 */ /* 0x000fc8000f8e0206 */
[----:B------:R-:W-:Y:S01]  /*f350*/  UIADD3 UR5, UR5, UR6, URZ ;  /* 0x0000000605057290 */ /* 0x000fe2000fffe03f */
[----:B---3--:R-:W-:Y:S02]  /*f360*/  ISETP.NE.AND P0, PT, R8, 0x1, PT ;  /* 0x000000010800780c */ /* 0x008fe40003f05270 */
[----:B--2---:R-:W-:Y:S01]  /*f370*/  LOP3.LUT R9, R7, 0x7f, RZ, 0xc0, !PT ;  /* 0x0000007f07097812 */ /* 0x004fe200078ec0ff */
[----:B-1----:R-:W-:Y:S01]  /*f380*/  IMAD R0, R5, R2, RZ ;  /* 0x0000000205007224 */ /* 0x002fe200078e02ff */
[----:B------:R-:W-:Y:S02]  /*f390*/  SHF.R.U32.HI R7, RZ, 0x3, R7 ;  /* 0x00000003ff077819 */ /* 0x000fe40000011607 */
[----:B------:R-:W-:Y:S01]  /*f3a0*/  LEA.HI R5, R9, R18, RZ, 0x1d ;  /* 0x0000001209057211 */ /* 0x000fe200078fe8ff */
[----:B------:R-:W-:-:S06]  /*f3b0*/  IMAD R0, R19, R3, R0 ;  /* 0x0000000313007224 */ /* 0x000fcc00078e0200 */
[----:B------:R-:W1:Y:S01]  /*f3c0*/  @P0 LDC R6, c[0x0][0x44c] ;  /* 0x00011300ff060b82 */ /* 0x000e620000000800 */
[----:B------:R-:W-:Y:S01]  /*f3d0*/  IMAD.WIDE.U32 R2, R19, R2, UR4 ;  /* 0x0000000413027e25 */ /* 0x000fe2000f8e0002 */
[----:B------:R-:W-:-:S03]  /*f3e0*/  ULDC.64 UR4, c[0x0][0x2d0] ;  /* 0x0000b40000047ab9 */ /* 0x000fc60000000a00 */
[----:B------:R-:W-:Y:S02]  /*f3f0*/  IMAD.IADD R3, R3, 0x1, R0 ;  /* 0x0000000103037824 */ /* 0x000fe400078e0200 */
[----:B0-----:R-:W-:Y:S02]  /*f400*/  IMAD R0, R4, 0x80, R5 ;  /* 0x0000008004007824 */ /* 0x001fe400078e0205 */
[----:B------:R-:W0:Y:S02]  /*f410*/  @P0 LDC R5, c[0x0][0x450] ;  /* 0x00011400ff050b82 */ /* 0x000e240000000800 */
[----:B------:R-:W-:Y:S02]  /*f420*/  IMAD.MOV.U32 R4, RZ, RZ, R0 ;  /* 0x000000ffff047224 */ /* 0x000fe400078e0000 */
[----:B-1----:R-:W-:-:S05]  /*f430*/  @P0 IMAD.HI.U32 R6, R0, R6, RZ ;  /* 0x0000000600060227 */ /* 0x002fca00078e00ff */
[----:B0-----:R-:W-:-:S05]  /*f440*/  @P0 SHF.R.U32.HI R4, RZ, R5, R6 ;  /* 0x00000005ff040219 */ /* 0x001fca0000011606 */
        /* <DEDUP_REMOVED lines=14> */
[----:B------:R-:W-:Y:S02]  /*f530*/  ULDC UR4, c[0x0][0x2b8] ;  /* 0x0000ae0000047ab9 */ /* 0x000fe40000000800 */
[C---:B------:R-:W-:Y:S02]  /*f540*/  ISETP.GE.AND P1, PT, R18.reuse, UR4, PT ;  /* 0x0000000412007c0c */ /* 0x040fe4000bf26270 */
[----:B------:R-:W-:Y:S01]  /*f550*/  IADD3.X R2, R3, UR5, R4, P0, !PT ;  /* 0x0000000503027c10 */ /* 0x000fe200087fe404 */
[----:B------:R-:W-:Y:S01]  /*f560*/  IMAD.SHL.U32 R4, R7, 0x10, RZ ;  /* 0x0000001007047824 */ /* 0x000fe200078e00ff */
[----:B------:R-:W-:-:S04]  /*f570*/  LOP3.LUT R3, R18, 0x80, RZ, 0xfc, !PT ;  /* 0x0000008012037812 */ /* 0x000fc800078efcff */
[----:B------:R-:W-:Y:S01]  /*f580*/  ISETP.GE.AND P0, PT, R3, UR4, PT ;  /* 0x0000000403007c0c */ /* 0x000fe2000bf06270 */
[----:B------:R-:W-:Y:S01]  /*f590*/  IMAD.SHL.U32 R3, R7, 0x80, RZ ;  /* 0x0000008007037824 */ /* 0x000fe200078e00ff */
[----:B------:R-:W-:-:S04]  /*f5a0*/  UMOV UR4, 0xffffffff ;  /* 0xffffffff00047882 */ /* 0x000fc80000000000 */
[----:B------:R-:W-:-:S04]  /*f5b0*/  LOP3.LUT R3, R18, 0x380, R3, 0xf8, !PT ;  /* 0x0000038012037812 */ /* 0x000fc800078ef803 */
[----:B------:R-:W-:Y:S01]  /*f5c0*/  LOP3.LUT R4, R3, 0x70, R4, 0x78, !PT ;  /* 0x0000007003047812 */ /* 0x000fe200078e7804 */
[----:B------:R-:W-:-:S05]  /*f5d0*/  IMAD.SHL.U32 R3, R9, 0x10, RZ ;  /* 0x0000001009037824 */ /* 0x000fca00078e00ff */
[----:B------:R-:W-:Y:S01]  /*f5e0*/  LOP3.LUT R4, R4, 0x400, R3, 0xf8, !PT ;  /* 0x0000040004047812 */ /* 0x000fe200078ef803 */
[----:B------:R-:W-:Y:S06]  /*f5f0*/  BRA.DIV UR4, `(.L_x_2174) ;  /* 0x0000002a04dc7947 */ /* 0x000fec000b800000 */
[----:B------:R-:W0:Y:S01]  /*f600*/  SHFL.IDX PT, R7, R0, RZ, 0x181f ;  /* 0x00181fff00077589 */ /* 0x000e2200000e0000 */
[----:B------:R-:W-:Y:S01]  /*f610*/  ULDC UR4, c[0x0][0x288] ;  /* 0x0000a20000047ab9 */ /* 0x000fe20000000800 */
[----:B------:R-:W-:Y:S01]  /*f620*/  LEA.HI R5, R9, UR39, RZ, 0x1d ;  /* 0x0000002709057c11 */ /* 0x000fe2000f8fe8ff */
[----:B------:R-:W-:Y:S01]  /*f630*/  IMAD R3, R8, UR4, RZ ;  /* 0x0000000408037c24 */ /* 0x000fe2000f8e02ff */
[----:B------:R-:W1:Y:S04]  /*f640*/  SHFL.IDX PT, R6, R2, RZ, 0x181f ;  /* 0x00181fff02067589 */ /* 0x000e6800000e0000 */
[----:B------:R-:W-:Y:S01]  /*f650*/  ISETP.GE.AND P2, PT, R5, R3, PT ;  /* 0x000000030500720c */ /* 0x000fe20003f46270 */
[----:B------:R-:W-:-:S12]  /*f660*/  SHFL.IDX PT, R14, R0, 0x7, 0x181f ;  /* 0x00f81f00000e7f89 */ /* 0x000fd800000e0000 */
[----:B------:R-:W-:Y:S01]  /*f670*/  @!P2 VIADD R8, R4, UR38 ;  /* 0x000000260408ac36 */ /* 0x000fe20008000000 */
[----:B0-----:R-:W-:-:S05]  /*f680*/  @!P2 IADD3 R7, P3, R18, R7, RZ ;  /* 0x000000071207a210 */ /* 0x001fca0007f7e0ff */
[----:B-1----:R-:W-:-:S05]  /*f690*/  @!P2 IMAD.X R6, RZ, RZ, R6, P3 ;  /* 0x000000ffff06a224 */ /* 0x002fca00018e0606 */
[----:B------:R-:W-:-:S04]  /*f6a0*/  @!P2 LOP3.LUT R7, R7, R6, RZ, 0x3c, !PT ;  /* 0x000000060707a212 */ /* 0x000fc800078e3cff */
[----:B------:R-:W-:-:S04]  /*f6b0*/  @!P2 LOP3.LUT R6, R7, R6, RZ, 0x3c, !PT ;  /* 0x000000060706a212 */ /* 0x000fc800078e3cff */
[----:B------:R-:W-:-:S05]  /*f6c0*/  @!P2 LOP3.LUT R7, R7, R6, RZ, 0x3c, !PT ;  /* 0x000000060707a212 */ /* 0x000fca00078e3cff */
[----:B------:R-:W-:Y:S04]  /*f6d0*/  @!P2 LDGSTS.E.BYPASS.LTC128B.128 [R8+0x20400], desc[UR40][R6.64], !P1 ;  /* 0x204000000608afae */ /* 0x000fe8000c901d68 */
[----:B------:R0:W-:Y:S02]  /*f6e0*/  @!P2 LDGSTS.E.BYPASS.LTC128B.128 [R8+0x24400], desc[UR40][R6.64+0x80], !P0 ;  /* 0x244000800608afae */ /* 0x0001e4000c101d68 */
[----:B0-----:R-:W-:Y:S02]  /*f6f0*/  VIADD R6, R5, 0x10 ;  /* 0x0000001005067836 */ /* 0x001fe40000000000 */
[----:B------:R-:W0:Y:S03]  /*f700*/  SHFL.IDX PT, R7, R0, 0x1, 0x181f ;  /* 0x00381f0000077f89 */ /* 0x000e2600000e0000 */
[----:B------:R-:W-:-:S02]  /*f710*/  ISETP.GE.AND P2, PT, R6, R3, PT ;  /* 0x000000030600720c */ /* 0x000fc40003f46270 */
[----:B------:R-:W1:Y:S11]  /*f720*/  SHFL.IDX PT, R6, R2, 0x1, 0x181f ;  /* 0x00381f0002067f89 */ /* 0x000e7600000e0000 */
        /* <DEDUP_REMOVED lines=67> */
[----:B------:R0:W-:Y:S04]  /*fb60*/  @!P2 LDGSTS.E.BYPASS.LTC128B.128 [R8+0x27400], desc[UR40][R6.64+0x80], !P0 ;  /* 0x274000800608afae */ /* 0x0001e8000c101d68 */
[----:B0-----:R0:W1:Y:S02]  /*fb70*/  SHFL.IDX PT, R6, R2, 0x7, 0x181f ;  /* 0x00f81f0002067f89 */ /* 0x00106400000e0000 */
.L_x_2240:
[----:B------:R-:W-:Y:S01]  /*fb80*/  VIADD R0, R5, 0x70 ;  /* 0x0000007005007836 */ /* 0x000fe20000000000 */
[----:B------:R-:W-:Y:S04]  /*fb90*/  BSSY B0, `(.L_x_2175) ;  /* 0x000000b000007945 */ /* 0x000fe80003800000 */
[----:B------:R-:W-:-:S13]  /*fba0*/  ISETP.GE.AND P2, PT, R0, R3, PT ;  /* 0x000000030000720c */ /* 0x000fda0003f46270 */
[----:B------:R-:W-:Y:S05]  /*fbb0*/  @P2 BRA `(.L_x_2176) ;  /* 0x0000000000202947 */ /* 0x000fea0003800000 */
[----:B0-----:R-:W-:Y:S01]  /*fbc0*/  IADD3 R2, P2, R18, R14, RZ ;  /* 0x0000000e12027210 */ /* 0x001fe20007f5e0ff */
[----:B------:R-:W-:-:S04]  /*fbd0*/  VIADD R5, R4, UR38 ;  /* 0x0000002604057c36 */ /* 0x000fc80008000000 */
[----:B-1----:R-:W-:-:S05]  /*fbe0*/  IMAD.X R3, RZ, RZ, R6, P2 ;  /* 0x000000ffff037224 */ /* 0x002fca00010e0606 */
[----:B------:R-:W-:Y:S01]  /*fbf0*/  @!PT LDS RZ, [RZ] ;  /* 0x00000000fffff984 */ /* 0x000fe20000000800 */
[----:B------:R-:W-:Y:S01]  /*fc00*/  @!PT LDS RZ, [RZ] ;  /* 0x00000000fffff984 */ /* 0x000fe20000000800 */
[----:B------:R-:W-:Y:S01]  /*fc10*/  @!PT LDS RZ, [RZ] ;  /* 0x00000000fffff984 */ /* 0x000fe20000000800 */
[----:B------:R2:W-:Y:S04]  /*fc20*/  LDGSTS.E.BYPASS.LTC128B.128 [R5+0x23c00], desc[UR40][R2.64], !P1 ;  /* 0x23c0000002057fae */ /* 0x0005e8000c901d68 */
[----:B------:R2:W-:Y:S02]  /*fc30*/  LDGSTS.E.BYPASS.LTC128B.128 [R5+0x27c00], desc[UR40][R2.64+0x80], !P0 ;  /* 0x27c0008002057fae */ /* 0x0005e4000c101d68 */
.L_x_2176:
[----:B------:R-:W-:Y:S05]  /*fc40*/  BSYNC B0 ;  /* 0x0000000000007941 */ /* 0x000fea0003800000 */
.L_x_2175:
[----:B------:R-:W-:Y:S01]  /*fc50*/  NOP ;  /* 0x0000000000007918 */ /* 0x000fe20000000000 */
[----:B------:R-:W-:Y:S01]  /*fc60*/  SYNCS.ARRIVE.TRANS64.RED.A0T1 RZ, [UR38+0x38800], RZ ;  /* 0x038800ffffff79a7 */ /* 0x000fe20008200426 */
[----:B------:R-:W-:Y:S01]  /*fc70*/  IMAD.MOV.U32 R0, RZ, RZ, 0x1 ;  /* 0x00000001ff007424 */ /* 0x000fe200078e00ff */
[----:B------:R-:W-:Y:S04]  /*fc80*/  ARRIVES.LDGSTSBAR.64.TRANSCNT [UR38+0x38800] ;  /* 0x03880000ff0079b0 */ /* 0x000fe80008000aa6 */
[----:B------:R-:W-:Y:S01]  /*fc90*/  SHF.L.U32 R0, R0, 0x1f, RZ ;  /* 0x0000001f00007819 */ /* 0x000fe200000006ff */
[----:B------:R-:W-:Y:S01]  /*fca0*/  NOP ;  /* 0x0000000000007918 */ /* 0x000fe20000000000 */
[----:B--2---:R-:W2:Y:S01]  /*fcb0*/  LDL R3, [R1+0xc] ;  /* 0x00000c0001037983 */ /* 0x004ea20000100800 */
[----:B------:R-:W-:Y:S01]  /*fcc0*/  SYNCS.ARRIVE.TRANS64.A1T0 RZ, [UR38+0x38800], RZ ;  /* 0x038800ffffff79a7 */ /* 0x000fe20008100026 */
[----:B------:R-:W-:Y:S01]  /*fcd0*/  VIADD R17, R17, 0xfffffffe ;  /* 0xfffffffe11117836 */ /* 0x000fe20000000000 */
[----:B------:R-:W3:Y:S04]  /*fce0*/  SYNCS.PHASECHK.TRANS64.TRYWAIT P0, [UR38+0x38820], R0 ;  /* 0x03882000ff0075a7 */ /* 0x000ee80008000166 */
[----:B--2---:R-:W-:Y:S01]  /*fcf0*/  ISETP.GE.AND P1, PT, R17, R3, PT ;  /* 0x000000031100720c */ /* 0x004fe20003f26270 */
[----:B---3--:R-:W-:-:S12]  /*fd00*/  @!P0 BRA `(.L_x_2177) ;  /* 0x0000002c00f48947 */ /* 0x008fd80003800000 */
.L_x_2241:
[----:B------:R-:W-:Y:S01]  /*fd10*/  IMAD.MOV.U32 R21, RZ, RZ, 0x1 ;  /* 0x00000001ff157424 */ /* 0x000fe200078e00ff */
[----:B------:R-:W-:Y:S06]  /*fd20*/  @!P1 BRA `(.L_x_2178) ;  /* 0x0000001000a49947 */ /* 0x000fec0003800000 */
[----:B0-----:R-:W3:Y:S01]  /*fd30*/  LDL R2, [R1+0x24] ;  /* 0x0000240001027983 */ /* 0x001ee20000100800 */
[----:B--2---:R-:W-:Y:S02]  /*fd40*/  IMAD.MOV.U32 R0, RZ, RZ, 0x1 ;  /* 0x00000001ff007424 */ /* 0x004fe400078e00ff */
[----:B-1----:R-:W-:Y:S01]  /*fd50*/  IMAD.MOV.U32 R6, RZ, RZ, RZ ;  /* 0x000000ffff067224 */ /* 0x002fe200078e00ff */
[C---:B---3--:R-:W-:Y:S02]  /*fd60*/  LOP3.LUT R3, R2.reuse, 0x1, RZ, 0xfc, !PT ;  /* 0x0000000102037812 */ /* 0x048fe400078efcff */
[----:B------:R-:W-:-:S03]  /*fd70*/  LOP3.LUT R2, R2, 0x2, RZ, 0xfc, !PT ;  /* 0x0000000202027812 */ /* 0x000fc600078efcff */
[----:B------:R0:W-:Y:S04]  /*fd80*/  STL [R1+0x2c], R3 ;  /* 0x00002c0301007387 */ /* 0x0001e80000100800 */
[----:B------:R0:W-:Y:S02]  /*fd90*/  STL [R1+0x28], R2 ;  /* 0x0000280201007387 */ /* 0x0001e40000100800 */
.L_x_2197:
[----:B0-----:R-:W2:Y:S01]  /*fda0*/  LDL R2, [R1+0x18] ;  /* 0x0000180001027983 */ /* 0x001ea20000100800 */
        /* <DEDUP_REMOVED lines=9> */
[----:B------:R-:W-:Y:S01]  /*fe40*/  IMAD.MOV.U32 R7, RZ, RZ, R17 ;  /* 0x000000ffff077224 */ /* 0x000fe200078e0011 */
[----:B--2---:R-:W-:-:S13]  /*fe50*/  ISETP.NE.AND P1, PT, R2, RZ, PT ;  /* 0x000000ff0200720c */ /* 0x004fda0003f25270 */
[----:B------:R-:W-:Y:S05]  /*fe60*/  @!P1 BRA `(.L_x_2181) ;  /* 0x0000000000509947 */ /* 0x000fea0003800000 */
[----:B------:R-:W2:Y:S01]  /*fe70*/  LDL R8, [R1+0x10] ;  /* 0x0000100001087983 */ /* 0x000ea20000100800 */
[----:B------:R-:W0:Y:S01]  /*fe80*/  LDC R7, c[0x0][0x43c] ;  /* 0x00010f00ff077b82 */ /* 0x000e220000000800 */
[----:B------:R-:W-:Y:S02]  /*fe90*/  ULDC.64 UR4, c[0x0][0x428] ;  /* 0x00010a0000047ab9 */ /* 0x000fe40000000a00 */
[----:B------:R-:W3:Y:S01]  /*fea0*/  LDL R9, [R1] ;  /* 0x0000000001097983 */ /* 0x000ee20000100800 */
        /* <DEDUP_REMOVED lines=16> */
.L_x_2181:
[----:B0-----:R-:W-:Y:S01]  /*ffb0*/  LEA R4, R20, UR38, 0x3 ;  /* 0x0000002614047c11 */ /* 0x001fe2000f8e18ff */
[----:B------:R-:W0:Y:S01]  /*ffc0*/  S2R R2, SR_TID.X ;  /* 0x0000000000027919 */ /* 0x000e220000002100 */
[----:B------:R-:W-:-:S04]  /*ffd0*/  SHF.L.U32 R3, R21, 0x1f, RZ ;  /* 0x0000001f15037819 */ /* 0x000fc800000006ff */
[----:B------:R-:W1:Y:S01]  /*ffe0*/  SYNCS.PHASECHK.TRANS64.TRYWAIT P0, [R4+URZ+0x38880], R3 ;  /* 0x03888003040075a7 */ /* 0x000e62000800017f */
[----:B0-----:R-:W-:-:S04]  /*fff0*/  LOP3.LUT R2, R2, 0x7f, RZ, 0xc0, !PT ;  /* 0x0000007f02027812 */ /* 0x001fc800078ec0ff */
[----:B------:R-:W-:Y:S01]  /*10000*/  ISETP.NE.AND P1, PT, R2, RZ, PT ;  /* 0x000000ff0200720c */ /* 0x000fe20003f25270 */
[----:B-1----:R-:W-:-:S12]  /*10010*/  @!P0 BRA `(.L_x_2182) ;  /* 0x0000002c00488947 */ /* 0x002fd80003800000 */
.L_x_2242:
        /* <DEDUP_REMOVED lines=9> */
.L_x_2184:
[----:B------:R-:W-:Y:S05]  /*100b0*/  BSYNC B1 ;  /* 0x0000000000017941 */ /* 0x000fea0003800000 */
.L_x_2183:
        /* <DEDUP_REMOVED lines=15> */
.L_x_2185:
        /* <DEDUP_REMOVED lines=13> */
.L_x_2186:
        /* <DEDUP_REMOVED lines=10> */
.L_x_2243:
        /* <DEDUP_REMOVED lines=11> */
.L_x_2189:
[----:B------:R-:W-:Y:S05]  /*103d0*/  BSYNC B1 ;  /* 0x0000000000017941 */ /* 0x000fea0003800000 */
.L_x_2188:
        /* <DEDUP_REMOVED lines=12> */
.L_x_2190:
        /* <DEDUP_REMOVED lines=13> */
.L_x_2191:
[----:B------:R-:W-:-:S13]  /*10570*/  @P0 ELECT P1, URZ, PT ;  /* 0x00000000003f082f */ /* 0x000fda0003820000 */
[----:B------:R-:W-:Y:S01]  /*10580*/  @P1 R2UR UR13, R16 ;  /* 0x00000000100d12ca */ /* 0x000fe200000e0000 */
[----:B------:R-:W-:Y:S01]  /*10590*/  UMOV UR12, UR36 ;  /* 0x00000024000c7c82 */ /* 0x000fe20008000000 */
[----:B------:R-:W-:-:S11]  /*105a0*/  @P1 PLOP3.LUT P0, PT, P1, PT, PT, 0x8, 0x0 ;  /* 0x000000000000181c */ /* 0x000fd60000f0e170 */
[----:B------:R2:W-:Y:S01]  /*105b0*/  UTMALDG.4D [UR8], [UR6], desc[UR14] ;  /* 0x00000e08060075b4 */ /* 0x0005e20008019000 */
[----:B------:R-:W-:Y:S01]  /*105c0*/  PLOP3.LUT P1, PT, PT, PT, PT, 0x8, 0x0 ;  /* 0x000000000000781c */ /* 0x000fe20003f2e170 */
[----:B--2---:R-:W-:-:S12]  /*105d0*/  @P0 BRA.U.ANY `(.L_x_2191) ;  /* 0xfffffffd00e40947 */ /* 0x004fd8000393ffff */
.L_x_2180:
[----:B------:R-:W-:Y:S05]  /*105e0*/  BSYNC B0 ;  /* 0x0000000000007941 */ /* 0x000fea0003800000 */
.L_x_2179:
[----:B------:R-:W2:Y:S02]  /*105f0*/  LDL R2, [R1+0x2c] ;  /* 0x00002c0001027983 */ /* 0x000ea40000100800 */
[----:B--2---:R-:W-:-:S13]  /*10600*/  ISETP.NE.AND P0, PT, R2, 0x3, PT ;  /* 0x000000030200780c */ /* 0x004fda0003f05270 */
[----:B------:R-:W-:Y:S05]  /*10610*/  @!P0 BRA `(.L_x_2192) ;  /* 0x0000000000048947 */ /* 0x000fea0003800000 */
[----:B------:R-:W-:Y:S01]  /*10620*/  BPT.TRAP 0x1 ;  /* 0x000000040000795c */ /* 0x000fe20000300000 */
.L_x_2192:
[----:B01----:R-:W2:Y:S01]  /*10630*/  LDL R3, [R1+0x28] ;  /* 0x0000280001037983 */ /* 0x003ea20000100800 */
[----:B------:R-:W-:Y:S02]  /*10640*/  LOP3.LUT R2, R0, 0x1, RZ, 0x3c, !PT ;  /* 0x0000000100027812 */ /* 0x000fe400078e3cff */
[----:B------:R-:W-:Y:S02]  /*10650*/  LEA R19, R6, UR38, 0x3 ;  /* 0x0000002606137c11 */ /* 0x000fe4000f8e18ff */
[----:B------:R-:W-:-:S04]  /*10660*/  SHF.L.U32 R2, R2, 0x1f, RZ ;  /* 0x0000001f02027819 */ /* 0x000fc800000006ff */
[----:B------:R-:W0:Y:S01]  /*10670*/  SYNCS.PHASECHK.TRANS64.TRYWAIT P0, [R19+URZ+0x38870], R2 ;  /* 0x03887002130075a7 */ /* 0x000e22000800017f */
[----:B--2---:R-:W-:Y:S01]  /*10680*/  ISETP.NE.AND P1, PT, R3, 0x3, PT ;  /* 0x000000030300780c */ /* 0x004fe20003f25270 */
[----:B0-----:R-:W-:-:S12]  /*10690*/  @!P0 BRA `(.L_x_2193) ;  /* 0x0000002400d08947 */ /* 0x001fd80003800000 */
.L_x_2244:
[----:B------:R-:W-:Y:S05]  /*106a0*/  @!P1 BRA `(.L_x_2194) ;  /* 0x0000000000049947 */ /* 0x000fea0003800000 */
[----:B------:R-:W-:Y:S01]  /*106b0*/  BPT.TRAP 0x1 ;  /* 0x000000040000795c */ /* 0x000fe20000300000 */
.L_x_2194:
[----:B------:R-:W-:Y:S01]  /*106c0*/  SHF.L.U32 R0, R0, 0x1f, RZ ;  /* 0x0000001f00007819 */ /* 0x000fe200000006ff */
[----:B------:R-:W-:-:S03]  /*106d0*/  IMAD.SHL.U32 R3, R6, 0x8000, RZ ;  /* 0x0000800006037824 */ /* 0x000fc600078e00ff */
[----:B------:R-:W1:Y:S02]  /*106e0*/  SYNCS.PHASECHK.TRANS64.TRYWAIT P0, [R19+URZ+0x38860], R0 ;  /* 0x03886000130075a7 */ /* 0x000e64000800017f */
[----:B-1----:R-:W-:Y:S05]  /*106f0*/  @!P0 BRA `(.L_x_2195) ;  /* 0x0000002400cc8947 */ /* 0x002fea0003800000 */
.L_x_2245:
        /* <DEDUP_REMOVED lines=125> */
.L_x_2196:
[----:B------:R-:W2:Y:S01]  /*10ed0*/  S2R R0, SR_TID.X ;  /* 0x0000000000007919 */ /* 0x000ea20000002100 */
[----:B-1----:R1:W-:Y:S01]  /*10ee0*/  SYNCS.ARRIVE.TRANS64.A1T0 RZ, [R19+URZ+0x38850], RZ ;  /* 0x038850ff13ff79a7 */ /* 0x0023e2000810003f */
[----:B--2---:R-:W-:Y:S02]  /*10ef0*/  LOP3.LUT R2, R0, 0x7f, RZ, 0xc0, !PT ;  /* 0x0000007f00027812 */ /* 0x004fe400078ec0ff */
[----:B------:R-:W2:Y:S01]  /*10f00*/  LDL R0, [R1+0xc] ;  /* 0x00000c0001007983 */ /* 0x000ea20000100800 */
[----:B------:R-:W-:Y:S01]  /*10f10*/  IMAD.MOV.U32 R6, RZ, RZ, R20 ;  /* 0x000000ffff067224 */ /* 0x000fe200078e0014 */
[----:B------:R-:W-:Y:S01]  /*10f20*/  BAR.SYNC.DEFER_BLOCKING 0x2, 0x80 ;  /* 0x0082000000007b1d */ /* 0x000fe20000010000 */
[----:B------:R-:W-:-:S13]  /*10f30*/  ISETP.NE.AND P0, PT, R2, RZ, PT ;  /* 0x000000ff0200720c */ /* 0x000fda0003f05270 */
[----:B-1----:R-:W-:-:S05]  /*10f40*/  @!P0 VIADD R19, R19, 0x38880 ;  /* 0x0003888013138836 */ /* 0x002fca0000000000 */
[----:B------:R-:W-:-:S04]  /*10f50*/  @!P0 PRMT R19, RZ, 0x654, R19 ;  /* 0x00000654ff138816 */ /* 0x000fc80000000013 */
[----:B------:R1:W-:Y:S01]  /*10f60*/  @!P0 SYNCS.ARRIVE.TRANS64.RED.A1T0 RZ, [R19+URZ], RZ ;  /* 0x000000ff13ff89a7 */ /* 0x0003e2000810043f */
[C---:B--2---:R-:W-:Y:S01]  /*10f70*/  ISETP.GT.AND P0, PT, R17.reuse, R0, PT ;  /* 0x000000001100720c */ /* 0x044fe20003f04270 */
[----:B------:R-:W-:Y:S02]  /*10f80*/  VIADD R17, R17, 0xffffffff ;  /* 0xffffffff11117836 */ /* 0x000fe40000000000 */
[----:B------:R-:W-:-:S10]  /*10f90*/  IMAD.MOV.U32 R0, RZ, RZ, R21 ;  /* 0x000000ffff007224 */ /* 0x000fd400078e0015 */
[----:B-1----:R-:W-:Y:S05]  /*10fa0*/  @P0 BRA `(.L_x_2197) ;  /* 0xffffffec007c0947 */ /* 0x002fea000383ffff */
[----:B------:R-:W-:Y:S05]  /*10fb0*/  BRA `(.L_x_2198) ;  /* 0x0000000000047947 */ /* 0x000fea0003800000 */
.L_x_2178:
[----:B------:R-:W-:-:S07]  /*10fc0*/  IMAD.MOV.U32 R20, RZ, RZ, RZ ;  /* 0x000000ffff147224 */ /* 0x000fce00078e00ff */
.L_x_2198:
[----:B0-----:R-:W2:Y:S02]  /*10fd0*/  LDL R2, [R1+0x24] ;  /* 0x0000240001027983 */ /* 0x001ea40000100800 */
[----:B--2---:R-:W-:-:S04]  /*10fe0*/  LOP3.LUT R0, R2, 0x1, RZ, 0xfc, !PT ;  /* 0x0000000102007812 */ /* 0x004fc800078efcff */
[----:B------:R-:W-:-:S13]  /*10ff0*/  ISETP.NE.AND P0, PT, R0, 0x3, PT ;  /* 0x000000030000780c */ /* 0x000fda0003f05270 */
[----:B------:R-:W-:Y:S05]  /*11000*/  @!P0 BRA `(.L_x_2199) ;  /* 0x0000000000048947 */ /* 0x000fea0003800000 */
[----:B------:R-:W-:Y:S01]  /*11010*/  BPT.TRAP 0x1 ;  /* 0x000000040000795c */ /* 0x000fe20000300000 */
.L_x_2199:
[----:B------:R-:W-:Y:S01]  /*11020*/  LOP3.LUT R0, R21, 0x1, RZ, 0x3c, !PT ;  /* 0x0000000115007812 */ /* 0x000fe200078e3cff */
[----:B------:R-:W-:Y:S01]  /*11030*/  BSSY B0, `(.L_x_2200) ;  /* 0x0000008000007945 */ /* 0x000fe20003800000 */
[----:B------:R-:W-:Y:S02]  /*11040*/  LEA R3, R20, UR38, 0x3 ;  /* 0x0000002614037c11 */ /* 0x000fe4000f8e18ff */
[----:B------:R-:W-:Y:S02]  /*11050*/  SHF.L.U32 R0, R0, 0x1f, RZ ;  /* 0x0000001f00007819 */ /* 0x000fe400000006ff */
[----:B------:R-:W-:Y:S01]  /*11060*/  LOP3.LUT R2, R2, 0x2, RZ, 0xfc, !PT ;  /* 0x0000000202027812 */ /* 0x000fe200078efcff */
[----:B------:R0:W-:Y:S01]  /*11070*/  STL [R1+0xc], R3 ;  /* 0x00000c0301007387 */ /* 0x0001e20000100800 */
[----:B------:R-:W2:Y:S02]  /*11080*/  SYNCS.PHASECHK.TRANS64.TRYWAIT P0, [R3+URZ+0x38870], R0 ;  /* 0x03887000030075a7 */ /* 0x000ea4000800017f */
[----:B------:R-:W-:Y:S01]  /*11090*/  ISETP.NE.AND P1, PT, R2, 0x3, PT ;  /* 0x000000030200780c */ /* 0x000fe20003f25270 */
[----:B0-2---:R-:W-:-:S12]  /*110a0*/  @!P0 BRA `(.L_x_2201) ;  /* 0x0000001c00748947 */ /* 0x005fd80003800000 */
.L_x_2246:
[----:B------:R-:W-:Y:S05]  /*110b0*/  BSYNC B0 ;  /* 0x0000000000007941 */ /* 0x000fea0003800000 */
.L_x_2200:
[----:B------:R-:W-:Y:S05]  /*110c0*/  @!P1 BRA `(.L_x_2202) ;  /* 0x0000000000049947 */ /* 0x000fea0003800000 */
[----:B------:R-:W-:Y:S01]  /*110d0*/  BPT.TRAP 0x1 ;  /* 0x000000040000795c */ /* 0x000fe20000300000 */
.L_x_2202:
[----:B0-----:R-:W2:Y:S01]  /*110e0*/  LDL R2, [R1+0xc] ;  /* 0x00000c0001027983 */ /* 0x001ea20000100800 */
[----:B------:R-:W-:-:S04]  /*110f0*/  SHF.L.U32 R0, R21, 0x1f, RZ ;  /* 0x0000001f15007819 */ /* 0x000fc800000006ff */
[----:B--2---:R-:W0:Y:S02]  /*11100*/  SYNCS.PHASECHK.TRANS64.TRYWAIT P0, [R2+URZ+0x38860], R0 ;  /* 0x03886000020075a7 */ /* 0x004e24000800017f */
[----:B0-----:R-:W-:Y:S05]  /*11110*/  @!P0 BRA `(.L_x_2203) ;  /* 0x0000001c00708947 */ /* 0x001fea0003800000 */
.L_x_2247:
[----:B------:R-:W2:Y:S04]  /*11120*/  LDL.LU R4, [R1+0x14] ;  /* 0x0000140001047983 */ /* 0x000ea80000300800 */
[----:B0-----:R-:W3:Y:S04]  /*11130*/  LDL.LU R2, [R1+0x1c] ;  /* 0x00001c0001027983 */ /* 0x001ee80000300800 */
[----:B------:R-:W4:Y:S01]  /*11140*/  LDL.LU R12, [R1+0x4] ;  /* 0x00000400010c7983 */ /* 0x000f220000300800 */
[----:B------:R-:W-:Y:S01]  /*11150*/  IMAD.SHL.U32 R3, R20, 0x8000, RZ ;  /* 0x0000800014037824 */ /* 0x000fe200078e00ff */
[----:B------:R-:W-:Y:S05]  /*11160*/  WARPSYNC.ALL ;  /* 0x0000000000007948 */ /* 0x000fea0003800000 */
[----:B--2---:R-:W-:-:S02]  /*11170*/  LOP3.LUT R0, R3, R4, RZ, 0xfc, !PT ;  /* 0x0000000403007212 */ /* 0x004fc400078efcff */
[----:B---3--:R-:W-:-:S03]  /*11180*/  IADD3 R3, R3, UR38, R2 ;  /* 0x0000002603037c10 */ /* 0x008fc6000fffe002 */
[----:B-1----:R-:W0:Y:S01]  /*11190*/  LDSM.16.MT88.4 R4, [R0+UR38+0x10400] ;  /* 0x010400260004783b */ /* 0x002e220008004200 */
        /* <DEDUP_REMOVED lines=115> */
.L_x_2204:
        /* <DEDUP_REMOVED lines=15> */
.L_x_2159:
[----:B------:R-:W1:Y:S01]  /*119c0*/  S2R R4, SR_CgaCtaId ;  /* 0x0000000000047919 */ /* 0x000e620000008800 */
[----:B0-----:R-:W-:Y:S02]  /*119d0*/  MOV R3, 0x400 ;  /* 0x0000040000037802 */ /* 0x001fe40000000f00 */
[----:B------:R-:W-:Y:S02]  /*119e0*/  SHF.L.U32 R2, R2, 0x1f, RZ ;  /* 0x0000001f02027819 */ /* 0x000fe400000006ff */
[----:B-1----:R-:W-:-:S04]  /*119f0*/  LEA R7, R4, R3, 0x18 ;  /* 0x0000000304077211 */ /* 0x002fc800078ec0ff */
[----:B------:R-:W0:Y:S02]  /*11a00*/  SYNCS.PHASECHK.TRANS64.TRYWAIT P0, [R7+URZ+0x38820], R2 ;  /* 0x03882002070075a7 */ /* 0x000e24000800017f */
[----:B0-----:R-:W-:Y:S05]  /*11a10*/  @!P0 BRA `(.L_x_2205) ;  /* 0x0000001400488947 */ /* 0x001fea0003800000 */
.L_x_2248:
        /* <DEDUP_REMOVED lines=13> */
.L_x_2206:
        /* <DEDUP_REMOVED lines=12> */
.L_x_2249:
[----:B------:R-:W1:Y:S02]  /*11bb0*/  SYNCS.PHASECHK.TRANS64.TRYWAIT P1, [R5+URZ], R2 ;  /* 0x00000002050075a7 */ /* 0x000e64000802017f */
[----:B-1----:R-:W-:Y:S05]  /*11bc0*/  @!P1 BRA `(.L_x_2208) ;  /* 0x0000001400049947 */ /* 0x002fea0003800000 */
.L_x_2250:
[----:B------:R-:W-:Y:S05]  /*11bd0*/  @!P0 BRA `(.L_x_2209) ;  /* 0x0000000000048947 */ /* 0x000fea0003800000 */
[----:B------:R-:W-:Y:S01]  /*11be0*/  BPT.TRAP 0x1 ;  /* 0x000000040000795c */ /* 0x000fe20000300000 */
.L_x_2209:
[----:B------:R-:W-:-:S04]  /*11bf0*/  IMAD R0, R0, 0x8, R7 ;  /* 0x0000000800007824 */ /* 0x000fc800078e0207 */
[----:B------:R-:W2:Y:S02]  /*11c00*/  SYNCS.PHASECHK.TRANS64.TRYWAIT P1, [R0+URZ+0x38860], R3 ;  /* 0x03886003000075a7 */ /* 0x000ea4000802017f */
[----:B--2---:R-:W-:Y:S05]  /*11c10*/  @!P1 BRA `(.L_x_2210) ;  /* 0x0000001400049947 */ /* 0x004fea0003800000 */
.L_x_2251:
[----:B------:R-:W-:Y:S05]  /*11c20*/  @!P0 BRA `(.L_x_2211) ;  /* 0x0000000000048947 */ /* 0x000fea0003800000 */
[----:B------:R-:W-:Y:S01]  /*11c30*/  BPT.TRAP 0x1 ;  /* 0x000000040000795c */ /* 0x000fe20000300000 */
.L_x_2211:
[----:B-1----:R-:W-:-:S04]  /*11c40*/  IMAD R5, R4, 0x8, R7 ;  /* 0x0000000804057824 */ /* 0x002fc800078e0207 */
[----:B------:R-:W1:Y:S02]  /*11c50*/  SYNCS.PHASECHK.TRANS64.TRYWAIT P1, [R5+URZ+0x38860], R2 ;  /* 0x03886002050075a7 */ /* 0x000e64000802017f */
[----:B-1----:R-:W-:Y:S05]  /*11c60*/  @!P1 BRA `(.L_x_2212) ;  /* 0x0000001400049947 */ /* 0x002fea0003800000 */
.L_x_2252:
[----:B------:R-:W-:Y:S05]  /*11c70*/  @!P0 BRA `(.L_x_2213) ;  /* 0x0000000000048947 */ /* 0x000fea0003800000 */
[----:B------:R-:W-:Y:S01]  /*11c80*/  BPT.TRAP 0x1 ;  /* 0x000000040000795c */ /* 0x000fe20000300000 */
.L_x_2213:
[----:B------:R-:W3:Y:S02]  /*11c90*/  SYNCS.PHASECHK.TRANS64.TRYWAIT P0, [R0+URZ+0x38880], R3 ;  /* 0x03888003000075a7 */ /* 0x000ee4000800017f */
[----:B---3--:R-:W-:Y:S05]  /*11ca0*/  @!P0 BRA `(.L_x_2214) ;  /* 0x0000001400088947 */ /* 0x008fea0003800000 */
.L_x_2215:
[----:B----4-:R4:W0:Y:S02]  /*11cb0*/  SYNCS.PHASECHK.TRANS64.TRYWAIT P0, [R5+URZ+0x38880], R2 ;  /* 0x03888002050075a7 */ /* 0x010824000800017f */
[----:B0-----:R-:W-:Y:S05]  /*11cc0*/  @!P0 NANOSLEEP.SYNCS 0x989680 ;  /* 0x009896800000895d */ /* 0x001fea0003900000 */
[----:B------:R-:W0:Y:S02]  /*11cd0*/  @!P0 SYNCS.PHASECHK.TRANS64 P0, [R5+URZ+0x38880], R2 ;  /* 0x03888002050085a7 */ /* 0x000e24000800007f */
[----:B0-----:R-:W-:Y:S05]  /*11ce0*/  @!P0 BRA `(.L_x_2215) ;  /* 0xfffffffc00f08947 */ /* 0x001fea000383ffff */
.L_x_2118:
[----:B------:R-:W-:Y:S05]  /*11cf0*/  BSYNC B6 ;  /* 0x0000000000067941 */ /* 0x000fea0003800000 */
.L_x_2115:
[----:B------:R-:W-:Y:S05]  /*11d00*/  EXIT ;  /* 0x000000000000794d */ /* 0x000fea0003800000 */
.L_x_2122:
[----:B-1----:R-:W-:-:S04]  /*11d10*/  IMAD.U32 R0, RZ, RZ, UR36 ;  /* 0x00000024ff007e24 */ /* 0x002fc8000f8e00ff */
[----:B------:R1:W2:Y:S03]  /*11d20*/  SYNCS.PHASECHK.TRANS64.TRYWAIT P0, [R0+URZ+0x38800], R3 ;  /* 0x03880003000075a7 */ /* 0x0002a6000800017f */
[----:B--2---:R-:W-:Y:S05]  /*11d30*/  @!P0 NANOSLEEP.SYNCS 0x989680 ;  /* 0x009896800000895d */ /* 0x004fea0003900000 */
[----:B------:R-:W2:Y:S02]  /*11d40*/  @!P0 SYNCS.PHASECHK.TRANS64 P0, [R0+URZ+0x38800], R3 ;  /* 0x03880003000085a7 */ /* 0x000ea4000800007f */
[----:B--2---:R-:W-:Y:S05]  /*11d50*/  @!P0 BRA `(.L_x_2122) ;  /* 0xfffffffc00ec8947 */ /* 0x004fea000383ffff */
[----:B------:R-:W-:Y:S05]  /*11d60*/  BRA `(.L_x_2216) ;  /* 0xfffffef800b47947 */ /* 0x000fea000383ffff */
.L_x_2126:
[----:B-1----:R-:W-:-:S04]  /*11d70*/  IMAD.U32 R0, RZ, RZ, UR36 ;  /* 0x00000024ff007e24 */ /* 0x002fc8000f8e00ff */
[----:B------:R1:W3:Y:S03]  /*11d80*/  SYNCS.PHASECHK.TRANS64.TRYWAIT P2, [R0+URZ+0x38830], R3 ;  /* 0x03883003000075a7 */ /* 0x0002e6000804017f */
[----:B---3--:R-:W-:Y:S05]  /*11d90*/  @!P2 NANOSLEEP.SYNCS 0x989680 ;  /* 0x009896800000a95d */ /* 0x008fea0003900000 */
[----:B------:R-:W3:Y:S02]  /*11da0*/  @!P2 SYNCS.PHASECHK.TRANS64 P2, [R0+URZ+0x38830], R3 ;  /* 0x038830030000a5a7 */ /* 0x000ee4000804007f */
[----:B---3--:R-:W-:Y:S05]  /*11db0*/  @!P2 BRA `(.L_x_2126) ;  /* 0xfffffffc00eca947 */ /* 0x008fea000383ffff */
[----:B------:R-:W-:Y:S05]  /*11dc0*/  BRA `(.L_x_2125) ;  /* 0xfffffef800d07947 */ /* 0x000fea000383ffff */
.L_x_2131:
[----:B-1----:R-:W-:-:S04]  /*11dd0*/  IMAD.U32 R15, RZ, RZ, UR7 ;  /* 0x00000007ff0f7e24 */ /* 0x002fc8000f8e00ff */
[----:B------:R1:W2:Y:S03]  /*11de0*/  SYNCS.PHASECHK.TRANS64.TRYWAIT P3, [R15+URZ+0x38830], R0 ;  /* 0x038830000f0075a7 */ /* 0x0002a6000806017f */
[----:B--2---:R-:W-:Y:S05]  /*11df0*/  @!P3 NANOSLEEP.SYNCS 0x989680 ;  /* 0x009896800000b95d */ /* 0x004fea0003900000 */
[----:B------:R-:W2:Y:S02]  /*11e00*/  @!P3 SYNCS.PHASECHK.TRANS64 P3, [R15+URZ+0x38830], R0 ;  /* 0x038830000f00b5a7 */ /* 0x000ea4000806007f */
[----:B--2---:R-:W-:Y:S05]  /*11e10*/  @!P3 BRA `(.L_x_2131) ;  /* 0xfffffffc00ecb947 */ /* 0x004fea000383ffff */
[----:B------:R-:W-:Y:S05]  /*11e20*/  BRA `(.L_x_2128) ;  /* 0xffffff2400c87947 */ /* 0x000fea000383ffff */
.L_x_2135:
[----:B-1----:R-:W-:-:S04]  /*11e30*/  IMAD.U32 R15, RZ, RZ, UR10 ;  /* 0x0000000aff0f7e24 */ /* 0x002fc8000f8e00ff */
[----:B------:R1:W2:Y:S03]  /*11e40*/  SYNCS.PHASECHK.TRANS64.TRYWAIT P3, [R15+URZ+0x38850], R0 ;  /* 0x038850000f0075a7 */ /* 0x0002a6000806017f */
[----:B--2---:R-:W-:Y:S05]  /*11e50*/  @!P3 NANOSLEEP.SYNCS 0x989680 ;  /* 0x009896800000b95d */ /* 0x004fea0003900000 */
[----:B------:R-:W2:Y:S02]  /*11e60*/  @!P3 SYNCS.PHASECHK.TRANS64 P3, [R15+URZ+0x38850], R0 ;  /* 0x038850000f00b5a7 */ /* 0x000ea4000806007f */
[----:B--2---:R-:W-:Y:S05]  /*11e70*/  @!P3 BRA `(.L_x_2135) ;  /* 0xfffffffc00ecb947 */ /* 0x004fea000383ffff */
[----:B------:R-:W-:Y:S05]  /*11e80*/  BRA `(.L_x_2132) ;  /* 0xffffff2800987947 */ /* 0x000fea000383ffff */
.L_x_2142:
[----:B-1----:R-:W-:-:S04]  /*11e90*/  IMAD.U32 R15, RZ, RZ, UR10 ;  /* 0x0000000aff0f7e24 */ /* 0x002fc8000f8e00ff */
[----:B------:R1:W2:Y:S03]  /*11ea0*/  SYNCS.PHASECHK.TRANS64.TRYWAIT P2, [R15+URZ+0x38830], R0 ;  /* 0x038830000f0075a7 */ /* 0x0002a6000804017f */
[----:B--2---:R-:W-:Y:S05]  /*11eb0*/  @!P2 NANOSLEEP.SYNCS 0x989680 ;  /* 0x009896800000a95d */ /* 0x004fea0003900000 */
[----:B------:R-:W2:Y:S02]  /*11ec0*/  @!P2 SYNCS.PHASECHK.TRANS64 P2, [R15+URZ+0x38830], R0 ;  /* 0x038830000f00a5a7 */ /* 0x000ea4000804007f */
[----:B--2---:R-:W-:Y:S05]  /*11ed0*/  @!P2 BRA `(.L_x_2142) ;  /* 0xfffffffc00eca947 */ /* 0x004fea000383ffff */
[----:B------:R-:W-:Y:S05]  /*11ee0*/  BRA `(.L_x_2139) ;  /* 0xffffff5000a87947 */ /* 0x000fea000383ffff */
.L_x_2146:
[----:B-1----:R-:W-:-:S04]  /*11ef0*/  IMAD.U32 R11, RZ, RZ, UR10 ;  /* 0x0000000aff0b7e24 */ /* 0x002fc8000f8e00ff */
[----:B------:R1:W2:Y:S03]  /*11f00*/  SYNCS.PHASECHK.TRANS64.TRYWAIT P2, [R11+URZ+0x38850], R0 ;  /* 0x038850000b0075a7 */ /* 0x0002a6000804017f */
[----:B--2---:R-:W-:Y:S05]  /*11f10*/  @!P2 NANOSLEEP.SYNCS 0x989680 ;  /* 0x009896800000a95d */ /* 0x004fea0003900000 */
[----:B------:R-:W2:Y:S02]  /*11f20*/  @!P2 SYNCS.PHASECHK.TRANS64 P2, [R11+URZ+0x38850], R0 ;  /* 0x038850000b00a5a7 */ /* 0x000ea4000804007f */
[----:B--2---:R-:W-:Y:S05]  /*11f30*/  @!P2 BRA `(.L_x_2146) ;  /* 0xfffffffc00eca947 */ /* 0x004fea000383ffff */
[----:B------:R-:W-:Y:S05]  /*11f40*/  BRA `(.L_x_2143) ;  /* 0xffffff5400687947 */ /* 0x000fea000383ffff */
.L_x_2152:
[----:B-1----:R-:W-:-:S04]  /*11f50*/  IMAD.U32 R6, RZ, RZ, UR7 ;  /* 0x00000007ff067e24 */ /* 0x002fc8000f8e00ff */
[----:B------:R1:W2:Y:S03]  /*11f60*/  SYNCS.PHASECHK.TRANS64.TRYWAIT P0, [R6+URZ+0x38850], R3 ;  /* 0x03885003060075a7 */ /* 0x0002a6000800017f */
[----:B--2---:R-:W-:Y:S05]  /*11f70*/  @!P0 NANOSLEEP.SYNCS 0x989680 ;  /* 0x009896800000895d */ /* 0x004fea0003900000 */
[----:B------:R-:W2:Y:S02]  /*11f80*/  @!P0 SYNCS.PHASECHK.TRANS64 P0, [R6+URZ+0x38850], R3 ;  /* 0x03885003060085a7 */ /* 0x000ea4000800007f */
[----:B--2---:R-:W-:Y:S05]  /*11f90*/  @!P0 BRA `(.L_x_2152) ;  /* 0xfffffffc00ec8947 */ /* 0x004fea000383ffff */
[----:B------:R-:W-:Y:S05]  /*11fa0*/  BRA `(.L_x_2151) ;  /* 0xffffff7000e87947 */ /* 0x000fea000383ffff */
.L_x_2165:
[----:B------:R-:W-:Y:S02]  /*11fb0*/  IMAD.MOV.U32 R13, RZ, RZ, R5 ;  /* 0x000000ffff0d7224 */ /* 0x000fe400078e0005 */
[----:B------:R-:W-:Y:S02]  /*11fc0*/  IMAD.MOV.U32 R12, RZ, RZ, RZ ;  /* 0x000000ffff0c7224 */ /* 0x000fe400078e00ff */
[----:B------:R-:W-:Y:S02]  /*11fd0*/  IMAD.MOV.U32 R11, RZ, RZ, 0x1f ;  /* 0x0000001fff0b7424 */ /* 0x000fe400078e00ff */
[----:B------:R-:W-:-:S07]  /*11fe0*/  IMAD.MOV.U32 R15, RZ, RZ, -0x1 ;  /* 0xffffffffff0f7424 */ /* 0x000fce00078e00ff */
[----:B-1----:R-:W-:Y:S05]  /*11ff0*/  WARPSYNC.COLLECTIVE R15, `(.L_x_2217) ;  /* 0x000000000f087348 */ /* 0x002fea0003c00000 */
[----:B------:R0:W2:Y:S02]  /*12000*/  SHFL.IDX P6, R14, R13, R12, R11 ;  /* 0x0000000c0d0e7389 */ /* 0x0000a400000c000b */
[----:B012---:R-:W-:Y:S01]  /*12010*/  ENDCOLLECTIVE ;  /* 0x000000000000791b */ /* 0x007fe20003800000 */
.L_x_2217:
[----:B------:R-:W-:Y:S05]  /*12020*/  BRA `(.L_x_2218) ;  /* 0xffffffc800dc7947 */ /* 0x000fea000383ffff */
.L_x_2167:
[----:B------:R-:W-:Y:S01]  /*12030*/  BSSY B0, `(.L_x_2219) ;  /* 0x0000006000007945 */ /* 0x000fe20003800000 */
[----:B------:R-:W-:-:S07]  /*12040*/  IMAD.MOV.U32 R15, RZ, RZ, -0x1 ;  /* 0xffffffffff0f7424 */ /* 0x000fce00078e00ff */
[----:B0-----:R-:W-:Y:S05]  /*12050*/  WARPSYNC.COLLECTIVE R15, `(.L_x_2220) ;  /* 0x000000000f0c7348 */ /* 0x001fea0003c00000 */
[----:B------:R-:W-:Y:S02]  /*12060*/  ELECT P6, UR62, PT ;  /* 0x00000000003e782f */ /* 0x000fe400038c0000 */
[----:B------:R-:W-:Y:S01]  /*12070*/  MOV R14, UR62 ;  /* 0x0000003e000e7c02 */ /* 0x000fe20008000f00 */
[----:B0-----:R-:W-:Y:S10]  /*12080*/  ENDCOLLECTIVE ;  /* 0x000000000000791b */ /* 0x001ff40003800000 */
.L_x_2220:
[----:B------:R-:W-:Y:S05]  /*12090*/  BSYNC B0 ;  /* 0x0000000000007941 */ /* 0x000fea0003800000 */
.L_x_2219:
[----:B------:R-:W-:Y:S05]  /*120a0*/  BRA `(.L_x_2221) ;  /* 0xffffffc800e07947 */ /* 0x000fea000383ffff */
.L_x_2169:
[----:B-1----:R-:W-:-:S04]  /*120b0*/  IMAD.U32 R3, RZ, RZ, UR38 ;  /* 0x00000026ff037e24 */ /* 0x002fc8000f8e00ff */
[----:B------:R1:W2:Y:S03]  /*120c0*/  SYNCS.PHASECHK.TRANS64.TRYWAIT P0, [R3+URZ+0x38880], R2 ;  /* 0x03888002030075a7 */ /* 0x0002a6000800017f */
[----:B--2---:R-:W-:Y:S05]  /*120d0*/  @!P0 NANOSLEEP.SYNCS 0x989680 ;  /* 0x009896800000895d */ /* 0x004fea0003900000 */
[----:B------:R-:W2:Y:S02]  /*120e0*/  @!P0 SYNCS.PHASECHK.TRANS64 P0, [R3+URZ+0x38880], R2 ;  /* 0x03888002030085a7 */ /* 0x000ea4000800007f */
[----:B--2---:R-:W-:Y:S05]  /*120f0*/  @!P0 BRA `(.L_x_2169) ;  /* 0xfffffffc00ec8947 */ /* 0x004fea000383ffff */
[----:B------:R-:W-:Y:S05]  /*12100*/  BRA `(.L_x_2222) ;  /* 0xffffffcc002c7947 */ /* 0x000fea000383ffff */
.L_x_2171:
[----:B-1----:R-:W-:-:S04]  /*12110*/  IMAD.U32 R3, RZ, RZ, UR38 ;  /* 0x00000026ff037e24 */ /* 0x002fc8000f8e00ff */
[----:B------:R1:W2:Y:S03]  /*12120*/  SYNCS.PHASECHK.TRANS64.TRYWAIT P0, [R3+URZ+0x38840], R2 ;  /* 0x03884002030075a7 */ /* 0x0002a6000800017f */
[----:B--2---:R-:W-:Y:S05]  /*12130*/  @!P0 NANOSLEEP.SYNCS 0x989680 ;  /* 0x009896800000895d */ /* 0x004fea0003900000 */
[----:B------:R-:W2:Y:S02]  /*12140*/  @!P0 SYNCS.PHASECHK.TRANS64 P0, [R3+URZ+0x38840], R2 ;  /* 0x03884002030085a7 */ /* 0x000ea4000800007f */
[----:B--2---:R-:W-:Y:S05]  /*12150*/  @!P0 BRA `(.L_x_2171) ;  /* 0xfffffffc00ec8947 */ /* 0x004fea000383ffff */
[----:B------:R-:W-:Y:S05]  /*12160*/  BRA `(.L_x_2223) ;  /* 0xffffffcc00847947 */ /* 0x000fea000383ffff */
.L_x_2174:
[----:B------:R-:W-:Y:S01]  /*12170*/  IMAD.MOV.U32 R13, RZ, RZ, R2 ;  /* 0x000000ffff0d7224 */ /* 0x000fe200078e0002 */
[----:B------:R-:W-:Y:S01]  /*12180*/  LEA.HI R5, R9, UR39, RZ, 0x1d ;  /* 0x0000002709057c11 */ /* 0x000fe2000f8fe8ff */
[----:B------:R-:W-:Y:S02]  /*12190*/  IMAD.MOV.U32 R12, RZ, RZ, RZ ;  /* 0x000000ffff0c7224 */ /* 0x000fe400078e00ff */
[----:B------:R-:W-:Y:S02]  /*121a0*/  IMAD.MOV.U32 R11, RZ, RZ, 0x181f ;  /* 0x0000181fff0b7424 */ /* 0x000fe400078e00ff */
[----:B------:R-:W-:-:S07]  /*121b0*/  IMAD.MOV.U32 R15, RZ, RZ, -0x1 ;  /* 0xffffffffff0f7424 */ /* 0x000fce00078e00ff */
[----:B------:R-:W-:Y:S05]  /*121c0*/  WARPSYNC.COLLECTIVE R15, `(.L_x_2224) ;  /* 0x000000000f087348 */ /* 0x000fea0003c00000 */
[----:B------:R0:W1:Y:S02]  /*121d0*/  SHFL.IDX P6, R14, R13, R12, R11 ;  /* 0x0000000c0d0e7389 */ /* 0x00006400000c000b */
[----:B01----:R-:W-:Y:S01]  /*121e0*/  ENDCOLLECTIVE ;  /* 0x000000000000791b */ /* 0x003fe20003800000 */
.L_x_2224:
[----:B------:R-:W-:Y:S02]  /*121f0*/  IMAD.MOV.U32 R13, RZ, RZ, R0 ;  /* 0x000000ffff0d7224 */ /* 0x000fe400078e0000 */
[----:B------:R-:W-:-:S07]  /*12200*/  IMAD.MOV.U32 R6, RZ, RZ, R14 ;  /* 0x000000ffff067224 */ /* 0x000fce00078e000e */
[----:B------:R-:W-:Y:S05]  /*12210*/  WARPSYNC.COLLECTIVE R15, `(.L_x_2225) ;  /* 0x000000000f087348 */ /* 0x000fea0003c00000 */
[----:B------:R0:W1:Y:S02]  /*12220*/  SHFL.IDX P6, R14, R13, R12, R11 ;  /* 0x0000000c0d0e7389 */ /* 0x00006400000c000b */
[----:B01----:R-:W-:Y:S01]  /*12230*/  ENDCOLLECTIVE ;  /* 0x000000000000791b */ /* 0x003fe20003800000 */
.L_x_2225:
        /* <DEDUP_REMOVED lines=10> */
.L_x_2226:
        /* <DEDUP_REMOVED lines=10> */
[----:B------:R0:W-:Y:S02]  /*12380*/  @!P2 LDGSTS.E.BYPASS.LTC128B.128 [R8+0x24400], desc[UR40][R6.64+0x80], !P0 ;  /* 0x244000800608afae */ /* 0x0001e4000c101d68 */
[----:B0-----:R-:W-:-:S05]  /*12390*/  VIADD R6, R5, 0x10 ;  /* 0x0000001005067836 */ /* 0x001fca0000000000 */
[----:B------:R-:W-:Y:S01]  /*123a0*/  ISETP.GE.AND P2, PT, R6, R3, PT ;  /* 0x000000030600720c */ /* 0x000fe20003f46270 */
[----:B------:R-:W-:-:S12]  /*123b0*/  IMAD.MOV.U32 R6, RZ, RZ, R14 ;  /* 0x000000ffff067224 */ /* 0x000fd800078e000e */
[----:B------:R-:W-:Y:S05]  /*123c0*/  WARPSYNC.COLLECTIVE R15, `(.L_x_2227) ;  /* 0x000000000f087348 */ /* 0x000fea0003c00000 */
[----:B------:R0:W1:Y:S02]  /*123d0*/  SHFL.IDX P6, R14, R13, R12, R11 ;  /* 0x0000000c0d0e7389 */ /* 0x00006400000c000b */
[----:B01----:R-:W-:Y:S01]  /*123e0*/  ENDCOLLECTIVE ;  /* 0x000000000000791b */ /* 0x003fe20003800000 */
.L_x_2227:
[----:B------:R-:W-:Y:S02]  /*123f0*/  @!P2 VIADD R8, R4, UR38 ;  /* 0x000000260408ac36 */ /* 0x000fe40008000000 */
[----:B------:R-:W-:Y:S02]  /*12400*/  IMAD.MOV.U32 R13, RZ, RZ, R2 ;  /* 0x000000ffff0d7224 */ /* 0x000fe400078e0002 */
[----:B------:R-:W-:Y:S02]  /*12410*/  IMAD.MOV.U32 R12, RZ, RZ, 0x2 ;  /* 0x00000002ff0c7424 */ /* 0x000fe400078e00ff */
[----:B------:R-:W-:-:S07]  /*12420*/  IMAD.MOV.U32 R7, RZ, RZ, R14 ;  /* 0x000000ffff077224 */ /* 0x000fce00078e000e */
[----:B------:R-:W-:Y:S05]  /*12430*/  WARPSYNC.COLLECTIVE R15, `(.L_x_2228) ;  /* 0x000000000f087348 */ /* 0x000fea0003c00000 */
[----:B------:R0:W1:Y:S02]  /*12440*/  SHFL.IDX P6, R14, R13, R12, R11 ;  /* 0x0000000c0d0e7389 */ /* 0x00006400000c000b */
[----:B01----:R-:W-:Y:S01]  /*12450*/  ENDCOLLECTIVE ;  /* 0x000000000000791b */ /* 0x003fe20003800000 */
.L_x_2228:
        /* <DEDUP_REMOVED lines=17> */
.L_x_2229:
[----:B------:R-:W-:Y:S02]  /*12570*/  @!P2 VIADD R8, R4, UR38 ;  /* 0x000000260408ac36 */ /* 0x000fe40008000000 */
[----:B------:R-:W-:Y:S02]  /*12580*/  IMAD.MOV.U32 R13, RZ, RZ, R2 ;  /* 0x000000ffff0d7224 */ /* 0x000fe400078e0002 */
[----:B------:R-:W-:Y:S02]  /*12590*/  IMAD.MOV.U32 R12, RZ, RZ, 0x3 ;  /* 0x00000003ff0c7424 */ /* 0x000fe400078e00ff */
[----:B------:R-:W-:-:S07]  /*125a0*/  IMAD.MOV.U32 R7, RZ, RZ, R14 ;  /* 0x000000ffff077224 */ /* 0x000fce00078e000e */
[----:B------:R-:W-:Y:S05]  /*125b0*/  WARPSYNC.COLLECTIVE R15, `(.L_x_2230) ;  /* 0x000000000f087348 */ /* 0x000fea0003c00000 */
[----:B------:R0:W1:Y:S02]  /*125c0*/  SHFL.IDX P6, R14, R13, R12, R11 ;  /* 0x0000000c0d0e7389 */ /* 0x00006400000c000b */
[----:B01----:R-:W-:Y:S01]  /*125d0*/  ENDCOLLECTIVE ;  /* 0x000000000000791b */ /* 0x003fe20003800000 */
.L_x_2230:
        /* <DEDUP_REMOVED lines=17> */
.L_x_2231:
[----:B------:R-:W-:Y:S02]  /*126f0*/  @!P2 VIADD R8, R4, UR38 ;  /* 0x000000260408ac36 */ /* 0x000fe40008000000 */
[----:B------:R-:W-:Y:S02]  /*12700*/  IMAD.MOV.U32 R13, RZ, RZ, R2 ;  /* 0x000000ffff0d7224 */ /* 0x000fe400078e0002 */
[----:B------:R-:W-:Y:S02]  /*12710*/  IMAD.MOV.U32 R12, RZ, RZ, 0x4 ;  /* 0x00000004ff0c7424 */ /* 0x000fe400078e00ff */
[----:B------:R-:W-:-:S07]  /*12720*/  IMAD.MOV.U32 R7, RZ, RZ, R14 ;  /* 0x000000ffff077224 */ /* 0x000fce00078e000e */
[----:B------:R-:W-:Y:S05]  /*12730*/  WARPSYNC.COLLECTIVE R15, `(.L_x_2232) ;  /* 0x000000000f087348 */ /* 0x000fea0003c00000 */
[----:B------:R0:W1:Y:S02]  /*12740*/  SHFL.IDX P6, R14, R13, R12, R11 ;  /* 0x0000000c0d0e7389 */ /* 0x00006400000c000b */
[----:B01----:R-:W-:Y:S01]  /*12750*/  ENDCOLLECTIVE ;  /* 0x000000000000791b */ /* 0x003fe20003800000 */
.L_x_2232:
        /* <DEDUP_REMOVED lines=17> */
.L_x_2233:
[----:B------:R-:W-:Y:S02]  /*12870*/  @!P2 VIADD R8, R4, UR38 ;  /* 0x000000260408ac36 */ /* 0x000fe40008000000 */
[----:B------:R-:W-:Y:S02]  /*12880*/  IMAD.MOV.U32 R13, RZ, RZ, R2 ;  /* 0x000000ffff0d7224 */ /* 0x000fe400078e0002 */
[----:B------:R-:W-:Y:S02]  /*12890*/  IMAD.MOV.U32 R12, RZ, RZ, 0x5 ;  /* 0x00000005ff0c7424 */ /* 0x000fe400078e00ff */
[----:B------:R-:W-:-:S07]  /*128a0*/  IMAD.MOV.U32 R7, RZ, RZ, R14 ;  /* 0x000000ffff077224 */ /* 0x000fce00078e000e */
[----:B------:R-:W-:Y:S05]  /*128b0*/  WARPSYNC.COLLECTIVE R15, `(.L_x_2234) ;  /* 0x000000000f087348 */ /* 0x000fea0003c00000 */
[----:B------:R0:W1:Y:S02]  /*128c0*/  SHFL.IDX P6, R14, R13, R12, R11 ;  /* 0x0000000c0d0e7389 */ /* 0x00006400000c000b */
[----:B01----:R-:W-:Y:S01]  /*128d0*/  ENDCOLLECTIVE ;  /* 0x000000000000791b */ /* 0x003fe20003800000 */
.L_x_2234:
        /* <DEDUP_REMOVED lines=17> */
.L_x_2235:
[----:B------:R-:W-:Y:S02]  /*129f0*/  @!P2 VIADD R8, R4, UR38 ;  /* 0x000000260408ac36 */ /* 0x000fe40008000000 */
[----:B------:R-:W-:Y:S02]  /*12a00*/  IMAD.MOV.U32 R13, RZ, RZ, R2 ;  /* 0x000000ffff0d7224 */ /* 0x000fe400078e0002 */
[----:B------:R-:W-:Y:S02]  /*12a10*/  IMAD.MOV.U32 R12, RZ, RZ, 0x6 ;  /* 0x00000006ff0c7424 */ /* 0x000fe400078e00ff */
[----:B------:R-:W-:-:S07]  /*12a20*/  IMAD.MOV.U32 R7, RZ, RZ, R14 ;  /* 0x000000ffff077224 */ /* 0x000fce00078e000e */
[----:B------:R-:W-:Y:S05]  /*12a30*/  WARPSYNC.COLLECTIVE R15, `(.L_x_2236) ;  /* 0x000000000f087348 */ /* 0x000fea0003c00000 */
[----:B------:R0:W1:Y:S02]  /*12a40*/  SHFL.IDX P6, R14, R13, R12, R11 ;  /* 0x0000000c0d0e7389 */ /* 0x00006400000c000b */
[----:B01----:R-:W-:Y:S01]  /*12a50*/  ENDCOLLECTIVE ;  /* 0x000000000000791b */ /* 0x003fe20003800000 */
.L_x_2236:
        /* <DEDUP_REMOVED lines=15> */
.L_x_2237:
        /* <DEDUP_REMOVED lines=9> */
.L_x_2238:
        /* <DEDUP_REMOVED lines=15> */
.L_x_2239:
[----:B------:R-:W-:Y:S05]  /*12cd0*/  BRA `(.L_x_2240) ;  /* 0xffffffcc00a87947 */ /* 0x000fea000383ffff */
.L_x_2177:
[----:B--2---:R-:W-:-:S04]  /*12ce0*/  IMAD.U32 R3, RZ, RZ, UR38 ;  /* 0x00000026ff037e24 */ /* 0x004fc8000f8e00ff */
[----:B------:R2:W3:Y:S03]  /*12cf0*/  SYNCS.PHASECHK.TRANS64.TRYWAIT P0, [R3+URZ+0x38820], R0 ;  /* 0x03882000030075a7 */ /* 0x0004e6000800017f */
[----:B---3--:R-:W-:Y:S05]  /*12d00*/  @!P0 NANOSLEEP.SYNCS 0x989680 ;  /* 0x009896800000895d */ /* 0x008fea0003900000 */
[----:B------:R-:W3:Y:S02]  /*12d10*/  @!P0 SYNCS.PHASECHK.TRANS64 P0, [R3+URZ+0x38820], R0 ;  /* 0x03882000030085a7 */ /* 0x000ee4000800007f */
[----:B---3--:R-:W-:Y:S05]  /*12d20*/  @!P0 BRA `(.L_x_2177) ;  /* 0xfffffffc00ec8947 */ /* 0x008fea000383ffff */
[----:B------:R-:W-:Y:S05]  /*12d30*/  BRA `(.L_x_2241) ;  /* 0xffffffcc00f47947 */ /* 0x000fea000383ffff */
.L_x_2182:
[----:B0-----:R0:W1:Y:S02]  /*12d40*/  SYNCS.PHASECHK.TRANS64.TRYWAIT P0, [R4+URZ+0x38880], R3 ;  /* 0x03888003040075a7 */ /* 0x001064000800017f */
[----:B-1----:R-:W-:Y:S05]  /*12d50*/  @!P0 NANOSLEEP.SYNCS 0x989680 ;  /* 0x009896800000895d */ /* 0x002fea0003900000 */
[----:B------:R-:W1:Y:S02]  /*12d60*/  @!P0 SYNCS.PHASECHK.TRANS64 P0, [R4+URZ+0x38880], R3 ;  /* 0x03888003040085a7 */ /* 0x000e64000800007f */
[----:B-1----:R-:W-:Y:S05]  /*12d70*/  @!P0 BRA `(.L_x_2182) ;  /* 0xfffffffc00f08947 */ /* 0x002fea000383ffff */
[----:B------:R-:W-:Y:S05]  /*12d80*/  BRA `(.L_x_2242) ;  /* 0xffffffd000a47947 */ /* 0x000fea000383ffff */
.L_x_2187:
[----:B-1----:R1:W2:Y:S02]  /*12d90*/  SYNCS.PHASECHK.TRANS64.TRYWAIT P0, [R4+URZ+0x38840], R3 ;  /* 0x03884003040075a7 */ /* 0x0022a4000800017f */
[----:B--2---:R-:W-:Y:S05]  /*12da0*/  @!P0 NANOSLEEP.SYNCS 0x989680 ;  /* 0x009896800000895d */ /* 0x004fea0003900000 */
[----:B------:R-:W2:Y:S02]  /*12db0*/  @!P0 SYNCS.PHASECHK.TRANS64 P0, [R4+URZ+0x38840], R3 ;  /* 0x03884003040085a7 */ /* 0x000ea4000800007f */
[----:B--2---:R-:W-:Y:S05]  /*12dc0*/  @!P0 BRA `(.L_x_2187) ;  /* 0xfffffffc00f08947 */ /* 0x004fea000383ffff */
[----:B------:R-:W-:Y:S05]  /*12dd0*/  BRA `(.L_x_2243) ;  /* 0xffffffd400507947 */ /* 0x000fea000383ffff */
.L_x_2193:
[----:B0-----:R0:W1:Y:S02]  /*12de0*/  SYNCS.PHASECHK.TRANS64.TRYWAIT P0, [R19+URZ+0x38870], R2 ;  /* 0x03887002130075a7 */ /* 0x001064000800017f */
[----:B-1----:R-:W-:Y:S05]  /*12df0*/  @!P0 NANOSLEEP.SYNCS 0x989680 ;  /* 0x009896800000895d */ /* 0x002fea0003900000 */
[----:B------:R-:W1:Y:S02]  /*12e00*/  @!P0 SYNCS.PHASECHK.TRANS64 P0, [R19+URZ+0x38870], R2 ;  /* 0x03887002130085a7 */ /* 0x000e64000800007f */
[----:B-1----:R-:W-:Y:S05]  /*12e10*/  @!P0 BRA `(.L_x_2193) ;  /* 0xfffffffc00f08947 */ /* 0x002fea000383ffff */
[----:B------:R-:W-:Y:S05]  /*12e20*/  BRA `(.L_x_2244) ;  /* 0xffffffd8001c7947 */ /* 0x000fea000383ffff */
.L_x_2195:
[----:B-1----:R1:W2:Y:S02]  /*12e30*/  SYNCS.PHASECHK.TRANS64.TRYWAIT P0, [R19+URZ+0x38860], R0 ;  /* 0x03886000130075a7 */ /* 0x0022a4000800017f */
[----:B--2---:R-:W-:Y:S05]  /*12e40*/  @!P0 NANOSLEEP.SYNCS 0x989680 ;  /* 0x009896800000895d */ /* 0x004fea0003900000 */
[----:B------:R-:W2:Y:S02]  /*12e50*/  @!P0 SYNCS.PHASECHK.TRANS64 P0, [R19+URZ+0x38860], R0 ;  /* 0x03886000130085a7 */ /* 0x000ea4000800007f */
[----:B--2---:R-:W-:Y:S05]  /*12e60*/  @!P0 BRA `(.L_x_2195) ;  /* 0xfffffffc00f08947 */ /* 0x004fea000383ffff */
[----:B------:R-:W-:Y:S05]  /*12e70*/  BRA `(.L_x_2245) ;  /* 0xffffffd800207947 */ /* 0x000fea000383ffff */
.L_x_2201:
[----:B0-----:R-:W2:Y:S02]  /*12e80*/  LDL R2, [R1+0xc] ;  /* 0x00000c0001027983 */ /* 0x001ea40000100800 */
[----:B--2---:R0:W2:Y:S02]  /*12e90*/  SYNCS.PHASECHK.TRANS64.TRYWAIT P0, [R2+URZ+0x38870], R0 ;  /* 0x03887000020075a7 */ /* 0x0040a4000800017f */
[----:B--2---:R-:W-:Y:S05]  /*12ea0*/  @!P0 NANOSLEEP.SYNCS 0x989680 ;  /* 0x009896800000895d */ /* 0x004fea0003900000 */
[----:B------:R-:W2:Y:S02]  /*12eb0*/  @!P0 SYNCS.PHASECHK.TRANS64 P0, [R2+URZ+0x38870], R0 ;  /* 0x03887000020085a7 */ /* 0x000ea4000800007f */
[----:B--2---:R-:W-:Y:S05]  /*12ec0*/  @!P0 BRA `(.L_x_2201) ;  /* 0xfffffffc00ec8947 */ /* 0x004fea000383ffff */
[----:B------:R-:W-:Y:S05]  /*12ed0*/  BRA `(.L_x_2246) ;  /* 0xffffffe000747947 */ /* 0x000fea000383ffff */
.L_x_2203:
[----:B0-----:R-:W2:Y:S02]  /*12ee0*/  LDL R2, [R1+0xc] ;  /* 0x00000c0001027983 */ /* 0x001ea40000100800 */
[----:B--2---:R0:W2:Y:S02]  /*12ef0*/  SYNCS.PHASECHK.TRANS64.TRYWAIT P0, [R2+URZ+0x38860], R0 ;  /* 0x03886000020075a7 */ /* 0x0040a4000800017f */
[----:B--2---:R-:W-:Y:S05]  /*12f00*/  @!P0 NANOSLEEP.SYNCS 0x989680 ;  /* 0x009896800000895d */ /* 0x004fea0003900000 */
[----:B------:R-:W2:Y:S02]  /*12f10*/  @!P0 SYNCS.PHASECHK.TRANS64 P0, [R2+URZ+0x38860], R0 ;  /* 0x03886000020085a7 */ /* 0x000ea4000800007f */
[----:B--2---:R-:W-:Y:S05]  /*12f20*/  @!P0 BRA `(.L_x_2203) ;  /* 0xfffffffc00ec8947 */ /* 0x004fea000383ffff */
[----:B------:R-:W-:Y:S05]  /*12f30*/  BRA `(.L_x_2247) ;  /* 0xffffffe000787947 */ /* 0x000fea000383ffff */
.L_x_2205:
[----:B0-----:R0:W1:Y:S02]  /*12f40*/  SYNCS.PHASECHK.TRANS64.TRYWAIT P0, [R7+URZ+0x38820], R2 ;  /* 0x03882002070075a7 */ /* 0x001064000800017f */
[----:B-1----:R-:W-:Y:S05]  /*12f50*/  @!P0 NANOSLEEP.SYNCS 0x989680 ;  /* 0x009896800000895d */ /* 0x002fea0003900000 */
[----:B------:R-:W1:Y:S02]  /*12f60*/  @!P0 SYNCS.PHASECHK.TRANS64 P0, [R7+URZ+0x38820], R2 ;  /* 0x03882002070085a7 */ /* 0x000e64000800007f */
[----:B-1----:R-:W-:Y:S05]  /*12f70*/  @!P0 BRA `(.L_x_2205) ;  /* 0xfffffffc00f08947 */ /* 0x002fea000383ffff */
[----:B------:R-:W-:Y:S05]  /*12f80*/  BRA `(.L_x_2248) ;  /* 0xffffffe800a47947 */ /* 0x000fea000383ffff */
.L_x_2207:
[----:B0-----:R0:W1:Y:S02]  /*12f90*/  SYNCS.PHASECHK.TRANS64.TRYWAIT P1, [R6+URZ], R3 ;  /* 0x00000003060075a7 */ /* 0x001064000802017f */
[----:B-1----:R-:W-:Y:S05]  /*12fa0*/  @!P1 NANOSLEEP.SYNCS 0x989680 ;  /* 0x009896800000995d */ /* 0x002fea0003900000 */
[----:B------:R-:W1:Y:S02]  /*12fb0*/  @!P1 SYNCS.PHASECHK.TRANS64 P1, [R6+URZ], R3 ;  /* 0x00000003060095a7 */ /* 0x000e64000802007f */
[----:B-1----:R-:W-:Y:S05]  /*12fc0*/  @!P1 BRA `(.L_x_2207) ;  /* 0xfffffffc00f09947 */ /* 0x002fea000383ffff */
[----:B------:R-:W-:Y:S05]  /*12fd0*/  BRA `(.L_x_2249) ;  /* 0xffffffe800f47947 */ /* 0x000fea000383ffff */
.L_x_2208:
[----:B-1----:R1:W2:Y:S02]  /*12fe0*/  SYNCS.PHASECHK.TRANS64.TRYWAIT P1, [R5+URZ], R2 ;  /* 0x00000002050075a7 */ /* 0x0022a4000802017f */
[----:B--2---:R-:W-:Y:S05]  /*12ff0*/  @!P1 NANOSLEEP.SYNCS 0x989680 ;  /* 0x009896800000995d */ /* 0x004fea0003900000 */
[----:B------:R-:W2:Y:S02]  /*13000*/  @!P1 SYNCS.PHASECHK.TRANS64 P1, [R5+URZ], R2 ;  /* 0x00000002050095a7 */ /* 0x000ea4000802007f */
[----:B--2---:R-:W-:Y:S05]  /*13010*/  @!P1 BRA `(.L_x_2208) ;  /* 0xfffffffc00f09947 */ /* 0x004fea000383ffff */
[----:B------:R-:W-:Y:S05]  /*13020*/  BRA `(.L_x_2250) ;  /* 0xffffffe800e87947 */ /* 0x000fea000383ffff */
.L_x_2210:
[----:B--2---:R2:W3:Y:S02]  /*13030*/  SYNCS.PHASECHK.TRANS64.TRYWAIT P1, [R0+URZ+0x38860], R3 ;  /* 0x03886003000075a7 */ /* 0x0044e4000802017f */
[----:B---3--:R-:W-:Y:S05]  /*13040*/  @!P1 NANOSLEEP.SYNCS 0x989680 ;  /* 0x009896800000995d */ /* 0x008fea0003900000 */
[----:B------:R-:W3:Y:S02]  /*13050*/  @!P1 SYNCS.PHASECHK.TRANS64 P1, [R0+URZ+0x38860], R3 ;  /* 0x03886003000095a7 */ /* 0x000ee4000802007f */
[----:B---3--:R-:W-:Y:S05]  /*13060*/  @!P1 BRA `(.L_x_2210) ;  /* 0xfffffffc00f09947 */ /* 0x008fea000383ffff */
[----:B------:R-:W-:Y:S05]  /*13070*/  BRA `(.L_x_2251) ;  /* 0xffffffe800e87947 */ /* 0x000fea000383ffff */
.L_x_2212:
[----:B-1----:R1:W3:Y:S02]  /*13080*/  SYNCS.PHASECHK.TRANS64.TRYWAIT P1, [R5+URZ+0x38860], R2 ;  /* 0x03886002050075a7 */ /* 0x0022e4000802017f */
[----:B---3--:R-:W-:Y:S05]  /*13090*/  @!P1 NANOSLEEP.SYNCS 0x989680 ;  /* 0x009896800000995d */ /* 0x008fea0003900000 */
[----:B------:R-:W3:Y:S02]  /*130a0*/  @!P1 SYNCS.PHASECHK.TRANS64 P1, [R5+URZ+0x38860], R2 ;  /* 0x03886002050095a7 */ /* 0x000ee4000802007f */
[----:B---3--:R-:W-:Y:S05]  /*130b0*/  @!P1 BRA `(.L_x_2212) ;  /* 0xfffffffc00f09947 */ /* 0x008fea000383ffff */
[----:B------:R-:W-:Y:S05]  /*130c0*/  BRA `(.L_x_2252) ;  /* 0xffffffe800e87947 */ /* 0x000fea000383ffff */
.L_x_2214:
[----:B---3--:R3:W4:Y:S02]  /*130d0*/  SYNCS.PHASECHK.TRANS64.TRYWAIT P0, [R0+URZ+0x38880], R3 ;  /* 0x03888003000075a7 */ /* 0x008724000800017f */
[----:B----4-:R-:W-:Y:S05]  /*130e0*/  @!P0 NANOSLEEP.SYNCS 0x989680 ;  /* 0x009896800000895d */ /* 0x010fea0003900000 */
[----:B------:R-:W4:Y:S02]  /*130f0*/  @!P0 SYNCS.PHASECHK.TRANS64 P0, [R0+URZ+0x38880], R3 ;  /* 0x03888003000085a7 */ /* 0x000f24000800007f */
[----:B----4-:R-:W-:Y:S05]  /*13100*/  @!P0 BRA `(.L_x_2214) ;  /* 0xfffffffc00f08947 */ /* 0x010fea000383ffff */
[----:B------:R-:W-:Y:S05]  /*13110*/  BRA `(.L_x_2215) ;  /* 0xffffffe800e47947 */ /* 0x000fea000383ffff */
.L_x_2253:
        /* <DEDUP_REMOVED lines=14> */
.L_x_3140:


//--------------------- .text._ZN7cutlass13device_kernelIN5flash11enable_sm90INS1_16FlashAttnFwdSm90INS1_25CollectiveMainloopFwdSm90ILi2EN4cute5tupleIJNS5_1CILi1EEES8_S8_EEENS6_IJNS7_ILi128EEESA_NS7_ILi256EEEEEELi256ENS_12float_e4m3_tEfNS_4arch4Sm90ELb1ELb0ELb0ELb1ELb0ELb0ELb0ELb1ELb1ELb1ELb1ELb0EEENS1_21CollectiveEpilogueFwdINS6_IJSA_SB_SA_EEES9_NS_10bfloat16_tESF_Li256ELb1ELb1ELb1ELb1EEENS1_36VarlenDynamicPersistentTileSchedulerILi128ELi128ELi256ELi128ELb1ELb1ELb1ELb1ELb1ELb1EEEEEEEEEvNT_6ParamsE --------------------------
	.section	.text._ZN7cutlass13device_kernelIN5flash11enable_sm90INS1_16FlashAttnFwdSm90INS1_25CollectiveMainloopFwdSm90ILi2EN4cute5tupleIJNS5_1CILi1EEES8_S8_EEENS6_IJNS7_ILi128EEESA_NS7_ILi256EEEEEELi256ENS_12float_e4m3_tEfNS_4arch4Sm90ELb1ELb0ELb0ELb1ELb0ELb0ELb0ELb1ELb1ELb1ELb1ELb0EEENS1_21CollectiveEpilogueFwdINS6_IJSA_SB_SA_EEES9_NS_10bfloat16_tESF_Li256ELb1ELb1ELb1ELb1EEENS1_36VarlenDynamicPersistentTileSchedulerILi128ELi128ELi256ELi128ELb1ELb1ELb1ELb1ELb1ELb1EEEEEEEEEvNT_6ParamsE,"ax",@progbits
	.align	128
.text._ZN7cutlass13device_kernelIN5flash11enable_sm90INS1_16FlashAttnFwdSm90INS1_25CollectiveMainloopFwdSm90ILi2EN4cute5tupleIJNS5_1CILi1EEES8_S8_EEENS6_IJNS7_ILi128EEESA_NS7_ILi256EEEEEELi256ENS_12float_e4m3_tEfNS_4arch4Sm90ELb1ELb0ELb0ELb1ELb0ELb0ELb0ELb1ELb1ELb1ELb1ELb0EEENS1_21CollectiveEpilogueFwdINS6_IJSA_SB_SA_EEES9_NS_10bfloat16_tESF_Li256ELb1ELb1ELb1ELb1EEENS1_36VarlenDynamicPersistentTileSchedulerILi128ELi128ELi256ELi128ELb1ELb1ELb1ELb1ELb1ELb1EEEEEEEEEvNT_6ParamsE:
        .type           _ZN7cutlass13device_kernelIN5flash11enable_sm90INS1_16FlashAttnFwdSm90INS1_25CollectiveMainloopFwdSm90ILi2EN4cute5tupleIJNS5_1CILi1EEES8_S8_EEENS6_IJNS7_ILi128EEESA_NS7_ILi256EEEEEELi256ENS_12float_e4m3_tEfNS_4arch4Sm90ELb1ELb0ELb0ELb1ELb0ELb0ELb0ELb1ELb1ELb1ELb1ELb0EEENS1_21CollectiveEpilogueFwdINS6_IJSA_SB_SA_EEES9_NS_10bfloat16_tESF_Li256ELb1ELb1ELb1ELb1EEENS1_36VarlenDynamicPersistentTileSchedulerILi128ELi128ELi256ELi128ELb1ELb1ELb1ELb1ELb1ELb1EEEEEEEEEvNT_6ParamsE,@function
        .size           _ZN7cutlass13device_kernelIN5flash11enable_sm90INS1_16FlashAttnFwdSm90INS1_25CollectiveMainloopFwdSm90ILi2EN4cute5tupleIJNS5_1CILi1EEES8_S8_EEENS6_IJNS7_ILi128EEESA_NS7_ILi256EEEEEELi256ENS_12float_e4m3_tEfNS_4arch4Sm90ELb1ELb0ELb0ELb1ELb0ELb0ELb0ELb1ELb1ELb1ELb1ELb0EEENS1_21CollectiveEpilogueFwdINS6_IJSA_SB_SA_EEES9_NS_10bfloat16_tESF_Li256ELb1ELb1ELb1ELb1EEENS1_36VarlenDynamicPersistentTileSchedulerILi128ELi128ELi256ELi128ELb1ELb1ELb1ELb1ELb1ELb1EEEEEEEEEvNT_6ParamsE,(.L_x_3141 - _ZN7cutlass13device_kernelIN5flash11enable_sm90INS1_16FlashAttnFwdSm90INS1_25CollectiveMainloopFwdSm90ILi2EN4cute5tupleIJNS5_1CILi1EEES8_S8_EEENS6_IJNS7_ILi128EEESA_NS7_ILi256EEEEEELi256ENS_12float_e4m3_tEfNS_4arch4Sm90ELb1ELb0ELb0ELb1ELb0ELb0ELb0ELb1ELb1ELb1ELb1ELb0EEENS1_21CollectiveEpilogueFwdINS6_IJSA_SB_SA_EEES9_NS_10bfloat16_tESF_Li256ELb1ELb1ELb1ELb1EEENS1_36VarlenDynamicPersistentTileSchedulerILi128ELi128ELi256ELi128ELb1ELb1ELb1ELb1ELb1ELb1EEEEEEEEEvNT_6ParamsE)
        .other          _ZN7cutlass13device_kernelIN5flash11enable_sm90INS1_16FlashAttnFwdSm90INS1_25CollectiveMainloopFwdSm90ILi2EN4cute5tupleIJNS5_1CILi1EEES8_S8_EEENS6_IJNS7_ILi128EEESA_NS7_ILi256EEEEEELi256ENS_12float_e4m3_tEfNS_4arch4Sm90ELb1ELb0ELb0ELb1ELb0ELb0ELb0ELb1ELb1ELb1ELb1ELb0EEENS1_21CollectiveEpilogueFwdINS6_IJSA_SB_SA_EEES9_NS_10bfloat16_tESF_Li256ELb1ELb1ELb1ELb1EEENS1_36VarlenDynamicPersistentTileSchedulerILi128ELi128ELi256ELi128ELb1ELb1ELb1ELb1ELb1ELb1EEEEEEEEEvNT_6ParamsE,@"STO_CUDA_ENTRY STV_DEFAULT"
_ZN7cutlass13device_kernelIN5flash11enable_sm90INS1_16FlashAttnFwdSm90INS1_25CollectiveMainloopFwdSm90ILi2EN4cute5tupleIJNS5_1CILi1EEES8_S8_EEENS6_IJNS7_ILi128EEESA_NS7_ILi256EEEEEELi256ENS_12float_e4m3_tEfNS_4arch4Sm90ELb1ELb0ELb0ELb1ELb0ELb0ELb0ELb1ELb1ELb1ELb1ELb0EEENS1_21CollectiveEpilogueFwdINS6_IJSA_SB_SA_EEES9_NS_10bfloat16_tESF_Li256ELb1ELb1ELb1ELb1EEENS1_36VarlenDynamicPersistentTileSchedulerILi128ELi128ELi256ELi128ELb1ELb1ELb1ELb1ELb1ELb1EEEEEEEEEvNT_6ParamsE:
        /* <DEDUP_REMOVED lines=18> */
.L_x_2255:
[----:B------:R-:W-:Y:S05]  /*0120*/  BSYNC B0 ;  /* 0x0000000000007941 */ /* 0x000fea0003800000 */
.L_x_2254:
        /* <DEDUP_REMOVED lines=41> */
.L_x_2256:
        /* <DEDUP_REMOVED lines=22> */
.L_x_2257:
        /* <DEDUP_REMOVED lines=18> */
.L_x_2258:
        /* <DEDUP_REMOVED lines=22> */
.L_x_2259:
        /* <DEDUP_REMOVED lines=22> */
.L_x_2260:
[----:B------:R-:W-:Y:S01]  /*0900*/  PLOP3.LUT P0, PT, PT, PT, UP0, 0x80, 0x0 ;  /* 0x000000000000781c */ /* 0x000fe20003f0f008 */
[----:B------:R-:W-:Y:S01]  /*0910*/  UMOV UR38, 0x1 ;  /* 0x0000000100267882 */ /* 0x000fe20000000000 */
[----:B------:R-:W-:Y:S01]  /*0920*/  NOP ;  /* 0x0000000000007918 */ /* 0x000fe20000000000 */
[----:B------:R-:W-:Y:S01]  /*0930*/  USEL UR38, UR38, 0x2, !UP0 ;  /* 0x0000000226267887 */ /* 0x000fe2000c000000 */
[----:B------:R-:W-:Y:S01]  /*0940*/  ULDC.64 UR52, c[0x0][0x208] ;  /* 0x0000820000347ab9 */ /* 0x000fe20000000a00 */
[----:B012-4-:R-:W-:Y:S08]  /*0950*/  BAR.SYNC.DEFER_BLOCKING 0x0 ;  /* 0x0000000000007b1d */ /* 0x017ff00000010000 */
[----:B------:R-:W-:Y:S05]  /*0960*/  @!P0 BRA `(.L_x_2261) ;  /* 0x00000104006c8947 */ /* 0x000fea0003800000 */
.L_x_2262:
        /* <DEDUP_REMOVED lines=125> */
.L_x_2323:
[----:B------:R-:W-:Y:S01]  /*1140*/  ULDC.64 UR8, c[0x0][0xc88] ;  /* 0x0003220000087ab9 */ /* 0x000fe20000000a00 */
[----:B------:R-:W-:Y:S01]  /*1150*/  ULDC.64 UR10, c[0x0][0xa18] ;  /* 0x00028600000a7ab9 */ /* 0x000fe20000000a00 */
[----:B------:R-:W-:Y:S02]  /*1160*/  UIMAD.WIDE UR8, UR7, 0x4, UR8 ;  /* 0x00000004070878a5 */ /* 0x000fe4000f8e0208 */
[----:B------:R-:W-:Y:S02]  /*1170*/  UISETP.NE.U32.AND UP1, UPT, UR10, URZ, UPT ;  /* 0x0000003f0a00728c */ /* 0x000fe4000bf25070 */
[----:B------:R-:W-:Y:S02]  /*1180*/  ULOP3.LUT UR4, UR6, 0xff000000, URZ, 0xc0, !UPT ;  /* 0xff00000006047892 */ /* 0x000fe4000f8ec03f */
[----:B0-23--:R-:W-:Y:S01]  /*1190*/  IMAD.U32 R2, RZ, RZ, UR8 ;  /* 0x00000008ff027e24 */ /* 0x00dfe2000f8e00ff */
[----:B------:R-:W-:Y:S01]  /*11a0*/  ULDC UR7, c[0x0][0x424] ;  /* 0x0001090000077ab9 */ /* 0x000fe20000000800 */
[----:B-1----:R-:W-:Y:S01]  /*11b0*/  IMAD.U32 R3, RZ, RZ, UR9 ;  /* 0x00000009ff037e24 */ /* 0x002fe2000f8e00ff */
[----:B------:R-:W-:-:S04]  /*11c0*/  ULDC.64 UR8, c[0x0][0xa28] ;  /* 0x00028a0000087ab9 */ /* 0x000fc80000000a00 */
[----:B------:R-:W2:Y:S01]  /*11d0*/  LDG.E R2, desc[UR52][R2.64] ;  /* 0x0000003402027981 */ /* 0x000ea2000c1e1900 */
[----:B------:R-:W-:Y:S02]  /*11e0*/  UISETP.NE.U32.AND UP0, UPT, UR8, URZ, UPT ;  /* 0x0000003f0800728c */ /* 0x000fe4000bf05070 */
[----:B------:R-:W-:Y:S02]  /*11f0*/  UISETP.NE.AND.EX UP1, UPT, UR11, URZ, UPT, UP1 ;  /* 0x0000003f0b00728c */ /* 0x000fe4000bf25310 */
[----:B------:R-:W-:-:S04]  /*1200*/  UISETP.NE.AND.EX UP0, UPT, UR9, URZ, UPT, UP0 ;  /* 0x0000003f0900728c */ /* 0x000fc8000bf05300 */
[----:B------:R-:W-:Y:S02]  /*1210*/  PLOP3.LUT P2, PT, PT, PT, UP1, 0x80, 0x0 ;  /* 0x000000000000781c */ /* 0x000fe40003f4f018 */
[----:B------:R-:W-:Y:S02]  /*1220*/  PLOP3.LUT P0, PT, PT, PT, UP0, 0x80, 0x0 ;  /* 0x000000000000781c */ /* 0x000fe40003f0f008 */
[----:B--2---:R-:W-:-:S13]  /*1230*/  R2UR UR44, R2 ;  /* 0x00000000022c72ca */ /* 0x004fda00000e0000 */
[----:B------:R-:W-:Y:S02]  /*1240*/  USHF.R.S32.HI UR43, URZ, 0x1f, UR44 ;  /* 0x0000001f3f2b7899 */ /* 0x000fe4000801142c */
[----:B------:R-:W-:-:S04]  /*1250*/  @UP0 ULEA UR8, UP2, UR44, UR8, 0x2 ;  /* 0x000000082c080291 */ /* 0x000fc8000f84103f */
[----:B------:R-:W-:Y:S02]  /*1260*/  @UP0 ULEA.HI.X UR9, UR44, UR9, UR43, 0x2, UP2 ;  /* 0x000000092c090291 */ /* 0x000fe400090f142b */
[----:B------:R-:W-:Y:S01]  /*1270*/  @UP1 ULEA UR10, UP0, UR44, UR10, 0x2 ;  /* 0x0000000a2c0a1291 */ /* 0x000fe2000f80103f */
[----:B------:R-:W-:-:S03]  /*1280*/  IMAD.U32 R2, RZ, RZ, UR8 ;  /* 0x00000008ff027e24 */ /* 0x000fc6000f8e00ff */
[----:B------:R-:W-:Y:S01]  /*1290*/  @UP1 ULEA.HI.X UR11, UR44, UR11, UR43, 0x2, UP0 ;  /* 0x0000000b2c0b1291 */ /* 0x000fe200080f142b */
[----:B------:R-:W-:Y:S01]  /*12a0*/  IMAD.U32 R3, RZ, RZ, UR9 ;  /* 0x00000009ff037e24 */ /* 0x000fe2000f8e00ff */
[----:B------:R-:W-:Y:S01]  /*12b0*/  ULDC.64 UR8, c[0x0][0x418] ;  /* 0x0001060000087ab9 */ /* 0x000fe20000000a00 */
[----:B------:R-:W-:-:S03]  /*12c0*/  IMAD.U32 R4, RZ, RZ, UR10 ;  /* 0x0000000aff047e24 */ /* 0x000fc6000f8e00ff */
[----:B------:R-:W-:Y:S01]  /*12d0*/  IMAD.U32 R5, RZ, RZ, UR11 ;  /* 0x0000000bff057e24 */ /* 0x000fe2000f8e00ff */
[----:B------:R-:W2:Y:S01]  /*12e0*/  @P0 LDG.E R2, desc[UR52][R2.64] ;  /* 0x0000003402020981 */ /* 0x000ea2000c1e1900 */
[----:B------:R-:W-:Y:S01]  /*12f0*/  UISETP.NE.U32.AND UP0, UPT, UR8, URZ, UPT ;  /* 0x0000003f0800728c */ /* 0x000fe2000bf05070 */
[----:B------:R-:W-:Y:S02]  /*1300*/  ULDC.64 UR10, c[0x0][0xa20] ;  /* 0x00028800000a7ab9 */ /* 0x000fe40000000a00 */
[----:B------:R-:W3:Y:S01]  /*1310*/  @P2 LDG.E R4, desc[UR52][R4.64] ;  /* 0x0000003404042981 */ /* 0x000ee2000c1e1900 */
[----:B------:R-:W-:Y:S01]  /*1320*/  UISETP.NE.AND.EX UP0, UPT, UR9, URZ, UPT, UP0 ;  /* 0x0000003f0900728c */ /* 0x000fe2000bf05300 */
[----:B------:R-:W-:Y:S01]  /*1330*/  ISETP.NE.U32.AND P1, PT, RZ, UR10, PT ;  /* 0x0000000aff007c0c */ /* 0x000fe2000bf25070 */
[----:B------:R-:W-:Y:S02]  /*1340*/  ULOP3.LUT UR47, UR6, 0xff0000, URZ, 0xc0, !UPT ;  /* 0x00ff0000062f7892 */ /* 0x000fe4000f8ec03f */
[----:B------:R-:W-:Y:S01]  /*1350*/  USHF.R.U32.HI UR4, URZ, 0x8, UR4 ;  /* 0x000000083f047899 */ /* 0x000fe20008011604 */
[----:B------:R-:W-:Y:S01]  /*1360*/  ISETP.NE.AND.EX P1, PT, RZ, UR11, PT, P1 ;  /* 0x0000000bff007c0c */ /* 0x000fe2000bf25310 */
[----:B------:R-:W-:Y:S01]  /*1370*/  USEL UR7, UR7, 0x1, UP0 ;  /* 0x0000000107077887 */ /* 0x000fe20008000000 */
[----:B------:R-:W-:Y:S01]  /*1380*/  ULDC UR8, c[0x0][0x2f0] ;  /* 0x0000bc0000087ab9 */ /* 0x000fe20000000800 */
[----:B------:R-:W-:Y:S01]  /*1390*/  UMOV UR55, URZ ;  /* 0x0000003f00377c82 */ /* 0x000fe20008000000 */
[----:B------:R-:W-:Y:S01]  /*13a0*/  ULEA.HI UR47, UR47, UR4, URZ, 0x10 ;  /* 0x000000042f2f7291 */ /* 0x000fe2000f8f803f */
[----:B------:R-:W-:Y:S01]  /*13b0*/  ULDC UR56, c[0x0][0x288] ;  /* 0x0000a20000387ab9 */ /* 0x000fe20000000800 */
[----:B------:R-:W-:-:S02]  /*13c0*/  UIMAD UR4, UR7, UR8, URZ ;  /* 0x00000008070472a4 */ /* 0x000fc4000f8e023f */
[----:B------:R-:W-:Y:S01]  /*13d0*/  ULOP3.LUT UR45, UR6, 0xffff, URZ, 0xc0, !UPT ;  /* 0x0000ffff062d7892 */ /* 0x000fe2000f8ec03f */
[----:B--2---:R-:W-:Y:S02]  /*13e0*/  @P0 R2UR UR55, R2 ;  /* 0x00000000023702ca */ /* 0x004fe400000e0000 */
[----:B---3--:R-:W-:Y:S01]  /*13f0*/  @P2 R2UR UR56, R4 ;  /* 0x00000000043822ca */ /* 0x008fe200000e0000 */
[----:B----45:R-:W-:-:S14]  /*1400*/  @P2 BRA `(.L_x_2263) ;  /* 0x0000000000342947 */ /* 0x030fdc0003800000 */
        /* <DEDUP_REMOVED lines=13> */
.L_x_2263:
[----:B------:R-:W-:Y:S05]  /*14e0*/  @!P1 BRA `(.L_x_2264) ;  /* 0x00000000001c9947 */ /* 0x000fea0003800000 */
[----:B------:R-:W-:-:S04]  /*14f0*/  ULEA UR4, UP0, UR44, UR10, 0x2 ;  /* 0x0000000a2c047291 */ /* 0x000fc8000f80103f */
[----:B------:R-:W-:Y:S02]  /*1500*/  ULEA.HI.X UR6, UR44, UR11, UR43, 0x2, UP0 ;  /* 0x0000000b2c067291 */ /* 0x000fe400080f142b */
[----:B------:R-:W-:-:S04]  /*1510*/  IMAD.U32 R2, RZ, RZ, UR4 ;  /* 0x00000004ff027e24 */ /* 0x000fc8000f8e00ff */
[----:B------:R-:W-:-:S05]  /*1520*/  IMAD.U32 R3, RZ, RZ, UR6 ;  /* 0x00000006ff037e24 */ /* 0x000fca000f8e00ff */
[----:B------:R-:W2:Y:S02]  /*1530*/  LDG.E R2, desc[UR52][R2.64] ;  /* 0x0000003402027981 */ /* 0x000ea4000c1e1900 */
[----:B--2---:R-:W-:Y:S01]  /*1540*/  R2UR UR4, R2 ;  /* 0x00000000020472ca */ /* 0x004fe200000e0000 */
[----:B------:R-:W-:-:S14]  /*1550*/  BRA `(.L_x_2265) ;  /* 0x0000000000347947 */ /* 0x000fdc0003800000 */
.L_x_2264:
        /* <DEDUP_REMOVED lines=13> */
.L_x_2265:
[----:B------:R-:W-:Y:S01]  /*1630*/  ULDC.64 UR8, c[0x0][0x998] ;  /* 0x0002660000087ab9 */ /* 0x000fe20000000a00 */
[----:B------:R-:W-:Y:S01]  /*1640*/  ULDC.64 UR6, c[0x0][0x990] ;  /* 0x0002640000067ab9 */ /* 0x000fe20000000a00 */
[----:B------:R-:W-:Y:S01]  /*1650*/  ISETP.NE.U32.AND P1, PT, RZ, UR8, PT ;  /* 0x00000008ff007c0c */ /* 0x000fe2000bf25070 */
[----:B------:R-:W-:Y:S01]  /*1660*/  USHF.L.U32 UR36, UR5, 0x7, URZ ;  /* 0x0000000705247899 */ /* 0x000fe2000800063f */
[----:B------:R-:W-:Y:S01]  /*1670*/  ISETP.NE.U32.AND P0, PT, RZ, UR6, PT ;  /* 0x00000006ff007c0c */ /* 0x000fe2000bf05070 */
[----:B------:R-:W-:Y:S01]  /*1680*/  UIADD3 UR55, -UR55, UR4, URZ ;  /* 0x0000000437377290 */ /* 0x000fe2000fffe13f */
[----:B------:R-:W-:Y:S01]  /*1690*/  ISETP.NE.AND.EX P1, PT, RZ, UR9, PT, P1 ;  /* 0x00000009ff007c0c */ /* 0x000fe2000bf25310 */
[----:B------:R-:W-:Y:S01]  /*16a0*/  ULOP3.LUT UR37, UR47, 0xff, URZ, 0xc0, !UPT ;  /* 0x000000ff2f257892 */ /* 0x000fe2000f8ec03f */
[----:B------:R-:W-:Y:S01]  /*16b0*/  ISETP.NE.AND.EX P0, PT, RZ, UR7, PT, P0 ;  /* 0x00000007ff007c0c */ /* 0x000fe2000bf05300 */
[----:B------:R-:W-:-:S10]  /*16c0*/  ULDC UR11, c[0x0][0x988] ;  /* 0x00026200000b7ab9 */ /* 0x000fd40000000800 */
[----:B------:R-:W0:Y:S08]  /*16d0*/  @P1 LDC.64 R8, c[0x0][0x9b8] ;  /* 0x00026e00ff081b82 */ /* 0x000e300000000a00 */
[----:B------:R-:W1:Y:S08]  /*16e0*/  @P0 LDC.64 R6, c[0x0][0x9a8] ;  /* 0x00026a00ff060b82 */ /* 0x000e700000000a00 */
[----:B------:R-:W2:Y:S08]  /*16f0*/  @P0 LDC.64 R10, c[0x0][0x9b0] ;  /* 0x00026c00ff0a0b82 */ /* 0x000eb00000000a00 */
[----:B------:R-:W3:Y:S01]  /*1700*/  @P1 LDC.64 R12, c[0x0][0x9c0] ;  /* 0x00027000ff0c1b82 */ /* 0x000ee20000000a00 */
[----:B0-----:R-:W-:-:S02]  /*1710*/  @P1 IMAD R2, R8, UR43, RZ ;  /* 0x0000002b08021c24 */ /* 0x001fc4000f8e02ff */
[----:B------:R-:W-:-:S04]  /*1720*/  @P1 IMAD.WIDE.U32 R4, R8, UR44, RZ ;  /* 0x0000002c08041c25 */ /* 0x000fc8000f8e00ff */
[----:B------:R-:W-:Y:S02]  /*1730*/  @P1 IMAD R9, R9, UR44, R2 ;  /* 0x0000002c09091c24 */ /* 0x000fe4000f8e0202 */
[C---:B-1----:R-:W-:Y:S02]  /*1740*/  @P0 IMAD R0, R6.reuse, UR43, RZ ;  /* 0x0000002b06000c24 */ /* 0x042fe4000f8e02ff */
[----:B------:R-:W-:-:S04]  /*1750*/  @P0 IMAD.WIDE.U32 R2, R6, UR44, RZ ;  /* 0x0000002c06020c25 */ /* 0x000fc8000f8e00ff */
[----:B------:R-:W-:Y:S02]  /*1760*/  @P0 IMAD R7, R7, UR44, R0 ;  /* 0x0000002c07070c24 */ /* 0x000fe4000f8e0200 */
[----:B------:R-:W-:Y:S02]  /*1770*/  @P1 IMAD.IADD R5, R5, 0x1, R9 ;  /* 0x0000000105051824 */ /* 0x000fe400078e0209 */
[----:B------:R-:W-:Y:S02]  /*1780*/  @P0 IMAD.IADD R3, R3, 0x1, R7 ;  /* 0x0000000103030824 */ /* 0x000fe400078e0207 */
[----:B------:R-:W-:Y:S02]  /*1790*/  IMAD.MOV.U32 R0, RZ, RZ, 0x3f800000 ;  /* 0x3f800000ff007424 */ /* 0x000fe400078e00ff */
[----:B--2---:R-:W-:-:S04]  /*17a0*/  @P0 IMAD.WIDE.U32 R2, R10, UR45, R2 ;  /* 0x0000002d0a020c25 */ /* 0x004fc8000f8e0002 */
[----:B---3--:R-:W-:Y:S01]  /*17b0*/  @P1 IMAD.WIDE.U32 R6, R12, UR45, R4 ;  /* 0x0000002d0c061c25 */ /* 0x008fe2000f8e0004 */
[----:B------:R-:W-:Y:S01]  /*17c0*/  @P0 LEA R4, P2, R2, UR6, 0x2 ;  /* 0x0000000602040c11 */ /* 0x000fe2000f8410ff */
[----:B------:R-:W-:Y:S02]  /*17d0*/  ULDC UR6, c[0x0][0x448] ;  /* 0x0001120000067ab9 */ /* 0x000fe40000000800 */
[----:B------:R-:W-:Y:S01]  /*17e0*/  @P0 IMAD R5, R11, UR45, R3 ;  /* 0x0000002d0b050c24 */ /* 0x000fe2000f8e0203 */
[----:B------:R-:W-:Y:S01]  /*17f0*/  @P1 LEA R8, P3, R6, UR8, 0x2 ;  /* 0x0000000806081c11 */ /* 0x000fe2000f8610ff */
[----:B------:R-:W-:-:S03]  /*1800*/  @P1 IMAD R3, R13, UR45, R7 ;  /* 0x0000002d0d031c24 */ /* 0x000fc6000f8e0207 */
[----:B------:R-:W-:Y:S02]  /*1810*/  @P0 LEA.HI.X R5, R2, UR7, R5, 0x2, P2 ;  /* 0x0000000702050c11 */ /* 0x000fe400090f1405 */
[----:B------:R-:W-:Y:S01]  /*1820*/  @P1 LEA.HI.X R9, R6, UR9, R3, 0x2, P3 ;  /* 0x0000000906091c11 */ /* 0x000fe200098f1403 */
[----:B------:R-:W-:-:S04]  /*1830*/  IMAD.MOV.U32 R3, RZ, RZ, 0x3f800000 ;  /* 0x3f800000ff037424 */ /* 0x000fc800078e00ff */
[----:B------:R-:W2:Y:S04]  /*1840*/  @P1 LDG.E R0, desc[UR52][R8.64] ;  /* 0x0000003408001981 */ /* 0x000ea8000c1e1900 */
[----:B------:R-:W2:Y:S01]  /*1850*/  @P0 LDG.E R3, desc[UR52][R4.64] ;  /* 0x0000003404030981 */ /* 0x000ea2000c1e1900 */
[----:B------:R-:W-:Y:S02]  /*1860*/  UISETP.NE.AND UP0, UPT, UR6, 0x1, UPT ;  /* 0x000000010600788c */ /* 0x000fe4000bf05270 */
[----:B------:R-:W-:Y:S02]  /*1870*/  UIADD3 UR6, UR36, 0x7f, URZ ;  /* 0x0000007f24067890 */ /* 0x000fe4000fffe03f */
[----:B------:R-:W-:-:S07]  /*1880*/  UIADD3 UR7, UR55, 0x80, -UR56 ;  /* 0x0000008037077890 */ /* 0x000fce000fffe838 */
[----:B------:R-:W-:Y:S01]  /*1890*/  @UP0 ULDC UR4, c[0x0][0x44c] ;  /* 0x0001130000040ab9 */ /* 0x000fe20000000800 */
[----:B------:R-:W-:Y:S01]  /*18a0*/  @UP0 ULDC UR8, c[0x0][0x450] ;  /* 0x0001140000080ab9 */ /* 0x000fe20000000800 */
[----:B------:R-:W-:-:S04]  /*18b0*/  UIMAD.WIDE.U32 UR4, UR6, UR4, URZ ;  /* 0x00000004060472a5 */ /* 0x000fc8000f8e003f */
[----:B------:R-:W-:Y:S02]  /*18c0*/  @UP0 USHF.R.U32.HI UR6, URZ, UR8, UR5 ;  /* 0x000000083f060299 */ /* 0x000fe40008011605 */
[----:B------:R-:W-:Y:S02]  /*18d0*/  UIADD3 UR4, UR55, 0x7f, URZ ;  /* 0x0000007f37047890 */ /* 0x000fe4000fffe03f */
[----:B------:R-:W-:Y:S02]  /*18e0*/  UIADD3 UR6, UR7, UR6, URZ ;  /* 0x0000000607067290 */ /* 0x000fe4000fffe03f */
[----:B------:R-:W-:Y:S02]  /*18f0*/  USHF.R.S32.HI UR5, URZ, 0x1f, UR4 ;  /* 0x0000001f3f057899 */ /* 0x000fe40008011404 */
[----:B------:R-:W-:Y:S02]  /*1900*/  USHF.R.S32.HI UR7, URZ, 0x1f, UR6 ;  /* 0x0000001f3f077899 */ /* 0x000fe40008011406 */
[----:B------:R-:W-:-:S02]  /*1910*/  ULEA.HI UR5, UR5, UR4, URZ, 0x7 ;  /* 0x0000000405057291 */ /* 0x000fc4000f8f383f */
[----:B------:R-:W-:Y:S02]  /*1920*/  ULEA.HI UR7, UR7, UR6, URZ, 0x7 ;  /* 0x0000000607077291 */ /* 0x000fe4000f8f383f */
[----:B------:R-:W-:Y:S02]  /*1930*/  USHF.R.S32.HI UR5, URZ, 0x7, UR5 ;  /* 0x000000073f057899 */ /* 0x000fe40008011405 */
[----:B------:R-:W-:-:S04]  /*1940*/  USHF.R.S32.HI UR7, URZ, 0x7, UR7 ;  /* 0x000000073f077899 */ /* 0x000fc80008011407 */
[----:B------:R-:W-:-:S04]  /*1950*/  UISETP.LT.AND UP0, UPT, UR5, UR7, UPT ;  /* 0x000000070500728c */ /* 0x000fc8000bf01270 */
[----:B------:R-:W-:-:S04]  /*1960*/  USEL UR9, UR5, UR7, UP0 ;  /* 0x0000000705097287 */ /* 0x000fc80008000000 */
[----:B------:R-:W-:-:S06]  /*1970*/  UISETP.GE.AND UP0, UPT, UR9, 0x1, UPT ;  /* 0x000000010900788c */ /* 0x000fcc000bf06270 */
[----:B------:R-:W-:Y:S01]  /*1980*/  PLOP3.LUT P0, PT, PT, PT, UP0, 0x80, 0x0 ;  /* 0x000000000000781c */ /* 0x000fe20003f0f008 */
[----:B------:R-:W-:Y:S01]  /*1990*/  USHF.R.U32.HI UR47, URZ, 0x10, UR47 ;  /* 0x000000103f2f7899 */ /* 0x000fe2000801162f */
[----:B------:R-:W-:Y:S01]  /*19a0*/  UMOV UR4, URZ ;  /* 0x0000003f00047c82 */ /* 0x000fe20008000000 */
[----:B--2---:R-:W-:-:S10]  /*19b0*/  FMUL.FTZ R0, R3, R0 ;  /* 0x0000000003007220 */ /* 0x004fd40000410000 */
[----:B------:R-:W-:Y:S05]  /*19c0*/  @!P0 BRA `(.L_x_2266) ;  /* 0x0000000000908947 */ /* 0x000fea0003800000 */
        /* <DEDUP_REMOVED lines=36> */
.L_x_2266:
[----:B------:R-:W-:Y:S01]  /*1c10*/  UIMAD UR39, UR37, UR4, URZ ;  /* 0x00000004252772a4 */ /* 0x000fe2000f8e023f */
[----:B------:R-:W-:Y:S02]  /*1c20*/  IMAD.U32 R2, RZ, RZ, UR9 ;  /* 0x00000009ff027e24 */ /* 0x000fe4000f8e00ff */
[----:B------:R-:W-:Y:S01]  /*1c30*/  FMUL.FTZ R0, R0, UR11 ;  /* 0x0000000b00007c20 */ /* 0x000fe20008410000 */
[----:B------:R-:W-:Y:S01]  /*1c40*/  IMAD.U32 R3, RZ, RZ, UR4 ;  /* 0x00000004ff037e24 */ /* 0x000fe2000f8e00ff */
[----:B------:R-:W-:Y:S02]  /*1c50*/  PLOP3.LUT P0, PT, PT, PT, PT, 0x80, 0x0 ;  /* 0x000000000000781c */ /* 0x000fe40003f0f070 */
[----:B------:R-:W-:Y:S02]  /*1c60*/  CS2R R28, SRZ ;  /* 0x00000000001c7805 */ /* 0x000fe4000001ff00 */
[----:B------:R-:W-:Y:S02]  /*1c70*/  CS2R R4, SRZ ;  /* 0x0000000000047805 */ /* 0x000fe4000001ff00 */
[----:B------:R-:W-:-:S02]  /*1c80*/  R2UR UR42, R0 ;  /* 0x00000000002a72ca */ /* 0x000fc400000e0000 */
[----:B------:R-:W-:Y:S02]  /*1c90*/  CS2R R24, SRZ ;  /* 0x0000000000187805 */ /* 0x000fe4000001ff00 */
[----:B------:R-:W-:Y:S01]  /*1ca0*/  VIADDMNMX R2, R3, UR39, R2, PT ;  /* 0x0000002703027c46 */ /* 0x000fe2000b800102 */
[----:B------:R-:W-:Y:S01]  /*1cb0*/  IMAD.MOV.U32 R3, RZ, RZ, RZ ;  /* 0x000000ffff037224 */ /* 0x000fe200078e00ff */
[----:B------:R-:W-:Y:S02]  /*1cc0*/  CS2R R30, SRZ ;  /* 0x00000000001e7805 */ /* 0x000fe4000001ff00 */
[----:B------:R-:W-:Y:S02]  /*1cd0*/  CS2R R26, SRZ ;  /* 0x00000000001a7805 */ /* 0x000fe4000001ff00 */
[----:B------:R-:W-:Y:S02]  /*1ce0*/  R2UR UR57, R2 ;  /* 0x00000000023972ca */ /* 0x000fe400000e0000 */
        /* <DEDUP_REMOVED lines=12> */
[----:B------:R-:W-:Y:S01]  /*1db0*/  UISETP.GT.AND UP0, UPT, UR57, UR39, UPT ;  /* 0x000000273900728c */ /* 0x000fe2000bf04270 */
[----:B------:R-:W-:-:S02]  /*1dc0*/  CS2R R60, SRZ ;  /* 0x00000000003c7805 */ /* 0x000fc4000001ff00 */
[----:B------:R-:W-:Y:S02]  /*1dd0*/  CS2R R56, SRZ ;  /* 0x0000000000387805 */ /* 0x000fe4000001ff00 */
[----:B------:R-:W-:Y:S02]  /*1de0*/  CS2R R62, SRZ ;  /* 0x00000000003e7805 */ /* 0x000fe4000001ff00 */
[----:B------:R-:W-:Y:S02]  /*1df0*/  CS2R R58, SRZ ;  /* 0x00000000003a7805 */ /* 0x000fe4000001ff00 */
[----:B------:R-:W-:Y:S02]  /*1e00*/  CS2R R68, SRZ ;  /* 0x0000000000447805 */ /* 0x000fe4000001ff00 */
[----:B------:R-:W-:Y:S02]  /*1e10*/  PLOP3.LUT P1, PT, PT, PT, UP0, 0x80, 0x0 ;  /* 0x000000000000781c */ /* 0x000fe40003f2f008 */
        /* <DEDUP_REMOVED lines=80> */
.L_x_2268:
        /* <DEDUP_REMOVED lines=9> */
.L_x_2422:
[----:B------:R-:W-:Y:S05]  /*23b0*/  @!P1 BRA `(.L_x_2270) ;  /* 0x0000000000049947 */ /* 0x000fea0003800000 */
[----:B------:R-:W-:Y:S01]  /*23c0*/  BPT.TRAP 0x1 ;  /* 0x000000040000795c */ /* 0x000fe20000300000 */
.L_x_2270:
[----:B0-----:R-:W-:Y:S02]  /*23d0*/  IMAD.U32 R3, RZ, RZ, UR54 ;  /* 0x00000036ff037e24 */ /* 0x001fe4000f8e00ff */
[----:B------:R-:W-:-:S03]  /*23e0*/  IMAD.U32 R0, RZ, RZ, UR48 ;  /* 0x00000030ff007e24 */ /* 0x000fc6000f8e00ff */
[----:B------:R-:W-:Y:S02]  /*23f0*/  LEA R3, R3, UR41, 0x3 ;  /* 0x0000002903037c11 */ /* 0x000fe4000f8e18ff */
[----:B------:R-:W-:-:S04]  /*2400*/  SHF.L.U32 R0, R0, 0x1f, RZ ;  /* 0x0000001f00007819 */ /* 0x000fc800000006ff */
[----:B------:R0:W1:Y:S01]  /*2410*/  SYNCS.PHASECHK.TRANS64.TRYWAIT P2, [R3+URZ+0x38830], R0 ;  /* 0x03883000030075a7 */ /* 0x000062000804017f */
[----:B------:R-:W-:Y:S05]  /*2420*/  @!P1 BRA `(.L_x_2271) ;  /* 0x0000000000049947 */ /* 0x000fea0003800000 */
[----:B------:R-:W-:Y:S01]  /*2430*/  BPT.TRAP 0x1 ;  /* 0x000000040000795c */ /* 0x000fe20000300000 */
.L_x_2271:
[----:B------:R-:W2:Y:S02]  /*2440*/  S2R R2, SR_TID.X ;  /* 0x0000000000027919 */ /* 0x000ea40000002100 */
[----:B--2---:R-:W-:Y:S01]  /*2450*/  LOP3.LUT P0, RZ, R2, 0x7f, RZ, 0xc0, !PT ;  /* 0x0000007f02ff7812 */ /* 0x004fe2000780c0ff */
[----:B-1----:R-:W-:-:S12]  /*2460*/  @P2 BRA `(.L_x_2272) ;  /* 0x0000000000082947 */ /* 0x002fd80003800000 */
[----:B------:R-:W1:Y:S02]  /*2470*/  SYNCS.PHASECHK.TRANS64.TRYWAIT P2, [R3+URZ+0x38830], R0 ;  /* 0x03883000030075a7 */ /* 0x000e64000804017f */
[----:B-1----:R-:W-:Y:S05]  /*2480*/  @!P2 BRA `(.L_x_2273) ;  /* 0x000001540098a947 */ /* 0x002fea0003800000 */
.L_x_2272:
[----:B------:R-:W-:Y:S05]  /*2490*/  WARPSYNC.ALL ;  /* 0x0000000000007948 */ /* 0x000fea0003800000 */
[----:B------:R-:W-:Y:S01]  /*24a0*/  UIADD3 UR4, UR41, 0x28400, URZ ;  /* 0x0002840029047890 */ /* 0x000fe2000fffe03f */
[----:B------:R-:W-:Y:S01]  /*24b0*/  WARPGROUP.ARRIVE ;  /* 0x00000000000079c5 */ /* 0x000fe20000000000 */
[----:B------:R-:W-:Y:S01]  /*24c0*/  ULOP3.LUT UR32, UR58, 0x10000, URZ, 0xfc, !UPT ;  /* 0x000100003a207892 */ /* 0x000fe2000f8efc3f */
[----:B01----:R-:W-:Y:S01]  /*24d0*/  VIADD R0, R17, UR36 ;  /* 0x0000002411007c36 */ /* 0x003fe20008000000 */
[----:B------:R-:W-:Y:S01]  /*24e0*/  USHF.R.U32.HI UR4, URZ, 0x4, UR4 ;  /* 0x000000043f047899 */ /* 0x000fe20008011604 */
[----:B------:R-:W-:Y:S01]  /*24f0*/  IMAD.U32 R5, RZ, RZ, UR56 ;  /* 0x00000038ff057e24 */ /* 0x000fe2000f8e00ff */
[----:B------:R-:W-:Y:S01]  /*2500*/  UMOV UR33, 0x40000040 ;  /* 0x4000004000217882 */ /* 0x000fe20000000000 */
[----:B------:R-:W-:Y:S01]  /*2510*/  UMOV UR35, 0x40000040 ;  /* 0x4000004000237882 */ /* 0x000fe20000000000 */
[----:B------:R-:W-:Y:S01]  /*2520*/  ULOP3.LUT UR4, UR4, 0x3fff, URZ, 0xc0, !UPT ;  /* 0x00003fff04047892 */ /* 0x000fe2000f8ec03f */
[----:B------:R-:W-:Y:S01]  /*2530*/  IMAD.U32 R15, RZ, RZ, UR42 ;  /* 0x0000002aff0f7e24 */ /* 0x000fe2000f8e00ff */
[----:B------:R-:W-:Y:S01]  /*2540*/  UMOV UR5, 0x40000040 ;  /* 0x4000004000057882 */ /* 0x000fe20000000000 */
[----:B------:R-:W-:Y:S01]  /*2550*/  UMOV UR7, 0x40000040 ;  /* 0x4000004000077882 */ /* 0x000fe20000000000 */
[----:B------:R-:W-:Y:S01]  /*2560*/  ULOP3.LUT UR51, UR4, 0x10000, URZ, 0xfc, !UPT ;  /* 0x0001000004337892 */ /* 0x000fe2000f8efc3f */
[----:B------:R-:W-:Y:S01]  /*2570*/  @!P0 VIADD R3, R3, 0x38840 ;  /* 0x0003884003038836 */ /* 0x000fe20000000000 */
[----:B------:R-:W-:Y:S01]  /*2580*/  UIADD3 UR4, UR32, 0x2, URZ ;  /* 0x0000000220047890 */ /* 0x000fe2000fffe03f */
[----:B------:R-:W-:Y:S01]  /*2590*/  CS2R R90, SRZ ;  /* 0x00000000005a7805 */ /* 0x000fe2000001ff00 */
[----:B------:R-:W-:Y:S01]  /*25a0*/  ULEA UR34, UR54, UR51, 0xb ;  /* 0x0000003336227291 */ /* 0x000fe2000f8e583f */
[----:B------:R-:W-:Y:S01]  /*25b0*/  CS2R R92, SRZ ;  /* 0x00000000005c7805 */ /* 0x000fe2000001ff00 */
[----:B------:R-:W-:Y:S01]  /*25c0*/  UIADD3 UR8, UR32, 0x4, URZ ;  /* 0x0000000420087890 */ /* 0x000fe2000fffe03f */
[----:B------:R-:W-:Y:S01]  /*25d0*/  @!P0 PRMT R3, RZ, 0x654, R3 ;  /* 0x00000654ff038816 */ /* 0x000fe20000000003 */
[----:B------:R-:W-:Y:S01]  /*25e0*/  UIADD3 UR6, UR34, 0x2, URZ ;  /* 0x0000000222067890 */ /* 0x000fe2000fffe03f */
[----:B------:R-:W-:Y:S01]  /*25f0*/  CS2R R94, SRZ ;  /* 0x00000000005e7805 */ /* 0x000fe2000001ff00 */
[----:B------:R-:W-:Y:S01]  /*2600*/  UIADD3 UR10, UR34, 0x4, URZ ;  /* 0x00000004220a7890 */ /* 0x000fe2000fffe03f */
[----:B------:R-:W-:Y:S01]  /*2610*/  CS2R R96, SRZ ;  /* 0x0000000000607805 */ /* 0x000fe2000001ff00 */
[----:B------:R-:W-:Y:S01]  /*2620*/  UMOV UR9, 0x40000040 ;  /* 0x4000004000097882 */ /* 0x000fe20000000000 */
[----:B------:R-:W-:Y:S01]  /*2630*/  QGMMA.64x128x32.F32.E4M3.E4M3 R24, gdesc[UR32], RZ, !UPT, gsb0 ;  /* 0x01e00000201879f3 */ /* 0x000fe2000c0008ff */
[----:B------:R-:W-:Y:S01]  /*2640*/  UMOV UR11, 0x40000040 ;  /* 0x40000040000b7882 */ /* 0x000fe20000000000 */
[----:B------:R-:W-:Y:S01]  /*2650*/  UIADD3 UR12, UR32, 0x6, URZ ;  /* 0x00000006200c7890 */ /* 0x000fe2000fffe03f */
[----:B------:R-:W-:Y:S01]  /*2660*/  CS2R R98, SRZ ;  /* 0x0000000000627805 */ /* 0x000fe2000001ff00 */
[----:B------:R-:W-:Y:S01]  /*2670*/  UIADD3 UR14, UR34, 0x6, URZ ;  /* 0x00000006220e7890 */ /* 0x000fe2000fffe03f */
[----:B------:R-:W-:Y:S01]  /*2680*/  CS2R R100, SRZ ;  /* 0x0000000000647805 */ /* 0x000fe2000001ff00 */
[----:B------:R-:W-:Y:S01]  /*2690*/  UMOV UR13, 0x40000040 ;  /* 0x40000040000d7882 */ /* 0x000fe20000000000 */
        /* <DEDUP_REMOVED lines=25> */
[----:B------:R-:W-:Y:S01]  /*2830*/  UIADD3 UR58, UR57, -0x2, URZ ;  /* 0xfffffffe393a7890 */ /* 0x000fe2000fffe03f */
        /* <DEDUP_REMOVED lines=17> */
[----:B------:R-:W-:Y:S02]  /*2950*/  WARPGROUP.DEPBAR.LE gsb0, 0x0 ;  /* 0x00008000000079c5 */ /* 0x000fe40000010000 */
[----:B------:R-:W-:-:S06]  /*2960*/  WARPGROUP.ARRIVE ;  /* 0x00000000000079c5 */ /* 0x000fcc0000000000 */
[----:B------:R-:W-:Y:S01]  /*2970*/  QGMMA.64x128x32.F32.E4M3.E4M3 R24, gdesc[UR4], R24, gsb0 ;  /* 0x01e00000041879f3 */ /* 0x000fe20008000818 */
[----:B------:R-:W-:Y:S02]  /*2980*/  ULDC UR6, c[0x0][0x448] ;  /* 0x0001120000067ab9 */ /* 0x000fe40000000800 */
[----:B------:R-:W-:-:S06]  /*2990*/  UISETP.NE.AND UP0, UPT, UR6, 0x1, UPT ;  /* 0x000000010600788c */ /* 0x000fcc000bf05270 */
[----:B------:R-:W-:-:S05]  /*29a0*/  PLOP3.LUT P2, PT, PT, PT, UP0, 0x80, 0x0 ;  /* 0x000000000000781c */ /* 0x000fca0003f4f008 */
[----:B------:R-:W-:-:S08]  /*29b0*/  @UP0 ULDC UR6, c[0x0][0x44c] ;  /* 0x0001130000060ab9 */ /* 0x000fd00000000800 */
[----:B------:R-:W-:Y:S01]  /*29c0*/  @P2 IMAD.HI.U32 R2, R0, UR6, RZ ;  /* 0x0000000600022c27 */ /* 0x000fe2000f8e00ff */
[----:B------:R-:W-:-:S04]  /*29d0*/  @UP0 ULDC UR6, c[0x0][0x450] ;  /* 0x0001140000060ab9 */ /* 0x000fc80000000800 */
[----:B------:R-:W-:Y:S01]  /*29e0*/  @P2 SHF.R.U32.HI R0, RZ, UR6, R2 ;  /* 0x00000006ff002c19 */ /* 0x000fe20008011602 */
[----:B------:R-:W-:Y:S02]  /*29f0*/  UMOV UR6, 0xffffff80 ;  /* 0xffffff8000067882 */ /* 0x000fe40000000000 */
[----:B------:R-:W-:Y:S02]  /*2a00*/  UIMAD UR6, UR57, UR6, 0x80 ;  /* 0x00000080390674a4 */ /* 0x000fe4000f8e0206 */
[----:B------:R-:W0:Y:S04]  /*2a10*/  SHFL.IDX PT, R6, R0, 0x1, 0x1c1f ;  /* 0x003c1f0000067f89 */ /* 0x000e2800000e0000 */
[----:B------:R-:W-:Y:S01]  /*2a20*/  IMAD.U32 R7, RZ, RZ, UR6 ;  /* 0x00000006ff077e24 */ /* 0x000fe2000f8e00ff */
[----:B------:R-:W-:-:S02]  /*2a30*/  @UP0 ULDC UR6, c[0x0][0x44c] ;  /* 0x0001130000060ab9 */ /* 0x000fc40000000800 */
[----:B------:R-:W-:Y:S02]  /*2a40*/  UIMAD.WIDE.U32 UR6, UR36, UR6, URZ ;  /* 0x00000006240672a5 */ /* 0x000fe4000f8e003f */
[C-C-:B------:R-:W-:Y:S02]  /*2a50*/  IADD3 R2, -R16.reuse, 0x1, R7.reuse ;  /* 0x0000000110027810 */ /* 0x140fe40007ffe107 */
[----:B------:R-:W-:Y:S02]  /*2a60*/  IADD3 R4, -R16, UR55, R7 ;  /* 0x0000003710047c10 */ /* 0x000fe4000fffe107 */
[----:B------:R-:W-:-:S04]  /*2a70*/  IADD3 R5, -R5, UR55, R2 ;  /* 0x0000003705057c10 */ /* 0x000fc8000fffe102 */
[----:B0-----:R-:W-:-:S04]  /*2a80*/  VIADDMNMX R6, R6, R5, R4, PT ;  /* 0x0000000506067246 */ /* 0x001fc80003800104 */
[C---:B------:R-:W-:Y:S02]  /*2a90*/  ISETP.GT.AND P3, PT, R6.reuse, RZ, PT ;  /* 0x000000ff0600720c */ /* 0x040fe40003f64270 */
[C---:B------:R-:W-:Y:S02]  /*2aa0*/  ISETP.GT.AND P4, PT, R6.reuse, 0x1, PT ;  /* 0x000000010600780c */ /* 0x040fe40003f84270 */
[----:B------:R-:W-:Y:S01]  /*2ab0*/  ISETP.GT.AND P5, PT, R6, 0x8, PT ;  /* 0x000000080600780c */ /* 0x000fe20003fa4270 */
[----:B------:R-:W-:Y:S02]  /*2ac0*/  WARPGROUP.DEPBAR.LE gsb0, 0x0 ;  /* 0x00008000000079c5 */ /* 0x000fe40000010000 */
[----:B------:R-:W-:-:S06]  /*2ad0*/  WARPGROUP.ARRIVE ;  /* 0x00000000000079c5 */ /* 0x000fcc0000000000 */
[----:B------:R-:W-:Y:S01]  /*2ae0*/  QGMMA.64x128x32.F32.E4M3.E4M3 R24, gdesc[UR8], R24, gsb0 ;  /* 0x01e00000081879f3 */ /* 0x000fe20008000818 */
[----:B------:R-:W-:Y:S01]  /*2af0*/  @UP0 ULDC UR11, c[0x0][0x450] ;  /* 0x00011400000b0ab9 */ /* 0x000fe20000000800 */
[----:B------:R-:W-:Y:S01]  /*2b00*/  UMOV UR10, UR36 ;  /* 0x00000024000a7c82 */ /* 0x000fe20008000000 */
[----:B------:R-:W-:-:S04]  /*2b10*/  @UP0 USHF.R.U32.HI UR10, URZ, UR11, UR7 ;  /* 0x0000000b3f0a0299 */ /* 0x000fc80008011607 */
[----:B------:R-:W-:-:S04]  /*2b20*/  UIADD3 UR6, UR10, UR55, -UR56 ;  /* 0x000000370a067290 */ /* 0x000fc8000fffe838 */
[----:B------:R-:W-:-:S04]  /*2b30*/  USHF.R.S32.HI UR7, URZ, 0x1f, UR6 ;  /* 0x0000001f3f077899 */ /* 0x000fc80008011406 */
[----:B------:R-:W-:-:S04]  /*2b40*/  ULEA.HI UR7, UR7, UR6, URZ, 0x7 ;  /* 0x0000000607077291 */ /* 0x000fc8000f8f383f */
[----:B------:R-:W-:-:S04]  /*2b50*/  USHF.R.S32.HI UR7, URZ, 0x7, UR7 ;  /* 0x000000073f077899 */ /* 0x000fc80008011407 */
[----:B------:R-:W-:-:S04]  /*2b60*/  UISETP.LT.AND UP1, UPT, UR39, UR7, UPT ;  /* 0x000000072700728c */ /* 0x000fc8000bf21270 */
[----:B------:R-:W-:-:S04]  /*2b70*/  USEL UR57, UR39, UR7, !UP1 ;  /* 0x0000000727397287 */ /* 0x000fc8000c800000 */
[----:B------:R-:W-:Y:S01]  /*2b80*/  UISETP.GE.AND UP1, UPT, UR58, UR57, UPT ;  /* 0x000000393a00728c */ /* 0x000fe2000bf26270 */
        /* <DEDUP_REMOVED lines=16> */
[----:B------:R-:W-:Y:S01]  /*2c90*/  FSEL R26, R26, -INF , P3 ;  /* 0xff8000001a1a7808 */ /* 0x000fe20001800000 */
[----:B------:R0:W-:Y:S01]  /*2ca0*/  @!P0 SYNCS.ARRIVE.TRANS64.RED.A1T0 RZ, [R3+URZ], RZ ;  /* 0x000000ff03ff89a7 */ /* 0x0001e2000810043f */
[----:B------:R-:W-:Y:S02]  /*2cb0*/  FSEL R8, R27, -INF , P4 ;  /* 0xff8000001b087808 */ /* 0x000fe40002000000 */
[----:B------:R-:W-:Y:S02]  /*2cc0*/  ISETP.GT.AND P3, PT, R6, 0x9, PT ;  /* 0x000000090600780c */ /* 0x000fe40003f64270 */
[----:B------:R-:W-:-:S02]  /*2cd0*/  FSEL R30, R30, -INF , P5 ;  /* 0xff8000001e1e7808 */ /* 0x000fc40002800000 */
[----:B------:R-:W-:Y:S02]  /*2ce0*/  FMNMX.FTZ R7, R26, R8, !PT ;  /* 0x000000081a077209 */ /* 0x000fe40007810000 */
[----:B------:R-:W-:Y:S02]  /*2cf0*/  ISETP.GT.AND P4, PT, R6, 0x10, PT ;  /* 0x000000100600780c */ /* 0x000fe40003f84270 */
[----:B------:R-:W-:Y:S02]  /*2d00*/  FSEL R10, R31, -INF , P3 ;  /* 0xff8000001f0a7808 */ /* 0x000fe40001800000 */
[----:B------:R-:W-:Y:S02]  /*2d10*/  FMNMX.FTZ R7, R30, R7, !PT ;  /* 0x000000071e077209 */ /* 0x000fe40007810000 */
        /* <DEDUP_REMOVED lines=22> */
[----:B------:R-:W-:Y:S01]  /*2e80*/  FSEL R2, R47, -INF , P3 ;  /* 0xff8000002f027808 */ /* 0x000fe20001800000 */
[----:B------:R-:W-:Y:S01]  /*2e90*/  IMAD.U32 R47, RZ, RZ, UR42 ;  /* 0x0000002aff2f7e24 */ /* 0x000fe2000f8e00ff */
        /* <DEDUP_REMOVED lines=58> */
[----:B------:R-:W-:Y:S02]  /*3240*/  FSEL R87, R87, -INF , P3 ;  /* 0xff80000057577808 */ /* 0x000fe40001800000 */
[----:B------:R-:W-:-:S04]  /*3250*/  FMNMX.FTZ R6, R86, R7, !PT ;  /* 0x0000000756067209 */ /* 0x000fc80007810000 */
[----:B------:R-:W-:-:S05]  /*3260*/  FMNMX.FTZ R7, R87, R6, !PT ;  /* 0x0000000657077209 */ /* 0x000fca0007810000 */
[----:B------:R-:W1:Y:S02]  /*3270*/  SHFL.BFLY PT, R6, R7, 0x2, 0x1f ;  /* 0x0c401f0007067f89 */ /* 0x000e6400000e0000 */
[----:B-1----:R-:W-:Y:S02]  /*3280*/  FMNMX.FTZ R9, R7, R6, !PT ;  /* 0x0000000607097209 */ /* 0x002fe40007810000 */
[----:B------:R-:W1:Y:S04]  /*3290*/  SHFL.IDX PT, R6, R0, RZ, 0x1c1f ;  /* 0x001c1fff00067589 */ /* 0x000e6800000e0000 */
[----:B------:R-:W2:Y:S01]  /*32a0*/  SHFL.BFLY PT, R88, R9, 0x1, 0x1f ;  /* 0x0c201f0009587f89 */ /* 0x000ea200000e0000 */
[----:B-1----:R-:W-:Y:S02]  /*32b0*/  VIADDMNMX R27, R6, R5, R4, PT ;  /* 0x00000005061b7246 */ /* 0x002fe40003800104 */
[----:B--2---:R-:W-:-:S02]  /*32c0*/  FMNMX.FTZ R0, R9, R88, !PT ;  /* 0x0000005809007209 */ /* 0x004fc40007810000 */
[----:B------:R-:W-:Y:S02]  /*32d0*/  CS2R R88, SRZ ;  /* 0x0000000000587805 */ /* 0x000fe4000001ff00 */
[----:B------:R-:W-:Y:S02]  /*32e0*/  ISETP.GT.AND P4, PT, R27, 0x1, PT ;  /* 0x000000011b00780c */ /* 0x000fe40003f84270 */
[C---:B------:R-:W-:Y:S01]  /*32f0*/  FSETP.NEU.FTZ.AND P3, PT, R0.reuse, -INF , PT ;  /* 0xff8000000000780b */ /* 0x040fe20003f7d000 */
[----:B------:R-:W-:-:S01]  /*3300*/  FFMA.FTZ R15, R0, R15, -8 ;  /* 0xc1000000000f7423 */ /* 0x000fc2000001000f */
[----:B------:R-:W-:Y:S02]  /*3310*/  ISETP.GT.AND P5, PT, R27, 0x8, PT ;  /* 0x000000081b00780c */ /* 0x000fe40003fa4270 */
[----:B------:R-:W-:Y:S02]  /*3320*/  FSEL R25, R25, -INF , P4 ;  /* 0xff80000019197808 */ /* 0x000fe40002000000 */
[----:B------:R-:W-:-:S02]  /*3330*/  FSEL R15, R15, RZ, P3 ;  /* 0x000000ff0f0f7208 */ /* 0x000fc40001800000 */
[----:B------:R-:W-:Y:S02]  /*3340*/  ISETP.GT.AND P3, PT, R27, RZ, PT ;  /* 0x000000ff1b00720c */ /* 0x000fe40003f64270 */
[----:B------:R-:W-:Y:S01]  /*3350*/  FSEL R28, R28, -INF , P5 ;  /* 0xff8000001c1c7808 */ /* 0x000fe20002800000 */
[----:B------:R-:W-:-:S01]  /*3360*/  FFMA.FTZ R4, R8, UR42, -R15 ;  /* 0x0000002a08047c23 */ /* 0x000fc2000801080f */
[----:B------:R-:W-:Y:S01]  /*3370*/  FSEL R24, R24, -INF , P3 ;  /* 0xff80000018187808 */ /* 0x000fe20001800000 */
[----:B------:R-:W-:-:S01]  /*3380*/  FFMA.FTZ R6, R10, UR42, -R15 ;  /* 0x0000002a0a067c23 */ /* 0x000fc2000801080f */
[----:B------:R-:W-:Y:S01]  /*3390*/  ISETP.GT.AND P3, PT, R27, 0x9, PT ;  /* 0x000000091b00780c */ /* 0x000fe20003f64270 */
[----:B------:R-:W-:-:S01]  /*33a0*/  FFMA.FTZ R34, R34, UR42, -R15 ;  /* 0x0000002a22227c23 */ /* 0x000fc2000801080f */
[----:B------:R-:W-:Y:S01]  /*33b0*/  FMNMX.FTZ R7, R24, R25, !PT ;  /* 0x0000001918077209 */ /* 0x000fe20007810000 */
[----:B------:R-:W-:-:S01]  /*33c0*/  FFMA.FTZ R38, R38, UR42, -R15 ;  /* 0x0000002a26267c23 */ /* 0x000fc2000801080f */
[----:B------:R-:W-:Y:S01]  /*33d0*/  ISETP.GT.AND P4, PT, R27, 0x10, PT ;  /* 0x000000101b00780c */ /* 0x000fe20003f84270 */
[----:B------:R-:W-:-:S01]  /*33e0*/  FFMA.FTZ R42, R42, UR42, -R15 ;  /* 0x0000002a2a2a7c23 */ /* 0x000fc2000801080f */
[----:B------:R-:W-:Y:S01]  /*33f0*/  FSEL R29, R29, -INF , P3 ;  /* 0xff8000001d1d7808 */ /* 0x000fe20001800000 */
        /* <DEDUP_REMOVED lines=16> */
[----:B------:R1:W-:Y:S01]  /*3500*/  MUFU.EX2 R7, R34 ;  /* 0x0000002200077308 */ /* 0x0003e20000000800 */
[----:B------:R-:W-:Y:S01]  /*3510*/  FSEL R36, R36, -INF , P4 ;  /* 0xff80000024247808 */ /* 0x000fe20002000000 */
[--C-:B------:R-:W-:Y:S01]  /*3520*/  FFMA.FTZ R223, R66, UR42, -R15.reuse ;  /* 0x0000002a42df7c23 */ /* 0x100fe2000801080f */
[----:B------:R-:W-:Y:S01]  /*3530*/  FMNMX.FTZ R9, R33, R8, !PT ;  /* 0x0000000821097209 */ /* 0x000fe20007810000 */
[--C-:B------:R-:W-:Y:S01]  /*3540*/  FFMA.FTZ R8, R12, UR42, -R15.reuse ;  /* 0x0000002a0c087c23 */ /* 0x100fe2000801080f */
[----:B------:R-:W-:Y:S01]  /*3550*/  ISETP.GT.AND P4, PT, R27, 0x20, PT ;  /* 0x000000201b00780c */ /* 0x000fe20003f84270 */
[--C-:B------:R-:W-:Y:S01]  /*3560*/  FFMA.FTZ R217, R74, UR42, -R15.reuse ;  /* 0x0000002a4ad97c23 */ /* 0x100fe2000801080f */
[----:B------:R-:W-:Y:S01]  /*3570*/  FSEL R37, R37, -INF , P3 ;  /* 0xff80000025257808 */ /* 0x000fe20001800000 */
[--C-:B------:R-:W-:Y:S01]  /*3580*/  FFMA.FTZ R50, R75, UR42, -R15.reuse ;  /* 0x0000002a4b327c23 */ /* 0x100fe2000801080f */
[----:B------:R-:W-:Y:S01]  /*3590*/  FMNMX.FTZ R10, R36, R9, !PT ;  /* 0x00000009240a7209 */ /* 0x000fe20007810000 */
[--C-:B-1----:R-:W-:Y:S01]  /*35a0*/  FFMA.FTZ R34, R67, UR42, -R15.reuse ;  /* 0x0000002a43227c23 */ /* 0x102fe2000801080f */
[----:B------:R-:W-:Y:S01]  /*35b0*/  ISETP.GT.AND P3, PT, R27, 0x21, PT ;  /* 0x000000211b00780c */ /* 0x000fe20003f64270 */
[--C-:B------:R-:W-:Y:S01]  /*35c0*/  FFMA.FTZ R39, R79, UR42, -R15.reuse ;  /* 0x0000002a4f277c23 */ /* 0x100fe2000801080f */
[----:B------:R-:W-:Y:S01]  /*35d0*/  FSEL R40, R40, -INF , P4 ;  /* 0xff80000028287808 */ /* 0x000fe20002000000 */
[----:B------:R-:W-:Y:S01]  /*35e0*/  FFMA.FTZ R58, R87, UR42, -R15 ;  /* 0x0000002a573a7c23 */ /* 0x000fe2000801080f */
[----:B------:R-:W-:Y:S01]  /*35f0*/  FMNMX.FTZ R9, R37, R10, !PT ;  /* 0x0000000a25097209 */ /* 0x000fe20007810000 */
[----:B------:R-:W-:Y:S01]  /*3600*/  MUFU.EX2 R229, R229 ;  /* 0x000000e500e57308 */ /* 0x000fe20000000800 */
[----:B------:R-:W-:-:S02]  /*3610*/  ISETP.GT.AND P4, PT, R27, 0x28, PT ;  /* 0x000000281b00780c */ /* 0x000fc40003f84270 */
[----:B------:R-:W-:Y:S02]  /*3620*/  CS2R R66, SRZ ;  /* 0x0000000000427805 */ /* 0x000fe4000001ff00 */
[----:B------:R-:W-:Y:S02]  /*3630*/  FSEL R41, R41, -INF , P3 ;  /* 0xff80000029297808 */ /* 0x000fe40001800000 */
[----:B------:R-:W-:Y:S02]  /*3640*/  CS2R R74, SRZ ;  /* 0x00000000004a7805 */ /* 0x000fe4000001ff00 */
[----:B------:R-:W-:Y:S02]  /*3650*/  FMNMX.FTZ R10, R40, R9, !PT ;  /* 0x00000009280a7209 */ /* 0x000fe40007810000 */
[----:B------:R-:W-:Y:S01]  /*3660*/  ISETP.GT.AND P3, PT, R27, 0x29, PT ;  /* 0x000000291b00780c */ /* 0x000fe20003f64270 */
[----:B------:R1:W-:Y:S01]  /*3670*/  MUFU.EX2 R9, R38 ;  /* 0x0000002600097308 */ /* 0x0003e20000000800 */
[----:B------:R-:W-:-:S02]  /*3680*/  FSEL R44, R44, -INF , P4 ;  /* 0xff8000002c2c7808 */ /* 0x000fc40002000000 */
[----:B------:R-:W-:Y:S01]  /*3690*/  FMNMX.FTZ R11, R41, R10, !PT ;  /* 0x0000000a290b7209 */ /* 0x000fe20007810000 */
[----:B------:R-:W-:-:S01]  /*36a0*/  FFMA.FTZ R10, R14, UR42, -R15 ;  /* 0x0000002a0e0a7c23 */ /* 0x000fc2000801080f */
[----:B------:R-:W-:Y:S02]  /*36b0*/  ISETP.GT.AND P4, PT, R27, 0x30, PT ;  /* 0x000000301b00780c */ /* 0x000fe40003f84270 */
[----:B------:R-:W-:Y:S01]  /*36c0*/  FSEL R45, R45, -INF , P3 ;  /* 0xff8000002d2d7808 */ /* 0x000fe20001800000 */
[----:B------:R-:W-:Y:S01]  /*36d0*/  MUFU.EX2 R4, R4 ;  /* 0x0000000400047308 */ /* 0x000fe20000000800 */
[----:B------:R-:W-:Y:S01]  /*36e0*/  FMNMX.FTZ R12, R44, R11, !PT ;  /* 0x0000000b2c0c7209 */ /* 0x000fe20007810000 */
[----:B-1----:R-:W-:Y:S01]  /*36f0*/  FFMA.FTZ R38, R63, UR42, -R15 ;  /* 0x0000002a3f267c23 */ /* 0x002fe2000801080f */
[----:B------:R-:W-:Y:S02]  /*3700*/  ISETP.GT.AND P3, PT, R27, 0x31, PT ;  /* 0x000000311b00780c */ /* 0x000fe40003f64270 */
[----:B------:R-:W-:-:S02]  /*3710*/  FSEL R48, R48, -INF , P4 ;  /* 0xff80000030307808 */ /* 0x000fc40002000000 */
[----:B------:R-:W-:Y:S01]  /*3720*/  FMNMX.FTZ R11, R45, R12, !PT ;  /* 0x0000000c2d0b7209 */ /* 0x000fe20007810000 */
[----:B------:R-:W-:Y:S01]  /*3730*/  MUFU.EX2 R5, R5 ;  /* 0x0000000500057308 */ /* 0x000fe20000000800 */
[----:B------:R-:W-:Y:S02]  /*3740*/  ISETP.GT.AND P4, PT, R27, 0x38, PT ;  /* 0x000000381b00780c */ /* 0x000fe40003f84270 */
[----:B------:R-:W-:Y:S02]  /*3750*/  FSEL R49, R49, -INF , P3 ;  /* 0xff80000031317808 */ /* 0x000fe40001800000 */
[----:B------:R-:W-:Y:S02]  /*3760*/  FMNMX.FTZ R12, R48, R11, !PT ;  /* 0x0000000b300c7209 */ /* 0x000fe40007810000 */
[----:B------:R-:W-:Y:S01]  /*3770*/  ISETP.GT.AND P3, PT, R27, 0x39, PT ;  /* 0x000000391b00780c */ /* 0x000fe20003f64270 */
[----:B------:R1:W-:Y:S01]  /*3780*/  MUFU.EX2 R11, R42 ;  /* 0x0000002a000b7308 */ /* 0x0003e20000000800 */
[----:B------:R-:W-:-:S02]  /*3790*/  FSEL R52, R52, -INF , P4 ;  /* 0xff80000034347808 */ /* 0x000fc40002000000 */
[----:B------:R-:W-:Y:S01]  /*37a0*/  FMNMX.FTZ R13, R49, R12, !PT ;  /* 0x0000000c310d7209 */ /* 0x000fe20007810000 */
[----:B------:R-:W-:-:S01]  /*37b0*/  FFMA.FTZ R12, R20, UR42, -R15 ;  /* 0x0000002a140c7c23 */ /* 0x000fc2000801080f */
[----:B------:R-:W-:Y:S01]  /*37c0*/  ISETP.GT.AND P4, PT, R27, 0x40, PT ;  /* 0x000000401b00780c */ /* 0x000fe20003f84270 */
[----:B------:R-:W-:-:S01]  /*37d0*/  FFMA.FTZ R20, R51, UR42, -R15 ;  /* 0x0000002a33147c23 */ /* 0x000fc2000801080f */
        /* <DEDUP_REMOVED lines=18> */
[----:B------:R-:W2:Y:S01]  /*3900*/  MUFU.EX2 R10, R10 ;  /* 0x0000000a000a7308 */ /* 0x000ea20000000800 */
[----:B------:R-:W-:Y:S01]  /*3910*/  FMNMX.FTZ R2, R60, R21, !PT ;  /* 0x000000153c027209 */ /* 0x000fe20007810000 */
[----:B-1----:R-:W-:Y:S01]  /*3920*/  FFMA.FTZ R46, R78, UR42, -R15 ;  /* 0x0000002a4e2e7c23 */ /* 0x002fe2000801080f */
[----:B------:R-:W-:Y:S02]  /*3930*/  ISETP.GT.AND P3, PT, R27, 0x51, PT ;  /* 0x000000511b00780c */ /* 0x000fe40003f64270 */
[----:B------:R-:W-:-:S02]  /*3940*/  CS2R R78, SRZ ;  /* 0x00000000004e7805 */ /* 0x000fc4000001ff00 */
[----:B------:R-:W-:Y:S02]  /*3950*/  FSEL R64, R64, -INF , P4 ;  /* 0xff80000040407808 */ /* 0x000fe40002000000 */
[----:B------:R-:W-:Y:S01]  /*3960*/  FMNMX.FTZ R21, R61, R2, !PT ;  /* 0x000000023d157209 */ /* 0x000fe20007810000 */
[----:B------:R-:W-:Y:S01]  /*3970*/  MUFU.EX2 R12, R12 ;  /* 0x0000000c000c7308 */ /* 0x000fe20000000800 */
[----:B------:R-:W-:Y:S02]  /*3980*/  ISETP.GT.AND P4, PT, R27, 0x58, PT ;  /* 0x000000581b00780c */ /* 0x000fe40003f84270 */
[----:B------:R-:W-:Y:S02]  /*3990*/  FSEL R65, R65, -INF , P3 ;  /* 0xff80000041417808 */ /* 0x000fe40001800000 */
[----:B------:R-:W-:Y:S02]  /*39a0*/  FMNMX.FTZ R2, R64, R21, !PT ;  /* 0x0000001540027209 */ /* 0x000fe40007810000 */
[----:B------:R-:W-:Y:S01]  /*39b0*/  ISETP.GT.AND P3, PT, R27, 0x59, PT ;  /* 0x000000591b00780c */ /* 0x000fe20003f64270 */
[----:B------:R-:W1:Y:S01]  /*39c0*/  MUFU.EX2 R14, R14 ;  /* 0x0000000e000e7308 */ /* 0x000e620000000800 */
[----:B------:R-:W-:-:S02]  /*39d0*/  FSEL R68, R68, -INF , P4 ;  /* 0xff80000044447808 */ /* 0x000fc40002000000 */
[----:B------:R-:W-:Y:S02]  /*39e0*/  FMNMX.FTZ R21, R65, R2, !PT ;  /* 0x0000000241157209 */ /* 0x000fe40007810000 */
[----:B------:R-:W-:Y:S02]  /*39f0*/  ISETP.GT.AND P4, PT, R27, 0x60, PT ;  /* 0x000000601b00780c */ /* 0x000fe40003f84270 */
[----:B------:R-:W-:Y:S01]  /*3a00*/  FSEL R69, R69, -INF , P3 ;  /* 0xff80000045457808 */ /* 0x000fe20001800000 */
[----:B------:R-:W-:Y:S01]  /*3a10*/  MUFU.EX2 R227, R227 ;  /* 0x000000e300e37308 */ /* 0x000fe20000000800 */
[----:B------:R-:W-:Y:S02]  /*3a20*/  FMNMX.FTZ R2, R68, R21, !PT ;  /* 0x0000001544027209 */ /* 0x000fe40007810000 */
        /* <DEDUP_REMOVED lines=15> */
[----:B---3--:R-:W-:Y:S01]  /*3b20*/  FFMA.FTZ R54, R83, UR42, -R15 ;  /* 0x0000002a53367c23 */ /* 0x008fe2000801080f */
[----:B------:R-:W-:Y:S02]  /*3b30*/  ISETP.GT.AND P3, PT, R27, 0x71, PT ;  /* 0x000000711b00780c */ /* 0x000fe40003f64270 */
[----:B------:R-:W-:-:S02]  /*3b40*/  FSEL R80, R80, -INF , P4 ;  /* 0xff80000050507808 */ /* 0x000fc40002000000 */
[----:B------:R-:W-:Y:S01]  /*3b50*/  FMNMX.FTZ R31, R77, R2, !PT ;  /* 0x000000024d1f7209 */ /* 0x000fe20007810000 */
[----:B------:R-:W-:Y:S01]  /*3b60*/  MUFU.EX2 R221, R221 ;  /* 0x000000dd00dd7308 */ /* 0x000fe20000000800 */
[----:B------:R-:W-:Y:S02]  /*3b70*/  ISETP.GT.AND P4, PT, R27, 0x78, PT ;  /* 0x000000781b00780c */ /* 0x000fe40003f84270 */
[----:B------:R-:W-:Y:S02]  /*3b80*/  FSEL R81, R81, -INF , P3 ;  /* 0xff80000051517808 */ /* 0x000fe40001800000 */
[----:B------:R-:W-:Y:S01]  /*3b90*/  FMNMX.FTZ R2, R80, R31, !PT ;  /* 0x0000001f50027209 */ /* 0x000fe20007810000 */
[----:B------:R-:W-:Y:S01]  /*3ba0*/  FFMA.FTZ R31, R70, UR42, -R15 ;  /* 0x0000002a461f7c23 */ /* 0x000fe2000801080f */
[----:B------:R-:W-:Y:S01]  /*3bb0*/  ISETP.GT.AND P3, PT, R27, 0x79, PT ;  /* 0x000000791b00780c */ /* 0x000fe20003f64270 */
[----:B------:R-:W-:Y:S01]  /*3bc0*/  MUFU.EX2 R30, R30 ;  /* 0x0000001e001e7308 */ /* 0x000fe20000000800 */
[----:B------:R-:W-:-:S02]  /*3bd0*/  FSEL R84, R84, -INF , P4 ;  /* 0xff80000054547808 */ /* 0x000fc40002000000 */
[----:B------:R-:W-:Y:S02]  /*3be0*/  CS2R R70, SRZ ;  /* 0x0000000000467805 */ /* 0x000fe4000001ff00 */
[----:B------:R-:W-:Y:S02]  /*3bf0*/  FMNMX.FTZ R27, R81, R2, !PT ;  /* 0x00000002511b7209 */ /* 0x000fe40007810000 */
[----:B------:R-:W-:Y:S02]  /*3c00*/  FSEL R85, R85, -INF , P3 ;  /* 0xff80000055557808 */ /* 0x000fe40001800000 */
[----:B------:R-:W-:Y:S01]  /*3c10*/  FMNMX.FTZ R2, R84, R27, !PT ;  /* 0x0000001b54027209 */ /* 0x000fe20007810000 */
[----:B------:R-:W-:Y:S01]  /*3c20*/  FFMA.FTZ R27, R62, UR42, -R15 ;  /* 0x0000002a3e1b7c23 */ /* 0x000fe2000801080f */
[----:B------:R-:W-:Y:S01]  /*3c30*/  MUFU.EX2 R38, R38 ;  /* 0x0000002600267308 */ /* 0x000fe20000000800 */
[----:B--2---:R-:W-:Y:S02]  /*3c40*/  F2FP.SATFINITE.E4M3.F32.PACK_AB_MERGE_C R231, R10, R9, RZ ;  /* 0x000000090ae7723e */ /* 0x004fe400048070ff */
[----:B------:R-:W-:-:S02]  /*3c50*/  FMNMX.FTZ R2, R85, R2, !PT ;  /* 0x0000000255027209 */ /* 0x000fc40007810000 */
[----:B-1----:R-:W-:Y:S02]  /*3c60*/  F2FP.SATFINITE.E4M3.F32.PACK_AB_MERGE_C R225, R14, R13, RZ ;  /* 0x0000000d0ee1723e */ /* 0x002fe400048070ff */
[----:B------:R-:W-:Y:S01]  /*3c70*/  F2FP.SATFINITE.E4M3.F32.PACK_AB_MERGE_C R231, R8, R7, R231 ;  /* 0x0000000708e7723e */ /* 0x000fe200048070e7 */
[----:B------:R-:W1:Y:S01]  /*3c80*/  SHFL.BFLY PT, R35, R2, 0x2, 0x1f ;  /* 0x0c401f0002237f89 */ /* 0x000e6200000e0000 */
[----:B------:R-:W-:Y:S01]  /*3c90*/  MUFU.EX2 R27, R27 ;  /* 0x0000001b001b7308 */ /* 0x000fe20000000800 */
[----:B------:R-:W-:-:S07]  /*3ca0*/  F2FP.SATFINITE.E4M3.F32.PACK_AB_MERGE_C R225, R12, R11, R225 ;  /* 0x0000000b0ce1723e */ /* 0x000fce00048070e1 */
[----:B------:R-:W-:Y:S08]  /*3cb0*/  MUFU.EX2 R223, R223 ;  /* 0x000000df00df7308 */ /* 0x000ff00000000800 */
[----:B------:R-:W-:Y:S01]  /*3cc0*/  MUFU.EX2 R34, R34 ;  /* 0x0000002200227308 */ /* 0x000fe20000000800 */
[----:B-1----:R-:W-:Y:S01]  /*3cd0*/  FMNMX.FTZ R43, R2, R35, !PT ;  /* 0x00000023022b7209 */ /* 0x002fe20007810000 */
[----:B------:R-:W-:-:S06]  /*3ce0*/  FFMA.FTZ R35, R82, UR42, -R15 ;  /* 0x0000002a52237c23 */ /* 0x000fcc000801080f */
[----:B------:R-:W-:Y:S01]  /*3cf0*/  MUFU.EX2 R31, R31 ;  /* 0x0000001f001f7308 */ /* 0x000fe20000000800 */
[----:B------:R-:W-:Y:S01]  /*3d00*/  CS2R R82, SRZ ;  /* 0x0000000000527805 */ /* 0x000fe2000001ff00 */
[----:B------:R-:W1:Y:S06]  /*3d10*/  SHFL.BFLY PT, R2, R43, 0x1, 0x1f ;  /* 0x0c201f002b027f89 */ /* 0x000e6c00000e0000 */
[----:B------:R-:W-:Y:S08]  /*3d20*/  MUFU.EX2 R42, R42 ;  /* 0x0000002a002a7308 */ /* 0x000ff00000000800 */
[----:B------:R-:W-:Y:S08]  /*3d30*/  MUFU.EX2 R46, R46 ;  /* 0x0000002e002e7308 */ /* 0x000ff00000000800 */
[----:B------:R-:W-:Y:S01]  /*3d40*/  MUFU.EX2 R39, R39 ;  /* 0x0000002700277308 */ /* 0x000fe20000000800 */
[----:B-1----:R-:W-:Y:S01]  /*3d50*/  FMNMX.FTZ R2, R43, R2, !PT ;  /* 0x000000022b027209 */ /* 0x002fe20007810000 */
[----:B------:R-:W-:Y:S01]  /*3d60*/  FFMA.FTZ R43, R86, UR42, -R15 ;  /* 0x0000002a562b7c23 */ /* 0x000fe2000801080f */
[----:B------:R-:W-:-:S02]  /*3d70*/  CS2R R86, SRZ ;  /* 0x0000000000567805 */ /* 0x000fc4000001ff00 */
[C---:B------:R-:W-:Y:S01]  /*3d80*/  FSETP.NEU.FTZ.AND P3, PT, R2.reuse, -INF , PT ;  /* 0xff8000000200780b */ /* 0x040fe20003f7d000 */
[----:B------:R-:W-:-:S02]  /*3d90*/  FFMA.FTZ R47, R2, R47, -8 ;  /* 0xc1000000022f7423 */ /* 0x000fc4000001002f */
[----:B------:R-:W-:Y:S03]  /*3da0*/  MUFU.EX2 R217, R217 ;  /* 0x000000d900d97308 */ /* 0x000fe60000000800 */
[----:B------:R-:W-:Y:S02]  /*3db0*/  FSEL R47, R47, RZ, P3 ;  /* 0x000000ff2f2f7208 */ /* 0x000fe40001800000 */
[----:B------:R-:W-:-:S03]  /*3dc0*/  PLOP3.LUT P3, PT, PT, PT, UP1, 0x80, 0x0 ;  /* 0x000000000000781c */ /* 0x000fc60003f6f018 */
        /* <DEDUP_REMOVED lines=10> */
[----:B------:R-:W-:Y:S01]  /*3e70*/  FADD.FTZ R48, R229, R4 ;  /* 0x00000004e5307221 */ /* 0x000fe20000010000 */
[----:B------:R-:W-:-:S01]  /*3e80*/  FFMA.FTZ R33, R49, UR42, -R47 ;  /* 0x0000002a31217c23 */ /* 0x000fc2000801082f */
[--C-:B------:R-:W-:Y:S01]  /*3e90*/  FFMA.FTZ R37, R37, UR42, -R47.reuse ;  /* 0x0000002a25257c23 */ /* 0x100fe2000801082f */
[----:B------:R-:W-:-:S01]  /*3ea0*/  FFMA.FTZ R44, R44, UR42, -R47 ;  /* 0x0000002a2c2c7c23 */ /* 0x000fc2000801082f */
[----:B------:R-:W-:Y:S01]  /*3eb0*/  FADD.FTZ R49, R5, R48 ;  /* 0x0000003005317221 */ /* 0x000fe20000010000 */
[----:B------:R-:W-:-:S01]  /*3ec0*/  FFMA.FTZ R45, R45, UR42, -R47 ;  /* 0x0000002a2d2d7c23 */ /* 0x000fc2000801082f */
[----:B------:R-:W1:Y:S01]  /*3ed0*/  MUFU.EX2 R15, R15 ;  /* 0x0000000f000f7308 */ /* 0x000e620000000800 */
[----:B------:R-:W-:-:S01]  /*3ee0*/  FFMA.FTZ R52, R52, UR42, -R47 ;  /* 0x0000002a34347c23 */ /* 0x000fc2000801082f */
[--C-:B------:R-:W-:Y:S01]  /*3ef0*/  FFMA.FTZ R53, R53, UR42, -R47.reuse ;  /* 0x0000002a35357c23 */ /* 0x100fe2000801082f */
[----:B------:R-:W-:-:S01]  /*3f00*/  FFMA.FTZ R32, R56, UR42, -R47 ;  /* 0x0000002a38207c23 */ /* 0x000fc2000801082f */
[--C-:B------:R-:W-:Y:S01]  /*3f10*/  FFMA.FTZ R60, R60, UR42, -R47.reuse ;  /* 0x0000002a3c3c7c23 */ /* 0x100fe2000801082f */
[----:B------:R-:W-:-:S01]  /*3f20*/  FFMA.FTZ R61, R61, UR42, -R47 ;  /* 0x0000002a3d3d7c23 */ /* 0x000fc2000801082f */
[--C-:B------:R-:W-:Y:S01]  /*3f30*/  FFMA.FTZ R64, R64, UR42, -R47.reuse ;  /* 0x0000002a40407c23 */ /* 0x100fe2000801082f */
[----:B------:R-:W-:-:S01]  /*3f40*/  FFMA.FTZ R65, R65, UR42, -R47 ;  /* 0x0000002a41417c23 */ /* 0x000fc2000801082f */
[----:B------:R2:W3:Y:S01]  /*3f50*/  MUFU.EX2 R51, R28 ;  /* 0x0000001c00337308 */ /* 0x0004e20000000800 */
[----:B------:R-:W-:-:S01]  /*3f60*/  FFMA.FTZ R68, R68, UR42, -R47 ;  /* 0x0000002a44447c23 */ /* 0x000fc2000801082f */
[--C-:B------:R-:W-:Y:S01]  /*3f70*/  FFMA.FTZ R69, R69, UR42, -R47.reuse ;  /* 0x0000002a45457c23 */ /* 0x100fe2000801082f */
[----:B------:R-:W-:-:S01]  /*3f80*/  FFMA.FTZ R72, R72, UR42, -R47 ;  /* 0x0000002a48487c23 */ /* 0x000fc2000801082f */
[--C-:B------:R-:W-:Y:S01]  /*3f90*/  FFMA.FTZ R73, R73, UR42, -R47.reuse ;  /* 0x0000002a49497c23 */ /* 0x100fe2000801082f */
[----:B------:R-:W-:-:S01]  /*3fa0*/  FFMA.FTZ R76, R76, UR42, -R47 ;  /* 0x0000002a4c4c7c23 */ /* 0x000fc2000801082f */
[--C-:B------:R-:W-:Y:S01]  /*3fb0*/  FFMA.FTZ R77, R77, UR42, -R47.reuse ;  /* 0x0000002a4d4d7c23 */ /* 0x100fe2000801082f */
[----:B------:R-:W-:-:S01]  /*3fc0*/  FFMA.FTZ R80, R80, UR42, -R47 ;  /* 0x0000002a50507c23 */ /* 0x000fc2000801082f */
[----:B------:R4:W5:Y:S01]  /*3fd0*/  MUFU.EX2 R62, R29 ;  /* 0x0000001d003e7308 */ /* 0x0009620000000800 */
[----:B--2---:R-:W-:-:S01]  /*3fe0*/  FFMA.FTZ R28, R40, UR42, -R47 ;  /* 0x0000002a281c7c23 */ /* 0x004fc2000801082f */
[----:B-1----:R-:W-:Y:S01]  /*3ff0*/  FADD.FTZ R40, R228, R15 ;  /* 0x0000000fe4287221 */ /* 0x002fe20000010000 */
[----:B------:R-:W-:-:S01]  /*4000*/  FFMA.FTZ R81, R81, UR42, -R47 ;  /* 0x0000002a51517c23 */ /* 0x000fc2000801082f */
[----:B------:R-:W-:-:S04]  /*4010*/  FFMA.FTZ R84, R84, UR42, -R47 ;  /* 0x0000002a54547c23 */ /* 0x000fc8000801082f */
[----:B------:R-:W1:Y:S01]  /*4020*/  MUFU.EX2 R24, R24 ;  /* 0x0000001800187308 */ /* 0x000e620000000800 */
[----:B----4-:R-:W-:-:S01]  /*4030*/  FFMA.FTZ R29, R41, UR42, -R47 ;  /* 0x0000002a291d7c23 */ /* 0x010fc2000801082f */
[----:B---3--:R-:W-:Y:S01]  /*4040*/  FADD.FTZ R41, R51, R40 ;  /* 0x0000002833297221 */ /* 0x008fe20000010000 */
[----:B------:R-:W-:-:S04]  /*4050*/  FADD.FTZ R40, R6, R49 ;  /* 0x0000003106287221 */ /* 0x000fc80000010000 */
[----:B------:R-:W-:Y:S01]  /*4060*/  FADD.FTZ R49, R7, R40 ;  /* 0x0000002807317221 */ /* 0x000fe20000010000 */
[----:B------:R-:W0:Y:S01]  /*4070*/  MUFU.EX2 R25, R25 ;  /* 0x0000001900197308 */ /* 0x000e220000000800 */
[----:B-----5:R-:W-:-:S01]  /*4080*/  FADD.FTZ R41, R62, R41 ;  /* 0x000000293e297221 */ /* 0x020fc20000010000 */
[----:B------:R-:W-:Y:S01]  /*4090*/  F2FP.SATFINITE.E4M3.F32.PACK_AB_MERGE_C R51, R62, R51, RZ ;  /* 0x000000333e33723e */ /* 0x000fe200048070ff */
[----:B------:R-:W-:-:S01]  /*40a0*/  FADD.FTZ R48, R8, R49 ;  /* 0x0000003108307221 */ /* 0x000fc20000010000 */
[----:B------:R-:W-:Y:S02]  /*40b0*/  CS2R R62, SRZ ;  /* 0x00000000003e7805 */ /* 0x000fe4000001ff00 */
[----:B------:R-:W-:Y:S02]  /*40c0*/  F2FP.SATFINITE.E4M3.F32.PACK_AB_MERGE_C R228, R15, R228, R51 ;  /* 0x000000e40fe4723e */ /* 0x000fe40004807033 */
[----:B------:R-:W2:Y:S01]  /*40d0*/  MUFU.EX2 R36, R36 ;  /* 0x0000002400247308 */ /* 0x000ea20000000800 */
[----:B-1----:R-:W-:-:S01]  /*40e0*/  FADD.FTZ R40, R24, R41 ;  /* 0x0000002918287221 */ /* 0x002fc20000010000 */
[----:B------:R-:W-:-:S04]  /*40f0*/  FADD.FTZ R41, R9, R48 ;  /* 0x0000003009297221 */ /* 0x000fc80000010000 */
[----:B------:R-:W-:Y:S02]  /*4100*/  FADD.FTZ R48, R10, R41 ;  /* 0x000000290a307221 */ /* 0x000fe40000010000 */
[----:B------:R1:W3:Y:S01]  /*4110*/  MUFU.EX2 R55, R37 ;  /* 0x0000002500377308 */ /* 0x0002e20000000800 */
[----:B0-----:R-:W-:-:S01]  /*4120*/  FADD.FTZ R3, R25, R40 ;  /* 0x0000002819037221 */ /* 0x001fc20000010000 */
[----:B------:R-:W-:-:S04]  /*4130*/  FADD.FTZ R41, R11, R48 ;  /* 0x000000300b297221 */ /* 0x000fc80000010000 */
[----:B------:R-:W-:Y:S02]  /*4140*/  FADD.FTZ R48, R12, R41 ;  /* 0x000000290c307221 */ /* 0x000fe40000010000 */
[----:B------:R-:W0:Y:S01]  /*4150*/  MUFU.EX2 R28, R28 ;  /* 0x0000001c001c7308 */ /* 0x000e220000000800 */
[----:B--2---:R-:W-:-:S01]  /*4160*/  FADD.FTZ R40, R36, R3 ;  /* 0x0000000324287221 */ /* 0x004fc20000010000 */
[----:B------:R-:W-:Y:S01]  /*4170*/  FADD.FTZ R41, R13, R48 ;  /* 0x000000300d297221 */ /* 0x000fe20000010000 */
[----:B-1----:R-:W-:-:S01]  /*4180*/  FFMA.FTZ R37, R57, UR42, -R47 ;  /* 0x0000002a39257c23 */ /* 0x002fc2000801082f */
[----:B------:R-:W-:Y:S01]  /*4190*/  FFMA.FTZ R47, R85, UR42, -R47 ;  /* 0x0000002a552f7c23 */ /* 0x000fe2000801082f */
[----:B------:R-:W-:Y:S01]  /*41a0*/  CS2R R56, SRZ ;  /* 0x0000000000387805 */ /* 0x000fe2000001ff00 */
[----:B------:R-:W-:Y:S02]  /*41b0*/  FADD.FTZ R48, R14, R41 ;  /* 0x000000290e307221 */ /* 0x000fe40000010000 */
[----:B------:R-:W1:Y:S01]  /*41c0*/  MUFU.EX2 R29, R29 ;  /* 0x0000001d001d7308 */ /* 0x000e620000000800 */
[----:B---3--:R-:W-:-:S01]  /*41d0*/  FADD.FTZ R3, R55, R40 ;  /* 0x0000002837037221 */ /* 0x008fc20000010000 */
[----:B------:R-:W-:Y:S01]  /*41e0*/  FADD.FTZ R41, R227, R48 ;  /* 0x00000030e3297221 */ /* 0x000fe20000010000 */
[----:B------:R-:W-:-:S02]  /*41f0*/  F2FP.SATFINITE.E4M3.F32.PACK_AB_MERGE_C R48, R6, R5, RZ ;  /* 0x000000050630723e */ /* 0x000fc400048070ff */
[----:B------:R-:W-:Y:S01]  /*4200*/  F2FP.SATFINITE.E4M3.F32.PACK_AB_MERGE_C R230, R55, R36, RZ ;  /* 0x0000002437e6723e */ /* 0x000fe200048070ff */
[----:B------:R-:W-:-:S01]  /*4210*/  FADD.FTZ R6, R20, R41 ;  /* 0x0000002914067221 */ /* 0x000fc20000010000 */
[----:B------:R-:W-:Y:S01]  /*4220*/  F2FP.SATFINITE.E4M3.F32.PACK_AB_MERGE_C R229, R4, R229, R48 ;  /* 0x000000e504e5723e */ /* 0x000fe20004807030 */
[----:B------:R-:W2:Y:S01]  /*4230*/  MUFU.EX2 R44, R44 ;  /* 0x0000002c002c7308 */ /* 0x000ea20000000800 */
[----:B0-----:R-:W-:-:S01]  /*4240*/  FADD.FTZ R40, R28, R3 ;  /* 0x000000031c287221 */ /* 0x001fc20000010000 */
[----:B------:R-:W-:Y:S01]  /*4250*/  FADD.FTZ R5, R21, R6 ;  /* 0x0000000615057221 */ /* 0x000fe20000010000 */
[C---:B------:R-:W-:Y:S02]  /*4260*/  F2FP.SATFINITE.E4M3.F32.PACK_AB_MERGE_C R21, R26.reuse, R21, RZ ;  /* 0x000000151a15723e */ /* 0x040fe400048070ff */
[----:B------:R-:W-:Y:S02]  /*4270*/  CS2R R48, SRZ ;  /* 0x0000000000307805 */ /* 0x000fe4000001ff00 */
[----:B------:R-:W-:Y:S01]  /*4280*/  F2FP.SATFINITE.E4M3.F32.PACK_AB_MERGE_C R230, R25, R24, R230 ;  /* 0x0000001819e6723e */ /* 0x000fe200048070e6 */
[----:B------:R-:W-:Y:S01]  /*4290*/  FADD.FTZ R26, R26, R5 ;  /* 0x000000051a1a7221 */ /* 0x000fe20000010000 */
[----:B------:R-:W-:Y:S01]  /*42a0*/  F2FP.SATFINITE.E4M3.F32.PACK_AB_MERGE_C R227, R20, R227, R21 ;  /* 0x000000e314e3723e */ /* 0x000fe20004807015 */
[----:B------:R-:W0:Y:S01]  /*42b0*/  MUFU.EX2 R45, R45 ;  /* 0x0000002d002d7308 */ /* 0x000e220000000800 */
[----:B-1----:R-:W-:-:S01]  /*42c0*/  FADD.FTZ R3, R29, R40 ;  /* 0x000000281d037221 */ /* 0x002fc20000010000 */
[----:B------:R-:W-:Y:S01]  /*42d0*/  FADD.FTZ R5, R221, R26 ;  /* 0x0000001add057221 */ /* 0x000fe20000010000 */
[----:B------:R-:W-:-:S03]  /*42e0*/  CS2R R24, SRZ ;  /* 0x0000000000187805 */ /* 0x000fc6000001ff00 */
[----:B------:R-:W-:Y:S02]  /*42f0*/  FADD.FTZ R10, R30, R5 ;  /* 0x000000051e0a7221 */ /* 0x000fe40000010000 */
[----:B------:R-:W1:Y:S01]  /*4300*/  MUFU.EX2 R226, R226 ;  /* 0x000000e200e27308 */ /* 0x000e620000000800 */
[----:B--2---:R-:W-:-:S01]  /*4310*/  FADD.FTZ R40, R44, R3 ;  /* 0x000000032c287221 */ /* 0x004fc20000010000 */
[----:B------:R-:W-:Y:S01]  /*4320*/  FADD.FTZ R5, R27, R10 ;  /* 0x0000000a1b057221 */ /* 0x000fe20000010000 */
[----:B------:R-:W-:-:S03]  /*4330*/  F2FP.SATFINITE.E4M3.F32.PACK_AB_MERGE_C R27, R38, R27, RZ ;  /* 0x0000001b261b723e */ /* 0x000fc600048070ff */
[----:B------:R-:W-:Y:S01]  /*4340*/  FADD.FTZ R38, R38, R5 ;  /* 0x0000000526267221 */ /* 0x000fe20000010000 */
[----:B------:R-:W-:Y:S01]  /*4350*/  F2FP.SATFINITE.E4M3.F32.PACK_AB_MERGE_C R221, R30, R221, R27 ;  /* 0x000000dd1edd723e */ /* 0x000fe2000480701b */
[----:B------:R-:W2:Y:S01]  /*4360*/  MUFU.EX2 R33, R33 ;  /* 0x0000002100217308 */ /* 0x000ea20000000800 */
[----:B0-----:R-:W-:-:S01]  /*4370*/  FADD.FTZ R3, R45, R40 ;  /* 0x000000282d037221 */ /* 0x001fc20000010000 */
[----:B------:R-:W-:Y:S02]  /*4380*/  F2FP.SATFINITE.E4M3.F32.PACK_AB_MERGE_C R224, R45, R44, RZ ;  /* 0x0000002c2de0723e */ /* 0x000fe400048070ff */
[----:B------:R-:W-:Y:S02]  /*4390*/  CS2R R26, SRZ ;  /* 0x00000000001a7805 */ /* 0x000fe4000001ff00 */
[----:B------:R-:W-:Y:S02]  /*43a0*/  CS2R R44, SRZ ;  /* 0x00000000002c7805 */ /* 0x000fe4000001ff00 */
[----:B------:R-:W-:-:S02]  /*43b0*/  F2FP.SATFINITE.E4M3.F32.PACK_AB_MERGE_C R224, R29, R28, R224 ;  /* 0x0000001c1de0723e */ /* 0x000fc400048070e0 */
[----:B------:R-:W-:Y:S01]  /*43c0*/  CS2R R28, SRZ ;  /* 0x00000000001c7805 */ /* 0x000fe2000001ff00 */
[----:B------:R-:W0:Y:S01]  /*43d0*/  MUFU.EX2 R52, R52 ;  /* 0x0000003400347308 */ /* 0x000e220000000800 */
[----:B-1----:R-:W-:-:S07]  /*43e0*/  FADD.FTZ R40, R226, R3 ;  /* 0x00000003e2287221 */ /* 0x002fce0000010000 */
[----:B------:R-:W1:Y:S01]  /*43f0*/  MUFU.EX2 R53, R53 ;  /* 0x0000003500357308 */ /* 0x000e620000000800 */
[----:B--2---:R-:W-:-:S01]  /*4400*/  FADD.FTZ R3, R33, R40 ;  /* 0x0000002821037221 */ /* 0x004fc20000010000 */
[----:B------:R-:W-:-:S06]  /*4410*/  CS2R R40, SRZ ;  /* 0x0000000000287805 */ /* 0x000fcc000001ff00 */
[----:B------:R-:W2:Y:S01]  /*4420*/  MUFU.EX2 R32, R32 ;  /* 0x0000002000207308 */ /* 0x000ea20000000800 */
[----:B0-----:R-:W-:-:S07]  /*4430*/  FADD.FTZ R6, R52, R3 ;  /* 0x0000000334067221 */ /* 0x001fce0000010000 */
[----:B------:R-:W0:Y:S01]  /*4440*/  MUFU.EX2 R37, R37 ;  /* 0x0000002500257308 */ /* 0x000e220000000800 */
[----:B-1----:R-:W-:-:S01]  /*4450*/  FADD.FTZ R3, R53, R6 ;  /* 0x0000000635037221 */ /* 0x002fc20000010000 */
[----:B------:R-:W-:-:S04]  /*4460*/  F2FP.SATFINITE.E4M3.F32.PACK_AB_MERGE_C R52, R53, R52, RZ ;  /* 0x000000343534723e */ /* 0x000fc800048070ff */
[----:B------:R-:W-:Y:S02]  /*4470*/  F2FP.SATFINITE.E4M3.F32.PACK_AB_MERGE_C R226, R33, R226, R52 ;  /* 0x000000e221e2723e */ /* 0x000fe40004807034 */
[----:B------:R-:W-:Y:S01]  /*4480*/  CS2R R52, SRZ ;  /* 0x0000000000347805 */ /* 0x000fe2000001ff00 */
        /* <DEDUP_REMOVED lines=9> */
[C---:B--2---:R-:W-:Y:S01]  /*4520*/  F2FP.SATFINITE.E4M3.F32.PACK_AB_MERGE_C R220, R61.reuse, R60, RZ ;  /* 0x0000003c3ddc723e */ /* 0x044fe200048070ff */
[----:B------:R-:W-:Y:S01]  /*4530*/  FADD.FTZ R61, R61, R4 ;  /* 0x000000043d3d7221 */ /* 0x000fe20000010000 */
[----:B------:R-:W-:-:S01]  /*4540*/  FADD.FTZ R5, R31, R6 ;  /* 0x000000061f057221 */ /* 0x000fc20000010000 */
[C---:B------:R-:W-:Y:S02]  /*4550*/  F2FP.SATFINITE.E4M3.F32.PACK_AB_MERGE_C R31, R42.reuse, R31, RZ ;  /* 0x0000001f2a1f723e */ /* 0x040fe400048070ff */
[----:B------:R-:W-:Y:S01]  /*4560*/  F2FP.SATFINITE.E4M3.F32.PACK_AB_MERGE_C R220, R37, R32, R220 ;  /* 0x0000002025dc723e */ /* 0x000fe200048070dc */
[----:B------:R-:W-:Y:S01]  /*4570*/  FADD.FTZ R42, R42, R5 ;  /* 0x000000052a2a7221 */ /* 0x000fe20000010000 */
[----:B------:R-:W2:Y:S01]  /*4580*/  MUFU.EX2 R68, R68 ;  /* 0x0000004400447308 */ /* 0x000ea20000000800 */
[----:B0-----:R-:W-:-:S01]  /*4590*/  FADD.FTZ R4, R64, R61 ;  /* 0x0000003d40047221 */ /* 0x001fc20000010000 */
[----:B------:R-:W-:-:S02]  /*45a0*/  F2FP.SATFINITE.E4M3.F32.PACK_AB_MERGE_C R5, R39, R46, RZ ;  /* 0x0000002e2705723e */ /* 0x000fc400048070ff */
[----:B------:R-:W-:Y:S02]  /*45b0*/  CS2R R32, SRZ ;  /* 0x0000000000207805 */ /* 0x000fe4000001ff00 */
[----:B------:R-:W-:Y:S02]  /*45c0*/  F2FP.SATFINITE.E4M3.F32.PACK_AB_MERGE_C R223, R34, R223, R31 ;  /* 0x000000df22df723e */ /* 0x000fe4000480701f */
[----:B------:R-:W-:Y:S02]  /*45d0*/  CS2R R30, SRZ ;  /* 0x00000000001e7805 */ /* 0x000fe4000001ff00 */
[----:B------:R-:W-:Y:S02]  /*45e0*/  CS2R R36, SRZ ;  /* 0x0000000000247805 */ /* 0x000fe4000001ff00 */
[----:B------:R-:W-:Y:S01]  /*45f0*/  CS2R R60, SRZ ;  /* 0x00000000003c7805 */ /* 0x000fe2000001ff00 */
[----:B------:R-:W0:Y:S01]  /*4600*/  MUFU.EX2 R69, R69 ;  /* 0x0000004500457308 */ /* 0x000e220000000800 */
[----:B-1----:R-:W-:-:S07]  /*4610*/  FADD.FTZ R3, R65, R4 ;  /* 0x0000000441037221 */ /* 0x002fce0000010000 */
[----:B------:R-:W1:Y:S01]  /*4620*/  MUFU.EX2 R72, R72 ;  /* 0x0000004800487308 */ /* 0x000e620000000800 */
[----:B--2---:R-:W-:-:S01]  /*4630*/  FADD.FTZ R4, R68, R3 ;  /* 0x0000000344047221 */ /* 0x004fc20000010000 */
[----:B------:R-:W-:Y:S01]  /*4640*/  FADD.FTZ R3, R217, R42 ;  /* 0x0000002ad9037221 */ /* 0x000fe20000010000 */
[----:B------:R-:W-:-:S03]  /*4650*/  F2FP.SATFINITE.E4M3.F32.PACK_AB_MERGE_C R217, R50, R217, R5 ;  /* 0x000000d932d9723e */ /* 0x000fc60004807005 */
[----:B------:R-:W-:Y:S01]  /*4660*/  FADD.FTZ R5, R50, R3 ;  /* 0x0000000332057221 */ /* 0x000fe20000010000 */
[----:B------:R-:W-:Y:S01]  /*4670*/  CS2R R50, SRZ ;  /* 0x0000000000327805 */ /* 0x000fe2000001ff00 */
[----:B------:R-:W2:Y:S01]  /*4680*/  MUFU.EX2 R73, R73 ;  /* 0x0000004900497308 */ /* 0x000ea20000000800 */
[C---:B0-----:R-:W-:Y:S01]  /*4690*/  F2FP.SATFINITE.E4M3.F32.PACK_AB_MERGE_C R68, R69.reuse, R68, RZ ;  /* 0x000000444544723e */ /* 0x041fe200048070ff */
[----:B------:R-:W-:Y:S01]  /*46a0*/  FADD.FTZ R69, R69, R4 ;  /* 0x0000000445457221 */ /* 0x000fe20000010000 */
[----:B------:R-:W-:-:S02]  /*46b0*/  FADD.FTZ R46, R46, R5 ;  /* 0x000000052e2e7221 */ /* 0x000fc40000010000 */
[----:B------:R-:W-:Y:S02]  /*46c0*/  F2FP.SATFINITE.E4M3.F32.PACK_AB_MERGE_C R222, R65, R64, R68 ;  /* 0x0000004041de723e */ /* 0x000fe40004807044 */
[----:B------:R-:W-:Y:S01]  /*46d0*/  CS2R R64, SRZ ;  /* 0x0000000000407805 */ /* 0x000fe2000001ff00 */
[----:B------:R-:W-:Y:S01]  /*46e0*/  FADD.FTZ R46, R39, R46 ;  /* 0x0000002e272e7221 */ /* 0x000fe20000010000 */
[----:B------:R-:W0:Y:S01]  /*46f0*/  MUFU.EX2 R76, R76 ;  /* 0x0000004c004c7308 */ /* 0x000e220000000800 */
[----:B-1----:R-:W-:-:S01]  /*4700*/  FADD.FTZ R4, R72, R69 ;  /* 0x0000004548047221 */ /* 0x002fc20000010000 */
[----:B------:R-:W-:-:S02]  /*4710*/  CS2R R38, SRZ ;  /* 0x0000000000267805 */ /* 0x000fc4000001ff00 */
[----:B------:R-:W-:-:S04]  /*4720*/  CS2R R68, SRZ ;  /* 0x0000000000447805 */ /* 0x000fc8000001ff00 */
[----:B------:R-:W1:Y:S01]  /*4730*/  MUFU.EX2 R77, R77 ;  /* 0x0000004d004d7308 */ /* 0x000e620000000800 */
[----:B--2---:R-:W-:-:S07]  /*4740*/  FADD.FTZ R3, R73, R4 ;  /* 0x0000000449037221 */ /* 0x004fce0000010000 */
[----:B------:R-:W-:Y:S01]  /*4750*/  MUFU.EX2 R43, R43 ;  /* 0x0000002b002b7308 */ /* 0x000fe20000000800 */
[----:B0-----:R-:W-:-:S07]  /*4760*/  FADD.FTZ R4, R76, R3 ;  /* 0x000000034c047221 */ /* 0x001fce0000010000 */
[----:B------:R-:W0:Y:S01]  /*4770*/  MUFU.EX2 R58, R58 ;  /* 0x0000003a003a7308 */ /* 0x000e220000000800 */
[C---:B-1----:R-:W-:Y:S01]  /*4780*/  F2FP.SATFINITE.E4M3.F32.PACK_AB_MERGE_C R76, R77.reuse, R76, RZ ;  /* 0x0000004c4d4c723e */ /* 0x042fe200048070ff */
[----:B------:R-:W-:-:S03]  /*4790*/  FADD.FTZ R77, R77, R4 ;  /* 0x000000044d4d7221 */ /* 0x000fc60000010000 */
[----:B------:R-:W-:Y:S02]  /*47a0*/  F2FP.SATFINITE.E4M3.F32.PACK_AB_MERGE_C R216, R73, R72, R76 ;  /* 0x0000004849d8723e */ /* 0x000fe4000480704c */
[----:B------:R-:W-:Y:S01]  /*47b0*/  CS2R R72, SRZ ;  /* 0x0000000000487805 */ /* 0x000fe2000001ff00 */
[----:B------:R-:W1:Y:S08]  /*47c0*/  MUFU.EX2 R35, R35 ;  /* 0x0000002300237308 */ /* 0x000e700000000800 */
[----:B------:R-:W2:Y:S01]  /*47d0*/  MUFU.EX2 R80, R80 ;  /* 0x0000005000507308 */ /* 0x000ea20000000800 */
[----:B0-----:R-:W-:-:S07]  /*47e0*/  F2FP.SATFINITE.E4M3.F32.PACK_AB_MERGE_C R5, R58, R43, RZ ;  /* 0x0000002b3a05723e */ /* 0x001fce00048070ff */
[----:B------:R-:W0:Y:S01]  /*47f0*/  MUFU.EX2 R54, R54 ;  /* 0x0000003600367308 */ /* 0x000e220000000800 */
[----:B-1----:R-:W-:-:S07]  /*4800*/  FADD.FTZ R3, R35, R46 ;  /* 0x0000002e23037221 */ /* 0x002fce0000010000 */
[----:B------:R-:W1:Y:S01]  /*4810*/  MUFU.EX2 R81, R81 ;  /* 0x0000005100517308 */ /* 0x000e620000000800 */
[----:B--2---:R-:W-:-:S01]  /*4820*/  FADD.FTZ R4, R80, R77 ;  /* 0x0000004d50047221 */ /* 0x004fc20000010000 */
[----:B------:R-:W-:-:S06]  /*4830*/  CS2R R76, SRZ ;  /* 0x00000000004c7805 */ /* 0x000fcc000001ff00 */
[----:B------:R-:W2:Y:S01]  /*4840*/  MUFU.EX2 R84, R84 ;  /* 0x0000005400547308 */ /* 0x000ea20000000800 */
[C---:B0-----:R-:W-:Y:S01]  /*4850*/  F2FP.SATFINITE.E4M3.F32.PACK_AB_MERGE_C R219, R54.reuse, R35, R5 ;  /* 0x0000002336db723e */ /* 0x041fe20004807005 */
[----:B------:R-:W-:Y:S01]  /*4860*/  FADD.FTZ R54, R54, R3 ;  /* 0x0000000336367221 */ /* 0x000fe20000010000 */
[----:B------:R-:W-:-:S03]  /*4870*/  CS2R R34, SRZ ;  /* 0x0000000000227805 */ /* 0x000fc6000001ff00 */
[----:B------:R-:W-:Y:S01]  /*4880*/  FADD.FTZ R43, R43, R54 ;  /* 0x000000362b2b7221 */ /* 0x000fe20000010000 */
[----:B------:R-:W-:Y:S01]  /*4890*/  CS2R R54, SRZ ;  /* 0x0000000000367805 */ /* 0x000fe2000001ff00 */
[----:B------:R-:W0:Y:S01]  /*48a0*/  MUFU.EX2 R47, R47 ;  /* 0x0000002f002f7308 */ /* 0x000e220000000800 */
[----:B-1----:R-:W-:-:S04]  /*48b0*/  FADD.FTZ R3, R81, R4 ;  /* 0x0000000451037221 */ /* 0x002fc80000010000 */
[----:B--2---:R-:W-:Y:S01]  /*48c0*/  FADD.FTZ R4, R84, R3 ;  /* 0x0000000354047221 */ /* 0x004fe20000010000 */
[----:B------:R-:W-:-:S01]  /*48d0*/  FADD.FTZ R3, R58, R43 ;  /* 0x0000002b3a037221 */ /* 0x000fc20000010000 */
[----:B------:R-:W-:Y:S02]  /*48e0*/  CS2R R42, SRZ ;  /* 0x00000000002a7805 */ /* 0x000fe4000001ff00 */
[----:B------:R-:W-:Y:S02]  /*48f0*/  CS2R R58, SRZ ;  /* 0x00000000003a7805 */ /* 0x000fe4000001ff00 */
[C---:B0-----:R-:W-:Y:S01]  /*4900*/  F2FP.SATFINITE.E4M3.F32.PACK_AB_MERGE_C R5, R47.reuse, R84, RZ ;  /* 0x000000542f05723e */ /* 0x041fe200048070ff */
[----:B------:R-:W-:-:S01]  /*4910*/  FADD.FTZ R4, R47, R4 ;  /* 0x000000042f047221 */ /* 0x000fc20000010000 */
[----:B------:R-:W-:Y:S02]  /*4920*/  CS2R R46, SRZ ;  /* 0x00000000002e7805 */ /* 0x000fe4000001ff00 */
[----:B------:R-:W-:-:S02]  /*4930*/  CS2R R84, SRZ ;  /* 0x0000000000547805 */ /* 0x000fc4000001ff00 */
[----:B------:R-:W-:Y:S02]  /*4940*/  F2FP.SATFINITE.E4M3.F32.PACK_AB_MERGE_C R218, R81, R80, R5 ;  /* 0x0000005051da723e */ /* 0x000fe40004807005 */
[----:B------:R-:W-:Y:S01]  /*4950*/  CS2R R80, SRZ ;  /* 0x0000000000507805 */ /* 0x000fe2000001ff00 */
        /* <DEDUP_REMOVED lines=69> */
.L_x_2284:
[----:B------:R-:W-:Y:S01]  /*4db0*/  ISETP.NE.AND P4, PT, RZ, UR46, PT ;  /* 0x0000002eff007c0c */ /* 0x000fe2000bf85270 */
[----:B------:R-:W-:-:S04]  /*4dc0*/  UISETP.NE.AND UP1, UPT, UR59, 0x1, UPT ;  /* 0x000000013b00788c */ /* 0x000fc8000bf25270 */
[----:B------:R-:W-:-:S04]  /*4dd0*/  USEL UR48, URZ, 0x1, UP1 ;  /* 0x000000013f307887 */ /* 0x000fc80008800000 */
[----:B------:R-:W-:-:S04]  /*4de0*/  ULOP3.LUT UR48, UR60, UR48, URZ, 0x3c, !UPT ;  /* 0x000000303c307292 */ /* 0x000fc8000f8e3c3f */
[----:B------:R-:W-:Y:S08]  /*4df0*/  @P4 BRA `(.L_x_2275) ;  /* 0x0000000000384947 */ /* 0x000ff00003800000 */
[----:B------:R-:W-:Y:S05]  /*4e00*/  @!P1 BRA `(.L_x_2276) ;  /* 0x0000000000049947 */ /* 0x000fea0003800000 */
[----:B------:R-:W-:Y:S01]  /*4e10*/  BPT.TRAP 0x1 ;  /* 0x000000040000795c */ /* 0x000fe20000300000 */
.L_x_2276:
        /* <DEDUP_REMOVED lines=9> */
.L_x_2277:
[----:B-1----:R-:W-:Y:S05]  /*4eb0*/  @P3 BRA `(.L_x_2275) ;  /* 0x0000000000083947 */ /* 0x002fea0003800000 */
[----:B------:R-:W1:Y:S02]  /*4ec0*/  SYNCS.PHASECHK.TRANS64.TRYWAIT P3, [UR6+0x38830], R0 ;  /* 0x03883000ff0075a7 */ /* 0x000e640008060146 */
[----:B-1----:R-:W-:Y:S05]  /*4ed0*/  @!P3 BRA `(.L_x_2278) ;  /* 0x0000012c0018b947 */ /* 0x002fea0003800000 */
.L_x_2275:
        /* <DEDUP_REMOVED lines=50> */
.L_x_2280:
[----:B------:R-:W-:Y:S01]  /*5200*/  ULEA UR6, UR59, UR41, 0x3 ;  /* 0x000000293b067291 */ /* 0x000fe2000f8e183f */
[----:B------:R-:W-:-:S05]  /*5210*/  IMAD.U32 R0, RZ, RZ, UR60 ;  /* 0x0000003cff007e24 */ /* 0x000fca000f8e00ff */
[----:B------:R-:W-:-:S04]  /*5220*/  SHF.L.U32 R0, R0, 0x1f, RZ ;  /* 0x0000001f00007819 */ /* 0x000fc800000006ff */
[----:B------:R0:W1:Y:S01]  /*5230*/  SYNCS.PHASECHK.TRANS64.TRYWAIT P3, [UR6+0x38850], R0 ;  /* 0x03885000ff0075a7 */ /* 0x0000620008060146 */
[----:B------:R-:W-:Y:S05]  /*5240*/  @!P1 BRA `(.L_x_2281) ;  /* 0x0000000000049947 */ /* 0x000fea0003800000 */
[----:B------:R-:W-:Y:S01]  /*5250*/  BPT.TRAP 0x1 ;  /* 0x000000040000795c */ /* 0x000fe20000300000 */
.L_x_2281:
[----:B-1----:R-:W-:Y:S05]  /*5260*/  @P3 BRA `(.L_x_2279) ;  /* 0x0000000000083947 */ /* 0x002fea0003800000 */
[----:B------:R-:W1:Y:S02]  /*5270*/  SYNCS.PHASECHK.TRANS64.TRYWAIT P3, [UR6+0x38850], R0 ;  /* 0x03885000ff0075a7 */ /* 0x000e640008060146 */
[----:B-1----:R-:W-:Y:S05]  /*5280*/  @!P3 BRA `(.L_x_2282) ;  /* 0x000001280044b947 */ /* 0x002fea0003800000 */
.L_x_2279:
[----:B------:R-:W-:Y:S01]  /*5290*/  UIADD3 UR6, UR41, 0x400, URZ ;  /* 0x0000040029067890 */ /* 0x000fe2000fffe03f */
[----:B------:R-:W-:Y:S01]  /*52a0*/  WARPGROUP.ARRIVE ;  /* 0x00000000000079c5 */ /* 0x000fe20000000000 */
[----:B------:R-:W-:Y:S01]  /*52b0*/  UMOV UR7, 0x40000040 ;  /* 0x4000004000077882 */ /* 0x000fe20000000000 */
[----:B-1----:R-:W-:Y:S01]  /*52c0*/  VIADD R2, R17, UR36 ;  /* 0x0000002411027c36 */ /* 0x002fe20008000000 */
[----:B------:R-:W-:-:S04]  /*52d0*/  USHF.R.U32.HI UR6, URZ, 0x4, UR6 ;  /* 0x000000043f067899 */ /* 0x000fc80008011606 */
[----:B------:R-:W-:-:S04]  /*52e0*/  ULOP3.LUT UR6, UR6, 0x3fff, URZ, 0xc0, !UPT ;  /* 0x00003fff06067892 */ /* 0x000fc8000f8ec03f */
[----:B------:R-:W-:-:S04]  /*52f0*/  ULOP3.LUT UR6, UR6, 0x10000, URZ, 0xfc, !UPT ;  /* 0x0001000006067892 */ /* 0x000fc8000f8efc3f */
[----:B------:R-:W-:-:S07]  /*5300*/  ULEA UR10, UR59, UR6, 0xb ;  /* 0x000000063b0a7291 */ /* 0x000fce000f8e583f */
[----:B------:R-:W-:Y:S02]  /*5310*/  UMOV UR6, UR10 ;  /* 0x0000000a00067c82 */ /* 0x000fe40008000000 */
[----:B------:R-:W-:Y:S01]  /*5320*/  QGMMA.64x256x32.F32.E4M3.E4M3 R24, R228, gdesc[UR4], R24, gsb0 ;  /* 0x03e00004e4187df3 */ /* 0x000fe20008000818 */
[----:B------:R-:W-:Y:S01]  /*5330*/  UIADD3 UR6, UR10, 0x2, URZ ;  /* 0x000000020a067890 */ /* 0x000fe2000fffe03f */
[----:B------:R-:W-:Y:S01]  /*5340*/  UMOV UR7, 0x40000040 ;  /* 0x4000004000077882 */ /* 0x000fe20000000000 */
[----:B------:R-:W-:Y:S02]  /*5350*/  WARPGROUP.DEPBAR.LE gsb0, 0x0 ;  /* 0x00008000000079c5 */ /* 0x000fe40000010000 */
[----:B------:R-:W-:-:S06]  /*5360*/  WARPGROUP.ARRIVE ;  /* 0x00000000000079c5 */ /* 0x000fcc0000000000 */
[----:B------:R-:W1:-:S15]  /*5370*/  S2R R231, SR_TID.X ;  /* 0x0000000000e77919 */ /* 0x000e5e0000002100 */
[----:B------:R-:W-:-:S02]  /*5380*/  NOP ;  /* 0x0000000000007918 */ /* 0x000fc40000000000 */
[----:B------:R-:W-:Y:S01]  /*5390*/  QGMMA.64x256x32.F32.E4M3.E4M3 R24, R224, gdesc[UR4], R24, gsb0 ;  /* 0x03e00004e0187df3 */ /* 0x000fe20008000818 */
[----:B------:R-:W-:Y:S01]  /*53a0*/  UIADD3 UR6, UR10, 0x4, URZ ;  /* 0x000000040a067890 */ /* 0x000fe2000fffe03f */
[----:B------:R-:W-:Y:S01]  /*53b0*/  UMOV UR7, 0x40000040 ;  /* 0x4000004000077882 */ /* 0x000fe20000000000 */
[----:B-1----:R-:W-:Y:S01]  /*53c0*/  SHF.R.U32.HI R231, RZ, 0x7, R231 ;  /* 0x00000007ffe77819 */ /* 0x002fe200000116e7 */
[----:B------:R-:W-:Y:S02]  /*53d0*/  WARPGROUP.DEPBAR.LE gsb0, 0x0 ;  /* 0x00008000000079c5 */ /* 0x000fe40000010000 */
[----:B------:R-:W-:-:S15]  /*53e0*/  WARPGROUP.ARRIVE ;  /* 0x00000000000079c5 */ /* 0x000fde0000000000 */
[----:B------:R-:W-:-:S07]  /*53f0*/  NOP ;  /* 0x0000000000007918 */ /* 0x000fce0000000000 */
[----:B------:R-:W-:Y:S01]  /*5400*/  QGMMA.64x256x32.F32.E4M3.E4M3 R24, R220, gdesc[UR4], R24, gsb0 ;  /* 0x03e00004dc187df3 */ /* 0x000fe20008000818 */
[----:B------:R-:W-:Y:S01]  /*5410*/  @UP0 ULDC UR6, c[0x0][0x44c] ;  /* 0x0001130000060ab9 */ /* 0x000fe20000000800 */
[----:B------:R-:W-:Y:S01]  /*5420*/  UMOV UR7, 0x40000040 ;  /* 0x4000004000077882 */ /* 0x000fe20000000000 */
[----:B0-----:R-:W-:Y:S01]  /*5430*/  @P2 IMAD.HI.U32 R0, R2, UR6, RZ ;  /* 0x0000000602002c27 */ /* 0x001fe2000f8e00ff */
[----:B------:R-:W-:-:S04]  /*5440*/  @UP0 ULDC UR6, c[0x0][0x450] ;  /* 0x0001140000060ab9 */ /* 0x000fc80000000800 */
[----:B------:R-:W-:Y:S01]  /*5450*/  @P2 SHF.R.U32.HI R2, RZ, UR6, R0 ;  /* 0x00000006ff022c19 */ /* 0x000fe20008011600 */
[----:B------:R-:W-:Y:S01]  /*5460*/  UMOV UR6, 0xffffff80 ;  /* 0xffffff8000067882 */ /* 0x000fe20000000000 */
[----:B------:R-:W-:Y:S01]  /*5470*/  IMAD.U32 R0, RZ, RZ, UR55 ;  /* 0x00000037ff007e24 */ /* 0x000fe2000f8e00ff */
[----:B------:R-:W-:Y:S02]  /*5480*/  UIMAD UR6, UR58, UR6, 0x1 ;  /* 0x000000013a0674a4 */ /* 0x000fe4000f8e0206 */
[----:B------:R-:W0:Y:S04]  /*5490*/  SHFL.IDX PT, R7, R2, RZ, 0x1c1f ;  /* 0x001c1fff02077589 */ /* 0x000e2800000e0000 */
[----:B------:R-:W-:Y:S01]  /*54a0*/  IADD3 R0, R0, UR6, -R16 ;  /* 0x0000000600007c10 */ /* 0x000fe2000fffe810 */
[----:B------:R-:W1:Y:S01]  /*54b0*/  SHFL.IDX PT, R2, R2, 0x1, 0x1c1f ;  /* 0x003c1f0002027f89 */ /* 0x000e6200000e0000 */
[----:B------:R-:W-:-:S03]  /*54c0*/  UIADD3 UR6, UR10, 0x6, URZ ;  /* 0x000000060a067890 */ /* 0x000fc6000fffe03f */
[----:B------:R-:W-:-:S04]  /*54d0*/  VIADD R0, R0, -UR56 ;  /* 0x8000003800007c36 */ /* 0x000fc80008000000 */
[----:B0-----:R-:W-:-:S05]  /*54e0*/  IMAD.IADD R7, R0, 0x1, R7 ;  /* 0x0000000100077824 */ /* 0x001fca00078e0207 */
[C---:B------:R-:W-:Y:S01]  /*54f0*/  ISETP.GT.AND P3, PT, R7.reuse, RZ, PT ;  /* 0x000000ff0700720c */ /* 0x040fe20003f64270 */
[----:B-1----:R-:W-:Y:S01]  /*5500*/  IMAD.IADD R0, R0, 0x1, R2 ;  /* 0x0000000100007824 */ /* 0x002fe200078e0202 */
[C---:B------:R-:W-:Y:S02]  /*5510*/  ISETP.GT.AND P4, PT, R7.reuse, 0x1, PT ;  /* 0x000000010700780c */ /* 0x040fe40003f84270 */
[----:B------:R-:W-:Y:S02]  /*5520*/  FSEL R152, R152, -INF , P3 ;  /* 0xff80000098987808 */ /* 0x000fe40001800000 */
[----:B------:R-:W-:Y:S02]  /*5530*/  ISETP.GT.AND P3, PT, R7, 0x8, PT ;  /* 0x000000080700780c */ /* 0x000fe40003f64270 */
[----:B------:R-:W-:Y:S02]  /*5540*/  FSEL R153, R153, -INF , P4 ;  /* 0xff80000099997808 */ /* 0x000fe40002000000 */
[----:B------:R-:W-:-:S02]  /*5550*/  FSEL R156, R156, -INF , P3 ;  /* 0xff8000009c9c7808 */ /* 0x000fc40001800000 */
[C---:B------:R-:W-:Y:S02]  /*5560*/  ISETP.GT.AND P3, PT, R7.reuse, 0x10, PT ;  /* 0x000000100700780c */ /* 0x040fe40003f64270 */
        /* <DEDUP_REMOVED lines=15> */
[----:B------:R-:W-:Y:S02]  /*5660*/  FMNMX.FTZ R8, R152, R6, !PT ;  /* 0x0000000698087209 */ /* 0x000fe40007810000 */
[----:B------:R-:W-:-:S02]  /*5670*/  FSEL R180, R180, -INF , P3 ;  /* 0xff800000b4b47808 */ /* 0x000fc40001800000 */
[----:B------:R-:W-:Y:S02]  /*5680*/  ISETP.GT.AND P3, PT, R7, 0x40, PT ;  /* 0x000000400700780c */ /* 0x000fe40003f64270 */
[----:B------:R-:W-:Y:S02]  /*5690*/  FSEL R165, R165, -INF , P4 ;  /* 0xff800000a5a57808 */ /* 0x000fe40002000000 */
[----:B------:R-:W-:Y:S02]  /*56a0*/  FSEL R184, R184, -INF , P3 ;  /* 0xff800000b8b87808 */ /* 0x000fe40001800000 */
[----:B------:R-:W-:Y:S02]  /*56b0*/  FMNMX.FTZ R8, R153, R8, !PT ;  /* 0x0000000899087209 */ /* 0x000fe40007810000 */
[C---:B------:R-:W-:Y:S02]  /*56c0*/  ISETP.GT.AND P4, PT, R7.reuse, 0x21, PT ;  /* 0x000000210700780c */ /* 0x040fe40003f84270 */
[----:B------:R-:W-:-:S02]  /*56d0*/  ISETP.GT.AND P3, PT, R7, 0x48, PT ;  /* 0x000000480700780c */ /* 0x000fc40003f64270 */
[----:B------:R-:W-:Y:S02]  /*56e0*/  FMNMX.FTZ R8, R156, R8, !PT ;  /* 0x000000089c087209 */ /* 0x000fe40007810000 */
[----:B------:R-:W-:Y:S02]  /*56f0*/  FSEL R169, R169, -INF , P4 ;  /* 0xff800000a9a97808 */ /* 0x000fe40002000000 */
[----:B------:R-:W-:Y:S02]  /*5700*/  FSEL R188, R188, -INF , P3 ;  /* 0xff800000bcbc7808 */ /* 0x000fe40001800000 */
[C---:B------:R-:W-:Y:S02]  /*5710*/  ISETP.GT.AND P4, PT, R7.reuse, 0x29, PT ;  /* 0x000000290700780c */ /* 0x040fe40003f84270 */
[----:B------:R-:W-:Y:S02]  /*5720*/  ISETP.GT.AND P3, PT, R7, 0x50, PT ;  /* 0x000000500700780c */ /* 0x000fe40003f64270 */
[----:B------:R-:W-:-:S02]  /*5730*/  FMNMX.FTZ R8, R157, R8, !PT ;  /* 0x000000089d087209 */ /* 0x000fc40007810000 */
[----:B------:R-:W-:Y:S02]  /*5740*/  FSEL R173, R173, -INF , P4 ;  /* 0xff800000adad7808 */ /* 0x000fe40002000000 */
[----:B------:R-:W-:Y:S02]  /*5750*/  FSEL R192, R192, -INF , P3 ;  /* 0xff800000c0c07808 */ /* 0x000fe40001800000 */
[C---:B------:R-:W-:Y:S02]  /*5760*/  ISETP.GT.AND P4, PT, R7.reuse, 0x31, PT ;  /* 0x000000310700780c */ /* 0x040fe40003f84270 */
[C---:B------:R-:W-:Y:S02]  /*5770*/  ISETP.GT.AND P3, PT, R7.reuse, 0x58, PT ;  /* 0x000000580700780c */ /* 0x040fe40003f64270 */
[----:B------:R-:W-:Y:S02]  /*5780*/  ISETP.GT.AND P5, PT, R7, 0x69, PT ;  /* 0x000000690700780c */ /* 0x000fe40003fa4270 */
[----:B------:R-:W-:-:S02]  /*5790*/  FMNMX.FTZ R8, R160, R8, !PT ;  /* 0x00000008a0087209 */ /* 0x000fc40007810000 */
[----:B------:R-:W-:Y:S02]  /*57a0*/  FSEL R177, R177, -INF , P4 ;  /* 0xff800000b1b17808 */ /* 0x000fe40002000000 */
[----:B------:R-:W-:Y:S02]  /*57b0*/  FSEL R196, R196, -INF , P3 ;  /* 0xff800000c4c47808 */ /* 0x000fe40001800000 */
[----:B------:R-:W-:Y:S02]  /*57c0*/  FSEL R205, R205, -INF , P5 ;  /* 0xff800000cdcd7808 */ /* 0x000fe40002800000 */
[C---:B------:R-:W-:Y:S02]  /*57d0*/  ISETP.GT.AND P4, PT, R7.reuse, 0x39, PT ;  /* 0x000000390700780c */ /* 0x040fe40003f84270 */
[C---:B------:R-:W-:Y:S02]  /*57e0*/  ISETP.GT.AND P3, PT, R7.reuse, 0x60, PT ;  /* 0x000000600700780c */ /* 0x040fe40003f64270 */
[----:B------:R-:W-:-:S02]  /*57f0*/  ISETP.GT.AND P6, PT, R7, 0x68, PT ;  /* 0x000000680700780c */ /* 0x000fc40003fc4270 */
[----:B------:R-:W-:Y:S02]  /*5800*/  ISETP.GT.AND P5, PT, R7, 0x79, PT ;  /* 0x000000790700780c */ /* 0x000fe40003fa4270 */
[----:B------:R-:W-:Y:S02]  /*5810*/  FMNMX.FTZ R8, R161, R8, !PT ;  /* 0x00000008a1087209 */ /* 0x000fe40007810000 */
[----:B------:R-:W-:Y:S02]  /*5820*/  FSEL R181, R181, -INF , P4 ;  /* 0xff800000b5b57808 */ /* 0x000fe40002000000 */
[----:B------:R-:W-:Y:S02]  /*5830*/  FSEL R200, R200, -INF , P3 ;  /* 0xff800000c8c87808 */ /* 0x000fe40001800000 */
[----:B------:R-:W-:Y:S02]  /*5840*/  FSEL R204, R204, -INF , P6 ;  /* 0xff800000cccc7808 */ /* 0x000fe40003000000 */
[----:B------:R-:W-:-:S02]  /*5850*/  FSEL R213, R213, -INF , P5 ;  /* 0xff800000d5d57808 */ /* 0x000fc40002800000 */
[----:B------:R-:W-:Y:S02]  /*5860*/  FMNMX.FTZ R8, R164, R8, !PT ;  /* 0x00000008a4087209 */ /* 0x000fe40007810000 */
[C---:B------:R-:W-:Y:S02]  /*5870*/  ISETP.GT.AND P4, PT, R7.reuse, 0x41, PT ;  /* 0x000000410700780c */ /* 0x040fe40003f84270 */
[C---:B------:R-:W-:Y:S02]  /*5880*/  ISETP.GT.AND P3, PT, R7.reuse, 0x70, PT ;  /* 0x000000700700780c */ /* 0x040fe40003f64270 */
[----:B------:R-:W-:Y:S02]  /*5890*/  ISETP.GT.AND P6, PT, R7, 0x78, PT ;  /* 0x000000780700780c */ /* 0x000fe40003fc4270 */
[----:B------:R-:W-:Y:S02]  /*58a0*/  ISETP.GT.AND P5, PT, R0, RZ, PT ;  /* 0x000000ff0000720c */ /* 0x000fe40003fa4270 */
[----:B------:R-:W-:-:S02]  /*58b0*/  FMNMX.FTZ R8, R165, R8, !PT ;  /* 0x00000008a5087209 */ /* 0x000fc40007810000 */
[----:B------:R-:W-:Y:S02]  /*58c0*/  FSEL R185, R185, -INF , P4 ;  /* 0xff800000b9b97808 */ /* 0x000fe40002000000 */
[----:B------:R-:W-:Y:S02]  /*58d0*/  FSEL R208, R208, -INF , P3 ;  /* 0xff800000d0d07808 */ /* 0x000fe40001800000 */
[----:B------:R-:W-:Y:S02]  /*58e0*/  FSEL R212, R212, -INF , P6 ;  /* 0xff800000d4d47808 */ /* 0x000fe40003000000 */
[----:B------:R-:W-:Y:S02]  /*58f0*/  FSEL R154, R154, -INF , P5 ;  /* 0xff8000009a9a7808 */ /* 0x000fe40002800000 */
[----:B------:R-:W-:Y:S02]  /*5900*/  ISETP.GT.AND P4, PT, R7, 0x49, PT ;  /* 0x000000490700780c */ /* 0x000fe40003f84270 */
[----:B------:R-:W-:-:S02]  /*5910*/  ISETP.GT.AND P6, PT, R0, 0x1, PT ;  /* 0x000000010000780c */ /* 0x000fc40003fc4270 */
[C---:B------:R-:W-:Y:S02]  /*5920*/  ISETP.GT.AND P3, PT, R0.reuse, 0x8, PT ;  /* 0x000000080000780c */ /* 0x040fe40003f64270 */
[----:B------:R-:W-:Y:S02]  /*5930*/  ISETP.GT.AND P5, PT, R0, 0x10, PT ;  /* 0x000000100000780c */ /* 0x000fe40003fa4270 */
[----:B------:R-:W-:Y:S02]  /*5940*/  FMNMX.FTZ R8, R168, R8, !PT ;  /* 0x00000008a8087209 */ /* 0x000fe40007810000 */
[----:B------:R-:W-:Y:S02]  /*5950*/  FSEL R189, R189, -INF , P4 ;  /* 0xff800000bdbd7808 */ /* 0x000fe40002000000 */
[----:B------:R-:W-:Y:S02]  /*5960*/  FSEL R155, R155, -INF , P6 ;  /* 0xff8000009b9b7808 */ /* 0x000fe40003000000 */
[----:B------:R-:W-:-:S02]  /*5970*/  FSEL R158, R158, -INF , P3 ;  /* 0xff8000009e9e7808 */ /* 0x000fc40001800000 */
[----:B------:R-:W-:Y:S02]  /*5980*/  FSEL R162, R162, -INF , P5 ;  /* 0xff800000a2a27808 */ /* 0x000fe40002800000 */
[----:B------:R-:W-:Y:S02]  /*5990*/  ISETP.GT.AND P4, PT, R7, 0x51, PT ;  /* 0x000000510700780c */ /* 0x000fe40003f84270 */
[C---:B------:R-:W-:Y:S02]  /*59a0*/  ISETP.GT.AND P6, PT, R0.reuse, 0x11, PT ;  /* 0x000000110000780c */ /* 0x040fe40003fc4270 */
[C---:B------:R-:W-:Y:S02]  /*59b0*/  ISETP.GT.AND P3, PT, R0.reuse, 0x18, PT ;  /* 0x000000180000780c */ /* 0x040fe40003f64270 */
[----:B------:R-:W-:Y:S02]  /*59c0*/  ISETP.GT.AND P5, PT, R0, 0x20, PT ;  /* 0x000000200000780c */ /* 0x000fe40003fa4270 */
        /* <DEDUP_REMOVED lines=14> */
[----:B------:R-:W-:Y:S02]  /*5ab0*/  FMNMX.FTZ R8, R173, R8, !PT ;  /* 0x00000008ad087209 */ /* 0x000fe40007810000 */
[----:B------:R-:W-:Y:S02]  /*5ac0*/  ISETP.GT.AND P4, PT, R7, 0x61, PT ;  /* 0x000000610700780c */ /* 0x000fe40003f84270 */
[C---:B------:R-:W-:Y:S02]  /*5ad0*/  ISETP.GT.AND P6, PT, R0.reuse, 0x31, PT ;  /* 0x000000310000780c */ /* 0x040fe40003fc4270 */
[C---:B------:R-:W-:Y:S02]  /*5ae0*/  ISETP.GT.AND P3, PT, R0.reuse, 0x38, PT ;  /* 0x000000380000780c */ /* 0x040fe40003f64270 */
[----:B------:R-:W-:-:S02]  /*5af0*/  ISETP.GT.AND P5, PT, R0, 0x40, PT ;  /* 0x000000400000780c */ /* 0x000fc40003fa4270 */
[----:B------:R-:W-:Y:S02]  /*5b00*/  FMNMX.FTZ R8, R176, R8, !PT ;  /* 0x00000008b0087209 */ /* 0x000fe40007810000 */
[----:B------:R-:W-:Y:S02]  /*5b10*/  FSEL R201, R201, -INF , P4 ;  /* 0xff800000c9c97808 */ /* 0x000fe40002000000 */
[----:B------:R-:W-:Y:S02]  /*5b20*/  FSEL R179, R179, -INF , P6 ;  /* 0xff800000b3b37808 */ /* 0x000fe40003000000 */
[----:B------:R-:W-:Y:S02]  /*5b30*/  FSEL R182, R182, -INF , P3 ;  /* 0xff800000b6b67808 */ /* 0x000fe40001800000 */
[----:B------:R-:W-:Y:S02]  /*5b40*/  FSEL R186, R186, -INF , P5 ;  /* 0xff800000baba7808 */ /* 0x000fe40002800000 */
[----:B------:R-:W-:-:S02]  /*5b50*/  ISETP.GT.AND P4, PT, R7, 0x71, PT ;  /* 0x000000710700780c */ /* 0x000fc40003f84270 */
[C---:B------:R-:W-:Y:S02]  /*5b60*/  ISETP.GT.AND P6, PT, R0.reuse, 0x41, PT ;  /* 0x000000410000780c */ /* 0x040fe40003fc4270 */
[C---:B------:R-:W-:Y:S02]  /*5b70*/  ISETP.GT.AND P3, PT, R0.reuse, 0x48, PT ;  /* 0x000000480000780c */ /* 0x040fe40003f64270 */
[----:B------:R-:W-:Y:S02]  /*5b80*/  ISETP.GT.AND P5, PT, R0, 0x49, PT ;  /* 0x000000490000780c */ /* 0x000fe40003fa4270 */
[----:B------:R-:W-:Y:S02]  /*5b90*/  FMNMX.FTZ R8, R177, R8, !PT ;  /* 0x00000008b1087209 */ /* 0x000fe40007810000 */
[----:B------:R-:W-:Y:S02]  /*5ba0*/  FSEL R209, R209, -INF , P4 ;  /* 0xff800000d1d17808 */ /* 0x000fe40002000000 */
[----:B------:R-:W-:-:S02]  /*5bb0*/  FSEL R187, R187, -INF , P6 ;  /* 0xff800000bbbb7808 */ /* 0x000fc40003000000 */
[----:B------:R-:W-:Y:S02]  /*5bc0*/  FSEL R190, R190, -INF , P3 ;  /* 0xff800000bebe7808 */ /* 0x000fe40001800000 */
[----:B------:R-:W-:Y:S02]  /*5bd0*/  FSEL R191, R191, -INF , P5 ;  /* 0xff800000bfbf7808 */ /* 0x000fe40002800000 */
[C---:B------:R-:W-:Y:S02]  /*5be0*/  ISETP.GT.AND P4, PT, R0.reuse, 0x9, PT ;  /* 0x000000090000780c */ /* 0x040fe40003f84270 */
[C---:B------:R-:W-:Y:S02]  /*5bf0*/  ISETP.GT.AND P6, PT, R0.reuse, 0x50, PT ;  /* 0x000000500000780c */ /* 0x040fe40003fc4270 */
[C---:B------:R-:W-:Y:S02]  /*5c00*/  ISETP.GT.AND P3, PT, R0.reuse, 0x51, PT ;  /* 0x000000510000780c */ /* 0x040fe40003f64270 */
[----:B------:R-:W-:-:S02]  /*5c10*/  ISETP.GT.AND P5, PT, R0, 0x58, PT ;  /* 0x000000580000780c */ /* 0x000fc40003fa4270 */
[----:B------:R-:W-:Y:S01]  /*5c20*/  FMNMX.FTZ R8, R180, R8, !PT ;  /* 0x00000008b4087209 */ /* 0x000fe20007810000 */
[----:B------:R-:W-:Y:S02]  /*5c30*/  WARPGROUP.DEPBAR.LE gsb0, 0x0 ;  /* 0x00008000000079c5 */ /* 0x000fe40000010000 */
[----:B------:R-:W-:Y:S01]  /*5c40*/  FSEL R159, R159, -INF , P4 ;  /* 0xff8000009f9f7808 */ /* 0x000fe20002000000 */
[----:B------:R-:W-:Y:S01]  /*5c50*/  WARPGROUP.ARRIVE ;  /* 0x00000000000079c5 */ /* 0x000fe20000000000 */
[----:B------:R-:W-:Y:S02]  /*5c60*/  FSEL R194, R194, -INF , P6 ;  /* 0xff800000c2c27808 */ /* 0x000fe40003000000 */
[----:B------:R-:W-:Y:S02]  /*5c70*/  FSEL R195, R195, -INF , P3 ;  /* 0xff800000c3c37808 */ /* 0x000fe40001800000 */
[----:B------:R-:W-:Y:S01]  /*5c80*/  FSEL R198, R198, -INF , P5 ;  /* 0xff800000c6c67808 */ /* 0x000fe20002800000 */
[----:B------:R-:W-:Y:S01]  /*5c90*/  QGMMA.64x256x32.F32.E4M3.E4M3 R24, R216, gdesc[UR4], R24, gsb0 ;  /* 0x03e00004d8187df3 */ /* 0x000fe20008000818 */
        /* <DEDUP_REMOVED lines=9> */
[----:B------:R-:W-:Y:S02]  /*5d30*/  FMNMX.FTZ R8, R184, R8, !PT ;  /* 0x00000008b8087209 */ /* 0x000fe40007810000 */
        /* <DEDUP_REMOVED lines=9> */
[C---:B------:R-:W-:Y:S02]  /*5dd0*/  ISETP.GT.AND P4, PT, R0.reuse, 0x39, PT ;  /* 0x000000390000780c */ /* 0x040fe40003f84270 */
[C---:B------:R-:W-:Y:S02]  /*5de0*/  ISETP.GT.AND P6, PT, R0.reuse, 0x71, PT ;  /* 0x000000710000780c */ /* 0x040fe40003fc4270 */
[C---:B------:R-:W-:Y:S02]  /*5df0*/  ISETP.GT.AND P3, PT, R0.reuse, 0x78, PT ;  /* 0x000000780000780c */ /* 0x040fe40003f64270 */
[----:B------:R-:W-:Y:S02]  /*5e00*/  ISETP.GT.AND P5, PT, R0, 0x79, PT ;  /* 0x000000790000780c */ /* 0x000fe40003fa4270 */
        /* <DEDUP_REMOVED lines=28> */
[----:B------:R-:W-:Y:S02]  /*5fd0*/  FSEL R183, R183, -INF , P4 ;  /* 0xff800000b7b77808 */ /* 0x000fe40002000000 */
[----:B------:R-:W-:Y:S01]  /*5fe0*/  FMNMX.FTZ R0, R182, R0, !PT ;  /* 0x00000000b6007209 */ /* 0x000fe20007810000 */
[----:B------:R-:W0:Y:S01]  /*5ff0*/  SHFL.BFLY PT, R8, R7, 0x2, 0x1f ;  /* 0x0c401f0007087f89 */ /* 0x000e2200000e0000 */
[----:B------:R-:W-:Y:S02]  /*6000*/  FSEL R211, R211, -INF , P6 ;  /* 0xff800000d3d37808 */ /* 0x000fe40003000000 */
[----:B------:R-:W-:-:S02]  /*6010*/  FMNMX.FTZ R0, R183, R0, !PT ;  /* 0x00000000b7007209 */ /* 0x000fc40007810000 */
[----:B------:R-:W-:Y:S02]  /*6020*/  FSEL R214, R214, -INF , P3 ;  /* 0xff800000d6d67808 */ /* 0x000fe40001800000 */
[----:B------:R-:W-:Y:S02]  /*6030*/  FMNMX.FTZ R0, R186, R0, !PT ;  /* 0x00000000ba007209 */ /* 0x000fe40007810000 */
[----:B------:R-:W-:Y:S02]  /*6040*/  FSEL R215, R215, -INF , P5 ;  /* 0xff800000d7d77808 */ /* 0x000fe40002800000 */
[----:B------:R-:W-:-:S04]  /*6050*/  FMNMX.FTZ R0, R187, R0, !PT ;  /* 0x00000000bb007209 */ /* 0x000fc80007810000 */
[----:B------:R-:W-:-:S04]  /*6060*/  FMNMX.FTZ R0, R190, R0, !PT ;  /* 0x00000000be007209 */ /* 0x000fc80007810000 */
[----:B------:R-:W-:-:S04]  /*6070*/  FMNMX.FTZ R0, R191, R0, !PT ;  /* 0x00000000bf007209 */ /* 0x000fc80007810000 */
[----:B------:R-:W-:Y:S02]  /*6080*/  FMNMX.FTZ R0, R194, R0, !PT ;  /* 0x00000000c2007209 */ /* 0x000fe40007810000 */
[----:B0-----:R-:W-:Y:S02]  /*6090*/  FMNMX.FTZ R8, R7, R8, !PT ;  /* 0x0000000807087209 */ /* 0x001fe40007810000 */
[----:B------:R-:W-:-:S03]  /*60a0*/  FMNMX.FTZ R0, R195, R0, !PT ;  /* 0x00000000c3007209 */ /* 0x000fc60007810000 */
[----:B------:R-:W0:Y:S01]  /*60b0*/  SHFL.BFLY PT, R7, R8, 0x1, 0x1f ;  /* 0x0c201f0008077f89 */ /* 0x000e2200000e0000 */
[----:B------:R-:W-:-:S04]  /*60c0*/  FMNMX.FTZ R0, R198, R0, !PT ;  /* 0x00000000c6007209 */ /* 0x000fc80007810000 */
[----:B------:R-:W-:-:S04]  /*60d0*/  FMNMX.FTZ R0, R199, R0, !PT ;  /* 0x00000000c7007209 */ /* 0x000fc80007810000 */
[----:B------:R-:W-:-:S04]  /*60e0*/  FMNMX.FTZ R0, R202, R0, !PT ;  /* 0x00000000ca007209 */ /* 0x000fc80007810000 */
[----:B------:R-:W-:-:S04]  /*60f0*/  FMNMX.FTZ R0, R203, R0, !PT ;  /* 0x00000000cb007209 */ /* 0x000fc80007810000 */
[----:B------:R-:W-:-:S04]  /*6100*/  FMNMX.FTZ R0, R206, R0, !PT ;  /* 0x00000000ce007209 */ /* 0x000fc80007810000 */
[----:B------:R-:W-:Y:S02]  /*6110*/  FMNMX.FTZ R0, R207, R0, !PT ;  /* 0x00000000cf007209 */ /* 0x000fe40007810000 */
[----:B0-----:R-:W-:Y:S01]  /*6120*/  FMNMX.FTZ R2, R8, R7, !PT ;  /* 0x0000000708027209 */ /* 0x001fe20007810000 */
[----:B------:R-:W-:Y:S01]  /*6130*/  IMAD.U32 R7, RZ, RZ, UR42 ;  /* 0x0000002aff077e24 */ /* 0x000fe2000f8e00ff */
[----:B------:R-:W-:Y:S02]  /*6140*/  FMNMX.FTZ R0, R210, R0, !PT ;  /* 0x00000000d2007209 */ /* 0x000fe40007810000 */
[C---:B------:R-:W-:Y:S01]  /*6150*/  FSETP.NEU.FTZ.AND P4, PT, R2.reuse, -INF , PT ;  /* 0xff8000000200780b */ /* 0x040fe20003f9d000 */
[----:B------:R-:W-:-:S01]  /*6160*/  FFMA.FTZ R7, R2, R7, -8 ;  /* 0xc100000002077423 */ /* 0x000fc20000010007 */
[----:B------:R-:W-:-:S04]  /*6170*/  FMNMX.FTZ R0, R211, R0, !PT ;  /* 0x00000000d3007209 */ /* 0x000fc80007810000 */
[----:B------:R-:W-:Y:S02]  /*6180*/  FMNMX.FTZ R0, R214, R0, !PT ;  /* 0x00000000d6007209 */ /* 0x000fe40007810000 */
[----:B------:R-:W-:Y:S02]  /*6190*/  FSEL R7, R7, RZ, P4 ;  /* 0x000000ff07077208 */ /* 0x000fe40002000000 */
[----:B------:R-:W-:-:S03]  /*61a0*/  FMNMX.FTZ R0, R215, R0, !PT ;  /* 0x00000000d7007209 */ /* 0x000fc60007810000 */
[--C-:B------:R-:W-:Y:S01]  /*61b0*/  FFMA.FTZ R9, R153, UR42, -R7.reuse ;  /* 0x0000002a99097c23 */ /* 0x100fe20008010807 */
[----:B------:R-:W-:-:S01]  /*61c0*/  FFMA.FTZ R153, R173, UR42, -R7 ;  /* 0x0000002aad997c23 */ /* 0x000fc20008010807 */
[--C-:B------:R-:W-:Y:S01]  /*61d0*/  FFMA.FTZ R15, R165, UR42, -R7.reuse ;  /* 0x0000002aa50f7c23 */ /* 0x100fe20008010807 */
[----:B------:R-:W0:Y:S01]  /*61e0*/  SHFL.BFLY PT, R173, R0, 0x2, 0x1f ;  /* 0x0c401f0000ad7f89 */ /* 0x000e2200000e0000 */
[----:B------:R-:W-:-:S01]  /*61f0*/  FFMA.FTZ R165, R185, UR42, -R7 ;  /* 0x0000002ab9a57c23 */ /* 0x000fc20008010807 */
[--C-:B------:R-:W-:Y:S01]  /*6200*/  FFMA.FTZ R8, R152, UR42, -R7.reuse ;  /* 0x0000002a98087c23 */ /* 0x100fe20008010807 */
[----:B------:R-:W-:-:S01]  /*6210*/  FFMA.FTZ R152, R172, UR42, -R7 ;  /* 0x0000002aac987c23 */ /* 0x000fc20008010807 */
[--C-:B------:R-:W-:Y:S01]  /*6220*/  FFMA.FTZ R172, R192, UR42, -R7.reuse ;  /* 0x0000002ac0ac7c23 */ /* 0x100fe20008010807 */
[----:B------:R-:W-:Y:S02]  /*6230*/  IMAD.U32 R192, RZ, RZ, UR42 ;  /* 0x0000002affc07e24 */ /* 0x000fe4000f8e00ff */
[--C-:B------:R-:W-:Y:S01]  /*6240*/  FFMA.FTZ R10, R156, UR42, -R7.reuse ;  /* 0x0000002a9c0a7c23 */ /* 0x100fe20008010807 */
[----:B------:R-:W-:-:S01]  /*6250*/  FFMA.FTZ R156, R176, UR42, -R7 ;  /* 0x0000002ab09c7c23 */ /* 0x000fc20008010807 */
[--C-:B------:R-:W-:Y:S01]  /*6260*/  FFMA.FTZ R176, R193, UR42, -R7.reuse ;  /* 0x0000002ac1b07c23 */ /* 0x100fe20008010807 */
[----:B------:R-:W-:-:S01]  /*6270*/  FFMA.FTZ R11, R157, UR42, -R7 ;  /* 0x0000002a9d0b7c23 */ /* 0x000fc20008010807 */
[--C-:B------:R-:W-:Y:S01]  /*6280*/  FFMA.FTZ R157, R177, UR42, -R7.reuse ;  /* 0x0000002ab19d7c23 */ /* 0x100fe20008010807 */
[----:B------:R-:W-:-:S01]  /*6290*/  FFMA.FTZ R177, R196, UR42, -R7 ;  /* 0x0000002ac4b17c23 */ /* 0x000fc20008010807 */
[----:B------:R-:W-:Y:S01]  /*62a0*/  FSEL R196, R2, RZ, P4 ;  /* 0x000000ff02c47208 */ /* 0x000fe20002000000 */
        /* <DEDUP_REMOVED lines=11> */
[----:B0-----:R-:W-:Y:S01]  /*6360*/  FMNMX.FTZ R0, R0, R173, !PT ;  /* 0x000000ad00007209 */ /* 0x001fe20007810000 */
[----:B------:R-:W-:Y:S01]  /*6370*/  MUFU.EX2 R9, R9 ;  /* 0x0000000900097308 */ /* 0x000fe20000000800 */
[----:B------:R-:W-:-:S01]  /*6380*/  FFMA.FTZ R169, R189, UR42, -R7 ;  /* 0x0000002abda97c23 */ /* 0x000fc20008010807 */
[--C-:B------:R-:W-:Y:S01]  /*6390*/  FFMA.FTZ R173, R200, UR42, -R7.reuse ;  /* 0x0000002ac8ad7c23 */ /* 0x100fe20008010807 */
[----:B------:R-:W-:-:S01]  /*63a0*/  FFMA.FTZ R181, R201, UR42, -R7 ;  /* 0x0000002ac9b57c23 */ /* 0x000fc20008010807 */
[----:B------:R-:W0:Y:S01]  /*63b0*/  SHFL.BFLY PT, R185, R0, 0x1, 0x1f ;  /* 0x0c201f0000b97f89 */ /* 0x000e2200000e0000 */
[----:B------:R-:W-:-:S01]  /*63c0*/  FFMA.FTZ R184, R204, UR42, -R7 ;  /* 0x0000002accb87c23 */ /* 0x000fc20008010807 */
[--C-:B------:R-:W-:Y:S01]  /*63d0*/  FFMA.FTZ R188, R205, UR42, -R7.reuse ;  /* 0x0000002acdbc7c23 */ /* 0x100fe20008010807 */
[----:B------:R-:W-:-:S01]  /*63e0*/  FFMA.FTZ R189, R208, UR42, -R7 ;  /* 0x0000002ad0bd7c23 */ /* 0x000fc20008010807 */
[----:B------:R-:W-:Y:S01]  /*63f0*/  MUFU.EX2 R10, R10 ;  /* 0x0000000a000a7308 */ /* 0x000fe20000000800 */
[----:B------:R-:W-:-:S01]  /*6400*/  FFMA.FTZ R209, R209, UR42, -R7 ;  /* 0x0000002ad1d17c23 */ /* 0x000fc20008010807 */
[--C-:B------:R-:W-:Y:S01]  /*6410*/  FFMA.FTZ R212, R212, UR42, -R7.reuse ;  /* 0x0000002ad4d47c23 */ /* 0x100fe20008010807 */
[----:B------:R-:W-:-:S05]  /*6420*/  FFMA.FTZ R7, R213, UR42, -R7 ;  /* 0x0000002ad5077c23 */ /* 0x000fca0008010807 */
[----:B------:R-:W-:Y:S08]  /*6430*/  MUFU.EX2 R11, R11 ;  /* 0x0000000b000b7308 */ /* 0x000ff00000000800 */
[----:B------:R-:W-:Y:S01]  /*6440*/  MUFU.EX2 R12, R12 ;  /* 0x0000000c000c7308 */ /* 0x000fe20000000800 */
[----:B0-----:R-:W-:-:S04]  /*6450*/  FMNMX.FTZ R0, R0, R185, !PT ;  /* 0x000000b900007209 */ /* 0x001fc80007810000 */
[C---:B------:R-:W-:Y:S01]  /*6460*/  FSETP.NEU.FTZ.AND P3, PT, R0.reuse, -INF , PT ;  /* 0xff8000000000780b */ /* 0x040fe20003f7d000 */
[----:B------:R-:W-:-:S02]  /*6470*/  FFMA.FTZ R193, R0, R192, -8 ;  /* 0xc100000000c17423 */ /* 0x000fc400000100c0 */
[----:B------:R-:W-:Y:S03]  /*6480*/  MUFU.EX2 R13, R13 ;  /* 0x0000000d000d7308 */ /* 0x000fe60000000800 */
[----:B------:R-:W-:-:S05]  /*6490*/  FSEL R193, R193, RZ, P3 ;  /* 0x000000ffc1c17208 */ /* 0x000fca0001800000 */
[----:B------:R-:W-:Y:S01]  /*64a0*/  MUFU.EX2 R14, R14 ;  /* 0x0000000e000e7308 */ /* 0x000fe20000000800 */
[----:B------:R-:W-:-:S01]  /*64b0*/  FFMA.FTZ R197, R182, UR42, -R193 ;  /* 0x0000002ab6c57c23 */ /* 0x000fc200080108c1 */
[----:B------:R-:W-:Y:S01]  /*64c0*/  FADD.FTZ R182, -R196, R6 ;  /* 0x00000006c4b67221 */ /* 0x000fe20000010100 */
[----:B------:R-:W-:Y:S01]  /*64d0*/  FSEL R196, R0, RZ, P3 ;  /* 0x000000ff00c47208 */ /* 0x000fe20001800000 */
[--C-:B------:R-:W-:Y:S01]  /*64e0*/  FFMA.FTZ R154, R154, UR42, -R193.reuse ;  /* 0x0000002a9a9a7c23 */ /* 0x100fe200080108c1 */
[----:B------:R-:W-:-:S01]  /*64f0*/  FFMA.FTZ R155, R155, UR42, -R193 ;  /* 0x0000002a9b9b7c23 */ /* 0x000fc200080108c1 */
[----:B------:R-:W-:Y:S01]  /*6500*/  FMUL.FTZ R182, R182, UR42 ;  /* 0x0000002ab6b67c20 */ /* 0x000fe20008410000 */
[----:B------:R-:W-:-:S01]  /*6510*/  FFMA.FTZ R158, R158, UR42, -R193 ;  /* 0x0000002a9e9e7c23 */ /* 0x000fc200080108c1 */
[----:B------:R-:W-:Y:S01]  /*6520*/  FADD.FTZ R196, -R196, R5 ;  /* 0x00000005c4c47221 */ /* 0x000fe20000010100 */
[----:B------:R-:W-:-:S01]  /*6530*/  FFMA.FTZ R159, R159, UR42, -R193 ;  /* 0x0000002a9f9f7c23 */ /* 0x000fc200080108c1 */
[----:B------:R-:W-:Y:S01]  /*6540*/  MUFU.EX2 R154, R154 ;  /* 0x0000009a009a7308 */ /* 0x000fe20000000800 */
[----:B------:R-:W-:-:S01]  /*6550*/  FFMA.FTZ R162, R162, UR42, -R193 ;  /* 0x0000002aa2a27c23 */ /* 0x000fc200080108c1 */
[----:B------:R-:W-:Y:S01]  /*6560*/  FMUL.FTZ R196, R196, UR42 ;  /* 0x0000002ac4c47c20 */ /* 0x000fe20008410000 */
[----:B------:R-:W-:-:S01]  /*6570*/  FFMA.FTZ R163, R163, UR42, -R193 ;  /* 0x0000002aa3a37c23 */ /* 0x000fc200080108c1 */
[----:B------:R-:W-:Y:S01]  /*6580*/  IADD3 R5, -R231, 0xb, RZ ;  /* 0x0000000be7057810 */ /* 0x000fe20007ffe1ff */
[----:B------:R-:W-:-:S01]  /*6590*/  FFMA.FTZ R166, R166, UR42, -R193 ;  /* 0x0000002aa6a67c23 */ /* 0x000fc200080108c1 */
[--C-:B------:R-:W-:Y:S01]  /*65a0*/  FFMA.FTZ R167, R167, UR42, -R193.reuse ;  /* 0x0000002aa7a77c23 */ /* 0x100fe200080108c1 */
[----:B------:R-:W-:-:S01]  /*65b0*/  FFMA.FTZ R170, R170, UR42, -R193 ;  /* 0x0000002aaaaa7c23 */ /* 0x000fc200080108c1 */
[----:B------:R-:W0:Y:S01]  /*65c0*/  MUFU.EX2 R182, R182 ;  /* 0x000000b600b67308 */ /* 0x000e220000000800 */
[----:B------:R-:W-:-:S01]  /*65d0*/  FFMA.FTZ R171, R171, UR42, -R193 ;  /* 0x0000002aabab7c23 */ /* 0x000fc200080108c1 */
[--C-:B------:R-:W-:Y:S01]  /*65e0*/  FFMA.FTZ R174, R174, UR42, -R193.reuse ;  /* 0x0000002aaeae7c23 */ /* 0x100fe200080108c1 */
[----:B------:R-:W-:-:S01]  /*65f0*/  FFMA.FTZ R175, R175, UR42, -R193 ;  /* 0x0000002aafaf7c23 */ /* 0x000fc200080108c1 */
[----:B------:R-:W-:Y:S01]  /*6600*/  FFMA.FTZ R178, R178, UR42, -R193 ;  /* 0x0000002ab2b27c23 */ /* 0x000fe200080108c1 */
[----:B------:R-:W-:-:S02]  /*6610*/  WARPGROUP.DEPBAR.LE gsb0, 0x0 ;  /* 0x00008000000079c5 */ /* 0x000fc40000010000 */
[--C-:B------:R-:W-:Y:S01]  /*6620*/  FFMA.FTZ R179, R179, UR42, -R193.reuse ;  /* 0x0000002ab3b37c23 */ /* 0x100fe200080108c1 */
        /* <DEDUP_REMOVED lines=8> */
[----:B------:R-:W2:Y:S01]  /*66b0*/  MUFU.EX2 R155, R155 ;  /* 0x0000009b009b7308 */ /* 0x000ea20000000800 */
[----:B0-----:R-:W-:-:S01]  /*66c0*/  FFMA.FTZ R4, R182, R4, R8 ;  /* 0x00000004b6047223 */ /* 0x001fc20000010008 */
[--C-:B------:R-:W-:Y:S01]  /*66d0*/  FFMA.FTZ R198, R198, UR42, -R193.reuse ;  /* 0x0000002ac6c67c23 */ /* 0x100fe200080108c1 */
[----:B------:R-:W-:-:S01]  /*66e0*/  FFMA.FTZ R199, R199, UR42, -R193 ;  /* 0x0000002ac7c77c23 */ /* 0x000fc200080108c1 */
[----:B------:R-:W-:Y:S01]  /*66f0*/  FFMA.FTZ R202, R202, UR42, -R193 ;  /* 0x0000002acaca7c23 */ /* 0x000fe200080108c1 */
[----:B------:R-:W-:-:S01]  /*6700*/  FADD.FTZ R4, R9, R4 ;  /* 0x0000000409047221 */ /* 0x000fc20000010000 */
[--C-:B------:R-:W-:Y:S01]  /*6710*/  FFMA.FTZ R203, R203, UR42, -R193.reuse ;  /* 0x0000002acbcb7c23 */ /* 0x100fe200080108c1 */
[----:B------:R-:W-:-:S01]  /*6720*/  FFMA.FTZ R206, R206, UR42, -R193 ;  /* 0x0000002acece7c23 */ /* 0x000fc200080108c1 */
[----:B------:R-:W0:Y:S01]  /*6730*/  MUFU.EX2 R158, R158 ;  /* 0x0000009e009e7308 */ /* 0x000e220000000800 */
[----:B-1----:R-:W-:-:S01]  /*6740*/  FFMA.FTZ R3, R196, R3, R154 ;  /* 0x00000003c4037223 */ /* 0x002fc2000001009a */
[----:B------:R2:W-:Y:S06]  /*6750*/  BAR.ARV R5, 0x100 ;  /* 0x000400050000751d */ /* 0x0005ec0000002000 */
[----:B------:R-:W1:Y:S01]  /*6760*/  MUFU.EX2 R159, R159 ;  /* 0x0000009f009f7308 */ /* 0x000e620000000800 */
[----:B------:R-:W-:-:S01]  /*6770*/  FFMA.FTZ R207, R207, UR42, -R193 ;  /* 0x0000002acfcf7c23 */ /* 0x000fc200080108c1 */
[----:B--2---:R-:W-:Y:S01]  /*6780*/  FADD.FTZ R5, R155, R3 ;  /* 0x000000039b057221 */ /* 0x004fe20000010000 */
[----:B------:R-:W-:-:S01]  /*6790*/  FADD.FTZ R3, R10, R4 ;  /* 0x000000040a037221 */ /* 0x000fc20000010000 */
[--C-:B------:R-:W-:Y:S01]  /*67a0*/  FFMA.FTZ R210, R210, UR42, -R193.reuse ;  /* 0x0000002ad2d27c23 */ /* 0x100fe200080108c1 */
[----:B------:R-:W-:-:S01]  /*67b0*/  FFMA.FTZ R211, R211, UR42, -R193 ;  /* 0x0000002ad3d37c23 */ /* 0x000fc200080108c1 */
[----:B------:R-:W-:Y:S01]  /*67c0*/  FFMA.FTZ R214, R214, UR42, -R193 ;  /* 0x0000002ad6d67c23 */ /* 0x000fe200080108c1 */
[----:B------:R-:W-:-:S01]  /*67d0*/  FADD.FTZ R3, R11, R3 ;  /* 0x000000030b037221 */ /* 0x000fc20000010000 */
[----:B------:R-:W2:Y:S01]  /*67e0*/  MUFU.EX2 R162, R162 ;  /* 0x000000a200a27308 */ /* 0x000ea20000000800 */
[----:B0-----:R-:W-:-:S01]  /*67f0*/  FADD.FTZ R4, R158, R5 ;  /* 0x000000059e047221 */ /* 0x001fc20000010000 */
[----:B------:R-:W-:Y:S01]  /*6800*/  FFMA.FTZ R193, R215, UR42, -R193 ;  /* 0x0000002ad7c17c23 */ /* 0x000fe200080108c1 */
[----:B------:R-:W-:-:S04]  /*6810*/  FADD.FTZ R3, R12, R3 ;  /* 0x000000030c037221 */ /* 0x000fc80000010000 */
[----:B------:R-:W-:Y:S01]  /*6820*/  FADD.FTZ R3, R13, R3 ;  /* 0x000000030d037221 */ /* 0x000fe20000010000 */
[----:B------:R-:W0:Y:S01]  /*6830*/  MUFU.EX2 R163, R163 ;  /* 0x000000a300a37308 */ /* 0x000e220000000800 */
[----:B-1----:R-:W-:-:S02]  /*6840*/  FADD.FTZ R4, R159, R4 ;  /* 0x000000049f047221 */ /* 0x002fc40000010000 */
[----:B------:R-:W-:-:S05]  /*6850*/  FADD.FTZ R3, R14, R3 ;  /* 0x000000030e037221 */ /* 0x000fca0000010000 */
        /* <DEDUP_REMOVED lines=32> */
[----:B------:R2:W3:Y:S01]  /*6a60*/  MUFU.EX2 R6, R197 ;  /* 0x000000c500067308 */ /* 0x0004e20000000800 */
[----:B0-----:R-:W-:-:S07]  /*6a70*/  FADD.FTZ R4, R179, R4 ;  /* 0x00000004b3047221 */ /* 0x001fce0000010000 */
[----:B------:R-:W0:Y:S01]  /*6a80*/  MUFU.EX2 R161, R161 ;  /* 0x000000a100a17308 */ /* 0x000e220000000800 */
[----:B-1----:R-:W-:-:S01]  /*6a90*/  FADD.FTZ R3, R160, R3 ;  /* 0x00000003a0037221 */ /* 0x002fc20000010000 */
[----:B--2---:R-:W-:-:S05]  /*6aa0*/  IMAD.U32 R197, RZ, RZ, UR54 ;  /* 0x00000036ffc57e24 */ /* 0x004fca000f8e00ff */
[----:B------:R-:W-:Y:S01]  /*6ab0*/  @!P0 LEA R197, R197, UR41, 0x3 ;  /* 0x00000029c5c58c11 */ /* 0x000fe2000f8e18ff */
[----:B------:R-:W1:Y:S01]  /*6ac0*/  MUFU.EX2 R183, R183 ;  /* 0x000000b700b77308 */ /* 0x000e620000000800 */
[----:B---3--:R-:W-:-:S03]  /*6ad0*/  FADD.FTZ R4, R6, R4 ;  /* 0x0000000406047221 */ /* 0x008fc60000010000 */
[----:B------:R-:W-:-:S04]  /*6ae0*/  @!P0 VIADD R197, R197, 0x38840 ;  /* 0x00038840c5c58836 */ /* 0x000fc80000000000 */
[----:B------:R-:W2:Y:S01]  /*6af0*/  MUFU.EX2 R164, R164 ;  /* 0x000000a400a47308 */ /* 0x000ea20000000800 */
[----:B0-----:R-:W-:-:S01]  /*6b00*/  FADD.FTZ R3, R161, R3 ;  /* 0x00000003a1037221 */ /* 0x001fc20000010000 */
[----:B------:R-:W-:-:S04]  /*6b10*/  @!P0 PRMT R197, RZ, 0x654, R197 ;  /* 0x00000654ffc58816 */ /* 0x000fc800000000c5 */
[----:B------:R0:W-:Y:S02]  /*6b20*/  @!P0 SYNCS.ARRIVE.TRANS64.RED.A1T0 RZ, [R197+URZ], RZ ;  /* 0x000000ffc5ff89a7 */ /* 0x0001e4000810043f */
[----:B------:R-:W3:Y:S01]  /*6b30*/  MUFU.EX2 R186, R186 ;  /* 0x000000ba00ba7308 */ /* 0x000ee20000000800 */
[----:B-1----:R-:W-:-:S07]  /*6b40*/  FADD.FTZ R4, R183, R4 ;  /* 0x00000004b7047221 */ /* 0x002fce0000010000 */
[----:B------:R-:W1:Y:S01]  /*6b50*/  MUFU.EX2 R165, R165 ;  /* 0x000000a500a57308 */ /* 0x000e620000000800 */
[----:B--2---:R-:W-:-:S07]  /*6b60*/  FADD.FTZ R3, R164, R3 ;  /* 0x00000003a4037221 */ /* 0x004fce0000010000 */
[----:B------:R-:W2:Y:S01]  /*6b70*/  MUFU.EX2 R187, R187 ;  /* 0x000000bb00bb7308 */ /* 0x000ea20000000800 */
[----:B---3--:R-:W-:-:S07]  /*6b80*/  FADD.FTZ R4, R186, R4 ;  /* 0x00000004ba047221 */ /* 0x008fce0000010000 */
        /* <DEDUP_REMOVED lines=60> */
.L_x_2283:
[----:B------:R-:W-:Y:S01]  /*6f50*/  UISETP.GT.AND UP1, UPT, UR58, UR57, UPT ;  /* 0x000000393a00728c */ /* 0x000fe2000bf24270 */
[----:B------:R-:W-:Y:S01]  /*6f60*/  F2FP.SATFINITE.E4M3.F32.PACK_AB_MERGE_C R10, R11, R10, RZ ;  /* 0x0000000a0b0a723e */ /* 0x000fe200048070ff */
[----:B------:R-:W-:Y:S01]  /*6f70*/  ULEA UR6, UR59, UR41, 0x3 ;  /* 0x000000293b067291 */ /* 0x000fe2000f8e183f */
[----:B------:R-:W-:Y:S01]  /*6f80*/  F2FP.SATFINITE.E4M3.F32.PACK_AB_MERGE_C R158, R159, R158, RZ ;  /* 0x0000009e9f9e723e */ /* 0x000fe200048070ff */
[----:B------:R-:W-:Y:S01]  /*6f90*/  UIADD3 UR58, UR58, -0x1, URZ ;  /* 0xffffffff3a3a7890 */ /* 0x000fe2000fffe03f */
[----:B------:R-:W-:Y:S01]  /*6fa0*/  F2FP.SATFINITE.E4M3.F32.PACK_AB_MERGE_C R14, R15, R14, RZ ;  /* 0x0000000e0f0e723e */ /* 0x000fe200048070ff */
[----:B------:R-:W-:Y:S01]  /*6fb0*/  UIADD3 UR6, UR6, 0x38860, URZ ;  /* 0x0003886006067890 */ /* 0x000fe2000fffe03f */
[----:B------:R-:W-:Y:S01]  /*6fc0*/  PLOP3.LUT P3, PT, PT, PT, UP1, 0x80, 0x0 ;  /* 0x000000000000781c */ /* 0x000fe20003f6f018 */
[----:B------:R-:W-:Y:S01]  /*6fd0*/  UMOV UR60, UR48 ;  /* 0x00000030003c7c82 */ /* 0x000fe20008000000 */
[----:B------:R-:W-:Y:S01]  /*6fe0*/  F2FP.SATFINITE.E4M3.F32.PACK_AB_MERGE_C R166, R167, R166, RZ ;  /* 0x000000a6a7a6723e */ /* 0x000fe200048070ff */
[----:B------:R-:W-:Y:S01]  /*6ff0*/  UPRMT UR6, UR40, 0x654, UR6 ;  /* 0x0000065428067896 */ /* 0x000fe20008000006 */
[----:B------:R-:W-:Y:S01]  /*7000*/  F2FP.SATFINITE.E4M3.F32.PACK_AB_MERGE_C R152, R153, R152, RZ ;  /* 0x000000989998723e */ /* 0x000fe200048070ff */
[----:B------:R-:W-:Y:S01]  /*7010*/  UMOV UR59, UR54 ;  /* 0x00000036003b7c82 */ /* 0x000fe20008000000 */
[----:B------:R-:W-:Y:S01]  /*7020*/  F2FP.SATFINITE.E4M3.F32.PACK_AB_MERGE_C R174, R175, R174, RZ ;  /* 0x000000aeafae723e */ /* 0x000fe200048070ff */
[----:B------:R-:W-:Y:S01]  /*7030*/  FMUL.FTZ R24, R24, R182 ;  /* 0x000000b618187220 */ /* 0x000fe20000410000 */
[----:B------:R-:W-:Y:S01]  /*7040*/  F2FP.SATFINITE.E4M3.F32.PACK_AB_MERGE_C R160, R161, R160, RZ ;  /* 0x000000a0a1a0723e */ /* 0x000fe200048070ff */
[----:B------:R-:W-:Y:S01]  /*7050*/  FMUL.FTZ R25, R25, R182 ;  /* 0x000000b619197220 */ /* 0x000fe20000410000 */
[----:B------:R-:W-:Y:S01]  /*7060*/  F2FP.SATFINITE.E4M3.F32.PACK_AB_MERGE_C R10, R9, R8, R10 ;  /* 0x00000008090a723e */ /* 0x000fe2000480700a */
[----:B------:R-:W-:Y:S01]  /*7070*/  FMUL.FTZ R28, R28, R182 ;  /* 0x000000b61c1c7220 */ /* 0x000fe20000410000 */
[----:B------:R-:W-:Y:S01]  /*7080*/  F2FP.SATFINITE.E4M3.F32.PACK_AB_MERGE_C R154, R155, R154, R158 ;  /* 0x0000009a9b9a723e */ /* 0x000fe2000480709e */
[----:B------:R-:W-:Y:S01]  /*7090*/  SYNCS.ARRIVE.TRANS64.RED.A1T0 RZ, [UR6], RZ ;  /* 0x000000ffffff79a7 */ /* 0x000fe20008100406 */
[----:B------:R-:W-:Y:S01]  /*70a0*/  F2FP.SATFINITE.E4M3.F32.PACK_AB_MERGE_C R6, R183, R6, RZ ;  /* 0x00000006b706723e */ /* 0x000fe200048070ff */
        /* <DEDUP_REMOVED lines=156> */
[----:B------:R-:W-:Y:S06]  /*7a70*/  @P3 BRA `(.L_x_2284) ;  /* 0xffffffd000cc3947 */ /* 0x000fec000383ffff */
.L_x_2274:
[----:B------:R-:W-:-:S06]  /*7a80*/  UISETP.GE.AND UP0, UPT, UR58, UR39, UPT ;  /* 0x000000273a00728c */ /* 0x000fcc000bf06270 */
[----:B------:R-:W-:-:S13]  /*7a90*/  PLOP3.LUT P2, PT, PT, PT, UP0, 0x80, 0x0 ;  /* 0x000000000000781c */ /* 0x000fda0003f4f008 */
[----:B------:R-:W-:Y:S05]  /*7aa0*/  @!P2 BRA `(.L_x_2285) ;  /* 0x0000002000dca947 */ /* 0x000fea0003800000 */
[----:B------:R-:W-:Y:S01]  /*7ab0*/  IMAD.MOV.U32 R5, RZ, RZ, R0 ;  /* 0x000000ffff057224 */ /* 0x000fe200078e0000 */
[----:B------:R-:W-:Y:S01]  /*7ac0*/  UMOV UR56, UR48 ;  /* 0x0000003000387c82 */ /* 0x000fe20008000000 */
[----:B------:R-:W-:Y:S01]  /*7ad0*/  IMAD.MOV.U32 R6, RZ, RZ, R2 ;  /* 0x000000ffff067224 */ /* 0x000fe200078e0002 */
[----:B------:R-:W-:-:S06]  /*7ae0*/  UMOV UR55, UR54 ;  /* 0x0000003600377c82 */ /* 0x000fcc0008000000 */
.L_x_2295:
        /* <DEDUP_REMOVED lines=9> */
.L_x_2287:
[----:B------:R-:W-:Y:S01]  /*7b80*/  ULEA UR6, UR54, UR41, 0x3 ;  /* 0x0000002936067291 */ /* 0x000fe2000f8e183f */
[----:B------:R-:W-:-:S05]  /*7b90*/  IMAD.U32 R0, RZ, RZ, UR48 ;  /* 0x00000030ff007e24 */ /* 0x000fca000f8e00ff */
[----:B------:R-:W-:-:S04]  /*7ba0*/  SHF.L.U32 R0, R0, 0x1f, RZ ;  /* 0x0000001f00007819 */ /* 0x000fc800000006ff */
[----:B------:R0:W1:Y:S01]  /*7bb0*/  SYNCS.PHASECHK.TRANS64.TRYWAIT P2, [UR6+0x38830], R0 ;  /* 0x03883000ff0075a7 */ /* 0x0000620008040146 */
[----:B------:R-:W-:Y:S05]  /*7bc0*/  @!P1 BRA `(.L_x_2288) ;  /* 0x0000000000049947 */ /* 0x000fea0003800000 */
[----:B------:R-:W-:Y:S01]  /*7bd0*/  BPT.TRAP 0x1 ;  /* 0x000000040000795c */ /* 0x000fe20000300000 */
.L_x_2288:
[----:B-1----:R-:W-:Y:S05]  /*7be0*/  @P2 BRA `(.L_x_2286) ;  /* 0x0000000000082947 */ /* 0x002fea0003800000 */
[----:B------:R-:W1:Y:S02]  /*7bf0*/  SYNCS.PHASECHK.TRANS64.TRYWAIT P2, [UR6+0x38830], R0 ;  /* 0x03883000ff0075a7 */ /* 0x000e640008040146 */
[----:B-1----:R-:W-:Y:S05]  /*7c00*/  @!P2 BRA `(.L_x_2289) ;  /* 0x000000fc00fca947 */ /* 0x002fea0003800000 */
.L_x_2286:
[----:B------:R-:W2:Y:S01]  /*7c10*/  S2R R2, SR_TID.X ;  /* 0x0000000000027919 */ /* 0x000ea20000002100 */
[----:B------:R-:W-:Y:S01]  /*7c20*/  ULEA UR34, UR54, UR51, 0xb ;  /* 0x0000003336227291 */ /* 0x000fe2000f8e583f */
[----:B------:R-:W-:Y:S01]  /*7c30*/  UMOV UR35, 0x40000040 ;  /* 0x4000004000237882 */ /* 0x000fe20000000000 */
[----:B------:R-:W-:Y:S02]  /*7c40*/  UMOV UR7, 0x40000040 ;  /* 0x4000004000077882 */ /* 0x000fe40000000000 */
[----:B------:R-:W-:Y:S02]  /*7c50*/  UIADD3 UR6, UR34, 0x2, URZ ;  /* 0x0000000222067890 */ /* 0x000fe4000fffe03f */
        /* <DEDUP_REMOVED lines=42> */
.L_x_2291:
[----:B------:R-:W-:Y:S01]  /*7f00*/  ULEA UR6, UR55, UR41, 0x3 ;  /* 0x0000002937067291 */ /* 0x000fe2000f8e183f */
[----:B------:R-:W-:-:S05]  /*7f10*/  IMAD.U32 R0, RZ, RZ, UR56 ;  /* 0x00000038ff007e24 */ /* 0x000fca000f8e00ff */
[----:B------:R-:W-:-:S04]  /*7f20*/  SHF.L.U32 R0, R0, 0x1f, RZ ;  /* 0x0000001f00007819 */ /* 0x000fc800000006ff */
[----:B------:R0:W1:Y:S01]  /*7f30*/  SYNCS.PHASECHK.TRANS64.TRYWAIT P2, [UR6+0x38850], R0 ;  /* 0x03885000ff0075a7 */ /* 0x0000620008040146 */
[----:B------:R-:W-:Y:S05]  /*7f40*/  @!P1 BRA `(.L_x_2292) ;  /* 0x0000000000049947 */ /* 0x000fea0003800000 */
[----:B------:R-:W-:Y:S01]  /*7f50*/  BPT.TRAP 0x1 ;  /* 0x000000040000795c */ /* 0x000fe20000300000 */
.L_x_2292:
[----:B-1----:R-:W-:Y:S05]  /*7f60*/  @P2 BRA `(.L_x_2290) ;  /* 0x0000000000082947 */ /* 0x002fea0003800000 */
[----:B------:R-:W1:Y:S02]  /*7f70*/  SYNCS.PHASECHK.TRANS64.TRYWAIT P2, [UR6+0x38850], R0 ;  /* 0x03885000ff0075a7 */ /* 0x000e640008040146 */
[----:B-1----:R-:W-:Y:S05]  /*7f80*/  @!P2 BRA `(.L_x_2293) ;  /* 0x000000fc0034a947 */ /* 0x002fea0003800000 */
.L_x_2290:
[----:B------:R-:W-:Y:S01]  /*7f90*/  UIADD3 UR6, UR41, 0x400, URZ ;  /* 0x0000040029067890 */ /* 0x000fe2000fffe03f */
[----:B------:R-:W-:Y:S01]  /*7fa0*/  WARPGROUP.ARRIVE ;  /* 0x00000000000079c5 */ /* 0x000fe20000000000 */
[----:B------:R-:W-:Y:S01]  /*7fb0*/  UMOV UR7, 0x40000040 ;  /* 0x4000004000077882 */ /* 0x000fe20000000000 */
[----:B-1----:R-:W-:Y:S01]  /*7fc0*/  FMNMX.FTZ R2, R152, R6, !PT ;  /* 0x0000000698027209 */ /* 0x002fe20007810000 */
[----:B------:R-:W-:Y:S01]  /*7fd0*/  USHF.R.U32.HI UR6, URZ, 0x4, UR6 ;  /* 0x000000043f067899 */ /* 0x000fe20008011606 */
[----:B0-----:R-:W-:Y:S02]  /*7fe0*/  FMNMX.FTZ R0, R154, R5, !PT ;  /* 0x000000059a007209 */ /* 0x001fe40007810000 */
        /* <DEDUP_REMOVED lines=86> */
[----:B------:R-:W-:-:S01]  /*8550*/  FFMA.FTZ R8, R152, UR42, -R7 ;  /* 0x0000002a98087c23 */ /* 0x000fc20008010807 */
[----:B------:R-:W-:Y:S01]  /*8560*/  FMUL.FTZ R5, R5, UR42 ;  /* 0x0000002a05057c20 */ /* 0x000fe20008410000 */
[----:B------:R-:W-:-:S01]  /*8570*/  FFMA.FTZ R10, R156, UR42, -R7 ;  /* 0x0000002a9c0a7c23 */ /* 0x000fc20008010807 */
[----:B------:R-:W-:Y:S01]  /*8580*/  FFMA.FTZ R193, R0, R193, -8 ;  /* 0xc100000000c17423 */ /* 0x000fe200000100c1 */
[----:B------:R-:W-:Y:S01]  /*8590*/  MUFU.EX2 R6, R6 ;  /* 0x0000000600067308 */ /* 0x000fe20000000800 */
[----:B------:R-:W-:-:S01]  /*85a0*/  FFMA.FTZ R156, R176, UR42, -R7 ;  /* 0x0000002ab09c7c23 */ /* 0x000fc20008010807 */
[----:B------:R-:W-:Y:S01]  /*85b0*/  FFMA.FTZ R176, R196, UR42, -R7 ;  /* 0x0000002ac4b07c23 */ /* 0x000fe20008010807 */
[----:B------:R-:W-:-:S01]  /*85c0*/  FFMA.FTZ R154, R154, UR42, -R193 ;  /* 0x0000002a9a9a7c23 */ /* 0x000fc200080108c1 */
[----:B------:R-:W-:Y:S01]  /*85d0*/  FFMA.FTZ R155, R155, UR42, -R193 ;  /* 0x0000002a9b9b7c23 */ /* 0x000fe200080108c1 */
[----:B------:R-:W-:-:S02]  /*85e0*/  IMAD.U32 R196, RZ, RZ, UR54 ;  /* 0x00000036ffc47e24 */ /* 0x000fc4000f8e00ff */
[----:B------:R-:W-:Y:S01]  /*85f0*/  FFMA.FTZ R158, R158, UR42, -R193 ;  /* 0x0000002a9e9e7c23 */ /* 0x000fe200080108c1 */
[----:B------:R-:W-:-:S01]  /*8600*/  FFMA.FTZ R11, R157, UR42, -R7 ;  /* 0x0000002a9d0b7c23 */ /* 0x000fc20008010807 */
[----:B------:R-:W0:Y:S01]  /*8610*/  MUFU.EX2 R8, R8 ;  /* 0x0000000800087308 */ /* 0x000e220000000800 */
[----:B------:R-:W-:-:S01]  /*8620*/  FFMA.FTZ R159, R159, UR42, -R193 ;  /* 0x0000002a9f9f7c23 */ /* 0x000fc200080108c1 */
[----:B------:R-:W-:Y:S01]  /*8630*/  @!P0 LEA R196, R196, UR41, 0x3 ;  /* 0x00000029c4c48c11 */ /* 0x000fe2000f8e18ff */
[----:B------:R-:W-:-:S01]  /*8640*/  FFMA.FTZ R12, R160, UR42, -R7 ;  /* 0x0000002aa00c7c23 */ /* 0x000fc20008010807 */
[----:B------:R-:W-:Y:S01]  /*8650*/  FFMA.FTZ R162, R162, UR42, -R193 ;  /* 0x0000002aa2a27c23 */ /* 0x000fe200080108c1 */
[----:B------:R-:W-:-:S01]  /*8660*/  FFMA.FTZ R157, R177, UR42, -R7 ;  /* 0x0000002ab19d7c23 */ /* 0x000fc20008010807 */
[--C-:B------:R-:W-:Y:S01]  /*8670*/  FFMA.FTZ R13, R161, UR42, -R7.reuse ;  /* 0x0000002aa10d7c23 */ /* 0x100fe20008010807 */
[----:B------:R-:W-:Y:S01]  /*8680*/  @!P0 VIADD R196, R196, 0x38840 ;  /* 0x00038840c4c48836 */ /* 0x000fe20000000000 */
[----:B------:R-:W-:Y:S01]  /*8690*/  MUFU.EX2 R5, R5 ;  /* 0x0000000500057308 */ /* 0x000fe20000000800 */
[----:B------:R-:W-:-:S01]  /*86a0*/  FFMA.FTZ R177, R197, UR42, -R7 ;  /* 0x0000002ac5b17c23 */ /* 0x000fc20008010807 */
[----:B------:R-:W-:Y:S01]  /*86b0*/  FFMA.FTZ R163, R163, UR42, -R193 ;  /* 0x0000002aa3a37c23 */ /* 0x000fe200080108c1 */
[----:B------:R-:W-:-:S01]  /*86c0*/  FFMA.FTZ R14, R164, UR42, -R7 ;  /* 0x0000002aa40e7c23 */ /* 0x000fc20008010807 */
[----:B------:R-:W-:Y:S01]  /*86d0*/  @!P0 PRMT R196, RZ, 0x654, R196 ;  /* 0x00000654ffc48816 */ /* 0x000fe200000000c4 */
        /* <DEDUP_REMOVED lines=13> */
[--C-:B------:R-:W-:Y:S01]  /*87b0*/  FFMA.FTZ R178, R178, UR42, -R193.reuse ;  /* 0x0000002ab2b27c23 */ /* 0x100fe200080108c1 */
[----:B------:R-:W-:-:S01]  /*87c0*/  FFMA.FTZ R179, R179, UR42, -R193 ;  /* 0x0000002ab3b37c23 */ /* 0x000fc200080108c1 */
[----:B------:R-:W-:Y:S01]  /*87d0*/  FFMA.FTZ R160, R180, UR42, -R7 ;  /* 0x0000002ab4a07c23 */ /* 0x000fe20008010807 */
[----:B------:R-:W-:-:S01]  /*87e0*/  FFMA.FTZ R182, R182, UR42, -R193 ;  /* 0x0000002ab6b67c23 */ /* 0x000fc200080108c1 */
[----:B------:R-:W-:Y:S01]  /*87f0*/  FFMA.FTZ R161, R181, UR42, -R7 ;  /* 0x0000002ab5a17c23 */ /* 0x000fe20008010807 */
[----:B------:R-:W-:-:S01]  /*8800*/  FFMA.FTZ R183, R183, UR42, -R193 ;  /* 0x0000002ab7b77c23 */ /* 0x000fc200080108c1 */
[----:B------:R-:W2:Y:S01]  /*8810*/  MUFU.EX2 R155, R155 ;  /* 0x0000009b009b7308 */ /* 0x000ea20000000800 */
        /* <DEDUP_REMOVED lines=8> */
[----:B0-----:R-:W-:-:S01]  /*88a0*/  FADD.FTZ R4, R9, R4 ;  /* 0x0000000409047221 */ /* 0x001fc20000010000 */
[----:B------:R-:W-:Y:S01]  /*88b0*/  FFMA.FTZ R169, R189, UR42, -R7 ;  /* 0x0000002abda97c23 */ /* 0x000fe20008010807 */
[----:B------:R-:W-:-:S01]  /*88c0*/  FFMA.FTZ R191, R191, UR42, -R193 ;  /* 0x0000002abfbf7c23 */ /* 0x000fc200080108c1 */
[----:B------:R-:W-:Y:S01]  /*88d0*/  FFMA.FTZ R172, R192, UR42, -R7 ;  /* 0x0000002ac0ac7c23 */ /* 0x000fe20008010807 */
[----:B------:R-:W-:-:S01]  /*88e0*/  FFMA.FTZ R194, R194, UR42, -R193 ;  /* 0x0000002ac2c27c23 */ /* 0x000fc200080108c1 */
[--C-:B------:R-:W-:Y:S01]  /*88f0*/  FFMA.FTZ R195, R195, UR42, -R193.reuse ;  /* 0x0000002ac3c37c23 */ /* 0x100fe200080108c1 */
        /* <DEDUP_REMOVED lines=9> */
[----:B------:R-:W3:Y:S01]  /*8990*/  MUFU.EX2 R11, R11 ;  /* 0x0000000b000b7308 */ /* 0x000ee20000000800 */
[----:B------:R-:W-:-:S01]  /*89a0*/  FFMA.FTZ R185, R205, UR42, -R7 ;  /* 0x0000002acdb97c23 */ /* 0x000fc20008010807 */
[----:B------:R-:W-:Y:S01]  /*89b0*/  FFMA.FTZ R207, R207, UR42, -R193 ;  /* 0x0000002acfcf7c23 */ /* 0x000fe200080108c1 */
[----:B------:R-:W-:-:S01]  /*89c0*/  FFMA.FTZ R188, R208, UR42, -R7 ;  /* 0x0000002ad0bc7c23 */ /* 0x000fc20008010807 */
[----:B------:R-:W-:Y:S01]  /*89d0*/  FFMA.FTZ R210, R210, UR42, -R193 ;  /* 0x0000002ad2d27c23 */ /* 0x000fe200080108c1 */
[----:B------:R-:W-:-:S01]  /*89e0*/  FFMA.FTZ R189, R209, UR42, -R7 ;  /* 0x0000002ad1bd7c23 */ /* 0x000fc20008010807 */
[----:B------:R-:W-:Y:S01]  /*89f0*/  FFMA.FTZ R211, R211, UR42, -R193 ;  /* 0x0000002ad3d37c23 */ /* 0x000fe200080108c1 */
[----:B------:R-:W-:-:S01]  /*8a00*/  FFMA.FTZ R192, R212, UR42, -R7 ;  /* 0x0000002ad4c07c23 */ /* 0x000fc20008010807 */
[----:B------:R-:W4:Y:S01]  /*8a10*/  MUFU.EX2 R159, R159 ;  /* 0x0000009f009f7308 */ /* 0x000f220000000800 */
[----:B------:R-:W-:-:S01]  /*8a20*/  FFMA.FTZ R214, R214, UR42, -R193 ;  /* 0x0000002ad6d67c23 */ /* 0x000fc200080108c1 */
[----:B------:R-:W-:Y:S01]  /*8a30*/  FFMA.FTZ R7, R213, UR42, -R7 ;  /* 0x0000002ad5077c23 */ /* 0x000fe20008010807 */
[----:B------:R-:W-:-:S05]  /*8a40*/  FFMA.FTZ R193, R215, UR42, -R193 ;  /* 0x0000002ad7c17c23 */ /* 0x000fca00080108c1 */
[----:B------:R-:W5:Y:S01]  /*8a50*/  MUFU.EX2 R12, R12 ;  /* 0x0000000c000c7308 */ /* 0x000f620000000800 */
[----:B------:R-:W-:Y:S02]  /*8a60*/  WARPGROUP.DEPBAR.LE gsb0, 0x0 ;  /* 0x00008000000079c5 */ /* 0x000fe40000010000 */
[----:B------:R-:W-:-:S06]  /*8a70*/  WARPGROUP.ARRIVE ;  /* 0x00000000000079c5 */ /* 0x000fcc0000000000 */
[----:B------:R-:W2:Y:S01]  /*8a80*/  S2R R231, SR_TID.X ;  /* 0x0000000000e77919 */ /* 0x000ea20000002100 */
[----:B------:R-:W5:Y:S01]  /*8a90*/  MUFU.EX2 R162, R162 ;  /* 0x000000a200a27308 */ /* 0x000f620000000800 */
[----:B------:R-:W-:Y:S01]  /*8aa0*/  QGMMA.64x256x32.F32.E4M3.E4M3 R24, R224, gdesc[UR4], R24, gsb0 ;  /* 0x03e00004e0187df3 */ /* 0x000fe20008000818 */
[----:B------:R-:W-:Y:S01]  /*8ab0*/  UIADD3 UR6, UR10, 0x4, URZ ;  /* 0x000000040a067890 */ /* 0x000fe2000fffe03f */
[----:B------:R-:W-:-:S05]  /*8ac0*/  UMOV UR7, 0x40000040 ;  /* 0x4000004000077882 */ /* 0x000fca0000000000 */
[----:B------:R-:W5:Y:S08]  /*8ad0*/  MUFU.EX2 R13, R13 ;  /* 0x0000000d000d7308 */ /* 0x000f700000000800 */
[----:B------:R-:W5:Y:S08]  /*8ae0*/  MUFU.EX2 R163, R163 ;  /* 0x000000a300a37308 */ /* 0x000f700000000800 */
[----:B------:R-:W5:Y:S01]  /*8af0*/  MUFU.EX2 R14, R14 ;  /* 0x0000000e000e7308 */ /* 0x000f620000000800 */
[----:B--2---:R-:W-:-:S07]  /*8b00*/  SHF.R.U32.HI R231, RZ, 0x7, R231 ;  /* 0x00000007ffe77819 */ /* 0x004fce00000116e7 */
[----:B------:R-:W2:Y:S01]  /*8b10*/  MUFU.EX2 R166, R166 ;  /* 0x000000a600a67308 */ /* 0x000ea20000000800 */
[----:B------:R-:W-:-:S07]  /*8b20*/  IADD3 R197, -R231, 0xb, RZ ;  /* 0x0000000be7c57810 */ /* 0x000fce0007ffe1ff */
[----:B------:R-:W2:Y:S08]  /*8b30*/  MUFU.EX2 R15, R15 ;  /* 0x0000000f000f7308 */ /* 0x000eb00000000800 */
        /* <DEDUP_REMOVED lines=28> */
[----:B------:R-:W2:Y:S01]  /*8d00*/  MUFU.EX2 R195, R195 ;  /* 0x000000c300c37308 */ /* 0x000ea20000000800 */
[----:B------:R-:W-:-:S02]  /*8d10*/  WARPGROUP.DEPBAR.LE gsb0, 0x0 ;  /* 0x00008000000079c5 */ /* 0x000fc40000010000 */
[----:B------:R-:W-:-:S05]  /*8d20*/  WARPGROUP.ARRIVE ;  /* 0x00000000000079c5 */ /* 0x000fca0000000000 */
[----:B------:R-:W2:Y:S01]  /*8d30*/  MUFU.EX2 R176, R176 ;  /* 0x000000b000b07308 */ /* 0x000ea20000000800 */
[----:B------:R-:W-:Y:S01]  /*8d40*/  QGMMA.64x256x32.F32.E4M3.E4M3 R24, R220, gdesc[UR4], R24, gsb0 ;  /* 0x03e00004dc187df3 */ /* 0x000fe20008000818 */
[----:B------:R-:W-:Y:S01]  /*8d50*/  UIADD3 UR6, UR10, 0x6, URZ ;  /* 0x000000060a067890 */ /* 0x000fe2000fffe03f */
[----:B------:R-:W-:-:S05]  /*8d60*/  UMOV UR7, 0x40000040 ;  /* 0x4000004000077882 */ /* 0x000fca0000000000 */
        /* <DEDUP_REMOVED lines=20> */
[----:B------:R-:W-:-:S06]  /*8eb0*/  WARPGROUP.ARRIVE ;  /* 0x00000000000079c5 */ /* 0x000fcc0000000000 */
[----:B------:R-:W-:Y:S03]  /*8ec0*/  QGMMA.64x256x32.F32.E4M3.E4M3 R24, R216, gdesc[UR4], R24, gsb0 ;  /* 0x03e00004d8187df3 */ /* 0x000fe60008000818 */
[----:B------:R-:W-:Y:S02]  /*8ed0*/  WARPGROUP.DEPBAR.LE gsb0, 0x0 ;  /* 0x00008000000079c5 */ /* 0x000fe40000010000 */
[----:B------:R0:W-:Y:S06]  /*8ee0*/  BAR.ARV R197, 0x100 ;  /* 0x000400c50000751d */ /* 0x0001ec0000002000 */
[----:B------:R1:W-:Y:S02]  /*8ef0*/  @!P0 SYNCS.ARRIVE.TRANS64.RED.A1T0 RZ, [R196+URZ], RZ ;  /* 0x000000ffc4ff89a7 */ /* 0x0003e4000810043f */
[----:B-1----:R-:W-:-:S01]  /*8f00*/  FADD.FTZ R196, R155, R3 ;  /* 0x000000039bc47221 */ /* 0x002fc20000010000 */
[----:B------:R-:W-:-:S03]  /*8f10*/  FADD.FTZ R3, R10, R4 ;  /* 0x000000040a037221 */ /* 0x000fc60000010000 */
[----:B0-----:R-:W-:Y:S01]  /*8f20*/  FADD.FTZ R4, R158, R196 ;  /* 0x000000c49e047221 */ /* 0x001fe20000010000 */
[----:B---3--:R-:W-:-:S03]  /*8f30*/  FADD.FTZ R3, R11, R3 ;  /* 0x000000030b037221 */ /* 0x008fc60000010000 */
[----:B----4-:R-:W-:Y:S01]  /*8f40*/  FADD.FTZ R4, R159, R4 ;  /* 0x000000049f047221 */ /* 0x010fe20000010000 */
[----:B-----5:R-:W-:-:S03]  /*8f50*/  FADD.FTZ R3, R12, R3 ;  /* 0x000000030c037221 */ /* 0x020fc60000010000 */
[----:B------:R-:W-:Y:S01]  /*8f60*/  FADD.FTZ R4, R162, R4 ;  /* 0x00000004a2047221 */ /* 0x000fe20000010000 */
[----:B------:R-:W-:-:S03]  /*8f70*/  FADD.FTZ R3, R13, R3 ;  /* 0x000000030d037221 */ /* 0x000fc60000010000 */
[----:B------:R-:W-:Y:S01]  /*8f80*/  FADD.FTZ R4, R163, R4 ;  /* 0x00000004a3047221 */ /* 0x000fe20000010000 */
[----:B------:R-:W-:-:S03]  /*8f90*/  FADD.FTZ R3, R14, R3 ;  /* 0x000000030e037221 */ /* 0x000fc60000010000 */
[----:B--2---:R-:W-:Y:S01]  /*8fa0*/  FADD.FTZ R4, R166, R4 ;  /* 0x00000004a6047221 */ /* 0x004fe20000010000 */
        /* <DEDUP_REMOVED lines=52> */
.L_x_2294:
        /* <DEDUP_REMOVED lines=178> */
[----:B------:R-:W-:Y:S06]  /*9e10*/  @P2 BRA `(.L_x_2295) ;  /* 0xffffffdc00342947 */ /* 0x000fec000383ffff */
.L_x_2285:
[----:B------:R-:W-:Y:S06]  /*9e20*/  BAR.ARV 0x8, 0x180 ;  /* 0x0206000000007b1d */ /* 0x000fec0000002000 */
[----:B------:R-:W-:Y:S05]  /*9e30*/  @!P1 BRA `(.L_x_2296) ;  /* 0x0000000000049947 */ /* 0x000fea0003800000 */
[----:B------:R-:W-:Y:S01]  /*9e40*/  BPT.TRAP 0x1 ;  /* 0x000000040000795c */ /* 0x000fe20000300000 */
.L_x_2296:
[----:B------:R-:W-:Y:S01]  /*9e50*/  ULEA UR5, UR54, UR41, 0x3 ;  /* 0x0000002936057291 */ /* 0x000fe2000f8e183f */
[----:B------:R-:W-:-:S05]  /*9e60*/  IMAD.U32 R5, RZ, RZ, UR48 ;  /* 0x00000030ff057e24 */ /* 0x000fca000f8e00ff */
[----:B------:R-:W-:-:S04]  /*9e70*/  SHF.L.U32 R5, R5, 0x1f, RZ ;  /* 0x0000001f05057819 */ /* 0x000fc800000006ff */
[----:B------:R0:W1:Y:S01]  /*9e80*/  SYNCS.PHASECHK.TRANS64.TRYWAIT P0, [UR5+0x38850], R5 ;  /* 0x03885005ff0075a7 */ /* 0x0000620008000145 */
[----:B------:R-:W-:Y:S05]  /*9e90*/  @!P1 BRA `(.L_x_2297) ;  /* 0x0000000000049947 */ /* 0x000fea0003800000 */
[----:B------:R-:W-:Y:S01]  /*9ea0*/  BPT.TRAP 0x1 ;  /* 0x000000040000795c */ /* 0x000fe20000300000 */
.L_x_2297:
[----:B-1----:R-:W-:Y:S05]  /*9eb0*/  @P0 BRA `(.L_x_2298) ;  /* 0x0000000000080947 */ /* 0x002fea0003800000 */
[----:B------:R-:W1:Y:S02]  /*9ec0*/  SYNCS.PHASECHK.TRANS64.TRYWAIT P0, [UR5+0x38850], R5 ;  /* 0x03885005ff0075a7 */ /* 0x000e640008000145 */
[----:B-1----:R-:W-:Y:S05]  /*9ed0*/  @!P0 BRA `(.L_x_2299) ;  /* 0x000000dc00788947 */ /* 0x002fea0003800000 */
.L_x_2298:
[----:B------:R-:W-:Y:S01]  /*9ee0*/  UIADD3 UR41, UR41, 0x400, URZ ;  /* 0x0000040029297890 */ /* 0x000fe2000fffe03f */
[----:B------:R-:W-:Y:S01]  /*9ef0*/  WARPGROUP.ARRIVE ;  /* 0x00000000000079c5 */ /* 0x000fe20000000000 */
[----:B------:R-:W-:Y:S01]  /*9f00*/  UMOV UR7, 0x40000040 ;  /* 0x4000004000077882 */ /* 0x000fe20000000000 */
[----:B------:R-:W-:Y:S01]  /*9f10*/  ULDC.64 UR8, c[0x0][0x9a0] ;  /* 0x0002680000087ab9 */ /* 0x000fe20000000a00 */
[----:B------:R-:W-:Y:S01]  /*9f20*/  USHF.R.U32.HI UR41, URZ, 0x4, UR41 ;  /* 0x000000043f297899 */ /* 0x000fe20008011629 */
[----:B------:R-:W-:-:S03]  /*9f30*/  ISETP.NE.U32.AND P0, PT, RZ, UR8, PT ;  /* 0x00000008ff007c0c */ /* 0x000fc6000bf05070 */
[----:B------:R-:W-:Y:S01]  /*9f40*/  ULOP3.LUT UR41, UR41, 0x3fff, URZ, 0xc0, !UPT ;  /* 0x00003fff29297892 */ /* 0x000fe2000f8ec03f */
[----:B------:R-:W-:-:S03]  /*9f50*/  ISETP.NE.AND.EX P0, PT, RZ, UR9, PT, P0 ;  /* 0x00000009ff007c0c */ /* 0x000fc6000bf05300 */
[----:B------:R-:W-:-:S04]  /*9f60*/  ULOP3.LUT UR4, UR41, 0x10000, URZ, 0xfc, !UPT ;  /* 0x0001000029047892 */ /* 0x000fc8000f8efc3f */
[----:B------:R-:W-:-:S06]  /*9f70*/  ULEA UR4, UR54, UR4, 0xb ;  /* 0x0000000436047291 */ /* 0x000fcc000f8e583f */
[----:B------:R-:W2:Y:S01]  /*9f80*/  @P0 LDC.64 R8, c[0x0][0x9c8] ;  /* 0x00027200ff080b82 */ /* 0x000ea20000000a00 */
[----:B------:R-:W-:Y:S02]  /*9f90*/  UMOV UR6, UR4 ;  /* 0x0000000400067c82 */ /* 0x000fe40008000000 */
[----:B------:R-:W-:Y:S01]  /*9fa0*/  QGMMA.64x256x32.F32.E4M3.E4M3 R24, R228, gdesc[UR4], R24, gsb0 ;  /* 0x03e00004e4187df3 */ /* 0x000fe20008000818 */
[----:B------:R-:W-:Y:S01]  /*9fb0*/  UIADD3 UR6, UR4, 0x2, URZ ;  /* 0x0000000204067890 */ /* 0x000fe2000fffe03f */
[----:B------:R-:W-:-:S03]  /*9fc0*/  UMOV UR7, 0x40000040 ;  /* 0x4000004000077882 */ /* 0x000fc60000000000 */
[----:B-1----:R-:W1:Y:S01]  /*9fd0*/  @P0 LDC.64 R6, c[0x0][0x9d0] ;  /* 0x00027400ff060b82 */ /* 0x002e620000000a00 */
[----:B--2---:R-:W-:-:S04]  /*9fe0*/  @P0 IMAD R10, R8, UR43, RZ ;  /* 0x0000002b080a0c24 */ /* 0x004fc8000f8e02ff */
[----:B0-----:R-:W-:Y:S02]  /*9ff0*/  @P0 IMAD R5, R9, UR44, R10 ;  /* 0x0000002c09050c24 */ /* 0x001fe4000f8e020a */
[----:B------:R-:W-:-:S04]  /*a000*/  @P0 IMAD.WIDE.U32 R8, R8, UR44, RZ ;  /* 0x0000002c08080c25 */ /* 0x000fc8000f8e00ff */
[----:B------:R-:W-:Y:S02]  /*a010*/  @P0 IMAD.IADD R9, R9, 0x1, R5 ;  /* 0x0000000109090824 */ /* 0x000fe400078e0205 */
[----:B------:R-:W-:Y:S02]  /*a020*/  IMAD.MOV.U32 R5, RZ, RZ, 0x3f800000 ;  /* 0x3f800000ff057424 */ /* 0x000fe400078e00ff */
[----:B-1----:R-:W-:-:S04]  /*a030*/  @P0 IMAD.WIDE.U32 R8, R6, UR45, R8 ;  /* 0x0000002d06080c25 */ /* 0x002fc8000f8e0008 */
[----:B------:R-:W-:Y:S01]  /*a040*/  @P0 IMAD R7, R7, UR45, R9 ;  /* 0x0000002d07070c24 */ /* 0x000fe2000f8e0209 */
[----:B------:R-:W-:-:S04]  /*a050*/  @P0 LEA R6, P2, R8, UR8, 0x2 ;  /* 0x0000000808060c11 */ /* 0x000fc8000f8410ff */
[----:B------:R-:W-:-:S05]  /*a060*/  @P0 LEA.HI.X R7, R8, UR9, R7, 0x2, P2 ;  /* 0x0000000908070c11 */ /* 0x000fca00090f1407 */
[----:B------:R0:W2:Y:S01]  /*a070*/  @P0 LDG.E R5, desc[UR52][R6.64] ;  /* 0x0000003406050981 */ /* 0x0000a2000c1e1900 */
[----:B------:R-:W-:Y:S02]  /*a080*/  WARPGROUP.DEPBAR.LE gsb0, 0x0 ;  /* 0x00008000000079c5 */ /* 0x000fe40000010000 */
[----:B------:R-:W-:-:S06]  /*a090*/  WARPGROUP.ARRIVE ;  /* 0x00000000000079c5 */ /* 0x000fcc0000000000 */
[----:B------:R-:W-:Y:S01]  /*a0a0*/  QGMMA.64x256x32.F32.E4M3.E4M3 R24, R224, gdesc[UR4], R24, gsb0 ;  /* 0x03e00004e0187df3 */ /* 0x000fe20008000818 */
[----:B------:R-:W-:Y:S01]  /*a0b0*/  UIADD3 UR6, UR4, 0x4, URZ ;  /* 0x0000000404067890 */ /* 0x000fe2000fffe03f */
[----:B------:R-:W-:Y:S01]  /*a0c0*/  UMOV UR7, 0x40000040 ;  /* 0x4000004000077882 */ /* 0x000fe20000000000 */
[----:B------:R-:W1:Y:S04]  /*a0d0*/  SHFL.BFLY PT, R9, R4, 0x2, 0x1f ;  /* 0x0c401f0004097f89 */ /* 0x000e6800000e0000 */
[----:B------:R-:W3:Y:S01]  /*a0e0*/  SHFL.BFLY PT, R10, R3, 0x2, 0x1f ;  /* 0x0c401f00030a7f89 */ /* 0x000ee200000e0000 */
[----:B------:R-:W-:Y:S02]  /*a0f0*/  WARPGROUP.DEPBAR.LE gsb0, 0x0 ;  /* 0x00008000000079c5 */ /* 0x000fe40000010000 */
[----:B------:R-:W-:-:S15]  /*a100*/  WARPGROUP.ARRIVE ;  /* 0x00000000000079c5 */ /* 0x000fde0000000000 */
[----:B------:R-:W-:-:S03]  /*a110*/  NOP ;  /* 0x0000000000007918 */ /* 0x000fc60000000000 */
[----:B------:R-:W-:Y:S01]  /*a120*/  QGMMA.64x256x32.F32.E4M3.E4M3 R24, R220, gdesc[UR4], R24, gsb0 ;  /* 0x03e00004dc187df3 */ /* 0x000fe20008000818 */
[----:B------:R-:W-:Y:S01]  /*a130*/  UIADD3 UR6, UR4, 0x6, URZ ;  /* 0x0000000604067890 */ /* 0x000fe2000fffe03f */
[----:B------:R-:W-:Y:S01]  /*a140*/  UMOV UR7, 0x40000040 ;  /* 0x4000004000077882 */ /* 0x000fe20000000000 */
        /* <DEDUP_REMOVED lines=18> */
[----:B------:R-:W-:-:S02]  /*a270*/  IMAD.U32 R7, RZ, RZ, UR42 ;  /* 0x0000002aff077e24 */ /* 0x000fc4000f8e00ff */
[----:B------:R-:W-:Y:S02]  /*a280*/  IMAD.U32 R14, RZ, RZ, UR42 ;  /* 0x0000002aff0e7e24 */ /* 0x000fe4000f8e00ff */
[----:B0-----:R-:W-:Y:S01]  /*a290*/  @P2 FMUL.FTZ R8, R8, 0.69314718246459960938 ;  /* 0x3f31721808082820 */ /* 0x001fe20000410000 */
[----:B------:R-:W-:Y:S01]  /*a2a0*/  @P2 FMUL.FTZ R7, R7, 0.69314718246459960938 ;  /* 0x3f31721807072820 */ /* 0x000fe20000410000 */
[----:B------:R-:W-:Y:S01]  /*a2b0*/  @P3 FMUL.FTZ R12, R14, 0.69314718246459960938 ;  /* 0x3f3172180e0c3820 */ /* 0x000fe20000410000 */
[----:B-1----:R-:W-:Y:S01]  /*a2c0*/  @P3 FMUL.FTZ R9, R9, 0.69314718246459960938 ;  /* 0x3f31721809093820 */ /* 0x002fe20000410000 */
[----:B------:R-:W-:Y:S02]  /*a2d0*/  IMAD.MOV.U32 R4, RZ, RZ, -0x800000 ;  /* 0xff800000ff047424 */ /* 0x000fe400078e00ff */
[----:B------:R-:W-:Y:S01]  /*a2e0*/  @P2 FFMA.FTZ R4, R7, R2, R8 ;  /* 0x0000000207042223 */ /* 0x000fe20000010008 */
[----:B------:R-:W-:Y:S02]  /*a2f0*/  IMAD.MOV.U32 R3, RZ, RZ, -0x800000 ;  /* 0xff800000ff037424 */ /* 0x000fe400078e00ff */
[----:B------:R-:W-:Y:S01]  /*a300*/  @P3 FFMA.FTZ R3, R12, R0, R9 ;  /* 0x000000000c033223 */ /* 0x000fe20000010009 */
[-C--:B--2---:R-:W-:Y:S01]  /*a310*/  FMUL.FTZ R2, R6, R5.reuse ;  /* 0x0000000506027220 */ /* 0x084fe20000410000 */
[----:B---3--:R-:W-:Y:S01]  /*a320*/  FMUL.FTZ R0, R10, R5 ;  /* 0x000000050a007220 */ /* 0x008fe20000410000 */
[----:B------:R-:W-:-:S02]  /*a330*/  WARPGROUP.DEPBAR.LE gsb0, 0x0 ;  /* 0x00008000000079c5 */ /* 0x000fc40000010000 */
[----:B------:R-:W-:-:S06]  /*a340*/  WARPGROUP.ARRIVE ;  /* 0x00000000000079c5 */ /* 0x000fcc0000000000 */
[----:B------:R-:W-:Y:S03]  /*a350*/  QGMMA.64x256x32.F32.E4M3.E4M3 R24, R216, gdesc[UR4], R24, gsb0 ;  /* 0x03e00004d8187df3 */ /* 0x000fe60008000818 */
[----:B------:R-:W-:Y:S02]  /*a360*/  WARPGROUP.DEPBAR.LE gsb0, 0x0 ;  /* 0x00008000000079c5 */ /* 0x000fe40000010000 */
[----:B------:R-:W-:Y:S05]  /*a370*/  @!P1 BRA `(.L_x_2300) ;  /* 0x0000000000049947 */ /* 0x000fea0003800000 */
[----:B------:R-:W-:Y:S01]  /*a380*/  BPT.TRAP 0x1 ;  /* 0x000000040000795c */ /* 0x000fe20000300000 */
.L_x_2300:
        /* <DEDUP_REMOVED lines=137> */
[----:B------:R-:W-:-:S12]  /*ac20*/  ULOP3.LUT UR48, UR48, UR4, URZ, 0x3c, !UPT ;  /* 0x0000000430307292 */ /* 0x000fd8000f8e3c3f */
.L_x_2267:
        /* <DEDUP_REMOVED lines=15> */
[----:B------:R-:W2:Y:S01]  /*ad20*/  LDL R173, [R1+0x44] ;  /* 0x0000440001ad7983 */ /* 0x000ea20000100800 */
[----:B------:R-:W1:Y:S01]  /*ad30*/  S2UR UR4, SR_SWINHI ;  /* 0x00000000000479c3 */ /* 0x000e620000002f00 */
[----:B------:R-:W-:Y:S01]  /*ad40*/  ULDC.64 UR16, c[0x0][0xc00] ;  /* 0x0003000000107ab9 */ /* 0x000fe20000000a00 */
[----:B------:R-:W-:Y:S01]  /*ad50*/  ULDC.64 UR12, c[0x0][0xc00] ;  /* 0x00030000000c7ab9 */ /* 0x000fe20000000a00 */
[----:B------:R-:W-:Y:S01]  /*ad60*/  ULDC.64 UR14, c[0x0][0xc08] ;  /* 0x00030200000e7ab9 */ /* 0x000fe20000000a00 */
[----:B------:R-:W-:Y:S01]  /*ad70*/  ULDC UR22, c[0x0][0xbe8] ;  /* 0x0002fa0000167ab9 */ /* 0x000fe20000000800 */
[----:B0-----:R-:W-:-:S05]  /*ad80*/  IMAD.SHL.U32 R2, R185, 0x4, RZ ;  /* 0x00000004b9027824 */ /* 0x001fca00078e00ff */
[----:B------:R-:W-:Y:S01]  /*ad90*/  LOP3.LUT R2, R2, 0xc, RZ, 0xc0, !PT ;  /* 0x0000000c02027812 */ /* 0x000fe200078ec0ff */
[----:B------:R-:W-:Y:S03]  /*ada0*/  BAR.SYNC.DEFER_BLOCKING 0x1, 0x100 ;  /* 0x0044000000007b1d */ /* 0x000fe60000010000 */
[----:B------:R-:W-:-:S05]  /*adb0*/  IADD3 R6, P0, R2, UR10, RZ ;  /* 0x0000000a02067c10 */ /* 0x000fca000ff1e0ff */
[----:B------:R-:W-:-:S05]  /*adc0*/  IMAD.X R7, RZ, RZ, UR11, P0 ;  /* 0x0000000bff077e24 */ /* 0x000fca00080e06ff */
[----:B------:R0:W3:Y:S01]  /*add0*/  LDG.E.CONSTANT R8, desc[UR52][R6.64] ;  /* 0x0000003406087981 */ /* 0x0000e2000c1e9900 */
[----:B------:R-:W-:Y:S01]  /*ade0*/  LOP3.LUT P0, R2, R185, 0x3, RZ, 0xc0, !PT ;  /* 0x00000003b9027812 */ /* 0x000fe2000780c0ff */
[----:B------:R-:W-:Y:S01]  /*adf0*/  UMOV UR10, UR8 ;  /* 0x00000008000a7c82 */ /* 0x000fe20008000000 */
[----:B-1----:R-:W-:Y:S01]  /*ae00*/  UMOV UR11, UR4 ;  /* 0x00000004000b7c82 */ /* 0x002fe20008000000 */
[----:B------:R-:W-:Y:S01]  /*ae10*/  UIMAD.WIDE UR12, UR44, 0x4, UR12 ;  /* 0x000000042c0c78a5 */ /* 0x000fe2000f8e020c */
[----:B------:R-:W-:-:S04]  /*ae20*/  ISETP.EQ.OR P0, PT, R2, 0x3, !P0 ;  /* 0x000000030200780c */ /* 0x000fc80004702670 */
[----:B------:R-:W-:Y:S02]  /*ae30*/  SEL R10, R32, R33, P0 ;  /* 0x00000021200a7207 */ /* 0x000fe40000000000 */
[----:B0-----:R-:W-:Y:S02]  /*ae40*/  SEL R7, R28, R29, P0 ;  /* 0x0000001d1c077207 */ /* 0x001fe40000000000 */
        /* <DEDUP_REMOVED lines=121> */
[----:B--2---:R-:W-:Y:S01]  /*b5e0*/  IMAD.WIDE R30, R173, R30, UR10 ;  /* 0x0000000aad1e7e25 */ /* 0x004fe2000f8e021e */
[----:B------:R-:W-:Y:S02]  /*b5f0*/  SEL R139, R142, R143, P0 ;  /* 0x0000008f8e8b7207 */ /* 0x000fe40000000000 */
[----:B------:R-:W-:Y:S02]  /*b600*/  SEL R142, R143, R142, P0 ;  /* 0x0000008e8f8e7207 */ /* 0x000fe40000000000 */
[C---:B------:R-:W-:Y:S02]  /*b610*/  IADD3 R43, P3, R30.reuse, 0xc040, RZ ;  /* 0x0000c0401e2b7810 */ /* 0x040fe40007f7e0ff */
[----:B------:R-:W-:-:S02]  /*b620*/  IADD3 R47, P2, R30, 0xc020, RZ ;  /* 0x0000c0201e2f7810 */ /* 0x000fc40007f5e0ff */
[----:B------:R-:W-:Y:S02]  /*b630*/  IADD3 R79, P4, R30, 0xc060, RZ ;  /* 0x0000c0601e4f7810 */ /* 0x000fe40007f9e0ff */
[----:B------:R-:W-:Y:S02]  /*b640*/  LOP3.LUT R42, R43, 0x380, RZ, 0xc0, !PT ;  /* 0x000003802b2a7812 */ /* 0x000fe400078ec0ff */
[----:B------:R-:W-:Y:S02]  /*b650*/  LOP3.LUT R46, R47, 0x380, RZ, 0xc0, !PT ;  /* 0x000003802f2e7812 */ /* 0x000fe400078ec0ff */
[----:B------:R-:W-:Y:S02]  /*b660*/  LOP3.LUT R78, R79, 0x380, RZ, 0xc0, !PT ;  /* 0x000003804f4e7812 */ /* 0x000fe400078ec0ff */
[----:B------:R-:W-:Y:S02]  /*b670*/  SHF.R.U64 R42, R42, 0x3, RZ ;  /* 0x000000032a2a7819 */ /* 0x000fe400000012ff */
[----:B------:R-:W-:-:S02]  /*b680*/  SHF.R.U64 R46, R46, 0x3, RZ ;  /* 0x000000032e2e7819 */ /* 0x000fc400000012ff */
[----:B------:R-:W-:Y:S02]  /*b690*/  SHF.R.U64 R78, R78, 0x3, RZ ;  /* 0x000000034e4e7819 */ /* 0x000fe400000012ff */
[----:B------:R-:W-:Y:S01]  /*b6a0*/  LOP3.LUT R42, R42, R43, RZ, 0x3c, !PT ;  /* 0x0000002b2a2a7212 */ /* 0x000fe200078e3cff */
[--C-:B------:R-:W-:Y:S01]  /*b6b0*/  IMAD.X R43, RZ, RZ, R31.reuse, P3 ;  /* 0x000000ffff2b7224 */ /* 0x100fe200018e061f */
[----:B------:R-:W-:Y:S02]  /*b6c0*/  IADD3 R55, P6, R30, 0x8060, RZ ;  /* 0x000080601e377810 */ /* 0x000fe40007fde0ff */
[----:B------:R-:W-:Y:S01]  /*b6d0*/  LOP3.LUT R46, R46, R47, RZ, 0x3c, !PT ;  /* 0x0000002f2e2e7212 */ /* 0x000fe200078e3cff */
[--C-:B------:R-:W-:Y:S01]  /*b6e0*/  IMAD.X R47, RZ, RZ, R31.reuse, P2 ;  /* 0x000000ffff2f7224 */ /* 0x100fe200010e061f */
[----:B------:R-:W-:Y:S02]  /*b6f0*/  IADD3 R67, P3, R30, 0x8000, RZ ;  /* 0x000080001e437810 */ /* 0x000fe40007f7e0ff */
[----:B------:R-:W-:Y:S01]  /*b700*/  LOP3.LUT R78, R78, R79, RZ, 0x3c, !PT ;  /* 0x0000004f4e4e7212 */ /* 0x000fe200078e3cff */
[----:B------:R-:W-:Y:S01]  /*b710*/  IMAD.X R79, RZ, RZ, R31, P4 ;  /* 0x000000ffff4f7224 */ /* 0x000fe200020e061f */
[----:B------:R-:W-:-:S02]  /*b720*/  IADD3 R59, P5, R30, 0x8040, RZ ;  /* 0x000080401e3b7810 */ /* 0x000fc40007fbe0ff */
[C---:B------:R-:W-:Y:S02]  /*b730*/  IADD3 R71, P2, R30.reuse, 0x4060, RZ ;  /* 0x000040601e477810 */ /* 0x040fe40007f5e0ff */
[C---:B------:R-:W-:Y:S02]  /*b740*/  IADD3 R63, P4, R30.reuse, 0x8020, RZ ;  /* 0x000080201e3f7810 */ /* 0x040fe40007f9e0ff */
[----:B------:R-:W-:Y:S02]  /*b750*/  LOP3.LUT R54, R55, 0x380, RZ, 0xc0, !PT ;  /* 0x0000038037367812 */ /* 0x000fe400078ec0ff */
[----:B------:R-:W-:Y:S02]  /*b760*/  LOP3.LUT R66, R67, 0x380, RZ, 0xc0, !PT ;  /* 0x0000038043427812 */ /* 0x000fe400078ec0ff */
[----:B------:R-:W-:Y:S02]  /*b770*/  IADD3 R51, P1, R30, 0xc000, RZ ;  /* 0x0000c0001e337810 */ /* 0x000fe40007f3e0ff */
[----:B------:R-:W-:-:S02]  /*b780*/  LOP3.LUT R58, R59, 0x380, RZ, 0xc0, !PT ;  /* 0x000003803b3a7812 */ /* 0x000fc400078ec0ff */
[----:B------:R-:W-:Y:S01]  /*b790*/  LOP3.LUT R70, R71, 0x380, RZ, 0xc0, !PT ;  /* 0x0000038047467812 */ /* 0x000fe200078ec0ff */
[----:B---3--:R-:W-:Y:S01]  /*b7a0*/  SHFL.IDX PT, R137, R137, R8, 0x1c1f ;  /* 0x001c1f0889897589 */ /* 0x008fe200000e0000 */
[----:B------:R-:W-:Y:S02]  /*b7b0*/  LOP3.LUT R62, R63, 0x380, RZ, 0xc0, !PT ;  /* 0x000003803f3e7812 */ /* 0x000fe400078ec0ff */
[----:B------:R-:W-:Y:S01]  /*b7c0*/  SHF.R.U64 R54, R54, 0x3, RZ ;  /* 0x0000000336367819 */ /* 0x000fe200000012ff */
[----:B------:R-:W-:Y:S01]  /*b7d0*/  SHFL.IDX PT, R169, R169, R8, 0x1c1f ;  /* 0x001c1f08a9a97589 */ /* 0x000fe200000e0000 */
[----:B------:R-:W-:Y:S02]  /*b7e0*/  SHF.R.U64 R66, R66, 0x3, RZ ;  /* 0x0000000342427819 */ /* 0x000fe400000012ff */
[----:B------:R-:W-:Y:S01]  /*b7f0*/  LOP3.LUT R50, R51, 0x380, RZ, 0xc0, !PT ;  /* 0x0000038033327812 */ /* 0x000fe200078ec0ff */
[----:B------:R-:W-:Y:S01]  /*b800*/  SHFL.IDX PT, R41, R41, R8, 0x1c1f ;  /* 0x001c1f0829297589 */ /* 0x000fe200000e0000 */
[----:B------:R-:W-:-:S02]  /*b810*/  SHF.R.U64 R58, R58, 0x3, RZ ;  /* 0x000000033a3a7819 */ /* 0x000fc400000012ff */
[----:B------:R-:W-:Y:S01]  /*b820*/  SHF.R.U64 R70, R70, 0x3, RZ ;  /* 0x0000000346467819 */ /* 0x000fe200000012ff */
[----:B------:R-:W-:Y:S01]  /*b830*/  SHFL.IDX PT, R77, R77, R8, 0x1c1f ;  /* 0x001c1f084d4d7589 */ /* 0x000fe200000e0000 */
[----:B------:R-:W-:Y:S02]  /*b840*/  SHF.R.U64 R62, R62, 0x3, RZ ;  /* 0x000000033e3e7819 */ /* 0x000fe400000012ff */
[----:B------:R-:W-:Y:S01]  /*b850*/  LOP3.LUT R54, R54, R55, RZ, 0x3c, !PT ;  /* 0x0000003736367212 */ /* 0x000fe200078e3cff */
[--C-:B------:R-:W-:Y:S01]  /*b860*/  IMAD.X R55, RZ, RZ, R31.reuse, P6 ;  /* 0x000000ffff377224 */ /* 0x100fe200030e061f */
[----:B------:R-:W-:Y:S01]  /*b870*/  LOP3.LUT R66, R66, R67, RZ, 0x3c, !PT ;  /* 0x0000004342427212 */ /* 0x000fe200078e3cff */
[----:B------:R-:W-:Y:S01]  /*b880*/  IMAD.X R67, RZ, RZ, R31, P3 ;  /* 0x000000ffff437224 */ /* 0x000fe200018e061f */
[----:B------:R-:W-:Y:S01]  /*b890*/  SHF.R.U64 R50, R50, 0x3, RZ ;  /* 0x0000000332327819 */ /* 0x000fe200000012ff */
[----:B------:R-:W-:Y:S01]  /*b8a0*/  SHFL.IDX PT, R160, R160, R8, 0x1c1f ;  /* 0x001c1f08a0a07589 */ /* 0x000fe200000e0000 */
[----:B------:R-:W-:-:S02]  /*b8b0*/  IADD3 R97, P6, R30, 0x4020, RZ ;  /* 0x000040201e617810 */ /* 0x000fc40007fde0ff */
[----:B------:R-:W-:Y:S01]  /*b8c0*/  LOP3.LUT R58, R58, R59, RZ, 0x3c, !PT ;  /* 0x0000003b3a3a7212 */ /* 0x000fe200078e3cff */
[--C-:B------:R-:W-:Y:S01]  /*b8d0*/  IMAD.X R59, RZ, RZ, R31.reuse, P5 ;  /* 0x000000ffff3b7224 */ /* 0x100fe200028e061f */
[----:B------:R-:W-:Y:S01]  /*b8e0*/  LOP3.LUT R70, R70, R71, RZ, 0x3c, !PT ;  /* 0x0000004746467212 */ /* 0x000fe200078e3cff */
[--C-:B------:R-:W-:Y:S01]  /*b8f0*/  IMAD.X R71, RZ, RZ, R31.reuse, P2 ;  /* 0x000000ffff477224 */ /* 0x100fe200010e061f */
[----:B------:R-:W-:Y:S01]  /*b900*/  IADD3 R35, P3, R30, 0x4000, RZ ;  /* 0x000040001e237810 */ /* 0x000fe20007f7e0ff */
[----:B------:R-:W-:Y:S01]  /*b910*/  SHFL.IDX PT, R61, R61, R8, 0x1c1f ;  /* 0x001c1f083d3d7589 */ /* 0x000fe200000e0000 */
[----:B------:R-:W-:Y:S01]  /*b920*/  LOP3.LUT R62, R62, R63, RZ, 0x3c, !PT ;  /* 0x0000003f3e3e7212 */ /* 0x000fe200078e3cff */
[----:B------:R-:W-:Y:S01]  /*b930*/  IMAD.X R63, RZ, RZ, R31, P4 ;  /* 0x000000ffff3f7224 */ /* 0x000fe200020e061f */
[C---:B------:R-:W-:Y:S01]  /*b940*/  IADD3 R85, P5, R30.reuse, 0x20, RZ ;  /* 0x000000201e557810 */ /* 0x040fe20007fbe0ff */
[----:B------:R-:W-:Y:S01]  /*b950*/  SHFL.IDX PT, R166, R166, R8, 0x1c1f ;  /* 0x001c1f08a6a67589 */ /* 0x000fe200000e0000 */
[----:B------:R-:W-:-:S02]  /*b960*/  IADD3 R99, P2, R30, 0x60, RZ ;  /* 0x000000601e637810 */ /* 0x000fc40007f5e0ff */
[----:B------:R-:W-:Y:S01]  /*b970*/  LOP3.LUT R50, R50, R51, RZ, 0x3c, !PT ;  /* 0x0000003332327212 */ /* 0x000fe200078e3cff */
[----:B------:R-:W-:Y:S01]  /*b980*/  IMAD.X R51, RZ, RZ, R31, P1 ;  /* 0x000000ffff337224 */ /* 0x000fe200008e061f */
[----:B------:R-:W-:Y:S01]  /*b990*/  LOP3.LUT R96, R97, 0x380, RZ, 0xc0, !PT ;  /* 0x0000038061607812 */ /* 0x000fe200078ec0ff */
[----:B------:R-:W-:Y:S01]  /*b9a0*/  SHFL.IDX PT, R53, R53, R8, 0x1c1f ;  /* 0x001c1f0835357589 */ /* 0x000fe200000e0000 */
[C---:B------:R-:W-:Y:S02]  /*b9b0*/  IADD3 R39, P4, R30.reuse, 0x40, RZ ;  /* 0x000000401e277810 */ /* 0x040fe40007f9e0ff */
[----:B------:R-:W-:Y:S01]  /*b9c0*/  LOP3.LUT R34, R35, 0x380, RZ, 0xc0, !PT ;  /* 0x0000038023227812 */ /* 0x000fe200078ec0ff */
[----:B------:R-:W-:Y:S01]  /*b9d0*/  SHFL.IDX PT, R81, R81, R8, 0x1c1f ;  /* 0x001c1f0851517589 */ /* 0x000fe200000e0000 */
[----:B------:R-:W-:Y:S02]  /*b9e0*/  IADD3 R75, P1, R30, 0x4040, RZ ;  /* 0x000040401e4b7810 */ /* 0x000fe40007f3e0ff */
[----:B------:R-:W-:Y:S01]  /*b9f0*/  LOP3.LUT R84, R85, 0x380, RZ, 0xc0, !PT ;  /* 0x0000038055547812 */ /* 0x000fe200078ec0ff */
[----:B------:R-:W-:Y:S01]  /*ba00*/  SHFL.IDX PT, R93, R93, R8, 0x1c1f ;  /* 0x001c1f085d5d7589 */ /* 0x000fe200000e0000 */
[----:B------:R-:W-:-:S02]  /*ba10*/  LOP3.LUT R98, R99, 0x380, RZ, 0xc0, !PT ;  /* 0x0000038063627812 */ /* 0x000fc400078ec0ff */
[----:B------:R-:W-:Y:S01]  /*ba20*/  SHF.R.U64 R96, R96, 0x3, RZ ;  /* 0x0000000360607819 */ /* 0x000fe200000012ff */
[----:B------:R-:W-:Y:S01]  /*ba30*/  SHFL.IDX PT, R162, R162, R8, 0x1c1f ;  /* 0x001c1f08a2a27589 */ /* 0x000fe200000e0000 */
[----:B------:R-:W-:Y:S02]  /*ba40*/  LOP3.LUT R38, R39, 0x380, RZ, 0xc0, !PT ;  /* 0x0000038027267812 */ /* 0x000fe400078ec0ff */
[----:B------:R-:W-:Y:S01]  /*ba50*/  SHF.R.U64 R34, R34, 0x3, RZ ;  /* 0x0000000322227819 */ /* 0x000fe200000012ff */
[----:B------:R-:W-:Y:S01]  /*ba60*/  SHFL.IDX PT, R158, R158, R8, 0x1c1f ;  /* 0x001c1f089e9e7589 */ /* 0x000fe200000e0000 */
[----:B------:R-:W-:Y:S02]  /*ba70*/  LOP3.LUT R9, R30, 0x380, RZ, 0xc0, !PT ;  /* 0x000003801e097812 */ /* 0x000fe400078ec0ff */
[----:B------:R-:W-:Y:S01]  /*ba80*/  LOP3.LUT R74, R75, 0x380, RZ, 0xc0, !PT ;  /* 0x000003804b4a7812 */ /* 0x000fe200078ec0ff */
        /* <DEDUP_REMOVED lines=8> */
[----:B------:R-:W-:Y:S01]  /*bb10*/  LOP3.LUT R34, R34, R35, RZ, 0x3c, !PT ;  /* 0x0000002322227212 */ /* 0x000fe200078e3cff */
[----:B------:R-:W-:Y:S01]  /*bb20*/  IMAD.X R35, RZ, RZ, R31, P3 ;  /* 0x000000ffff237224 */ /* 0x000fe200018e061f */
[----:B------:R-:W-:Y:S01]  /*bb30*/  SHF.R.U64 R9, R9, 0x3, RZ ;  /* 0x0000000309097819 */ /* 0x000fe200000012ff */
[----:B------:R-:W-:Y:S01]  /*bb40*/  SHFL.IDX PT, R83, R83, R8, 0x1c1f ;  /* 0x001c1f0853537589 */ /* 0x000fe200000e0000 */
[----:B------:R-:W-:-:S02]  /*bb50*/  SHF.R.U64 R74, R74, 0x3, RZ ;  /* 0x000000034a4a7819 */ /* 0x000fc400000012ff */
[----:B------:R-:W-:Y:S01]  /*bb60*/  MOV R175, R62 ;  /* 0x0000003e00af7202 */ /* 0x000fe20000000f00 */
[----:B------:R-:W-:Y:S01]  /*bb70*/  SHFL.IDX PT, R171, R171, R8, 0x1c1f ;  /* 0x001c1f08abab7589 */ /* 0x000fe200000e0000 */
[----:B------:R-:W-:Y:S01]  /*bb80*/  LOP3.LUT R84, R84, R85, RZ, 0x3c, !PT ;  /* 0x0000005554547212 */ /* 0x000fe200078e3cff */
[--C-:B------:R-:W-:Y:S01]  /*bb90*/  IMAD.X R85, RZ, RZ, R31.reuse, P5 ;  /* 0x000000ffff557224 */ /* 0x100fe200028e061f */
[----:B------:R-:W-:Y:S01]  /*bba0*/  LOP3.LUT R98, R98, R99, RZ, 0x3c, !PT ;  /* 0x0000006362627212 */ /* 0x000fe200078e3cff */
[----:B------:R-:W-:Y:S01]  /*bbb0*/  SHFL.IDX PT, R63, R6, R8, 0x1c1f ;  /* 0x001c1f08063f7589 */ /* 0x000fe200000e0000 */
[----:B------:R-:W-:Y:S01]  /*bbc0*/  LOP3.LUT R38, R38, R39, RZ, 0x3c, !PT ;  /* 0x0000002726267212 */ /* 0x000fe200078e3cff */
[--C-:B------:R-:W-:Y:S01]  /*bbd0*/  IMAD.X R99, RZ, RZ, R31.reuse, P2 ;  /* 0x000000ffff637224 */ /* 0x100fe200010e061f */
[----:B------:R-:W-:Y:S01]  /*bbe0*/  LOP3.LUT R30, R9, R30, RZ, 0x3c, !PT ;  /* 0x0000001e091e7212 */ /* 0x000fe200078e3cff */
[----:B------:R0:W-:Y:S01]  /*bbf0*/  SHFL.IDX PT, R6, R117, R8, 0x1c1f ;  /* 0x001c1f0875067589 */ /* 0x0001e200000e0000 */
[--C-:B------:R-:W-:Y:S01]  /*bc00*/  IMAD.X R39, RZ, RZ, R31.reuse, P4 ;  /* 0x000000ffff277224 */ /* 0x100fe200020e061f */
[----:B------:R-:W-:Y:S01]  /*bc10*/  LOP3.LUT R74, R74, R75, RZ, 0x3c, !PT ;  /* 0x0000004b4a4a7212 */ /* 0x000fe200078e3cff */
[----:B------:R-:W-:Y:S01]  /*bc20*/  IMAD.X R75, RZ, RZ, R31, P1 ;  /* 0x000000ffff4b7224 */ /* 0x000fe200008e061f */
[----:B------:R-:W-:Y:S01]  /*bc30*/  MOV R96, R96 ;  /* 0x0000006000607202 */ /* 0x000fe20000000f00 */
[----:B------:R-:W-:Y:S01]  /*bc40*/  SHFL.IDX PT, R62, R7, R8, 0x1c1f ;  /* 0x001c1f08073e7589 */ /* 0x000fe200000e0000 */
[----:B------:R-:W-:-:S02]  /*bc50*/  MOV R97, R34 ;  /* 0x0000002200617202 */ /* 0x000fc40000000f00 */
[----:B------:R-:W-:Y:S01]  /*bc60*/  MOV R177, R54 ;  /* 0x0000003600b17202 */ /* 0x000fe20000000f00 */
[----:B------:R-:W-:Y:S01]  /*bc70*/  SHFL.IDX PT, R34, R33, R8, 0x1c1f ;  /* 0x001c1f0821227589 */ /* 0x000fe200000e0000 */
[----:B0-----:R-:W-:Y:S02]  /*bc80*/  LOP3.LUT R117, R8, 0x2, RZ, 0x3c, !PT ;  /* 0x0000000208757812 */ /* 0x001fe400078e3cff */
        /* <DEDUP_REMOVED lines=8> */
[----:B------:R-:W-:Y:S02]  /*bd10*/  SEL R2, R5, R0, P0 ;  /* 0x0000000005027207 */ /* 0x000fe40000000000 */
[----:B------:R-:W-:Y:S01]  /*bd20*/  SEL R143, R150, R151, P0 ;  /* 0x00000097968f7207 */ /* 0x000fe20000000000 */
[----:B------:R-:W-:Y:S01]  /*bd30*/  SHFL.IDX PT, R12, R101, R8, 0x1c1f ;  /* 0x001c1f08650c7589 */ /* 0x000fe200000e0000 */
[----:B------:R-:W-:Y:S02]  /*bd40*/  MOV R9, R30 ;  /* 0x0000001e00097202 */ /* 0x000fe40000000f00 */
[----:B------:R-:W-:Y:S01]  /*bd50*/  MOV R178, R50 ;  /* 0x0000003200b27202 */ /* 0x000fe20000000f00 */
[----:B------:R-:W-:Y:S01]  /*bd60*/  SHFL.IDX PT, R10, R113, R8, 0x1c1f ;  /* 0x001c1f08710a7589 */ /* 0x000fe200000e0000 */
[----:B------:R-:W-:-:S02]  /*bd70*/  MOV R85, R38 ;  /* 0x0000002600557202 */ /* 0x000fc40000000f00 */
[----:B------:R-:W-:Y:S01]  /*bd80*/  SEL R5, R0, R5, P0 ;  /* 0x0000000500057207 */ /* 0x000fe20000000000 */
[----:B------:R-:W-:Y:S01]  /*bd90*/  SHFL.IDX PT, R99, R121, R8, 0x1c1f ;  /* 0x001c1f0879637589 */ /* 0x000fe200000e0000 */
[----:B------:R-:W-:Y:S02]  /*bda0*/  SEL R150, R151, R150, P0 ;  /* 0x0000009697967207 */ /* 0x000fe40000000000 */
[----:B------:R-:W-:Y:S01]  /*bdb0*/  MOV R174, R66 ;  /* 0x0000004200ae7202 */ /* 0x000fe20000000f00 */
[----:B------:R-:W-:Y:S01]  /*bdc0*/  SHFL.IDX PT, R70, R27, R8, 0x1c1f ;  /* 0x001c1f081b467589 */ /* 0x000fe200000e0000 */
[----:B------:R-:W-:Y:S02]  /*bdd0*/  MOV R0, R74 ;  /* 0x0000004a00007202 */ /* 0x000fe40000000f00 */
[----:B------:R-:W-:Y:S01]  /*bde0*/  MOV R180, R42 ;  /* 0x0000002a00b47202 */ /* 0x000fe20000000f00 */
[----:B------:R-:W-:Y:S01]  /*bdf0*/  SHFL.IDX PT, R47, R91, R8, 0x1c1f ;  /* 0x001c1f085b2f7589 */ /* 0x000fe200000e0000 */
[----:B------:R-:W-:-:S03]  /*be00*/  MOV R183, R78 ;  /* 0x0000004e00b77202 */ /* 0x000fc60000000f00 */
[----:B------:R-:W-:Y:S04]  /*be10*/  SHFL.IDX PT, R37, R111, R8, 0x1c1f ;  /* 0x001c1f086f257589 */ /* 0x000fe800000e0000 */
[----:B------:R-:W0:Y:S04]  /*be20*/  SHFL.IDX PT, R129, R129, R117, 0x1c1f ;  /* 0x001c1f7581817589 */ /* 0x000e2800000e0000 */
[----:B------:R-:W-:Y:S04]  /*be30*/  SHFL.IDX PT, R50, R15, R8, 0x1c1f ;  /* 0x001c1f080f327589 */ /* 0x000fe800000e0000 */
[----:B------:R-:W-:Y:S04]  /*be40*/  SHFL.IDX PT, R46, R20, R8, 0x1c1f ;  /* 0x001c1f08142e7589 */ /* 0x000fe800000e0000 */
[----:B------:R-:W-:Y:S04]  /*be50*/  SHFL.IDX PT, R30, R49, R8, 0x1c1f ;  /* 0x001c1f08311e7589 */ /* 0x000fe800000e0000 */
[----:B------:R-:W-:Y:S04]  /*be60*/  SHFL.IDX PT, R38, R103, R8, 0x1c1f ;  /* 0x001c1f0867267589 */ /* 0x000fe800000e0000 */
[----:B------:R-:W-:Y:S04]  /*be70*/  SHFL.IDX PT, R35, R107, R8, 0x1c1f ;  /* 0x001c1f086b237589 */ /* 0x000fe800000e0000 */
[----:B------:R-:W-:Y:S01]  /*be80*/  SHFL.IDX PT, R111, R28, R117, 0x1c1f ;  /* 0x001c1f751c6f7589 */ /* 0x000fe200000e0000 */
[----:B0-----:R-:W-:-:S03]  /*be90*/  SEL R151, R70, R129, P0 ;  /* 0x0000008146977207 */ /* 0x001fc60000000000 */
[----:B------:R-:W0:Y:S04]  /*bea0*/  SHFL.IDX PT, R91, R52, R117, 0x1c1f ;  /* 0x001c1f75345b7589 */ /* 0x000e2800000e0000 */
        /* <DEDUP_REMOVED lines=32> */
[----:B0-----:R-:W-:Y:S02]  /*c0b0*/  SEL R129, R91, R50, P0 ;  /* 0x000000325b817207 */ /* 0x001fe40000000000 */
[----:B--2---:R-:W-:Y:S01]  /*c0c0*/  SEL R153, R111, R62, P0 ;  /* 0x0000003e6f997207 */ /* 0x004fe20000000000 */
[----:B------:R-:W-:Y:S04]  /*c0d0*/  SHFL.IDX PT, R29, R65, R8, 0x1c1f ;  /* 0x001c1f08411d7589 */ /* 0x000fe800000e0000 */
[----:B------:R-:W-:Y:S04]  /*c0e0*/  SHFL.IDX PT, R67, R147, R8, 0x1c1f ;  /* 0x001c1f0893437589 */ /* 0x000fe800000e0000 */
[----:B------:R-:W-:Y:S04]  /*c0f0*/  SHFL.IDX PT, R31, R115, R8, 0x1c1f ;  /* 0x001c1f08731f7589 */ /* 0x000fe800000e0000 */
[----:B------:R-:W0:Y:S04]  /*c100*/  SHFL.IDX PT, R109, R36, R117, 0x1c1f ;  /* 0x001c1f75246d7589 */ /* 0x000e2800000e0000 */
[----:B------:R-:W1:Y:S04]  /*c110*/  SHFL.IDX PT, R145, R32, R117, 0x1c1f ;  /* 0x001c1f7520917589 */ /* 0x000e6800000e0000 */
[----:B------:R-:W-:Y:S04]  /*c120*/  SHFL.IDX PT, R89, R60, R117, 0x1c1f ;  /* 0x001c1f753c597589 */ /* 0x000fe800000e0000 */
[----:B------:R-:W-:Y:S04]  /*c130*/  SHFL.IDX PT, R80, R80, R117, 0x1c1f ;  /* 0x001c1f7550507589 */ /* 0x000fe800000e0000 */
[----:B------:R1:W-:Y:S04]  /*c140*/  SHFL.IDX PT, R132, R146, R117, 0x1c1f ;  /* 0x001c1f7592847589 */ /* 0x0003e800000e0000 */
[----:B------:R-:W-:Y:S04]  /*c150*/  SHFL.IDX PT, R112, R159, R117, 0x1c1f ;  /* 0x001c1f759f707589 */ /* 0x000fe800000e0000 */
[----:B------:R-:W-:Y:S01]  /*c160*/  SHFL.IDX PT, R108, R161, R117, 0x1c1f ;  /* 0x001c1f75a16c7589 */ /* 0x000fe200000e0000 */
[----:B0-----:R-:W-:-:S03]  /*c170*/  SEL R147, R58, R109, P0 ;  /* 0x0000006d3a937207 */ /* 0x001fc60000000000 */
[----:B------:R-:W-:Y:S01]  /*c180*/  SHFL.IDX PT, R100, R165, R117, 0x1c1f ;  /* 0x001c1f75a5647589 */ /* 0x000fe200000e0000 */
[----:B-1----:R-:W-:-:S03]  /*c190*/  SEL R146, R59, R145, P0 ;  /* 0x000000913b927207 */ /* 0x002fc60000000000 */
[----:B------:R-:W-:Y:S04]  /*c1a0*/  SHFL.IDX PT, R42, R25, R8, 0x1c1f ;  /* 0x001c1f08192a7589 */ /* 0x000fe800000e0000 */
[----:B------:R-:W-:Y:S04]  /*c1b0*/  SHFL.IDX PT, R65, R156, R8, 0x1c1f ;  /* 0x001c1f089c417589 */ /* 0x000fe800000e0000 */
[----:B------:R-:W0:Y:S04]  /*c1c0*/  SHFL.IDX PT, R152, R24, R117, 0x1c1f ;  /* 0x001c1f7518987589 */ /* 0x000e2800000e0000 */
[----:B------:R-:W-:Y:S04]  /*c1d0*/  SHFL.IDX PT, R36, R116, R117, 0x1c1f ;  /* 0x001c1f7574247589 */ /* 0x000fe800000e0000 */
[----:B------:R1:W-:Y:S04]  /*c1e0*/  SHFL.IDX PT, R115, R155, R117, 0x1c1f ;  /* 0x001c1f759b737589 */ /* 0x0003e800000e0000 */
[----:B------:R-:W-:Y:S04]  /*c1f0*/  SHFL.IDX PT, R165, R87, R117, 0x1c1f ;  /* 0x001c1f7557a57589 */ /* 0x000fe800000e0000 */
[----:B------:R-:W-:Y:S01]  /*c200*/  SHFL.IDX PT, R161, R106, R117, 0x1c1f ;  /* 0x001c1f756aa17589 */ /* 0x000fe200000e0000 */
[----:B-1----:R-:W-:-:S03]  /*c210*/  SEL R155, R62, R111, P0 ;  /* 0x0000006f3e9b7207 */ /* 0x002fc60000000000 */
[----:B------:R-:W-:Y:S04]  /*c220*/  SHFL.IDX PT, R25, R105, R8, 0x1c1f ;  /* 0x001c1f0869197589 */ /* 0x000fe800000e0000 */
[----:B------:R-:W-:Y:S01]  /*c230*/  SHFL.IDX PT, R68, R68, R117, 0x1c1f ;  /* 0x001c1f7544447589 */ /* 0x000fe200000e0000 */
[----:B0-----:R-:W-:Y:S02]  /*c240*/  SEL R154, R63, R152, P0 ;  /* 0x000000983f9a7207 */ /* 0x001fe40000000000 */
[----:B------:R-:W-:Y:S01]  /*c250*/  SEL R152, R152, R63, P0 ;  /* 0x0000003f98987207 */ /* 0x000fe20000000000 */
[----:B------:R-:W-:Y:S04]  /*c260*/  SHFL.IDX PT, R52, R92, R117, 0x1c1f ;  /* 0x001c1f755c347589 */ /* 0x000fe800000e0000 */
[----:B------:R-:W-:Y:S04]  /*c270*/  SHFL.IDX PT, R57, R57, R117, 0x1c1f ;  /* 0x001c1f7539397589 */ /* 0x000fe800000e0000 */
[----:B------:R-:W-:Y:S04]  /*c280*/  SHFL.IDX PT, R156, R148, R117, 0x1c1f ;  /* 0x001c1f75949c7589 */ /* 0x000fe800000e0000 */
[----:B------:R-:W0:Y:S04]  /*c290*/  SHFL.IDX PT, R104, R163, R117, 0x1c1f ;  /* 0x001c1f75a3687589 */ /* 0x000e2800000e0000 */
[----:B------:R-:W1:Y:S04]  /*c2a0*/  SHFL.IDX PT, R184, R82, R117, 0x1c1f ;  /* 0x001c1f7552b87589 */ /* 0x000e6800000e0000 */
[----:B------:R2:W-:Y:S04]  /*c2b0*/  SHFL.IDX PT, R87, R114, R117, 0x1c1f ;  /* 0x001c1f7572577589 */ /* 0x0005e800000e0000 */
[----:B------:R-:W-:Y:S04]  /*c2c0*/  SHFL.IDX PT, R143, R143, R8, 0x1c1f ;  /* 0x001c1f088f8f7589 */ /* 0x000fe800000e0000 */
[----:B------:R-:W3:Y:S01]  /*c2d0*/  SHFL.IDX PT, R105, R72, R117, 0x1c1f ;  /* 0x001c1f7548697589 */ /* 0x000ee200000e0000 */
[----:B--2---:R-:W-:-:S03]  /*c2e0*/  SEL R114, R42, R113, P0 ;  /* 0x000000712a727207 */ /* 0x004fc60000000000 */
[----:B------:R-:W-:Y:S04]  /*c2f0*/  SHFL.IDX PT, R148, R26, R117, 0x1c1f ;  /* 0x001c1f751a947589 */ /* 0x000fe800000e0000 */
[----:B------:R-:W2:Y:S01]  /*c300*/  SHFL.IDX PT, R150, R150, R117, 0x1c1f ;  /* 0x001c1f7596967589 */ /* 0x000ea200000e0000 */
[----:B0-----:R-:W-:-:S03]  /*c310*/  SEL R111, R166, R104, P0 ;  /* 0x00000068a66f7207 */ /* 0x001fc60000000000 */
[----:B------:R-:W0:Y:S01]  /*c320*/  SHFL.IDX PT, R167, R94, R117, 0x1c1f ;  /* 0x001c1f755ea77589 */ /* 0x000e2200000e0000 */
[----:B-1----:R-:W-:-:S03]  /*c330*/  SEL R70, R170, R184, P0 ;  /* 0x000000b8aa467207 */ /* 0x002fc60000000000 */
[----:B------:R-:W-:Y:S04]  /*c340*/  SHFL.IDX PT, R82, R118, R117, 0x1c1f ;  /* 0x001c1f7576527589 */ /* 0x000fe800000e0000 */
[----:B------:R1:W-:Y:S04]  /*c350*/  SHFL.IDX PT, R21, R123, R8, 0x1c1f ;  /* 0x001c1f087b157589 */ /* 0x0003e800000e0000 */
[----:B------:R-:W4:Y:S01]  /*c360*/  SHFL.IDX PT, R60, R76, R117, 0x1c1f ;  /* 0x001c1f754c3c7589 */ /* 0x000f2200000e0000 */
[----:B---3--:R-:W-:-:S03]  /*c370*/  SEL R106, R34, R105, P0 ;  /* 0x00000069226a7207 */ /* 0x008fc60000000000 */
[----:B------:R3:W5:Y:S01]  /*c380*/  SHFL.IDX PT, R94, R110, R117, 0x1c1f ;  /* 0x001c1f756e5e7589 */ /* 0x00076200000e0000 */
[----:B-1----:R-:W-:-:S03]  /*c390*/  SEL R123, R43, R89, P0 ;  /* 0x000000592b7b7207 */ /* 0x002fc60000000000 */
[----:B------:R1:W5:Y:S01]  /*c3a0*/  SHFL.IDX PT, R26, R126, R117, 0x1c1f ;  /* 0x001c1f757e1a7589 */ /* 0x00036200000e0000 */
[----:B--2---:R-:W-:-:S03]  /*c3b0*/  SEL R159, R143, R150, P0 ;  /* 0x000000968f9f7207 */ /* 0x004fc60000000000 */
[----:B------:R2:W-:Y:S01]  /*c3c0*/  SHFL.IDX PT, R24, R128, R117, 0x1c1f ;  /* 0x001c1f7580187589 */ /* 0x0005e200000e0000 */
[----:B0-----:R-:W-:Y:S02]  /*c3d0*/  SEL R63, R47, R167, P0 ;  /* 0x000000a72f3f7207 */ /* 0x001fe40000000000 */
[----:B---3--:R-:W-:Y:S01]  /*c3e0*/  SEL R110, R164, R108, P0 ;  /* 0x0000006ca46e7207 */ /* 0x008fe20000000000 */
[----:B------:R-:W0:Y:S01]  /*c3f0*/  SHFL.IDX PT, R141, R141, R117, 0x1c1f ;  /* 0x001c1f758d8d7589 */ /* 0x000e2200000e0000 */
[----:B------:R-:W-:Y:S02]  /*c400*/  SEL R108, R108, R164, P0 ;  /* 0x000000a46c6c7207 */ /* 0x000fe40000000000 */
[----:B-1----:R-:W-:Y:S01]  /*c410*/  SEL R126, R125, R124, P0 ;  /* 0x0000007c7d7e7207 */ /* 0x002fe20000000000 */
[----:B------:R1:W-:Y:S01]  /*c420*/  SHFL.IDX PT, R15, R127, R8, 0x1c1f ;  /* 0x001c1f087f0f7589 */ /* 0x0003e200000e0000 */
[----:B------:R-:W-:Y:S02]  /*c430*/  SEL R124, R124, R125, P0 ;  /* 0x0000007d7c7c7207 */ /* 0x000fe40000000000 */
[----:B--2---:R-:W-:Y:S01]  /*c440*/  SEL R128, R101, R51, P0 ;  /* 0x0000003365807207 */ /* 0x004fe20000000000 */
[----:B------:R2:W3:Y:S01]  /*c450*/  SHFL.IDX PT, R79, R122, R117, 0x1c1f ;  /* 0x001c1f757a4f7589 */ /* 0x0004e200000e0000 */
[----:B------:R-:W-:-:S03]  /*c460*/  SEL R125, R115, R65, P0 ;  /* 0x00000041737d7207 */ /* 0x000fc60000000000 */
[----:B------:R4:W3:Y:S01]  /*c470*/  SHFL.IDX PT, R78, R130, R117, 0x1c1f ;  /* 0x001c1f75824e7589 */ /* 0x0008e200000e0000 */
[----:B-1----:R-:W-:-:S03]  /*c480*/  SEL R127, R65, R115, P0 ;  /* 0x00000073417f7207 */ /* 0x002fc60000000000 */
[----:B------:R-:W-:Y:S01]  /*c490*/  SHFL.IDX PT, R2, R2, R8, 0x1c1f ;  /* 0x001c1f0802027589 */ /* 0x000fe200000e0000 */
[----:B------:R-:W-:Y:S02]  /*c4a0*/  SEL R115, R39, R68, P0 ;  /* 0x0000004427737207 */ /* 0x000fe40000000000 */
[----:B--2---:R-:W-:Y:S01]  /*c4b0*/  SEL R122, R46, R121, P0 ;  /* 0x000000792e7a7207 */ /* 0x004fe20000000000 */
[----:B------:R-:W-:Y:S01]  /*c4c0*/  SHFL.IDX PT, R95, R95, R8, 0x1c1f ;  /* 0x001c1f085f5f7589 */ /* 0x000fe200000e0000 */
[----:B------:R-:W-:Y:S02]  /*c4d0*/  SEL R65, R52, R61, P0 ;  /* 0x0000003d34417207 */ /* 0x000fe40000000000 */
[----:B----4-:R-:W-:Y:S01]  /*c4e0*/  SEL R130, R51, R101, P0 ;  /* 0x0000006533827207 */ /* 0x010fe20000000000 */
[----:B------:R-:W-:Y:S01]  /*c4f0*/  SHFL.IDX PT, R172, R172, R8, 0x1c1f ;  /* 0x001c1f08acac7589 */ /* 0x000fe200000e0000 */
[----:B------:R-:W-:Y:S02]  /*c500*/  SEL R101, R88, R169, P0 ;  /* 0x000000a958657207 */ /* 0x000fe40000000000 */
[----:B------:R-:W-:Y:S01]  /*c510*/  SEL R51, R77, R44, P0 ;  /* 0x0000002c4d337207 */ /* 0x000fe20000000000 */
[----:B------:R1:W-:Y:S04]  /*c520*/  SHFL.IDX PT, R13, R131, R8, 0x1c1f ;  /* 0x001c1f08830d7589 */ /* 0x0003e800000e0000 */
[----:B------:R2:W-:Y:S04]  /*c530*/  SHFL.IDX PT, R73, R135, R8, 0x1c1f ;  /* 0x001c1f0887497589 */ /* 0x0005e800000e0000 */
[----:B------:R4:W-:Y:S01]  /*c540*/  SHFL.IDX PT, R7, R139, R8, 0x1c1f ;  /* 0x001c1f088b077589 */ /* 0x0009e200000e0000 */
[----:B-1----:R-:W-:-:S03]  /*c550*/  SEL R131, R50, R91, P0 ;  /* 0x0000005b32837207 */ /* 0x002fc60000000000 */
[----:B------:R1:W3:Y:S01]  /*c560*/  SHFL.IDX PT, R76, R134, R117, 0x1c1f ;  /* 0x001c1f75864c7589 */ /* 0x0002e200000e0000 */
[----:B------:R-:W-:Y:S02]  /*c570*/  SEL R50, R49, R48, P0 ;  /* 0x0000003031327207 */ /* 0x000fe40000000000 */
[----:B--2---:R-:W-:Y:S01]  /*c580*/  SEL R135, R66, R119, P0 ;  /* 0x0000007742877207 */ /* 0x004fe20000000000 */
[----:B------:R2:W-:Y:S01]  /*c590*/  SHFL.IDX PT, R8, R140, R117, 0x1c1f ;  /* 0x001c1f758c087589 */ /* 0x0005e200000e0000 */
[----:B------:R-:W-:Y:S02]  /*c5a0*/  SEL R48, R48, R49, P0 ;  /* 0x0000003130307207 */ /* 0x000fe40000000000 */
[----:B----4-:R-:W-:Y:S01]  /*c5b0*/  SEL R139, R54, R103, P0 ;  /* 0x00000067368b7207 */ /* 0x010fe20000000000 */
[----:B------:R4:W-:Y:S01]  /*c5c0*/  SHFL.IDX PT, R72, R136, R117, 0x1c1f ;  /* 0x001c1f7588487589 */ /* 0x0009e200000e0000 */
[----:B------:R-:W-:Y:S02]  /*c5d0*/  SEL R49, R44, R77, P0 ;  /* 0x0000004d2c317207 */ /* 0x000fe40000000000 */
[----:B-1----:R-:W-:Y:S01]  /*c5e0*/  SEL R134, R67, R132, P0 ;  /* 0x0000008443867207 */ /* 0x002fe20000000000 */
[----:B------:R-:W1:Y:S01]  /*c5f0*/  SHFL.IDX PT, R182, R86, R117, 0x1c1f ;  /* 0x001c1f7556b67589 */ /* 0x000e6200000e0000 */
[----:B------:R-:W-:-:S02]  /*c600*/  SEL R132, R132, R67, P0 ;  /* 0x0000004384847207 */ /* 0x000fc40000000000 */
[----:B--2---:R-:W-:Y:S01]  /*c610*/  SEL R140, R133, R137, P0 ;  /* 0x00000089858c7207 */ /* 0x004fe20000000000 */
[----:B------:R2:W1:Y:S01]  /*c620*/  SHFL.IDX PT, R75, R138, R117, 0x1c1f ;  /* 0x001c1f758a4b7589 */ /* 0x00046200000e0000 */
[----:B------:R-:W-:Y:S02]  /*c630*/  SEL R91, R30, R56, P0 ;  /* 0x000000381e5b7207 */ /* 0x000fe40000000000 */
[----:B------:R-:W-:Y:S01]  /*c640*/  SEL R44, R161, R38, P0 ;  /* 0x00000026a12c7207 */ /* 0x000fe20000000000 */
[----:B------:R5:W1:Y:S01]  /*c650*/  SHFL.IDX PT, R116, R157, R117, 0x1c1f ;  /* 0x001c1f759d747589 */ /* 0x000a6200000e0000 */
[----:B------:R-:W-:Y:S02]  /*c660*/  SEL R67, R61, R52, P0 ;  /* 0x000000343d437207 */ /* 0x000fe40000000000 */
[----:B----4-:R-:W-:Y:S01]  /*c670*/  SEL R136, R107, R55, P0 ;  /* 0x000000376b887207 */ /* 0x010fe20000000000 */
[----:B------:R4:W1:Y:S01]  /*c680*/  SHFL.IDX PT, R86, R142, R117, 0x1c1f ;  /* 0x001c1f758e567589 */ /* 0x00086200000e0000 */
[----:B------:R-:W-:-:S02]  /*c690*/  SEL R61, R167, R47, P0 ;  /* 0x0000002fa73d7207 */ /* 0x000fc40000000000 */
[----:B--2---:R-:W-:Y:S01]  /*c6a0*/  SEL R138, R55, R107, P0 ;  /* 0x0000006b378a7207 */ /* 0x004fe20000000000 */
[----:B------:R2:W1:Y:S01]  /*c6b0*/  SHFL.IDX PT, R32, R120, R117, 0x1c1f ;  /* 0x001c1f7578207589 */ /* 0x00046200000e0000 */
[----:B------:R-:W-:Y:S02]  /*c6c0*/  SEL R107, R33, R60, P0 ;  /* 0x0000003c216b7207 */ /* 0x000fe40000000000 */
[----:B-----5:R-:W-:Y:S01]  /*c6d0*/  SEL R157, R150, R143, P0 ;  /* 0x0000008f969d7207 */ /* 0x020fe20000000000 */
[----:B------:R5:W1:Y:S01]  /*c6e0*/  SHFL.IDX PT, R92, R144, R117, 0x1c1f ;  /* 0x001c1f75905c7589 */ /* 0x000a6200000e0000 */
[----:B------:R-:W-:Y:S02]  /*c6f0*/  SEL R150, R71, R148, P0 ;  /* 0x0000009447967207 */ /* 0x000fe40000000000 */
[----:B----4-:R-:W-:Y:S01]  /*c700*/  SEL R142, R137, R133, P0 ;  /* 0x00000085898e7207 */ /* 0x010fe20000000000 */
[----:B------:R4:W1:Y:S01]  /*c710*/  SHFL.IDX PT, R181, R90, R117, 0x1c1f ;  /* 0x001c1f755ab57589 */ /* 0x00086200000e0000 */
[----:B------:R-:W-:-:S02]  /*c720*/  SEL R137, R103, R54, P0 ;  /* 0x0000003667897207 */ /* 0x000fc40000000000 */
[----:B------:R-:W-:Y:S01]  /*c730*/  SEL R133, R119, R66, P0 ;  /* 0x0000004277857207 */ /* 0x000fe20000000000 */
[----:B------:R-:W1:Y:S01]  /*c740*/  SHFL.IDX PT, R163, R102, R117, 0x1c1f ;  /* 0x001c1f7566a37589 */ /* 0x000e6200000e0000 */
[----:B--2---:R-:W-:Y:S02]  /*c750*/  SEL R120, R121, R46, P0 ;  /* 0x0000002e79787207 */ /* 0x004fe40000000000 */
[----:B------:R-:W-:Y:S01]  /*c760*/  SEL R103, R169, R88, P0 ;  /* 0x00000058a9677207 */ /* 0x000fe20000000000 */
[----:B------:R2:W1:Y:S01]  /*c770*/  SHFL.IDX PT, R5, R5, R117, 0x1c1f ;  /* 0x001c1f7505057589 */ /* 0x00046200000e0000 */
[----:B-----5:R-:W-:Y:S02]  /*c780*/  SEL R144, R145, R59, P0 ;  /* 0x0000003b91907207 */ /* 0x020fe40000000000 */
[----:B------:R-:W-:Y:S02]  /*c790*/  SEL R121, R89, R43, P0 ;  /* 0x0000002b59797207 */ /* 0x000fe40000000000 */
[----:B------:R-:W-:-:S02]  /*c7a0*/  SEL R119, R160, R112, P0 ;  /* 0x00000070a0777207 */ /* 0x000fc40000000000 */
[----:B----4-:R-:W-:Y:S02]  /*c7b0*/  SEL R90, R41, R80, P0 ;  /* 0x00000050295a7207 */ /* 0x010fe40000000000 */
[----:B------:R-:W-:Y:S02]  /*c7c0*/  SEL R88, R80, R41, P0 ;  /* 0x0000002950587207 */ /* 0x000fe40000000000 */
[----:B--2---:R-:W-:Y:S02]  /*c7d0*/  SEL R117, R112, R160, P0 ;  /* 0x000000a070757207 */ /* 0x004fe40000000000 */
        /* <DEDUP_REMOVED lines=23> */
[----:B0-----:R-:W-:Y:S02]  /*c950*/  SEL R143, R69, R141, P0 ;  /* 0x0000008d458f7207 */ /* 0x001fe40000000000 */
[----:B------:R-:W-:Y:S02]  /*c960*/  SEL R35, R12, R28, P0 ;  /* 0x0000001c0c237207 */ /* 0x000fe40000000000 */
        /* <DEDUP_REMOVED lines=13> */
[----:B-1----:R-:W-:-:S02]  /*ca40*/  SEL R71, R83, R182, P0 ;  /* 0x000000b653477207 */ /* 0x002fc40000000000 */
[----:B------:R-:W-:Y:S02]  /*ca50*/  SEL R69, R182, R83, P0 ;  /* 0x00000053b6457207 */ /* 0x000fe40000000000 */
[----:B------:R-:W-:Y:S02]  /*ca60*/  SEL R40, R40, R81, P0 ;  /* 0x0000005128287207 */ /* 0x000fe40000000000 */
[----:B------:R-:W-:Y:S02]  /*ca70*/  SEL R12, R10, R72, P0 ;  /* 0x000000480a0c7207 */ /* 0x000fe40000000000 */
[----:B------:R-:W-:Y:S02]  /*ca80*/  SEL R13, R6, R8, P0 ;  /* 0x00000008060d7207 */ /* 0x000fe40000000000 */
[----:B------:R-:W-:Y:S02]  /*ca90*/  SEL R11, R8, R6, P0 ;  /* 0x00000006080b7207 */ /* 0x000fe40000000000 */
[----:B------:R-:W-:-:S02]  /*caa0*/  SEL R10, R72, R10, P0 ;  /* 0x0000000a480a7207 */ /* 0x000fc40000000000 */
[----:B------:R-:W-:Y:S02]  /*cab0*/  F2FP.BF16.F32.PACK_AB R80, R155, R154 ;  /* 0x0000009a9b50723e */ /* 0x000fe400000010ff */
[----:B------:R-:W-:Y:S02]  /*cac0*/  F2FP.BF16.F32.PACK_AB R81, R151, R150 ;  /* 0x000000969751723e */ /* 0x000fe400000010ff */
[----:B------:R-:W-:Y:S02]  /*cad0*/  F2FP.BF16.F32.PACK_AB R82, R153, R152 ;  /* 0x000000989952723e */ /* 0x000fe400000010ff */
[----:B------:R-:W-:Y:S02]  /*cae0*/  F2FP.BF16.F32.PACK_AB R83, R149, R148 ;  /* 0x000000949553723e */ /* 0x000fe400000010ff */
[----:B------:R-:W-:Y:S02]  /*caf0*/  SEL R8, R73, R75, P0 ;  /* 0x0000004b49087207 */ /* 0x000fe40000000000 */
[----:B------:R-:W-:Y:S01]  /*cb00*/  SEL R6, R75, R73, P0 ;  /* 0x000000494b067207 */ /* 0x000fe20000000000 */
[----:B------:R0:W-:Y:S01]  /*cb10*/  STSM.16.M88.4 [R9], R80 ;  /* 0x0000005009007844 */ /* 0x0001e20000000200 */
        /* <DEDUP_REMOVED lines=9> */
[----:B------:R-:W-:Y:S02]  /*cbb0*/  SEL R118, R158, R116, P0 ;  /* 0x000000749e767207 */ /* 0x000fe40000000000 */
[----:B------:R-:W-:Y:S01]  /*cbc0*/  SEL R116, R116, R158, P0 ;  /* 0x0000009e74747207 */ /* 0x000fe20000000000 */
[----:B------:R2:W-:Y:S01]  /*cbd0*/  STSM.16.M88.4 [R85], R76 ;  /* 0x0000004c55007844 */ /* 0x0005e20000000200 */
[----:B------:R-:W-:Y:S02]  /*cbe0*/  SEL R102, R168, R100, P0 ;  /* 0x00000064a8667207 */ /* 0x000fe40000000000 */
[----:B0-----:R-:W-:Y:S02]  /*cbf0*/  SEL R9, R7, R86, P0 ;  /* 0x0000005607097207 */ /* 0x001fe40000000000 */
        /* <DEDUP_REMOVED lines=9> */
[----:B------:R-:W-:Y:S01]  /*cc90*/  SEL R66, R53, R64, P0 ;  /* 0x0000004035427207 */ /* 0x000fe20000000000 */
[----:B------:R0:W-:Y:S01]  /*cca0*/  STSM.16.M88.4 [R98], R80 ;  /* 0x0000005062007844 */ /* 0x0001e20000000200 */
[----:B------:R-:W-:Y:S02]  /*ccb0*/  SEL R54, R95, R165, P0 ;  /* 0x000000a55f367207 */ /* 0x000fe40000000000 */
[----:B------:R-:W-:Y:S02]  /*ccc0*/  SEL R52, R165, R95, P0 ;  /* 0x0000005fa5347207 */ /* 0x000fe40000000000 */
[----:B------:R-:W-:-:S02]  /*ccd0*/  SEL R32, R32, R93, P0 ;  /* 0x0000005d20207207 */ /* 0x000fc40000000000 */
[----:B------:R-:W-:Y:S02]  /*cce0*/  SEL R162, R92, R162, P0 ;  /* 0x000000a25ca27207 */ /* 0x000fe40000000000 */
[----:B-1----:R-:W-:Y:S02]  /*ccf0*/  F2FP.BF16.F32.PACK_AB R84, R123, R122 ;  /* 0x0000007a7b54723e */ /* 0x002fe400000010ff */
[----:B------:R-:W-:Y:S02]  /*cd00*/  F2FP.BF16.F32.PACK_AB R86, R121, R120 ;  /* 0x000000787956723e */ /* 0x000fe400000010ff */
[----:B------:R-:W-:Y:S02]  /*cd10*/  F2FP.BF16.F32.PACK_AB R87, R117, R116 ;  /* 0x000000747557723e */ /* 0x000fe400000010ff */
[----:B--2---:R-:W-:Y:S02]  /*cd20*/  F2FP.BF16.F32.PACK_AB R85, R119, R118 ;  /* 0x000000767755723e */ /* 0x004fe400000010ff */
[----:B------:R-:W-:-:S02]  /*cd30*/  SEL R64, R64, R53, P0 ;  /* 0x0000003540407207 */ /* 0x000fc40000000000 */
[----:B------:R-:W-:Y:S01]  /*cd40*/  SEL R62, R171, R181, P0 ;  /* 0x000000b5ab3e7207 */ /* 0x000fe20000000000 */
[----:B------:R1:W-:Y:S01]  /*cd50*/  STSM.16.M88.4 [R97], R84 ;  /* 0x0000005461007844 */ /* 0x0003e20000000200 */
[----:B------:R-:W-:Y:S02]  /*cd60*/  SEL R60, R181, R171, P0 ;  /* 0x000000abb53c7207 */ /* 0x000fe40000000000 */
[----:B------:R-:W-:Y:S02]  /*cd70*/  F2FP.BF16.F32.PACK_AB R92, R115, R114 ;  /* 0x00000072735c723e */ /* 0x000fe400000010ff */
[----:B------:R-:W-:Y:S02]  /*cd80*/  F2FP.BF16.F32.PACK_AB R94, R113, R112 ;  /* 0x00000070715e723e */ /* 0x000fe400000010ff */
[----:B------:R-:W-:Y:S02]  /*cd90*/  F2FP.BF16.F32.PACK_AB R95, R109, R108 ;  /* 0x0000006c6d5f723e */ /* 0x000fe400000010ff */
[----:B------:R-:W-:-:S02]  /*cda0*/  F2FP.BF16.F32.PACK_AB R93, R111, R110 ;  /* 0x0000006e6f5d723e */ /* 0x000fc400000010ff */
[----:B------:R-:W-:Y:S02]  /*cdb0*/  SEL R55, R172, R163, P0 ;  /* 0x000000a3ac377207 */ /* 0x000fe40000000000 */
[----:B------:R-:W-:Y:S01]  /*cdc0*/  SEL R53, R163, R172, P0 ;  /* 0x000000aca3357207 */ /* 0x000fe20000000000 */
[----:B------:R2:W-:Y:S01]  /*cdd0*/  STSM.16.M88.4 [R96], R92 ;  /* 0x0000005c60007844 */ /* 0x0005e20000000200 */
[----:B------:R-:W-:Y:S02]  /*cde0*/  F2FP.BF16.F32.PACK_AB R72, R107, R106 ;  /* 0x0000006a6b48723e */ /* 0x000fe400000010ff */
[----:B------:R-:W-:Y:S02]  /*cdf0*/  F2FP.BF16.F32.PACK_AB R74, R105, R104 ;  /* 0x00000068694a723e */ /* 0x000fe400000010ff */
[----:B------:R-:W-:Y:S02]  /*ce00*/  F2FP.BF16.F32.PACK_AB R75, R101, R100 ;  /* 0x00000064654b723e */ /* 0x000fe400000010ff */
[----:B------:R-:W-:-:S02]  /*ce10*/  F2FP.BF16.F32.PACK_AB R73, R103, R102 ;  /* 0x000000666749723e */ /* 0x000fc400000010ff */
[----:B------:R-:W-:Y:S02]  /*ce20*/  F2FP.BF16.F32.PACK_AB R76, R91, R90 ;  /* 0x0000005a5b4c723e */ /* 0x000fe400000010ff */
[----:B------:R-:W-:Y:S01]  /*ce30*/  F2FP.BF16.F32.PACK_AB R78, R89, R88 ;  /* 0x00000058594e723e */ /* 0x000fe200000010ff */
[----:B------:R3:W-:Y:S01]  /*ce40*/  STSM.16.M88.4 [R0], R72 ;  /* 0x0000004800007844 */ /* 0x0007e20000000200 */
[----:B------:R-:W-:Y:S02]  /*ce50*/  F2FP.BF16.F32.PACK_AB R79, R69, R68 ;  /* 0x00000044454f723e */ /* 0x000fe400000010ff */
[----:B------:R-:W-:Y:S02]  /*ce60*/  F2FP.BF16.F32.PACK_AB R77, R71, R70 ;  /* 0x00000046474d723e */ /* 0x000fe400000010ff */
[----:B0-----:R-:W-:Y:S02]  /*ce70*/  F2FP.BF16.F32.PACK_AB R80, R67, R66 ;  /* 0x000000424350723e */ /* 0x001fe400000010ff */
        /* <DEDUP_REMOVED lines=9> */
[----:B------:R-:W-:-:S02]  /*cf10*/  SEL R161, R99, R156, P0 ;  /* 0x0000009c63a17207 */ /* 0x000fc40000000000 */
[----:B------:R-:W-:Y:S01]  /*cf20*/  SEL R163, R156, R99, P0 ;  /* 0x000000639ca37207 */ /* 0x000fe20000000000 */
[----:B------:R4:W-:Y:S01]  /*cf30*/  STSM.16.M88.4 [R175], R84 ;  /* 0x00000054af007844 */ /* 0x0009e20000000200 */
[----:B--2---:R-:W-:Y:S02]  /*cf40*/  F2FP.BF16.F32.PACK_AB R92, R51, R50 ;  /* 0x00000032335c723e */ /* 0x004fe400000010ff */
[----:B------:R-:W-:Y:S02]  /*cf50*/  F2FP.BF16.F32.PACK_AB R94, R49, R48 ;  /* 0x00000030315e723e */ /* 0x000fe400000010ff */
[----:B------:R-:W-:Y:S02]  /*cf60*/  F2FP.BF16.F32.PACK_AB R95, R45, R44 ;  /* 0x0000002c2d5f723e */ /* 0x000fe400000010ff */
[----:B------:R-:W-:Y:S02]  /*cf70*/  F2FP.BF16.F32.PACK_AB R93, R47, R46 ;  /* 0x0000002e2f5d723e */ /* 0x000fe400000010ff */
[----:B------:R-:W-:-:S02]  /*cf80*/  SEL R158, R2, R5, P0 ;  /* 0x00000005029e7207 */ /* 0x000fc40000000000 */
[----:B------:R-:W-:Y:S01]  /*cf90*/  SEL R156, R5, R2, P0 ;  /* 0x00000002059c7207 */ /* 0x000fe20000000000 */
[----:B------:R-:W-:Y:S01]  /*cfa0*/  STSM.16.M88.4 [R176], R92 ;  /* 0x0000005cb0007844 */ /* 0x000fe20000000200 */
[----:B------:R-:W-:Y:S02]  /*cfb0*/  F2FP.BF16.F32.PACK_AB R96, R43, R42 ;  /* 0x0000002a2b60723e */ /* 0x000fe400000010ff */
[----:B------:R-:W-:Y:S02]  /*cfc0*/  F2FP.BF16.F32.PACK_AB R98, R41, R40 ;  /* 0x000000282962723e */ /* 0x000fe400000010ff */
[----:B------:R-:W-:Y:S02]  /*cfd0*/  F2FP.BF16.F32.PACK_AB R99, R37, R36 ;  /* 0x000000242563723e */ /* 0x000fe400000010ff */
[----:B------:R-:W-:Y:S02]  /*cfe0*/  F2FP.BF16.F32.PACK_AB R97, R39, R38 ;  /* 0x000000262761723e */ /* 0x000fe400000010ff */
[----:B---3--:R-:W-:-:S02]  /*cff0*/  F2FP.BF16.F32.PACK_AB R72, R35, R34 ;  /* 0x000000222348723e */ /* 0x008fc400000010ff */
[----:B------:R-:W-:Y:S01]  /*d000*/  F2FP.BF16.F32.PACK_AB R74, R33, R32 ;  /* 0x00000020214a723e */ /* 0x000fe200000010ff */
[----:B------:R-:W-:Y:S01]  /*d010*/  STSM.16.M88.4 [R177], R96 ;  /* 0x00000060b1007844 */ /* 0x000fe20000000200 */
        /* <DEDUP_REMOVED lines=12> */
[----:B----4-:R-:W-:-:S02]  /*d0e0*/  F2FP.BF16.F32.PACK_AB R85, R159, R158 ;  /* 0x0000009e9f55723e */ /* 0x010fc400000010ff */
        /* <DEDUP_REMOVED lines=8> */
[----:B------:R-:W-:Y:S01]  /*d170*/  BAR.SYNC.DEFER_BLOCKING 0x1, 0x100 ;  /* 0x0044000000007b1d */ /* 0x000fe20000010000 */
[----:B------:R-:W-:Y:S01]  /*d180*/  ISETP.NE.AND.EX P0, PT, RZ, UR17, PT, P0 ;  /* 0x00000011ff007c0c */ /* 0x000fe2000bf05300 */
[----:B------:R-:W-:-:S04]  /*d190*/  UISETP.NE.U32.AND UP0, UPT, UR14, URZ, UPT ;  /* 0x0000003f0e00728c */ /* 0x000fc8000bf05070 */
[----:B------:R-:W-:-:S08]  /*d1a0*/  UISETP.NE.AND.EX UP0, UPT, UR15, URZ, UPT, UP0 ;  /* 0x0000003f0f00728c */ /* 0x000fd0000bf05300 */
[----:B------:R0:W3:Y:S03]  /*d1b0*/  @P0 LDG.E R0, desc[UR52][R72.64] ;  /* 0x0000003448000981 */ /* 0x0000e6000c1e1900 */
[----:B------:R-:W-:Y:S01]  /*d1c0*/  @UP0 ULEA UR14, UP1, UR44, UR14, 0x2 ;  /* 0x0000000e2c0e0291 */ /* 0x000fe2000f82103f */
[----:B------:R-:W-:-:S03]  /*d1d0*/  PLOP3.LUT P4, PT, PT, PT, UP0, 0x80, 0x0 ;  /* 0x000000000000781c */ /* 0x000fc60003f8f008 */
[----:B------:R-:W-:Y:S02]  /*d1e0*/  @UP0 ULEA.HI.X UR15, UR44, UR15, UR43, 0x2, UP1 ;  /* 0x0000000f2c0f0291 */ /* 0x000fe400088f142b */
[----:B0-----:R-:W-:-:S04]  /*d1f0*/  IMAD.U32 R72, RZ, RZ, UR14 ;  /* 0x0000000eff487e24 */ /* 0x001fc8000f8e00ff */
[----:B------:R-:W-:-:S05]  /*d200*/  IMAD.U32 R73, RZ, RZ, UR15 ;  /* 0x0000000fff497e24 */ /* 0x000fca000f8e00ff */
[----:B------:R0:W4:Y:S01]  /*d210*/  @P4 LDG.E R2, desc[UR52][R72.64] ;  /* 0x0000003448024981 */ /* 0x000122000c1e1900 */
[----:B------:R-:W-:Y:S01]  /*d220*/  UISETP.NE.AND UP2, UPT, UR22, 0x1, UPT ;  /* 0x000000011600788c */ /* 0x000fe2000bf45270 */
[----:B-1----:R-:W-:Y:S01]  /*d230*/  VIADD R78, R17, UR36 ;  /* 0x00000024114e7c36 */ /* 0x002fe20008000000 */
[----:B------:R-:W-:Y:S01]  /*d240*/  UISETP.GT.AND UP1, UPT, UR47, 0x1, UPT ;  /* 0x000000012f00788c */ /* 0x000fe2000bf24270 */
[----:B------:R-:W-:Y:S01]  /*d250*/  UMOV UR23, 0x9b8 ;  /* 0x000009b800177882 */ /* 0x000fe20000000000 */
[----:B------:R-:W-:Y:S02]  /*d260*/  UISETP.NE.U32.AND UP0, UPT, UR16, URZ, UPT ;  /* 0x0000003f1000728c */ /* 0x000fe4000bf05070 */
[----:B------:R-:W-:Y:S01]  /*d270*/  PLOP3.LUT P1, PT, PT, PT, UP2, 0x80, 0x0 ;  /* 0x000000000000781c */ /* 0x000fe20003f2f028 */
[----:B------:R-:W-:Y:S02]  /*d280*/  USEL UR23, UR23, 0x978, UP1 ;  /* 0x0000097817177887 */ /* 0x000fe40008800000 */
[----:B------:R-:W-:Y:S01]  /*d290*/  UISETP.NE.AND.EX UP0, UPT, UR17, URZ, UPT, UP0 ;  /* 0x0000003f1100728c */ /* 0x000fe2000bf05300 */
[----:B------:R-:W-:Y:S01]  /*d2a0*/  UMOV UR4, URZ ;  /* 0x0000003f00047c82 */ /* 0x000fe20008000000 */
[----:B------:R-:W-:-:S02]  /*d2b0*/  USEL UR9, UR37, URZ, UP1 ;  /* 0x0000003f25097287 */ /* 0x000fc40008800000 */
[----:B------:R-:W-:Y:S01]  /*d2c0*/  USEL UR44, UR44, URZ, !UP0 ;  /* 0x0000003f2c2c7287 */ /* 0x000fe2000c000000 */
[----:B------:R-:W-:Y:S01]  /*d2d0*/  @UP2 ULDC UR26, c[0x0][0xbec] ;  /* 0x0002fb00001a2ab9 */ /* 0x000fe20000000800 */
[----:B------:R-:W-:-:S04]  /*d2e0*/  USEL UR43, UR43, URZ, !UP0 ;  /* 0x0000003f2b2b7287 */ /* 0x000fc8000c000000 */
[----:B------:R-:W-:Y:S01]  /*d2f0*/  ULDC.64 UR16, c[0x0][UR23+0x220] ;  /* 0x0000880017107abb */ /* 0x000fe20008000a00 */
[----:B------:R-:W-:Y:S01]  /*d300*/  ULDC.64 UR20, c[0x0][UR23+0x218] ;  /* 0x0000860017147abb */ /* 0x000fe20008000a00 */
[----:B------:R-:W-:Y:S01]  /*d310*/  ULDC.64 UR18, c[0x0][UR23+0x228] ;  /* 0x00008a0017127abb */ /* 0x000fe20008000a00 */
[----:B------:R-:W-:Y:S01]  /*d320*/  @P1 IMAD.HI.U32 R5, R78, UR26, RZ ;  /* 0x0000001a4e051c27 */ /* 0x000fe2000f8e00ff */
[----:B------:R-:W-:Y:S02]  /*d330*/  UIMAD UR17, UR17, UR44, URZ ;  /* 0x0000002c111172a4 */ /* 0x000fe4000f8e023f */
[----:B------:R-:W-:Y:S02]  /*d340*/  UIMAD.WIDE.U32 UR14, UR20, UR45, URZ ;  /* 0x0000002d140e72a5 */ /* 0x000fe4000f8e003f */
[----:B------:R-:W-:Y:S01]  /*d350*/  UIMAD.WIDE.U32 UR24, UR18, UR9, URZ ;  /* 0x00000009121872a5 */ /* 0x000fe2000f8e003f */
[----:B------:R-:W-:Y:S01]  /*d360*/  @UP2 ULDC UR27, c[0x0][0xbf0] ;  /* 0x0002fc00001b2ab9 */ /* 0x000fe20000000800 */
[----:B------:R-:W-:-:S02]  /*d370*/  UIMAD UR20, UR21, UR45, URZ ;  /* 0x0000002d151472a4 */ /* 0x000fc4000f8e023f */
[----:B------:R-:W-:Y:S02]  /*d380*/  UIMAD UR9, UR19, UR9, URZ ;  /* 0x00000009130972a4 */ /* 0x000fe4000f8e023f */
[----:B0-----:R-:W-:Y:S01]  /*d390*/  IMAD.U32 R73, RZ, RZ, UR24 ;  /* 0x00000018ff497e24 */ /* 0x001fe2000f8e00ff */
[----:B------:R-:W-:Y:S02]  /*d3a0*/  UIMAD.WIDE.U32 UR18, UR16, UR44, URZ ;  /* 0x0000002c101272a5 */ /* 0x000fe4000f8e003f */
[----:B------:R-:W-:Y:S02]  /*d3b0*/  UIMAD UR17, UR16, UR43, UR17 ;  /* 0x0000002b101172a4 */ /* 0x000fe4000f8e0211 */
[----:B------:R-:W-:Y:S02]  /*d3c0*/  UIADD3 UR20, UR15, UR20, URZ ;  /* 0x000000140f147290 */ /* 0x000fe4000fffe03f */
[----:B------:R-:W-:Y:S02]  /*d3d0*/  UIADD3 UR15, UR25, UR9, URZ ;  /* 0x00000009190f7290 */ /* 0x000fe4000fffe03f */
[----:B------:R-:W-:-:S04]  /*d3e0*/  UIADD3 UR9, UR19, UR17, URZ ;  /* 0x0000001113097290 */ /* 0x000fc8000fffe03f */
[----:B------:R-:W-:Y:S01]  /*d3f0*/  IMAD.U32 R74, RZ, RZ, UR15 ;  /* 0x0000000fff4a7e24 */ /* 0x000fe2000f8e00ff */
[----:B---3--:R-:W-:Y:S01]  /*d400*/  @P0 R2UR UR4, R0 ;  /* 0x00000000000402ca */ /* 0x008fe200000e0000 */
[----:B------:R-:W-:Y:S01]  /*d410*/  IMAD.MOV.U32 R0, RZ, RZ, R78 ;  /* 0x000000ffff007224 */ /* 0x000fe200078e004e */
[----:B------:R-:W-:-:S05]  /*d420*/  @P1 SHF.R.U32.HI R0, RZ, UR27, R5 ;  /* 0x0000001bff001c19 */ /* 0x000fca0008011605 */
[----:B------:R-:W-:-:S04]  /*d430*/  IMAD.MOV R5, RZ, RZ, -R0 ;  /* 0x000000ffff057224 */ /* 0x000fc800078e0a00 */
[----:B------:R-:W-:Y:S02]  /*d440*/  IMAD R5, R5, UR22, R78 ;  /* 0x0000001605057c24 */ /* 0x000fe4000f8e024e */
        /* <DEDUP_REMOVED lines=9> */
[----:B------:R-:W-:Y:S01]  /*d4e0*/  SHF.R.S32.HI R0, RZ, 0x1f, R5 ;  /* 0x0000001fff007819 */ /* 0x000fe20000011405 */
[----:B------:R-:W-:Y:S01]  /*d4f0*/  @!UP1 ULDC UR19, c[0x0][0xb54] ;  /* 0x0002d50000139ab9 */ /* 0x000fe20000000800 */
[----:B------:R-:W-:Y:S01]  /*d500*/  IADD3.X R73, R73, UR9, R74, P2, P3 ;  /* 0x0000000949497c10 */ /* 0x000fe200097e644a */
[----:B------:R-:W-:Y:S01]  /*d510*/  ULDC UR9, c[0x0][0xa88] ;  /* 0x0002a20000097ab9 */ /* 0x000fe20000000800 */
[----:B----4-:R-:W-:Y:S01]  /*d520*/  @P4 R2UR UR9, R2 ;  /* 0x00000000020942ca */ /* 0x010fe200000e0000 */
[----:B------:R-:W-:-:S02]  /*d530*/  IMAD R75, R0, UR14, R75 ;  /* 0x0000000e004b7c24 */ /* 0x000fc4000f8e024b */
[----:B------:R-:W-:-:S04]  /*d540*/  IMAD.WIDE.U32 R72, R5, UR14, R72 ;  /* 0x0000000e05487c25 */ /* 0x000fc8000f8e0048 */
[----:B------:R-:W-:Y:S01]  /*d550*/  IMAD.IADD R5, R73, 0x1, R75 ;  /* 0x0000000149057824 */ /* 0x000fe200078e024b */
[----:B------:R-:W-:-:S04]  /*d560*/  LEA R76, P2, R72, UR18, 0x2 ;  /* 0x00000012484c7c11 */ /* 0x000fc8000f8410ff */
[----:B------:R-:W-:Y:S01]  /*d570*/  LEA.HI.X R5, R72, UR19, R5, 0x2, P2 ;  /* 0x0000001348057c11 */ /* 0x000fe200090f1405 */
[----:B--2---:R-:W-:Y:S08]  /*d580*/  @P4 BRA `(.L_x_2303) ;  /* 0x0000000000284947 */ /* 0x004ff00003800000 */
        /* <DEDUP_REMOVED lines=10> */
.L_x_2303:
[----:B------:R-:W2:Y:S04]  /*d630*/  LDL R2, [R1+0x40] ;  /* 0x0000400001027983 */ /* 0x000ea80000100800 */
[----:B------:R-:W3:Y:S01]  /*d640*/  LDL R0, [R1+0x3c] ;  /* 0x00003c0001007983 */ /* 0x000ee20000100800 */
[----:B------:R-:W-:-:S03]  /*d650*/  UIMAD UR9, UR9, UR22, URZ ;  /* 0x00000016090972a4 */ /* 0x000fc6000f8e023f */
[----:B------:R-:W-:Y:S04]  /*d660*/  SHFL.IDX PT, R72, R76, RZ, 0x1c1f ;  /* 0x001c1fff4c487589 */ /* 0x000fe800000e0000 */
[----:B------:R-:W0:Y:S04]  /*d670*/  SHFL.IDX PT, R73, R5, RZ, 0x1c1f ;  /* 0x001c1fff05497589 */ /* 0x000e2800000e0000 */
[----:B------:R-:W-:Y:S04]  /*d680*/  SHFL.IDX PT, R74, R76, 0x1, 0x1c1f ;  /* 0x003c1f004c4a7f89 */ /* 0x000fe800000e0000 */
[----:B------:R-:W1:Y:S01]  /*d690*/  SHFL.IDX PT, R75, R5, 0x1, 0x1c1f ;  /* 0x003c1f00054b7f89 */ /* 0x000e6200000e0000 */
[----:B--2---:R-:W-:Y:S01]  /*d6a0*/  VIADD R77, R2, UR36 ;  /* 0x00000024024d7c36 */ /* 0x004fe20008000000 */
        /* <DEDUP_REMOVED lines=21> */
[----:B------:R-:W-:Y:S02]  /*d800*/  LOP3.LUT R24, R25, 0x380, RZ, 0xc0, !PT ;  /* 0x0000038019187812 */ /* 0x000fe400078ec0ff */
[----:B------:R-:W-:Y:S02]  /*d810*/  IADD3 R13, P3, R2, 0x2000, RZ ;  /* 0x00002000020d7810 */ /* 0x000fe40007f7e0ff */
[----:B------:R-:W-:Y:S02]  /*d820*/  SHF.R.U64 R24, R24, 0x3, RZ ;  /* 0x0000000318187819 */ /* 0x000fe400000012ff */
[----:B------:R-:W-:-:S02]  /*d830*/  LOP3.LUT R8, R9, 0x380, RZ, 0xc0, !PT ;  /* 0x0000038009087812 */ /* 0x000fc400078ec0ff */
[----:B------:R-:W-:Y:S02]  /*d840*/  LOP3.LUT R12, R13, 0x380, RZ, 0xc0, !PT ;  /* 0x000003800d0c7812 */ /* 0x000fe400078ec0ff */
[----:B------:R-:W-:Y:S01]  /*d850*/  LOP3.LUT R24, R24, R25, RZ, 0x3c, !PT ;  /* 0x0000001918187212 */ /* 0x000fe200078e3cff */
[--C-:B------:R-:W-:Y:S01]  /*d860*/  IMAD.X R25, RZ, RZ, R3.reuse, P2 ;  /* 0x000000ffff197224 */ /* 0x100fe200010e0603 */
[----:B------:R-:W-:Y:S02]  /*d870*/  IADD3 R49, P2, R2, 0x9000, RZ ;  /* 0x0000900002317810 */ /* 0x000fe40007f5e0ff */
[----:B------:R-:W-:Y:S02]  /*d880*/  SHF.R.U64 R8, R8, 0x3, RZ ;  /* 0x0000000308087819 */ /* 0x000fe400000012ff */
[----:B------:R-:W-:Y:S01]  /*d890*/  SHF.R.U64 R12, R12, 0x3, RZ ;  /* 0x000000030c0c7819 */ /* 0x000fe200000012ff */
[----:B------:R-:W-:Y:S01]  /*d8a0*/  UIMAD UR12, UR16, UR14, URZ ;  /* 0x0000000e100c72a4 */ /* 0x000fe2000f8e023f */
[----:B------:R-:W-:Y:S01]  /*d8b0*/  LOP3.LUT R48, R49, 0x380, RZ, 0xc0, !PT ;  /* 0x0000038031307812 */ /* 0x000fe200078ec0ff */
[----:B------:R-:W-:Y:S01]  /*d8c0*/  UIMAD.WIDE.U32 UR10, UR4, UR14, URZ ;  /* 0x0000000e040a72a5 */ /* 0x000fe2000f8e003f */
[----:B------:R-:W-:Y:S01]  /*d8d0*/  LOP3.LUT R8, R8, R9, RZ, 0x3c, !PT ;  /* 0x0000000908087212 */ /* 0x000fe200078e3cff */
[--C-:B------:R-:W-:Y:S01]  /*d8e0*/  IMAD.X R9, RZ, RZ, R3.reuse, P4 ;  /* 0x000000ffff097224 */ /* 0x100fe200020e0603 */
[----:B------:R-:W-:Y:S01]  /*d8f0*/  LOP3.LUT R12, R12, R13, RZ, 0x3c, !PT ;  /* 0x0000000d0c0c7212 */ /* 0x000fe200078e3cff */
[----:B------:R-:W-:Y:S01]  /*d900*/  IMAD.X R13, RZ, RZ, R3, P3 ;  /* 0x000000ffff0d7224 */ /* 0x000fe200018e0603 */
[----:B------:R-:W-:-:S02]  /*d910*/  IADD3 R29, P0, R2, 0x4000, RZ ;  /* 0x00004000021d7810 */ /* 0x000fc40007f1e0ff */
[C---:B------:R-:W-:Y:S02]  /*d920*/  IADD3 R33, P6, R2.reuse, 0x5000, RZ ;  /* 0x0000500002217810 */ /* 0x040fe40007fde0ff */
[C---:B------:R-:W-:Y:S02]  /*d930*/  IADD3 R37, P5, R2.reuse, 0x6000, RZ ;  /* 0x0000600002257810 */ /* 0x040fe40007fbe0ff */
[C---:B------:R-:W-:Y:S01]  /*d940*/  LOP3.LUT R7, R2.reuse, 0x380, RZ, 0xc0, !PT ;  /* 0x0000038002077812 */ /* 0x040fe200078ec0ff */
[----:B------:R-:W-:Y:S01]  /*d950*/  UIMAD UR12, UR4, UR15, UR12 ;  /* 0x0000000f040c72a4 */ /* 0x000fe2000f8e020c */
[C---:B------:R-:W-:Y:S01]  /*d960*/  IADD3 R41, P4, R2.reuse, 0x7000, RZ ;  /* 0x0000700002297810 */ /* 0x040fe20007f9e0ff */
[----:B------:R-:W-:Y:S01]  /*d970*/  @UP2 ULDC UR14, c[0x0][0xbec] ;  /* 0x0002fb00000e2ab9 */ /* 0x000fe20000000800 */
[----:B------:R-:W-:Y:S01]  /*d980*/  IADD3 R45, P3, R2, 0x8000, RZ ;  /* 0x00008000022d7810 */ /* 0x000fe20007f7e0ff */
[----:B------:R-:W5:Y:S01]  /*d990*/  LD.E.128 R8, desc[UR52][R8.64] ;  /* 0x0000003408087980 */ /* 0x000f62000c101d00 */
[----:B------:R-:W-:-:S02]  /*d9a0*/  SHF.R.U64 R48, R48, 0x3, RZ ;  /* 0x0000000330307819 */ /* 0x000fc400000012ff */
[----:B------:R-:W-:Y:S01]  /*d9b0*/  LOP3.LUT R28, R29, 0x380, RZ, 0xc0, !PT ;  /* 0x000003801d1c7812 */ /* 0x000fe200078ec0ff */
[----:B------:R-:W5:Y:S01]  /*d9c0*/  LD.E.128 R12, desc[UR52][R12.64] ;  /* 0x000000340c0c7980 */ /* 0x000f62000c101d00 */
[----:B------:R-:W-:Y:S02]  /*d9d0*/  LOP3.LUT R32, R33, 0x380, RZ, 0xc0, !PT ;  /* 0x0000038021207812 */ /* 0x000fe400078ec0ff */
[----:B------:R-:W-:Y:S01]  /*d9e0*/  LOP3.LUT R36, R37, 0x380, RZ, 0xc0, !PT ;  /* 0x0000038025247812 */ /* 0x000fe200078ec0ff */
[----:B------:R-:W5:Y:S01]  /*d9f0*/  LD.E.128 R24, desc[UR52][R24.64] ;  /* 0x0000003418187980 */ /* 0x000f62000c101d00 */
[----:B------:R-:W-:Y:S02]  /*da00*/  LOP3.LUT R40, R41, 0x380, RZ, 0xc0, !PT ;  /* 0x0000038029287812 */ /* 0x000fe400078ec0ff */
[----:B------:R-:W-:Y:S02]  /*da10*/  LOP3.LUT R44, R45, 0x380, RZ, 0xc0, !PT ;  /* 0x000003802d2c7812 */ /* 0x000fe400078ec0ff */
[----:B------:R-:W-:Y:S01]  /*da20*/  LOP3.LUT R48, R48, R49, RZ, 0x3c, !PT ;  /* 0x0000003130307212 */ /* 0x000fe200078e3cff */
[----:B------:R-:W-:Y:S01]  /*da30*/  IMAD.X R49, RZ, RZ, R3, P2 ;  /* 0x000000ffff317224 */ /* 0x000fe200010e0603 */
[----:B------:R-:W-:-:S02]  /*da40*/  IADD3 R5, P2, R2, 0xf000, RZ ;  /* 0x0000f00002057810 */ /* 0x000fc40007f5e0ff */
[----:B------:R-:W-:Y:S02]  /*da50*/  SHF.R.U64 R28, R28, 0x3, RZ ;  /* 0x000000031c1c7819 */ /* 0x000fe400000012ff */
[----:B------:R-:W-:Y:S02]  /*da60*/  SHF.R.U64 R32, R32, 0x3, RZ ;  /* 0x0000000320207819 */ /* 0x000fe400000012ff */
[----:B------:R-:W-:Y:S01]  /*da70*/  SHF.R.U64 R7, R7, 0x3, RZ ;  /* 0x0000000307077819 */ /* 0x000fe200000012ff */
[----:B------:R-:W-:Y:S01]  /*da80*/  UIADD3 UR11, UR11, UR12, URZ ;  /* 0x0000000c0b0b7290 */ /* 0x000fe2000fffe03f */
[----:B------:R-:W-:Y:S01]  /*da90*/  SHF.R.U64 R36, R36, 0x3, RZ ;  /* 0x0000000324247819 */ /* 0x000fe200000012ff */
[----:B------:R-:W-:Y:S01]  /*daa0*/  USHF.R.S32.HI UR4, URZ, 0x1f, UR44 ;  /* 0x0000001f3f047899 */ /* 0x000fe2000801142c */
[----:B------:R-:W-:Y:S01]  /*dab0*/  SHF.R.U64 R40, R40, 0x3, RZ ;  /* 0x0000000328287819 */ /* 0x000fe200000012ff */
[----:B------:R-:W-:Y:S01]  /*dac0*/  ULDC.64 UR12, c[0x0][0xae8] ;  /* 0x0002ba00000c7ab9 */ /* 0x000fe20000000a00 */
[----:B------:R-:W-:Y:S01]  /*dad0*/  SHF.R.U64 R44, R44, 0x3, RZ ;  /* 0x000000032c2c7819 */ /* 0x000fe200000012ff */
[--C-:B------:R-:W-:Y:S01]  /*dae0*/  IMAD.X R73, RZ, RZ, R3.reuse, P2 ;  /* 0x000000ffff497224 */ /* 0x100fe200010e0603 */
[----:B------:R-:W-:Y:S01]  /*daf0*/  LOP3.LUT R4, R5, 0x380, RZ, 0xc0, !PT ;  /* 0x0000038005047812 */ /* 0x000fe200078ec0ff */
[----:B------:R-:W5:Y:S01]  /*db00*/  LD.E.128 R48, desc[UR52][R48.64] ;  /* 0x0000003430307980 */ /* 0x000f62000c101d00 */
        /* <DEDUP_REMOVED lines=11> */
[----:B------:R-:W-:Y:S01]  /*dbc0*/  UIMAD.WIDE.U32 UR10, UR45, UR12, UR10 ;  /* 0x0000000c2d0a72a5 */ /* 0x000fe2000f8e000a */
[C---:B------:R-:W-:Y:S01]  /*dbd0*/  IADD3 R57, P6, R2.reuse, 0xb000, RZ ;  /* 0x0000b00002397810 */ /* 0x040fe20007fde0ff */
[----:B------:R-:W5:Y:S01]  /*dbe0*/  LD.E.128 R28, desc[UR52][R28.64] ;  /* 0x000000341c1c7980 */ /* 0x000f62000c101d00 */
[----:B------:R-:W-:-:S02]  /*dbf0*/  IADD3 R61, P5, R2, 0xc000, RZ ;  /* 0x0000c000023d7810 */ /* 0x000fc40007fbe0ff */
[C---:B------:R-:W-:Y:S01]  /*dc00*/  IADD3 R65, P4, R2.reuse, 0xd000, RZ ;  /* 0x0000d00002417810 */ /* 0x040fe20007f9e0ff */
[----:B------:R-:W5:Y:S01]  /*dc10*/  LD.E.128 R32, desc[UR52][R32.64] ;  /* 0x0000003420207980 */ /* 0x000f62000c101d00 */
[----:B------:R-:W-:Y:S02]  /*dc20*/  IADD3 R69, P3, R2, 0xe000, RZ ;  /* 0x0000e00002457810 */ /* 0x000fe40007f7e0ff */
[----:B------:R-:W-:Y:S01]  /*dc30*/  SHF.R.U64 R4, R4, 0x3, RZ ;  /* 0x0000000304047819 */ /* 0x000fe200000012ff */
[----:B------:R-:W5:Y:S01]  /*dc40*/  LD.E.128 R36, desc[UR52][R36.64] ;  /* 0x0000003424247980 */ /* 0x000f62000c101d00 */
[----:B------:R-:W-:Y:S02]  /*dc50*/  LOP3.LUT R2, R7, R2, RZ, 0x3c, !PT ;  /* 0x0000000207027212 */ /* 0x000fe400078e3cff */
[----:B------:R-:W-:Y:S01]  /*dc60*/  LOP3.LUT R72, R4, R5, RZ, 0x3c, !PT ;  /* 0x0000000504487212 */ /* 0x000fe200078e3cff */
[----:B------:R-:W-:Y:S01]  /*dc70*/  UIMAD UR11, UR45, UR13, UR11 ;  /* 0x0000000d2d0b72a4 */ /* 0x000fe2000f8e020b */
[----:B------:R-:W-:Y:S01]  /*dc80*/  LOP3.LUT R52, R53, 0x380, RZ, 0xc0, !PT ;  /* 0x0000038035347812 */ /* 0x000fe200078ec0ff */
[----:B------:R0:W5:Y:S01]  /*dc90*/  LD.E.128 R4, desc[UR52][R2.64] ;  /* 0x0000003402047980 */ /* 0x000162000c101d00 */
[----:B------:R-:W-:Y:S01]  /*dca0*/  ULDC.64 UR12, c[0x0][0xaf0] ;  /* 0x0002bc00000c7ab9 */ /* 0x000fe20000000a00 */
[----:B------:R-:W-:Y:S01]  /*dcb0*/  LOP3.LUT R56, R57, 0x380, RZ, 0xc0, !PT ;  /* 0x0000038039387812 */ /* 0x000fe200078ec0ff */
[----:B------:R-:W-:Y:S01]  /*dcc0*/  UIMAD UR4, UR4, UR12, URZ ;  /* 0x0000000c040472a4 */ /* 0x000fe2000f8e023f */
[----:B------:R-:W-:Y:S01]  /*dcd0*/  LOP3.LUT R60, R61, 0x380, RZ, 0xc0, !PT ;  /* 0x000003803d3c7812 */ /* 0x000fe200078ec0ff */
[----:B------:R-:W5:Y:S01]  /*dce0*/  LD.E.128 R40, desc[UR52][R40.64] ;  /* 0x0000003428287980 */ /* 0x000f62000c101d00 */
[----:B------:R-:W-:-:S02]  /*dcf0*/  LOP3.LUT R64, R65, 0x380, RZ, 0xc0, !PT ;  /* 0x0000038041407812 */ /* 0x000fc400078ec0ff */
[----:B------:R-:W-:Y:S01]  /*dd00*/  LOP3.LUT R68, R69, 0x380, RZ, 0xc0, !PT ;  /* 0x0000038045447812 */ /* 0x000fe200078ec0ff */
[----:B------:R-:W5:Y:S01]  /*dd10*/  LD.E.128 R44, desc[UR52][R44.64] ;  /* 0x000000342c2c7980 */ /* 0x000f62000c101d00 */
[----:B0-----:R-:W-:Y:S01]  /*dd20*/  IMAD R2, R20, 0x20, R81 ;  /* 0x0000002014027824 */ /* 0x001fe200078e0251 */
[----:B------:R-:W-:Y:S01]  /*dd30*/  UIMAD UR4, UR44, UR13, UR4 ;  /* 0x0000000d2c0472a4 */ /* 0x000fe2000f8e0204 */
[----:B------:R-:W-:Y:S01]  /*dd40*/  SHF.R.U64 R52, R52, 0x3, RZ ;  /* 0x0000000334347819 */ /* 0x000fe200000012ff */
[----:B------:R-:W5:Y:S01]  /*dd50*/  LD.E.128 R72, desc[UR52][R72.64] ;  /* 0x0000003448487980 */ /* 0x000f62000c101d00 */
[----:B------:R-:W-:Y:S01]  /*dd60*/  VIADD R76, R2, UR36 ;  /* 0x00000024024c7c36 */ /* 0x000fe20008000000 */
[----:B------:R-:W-:Y:S01]  /*dd70*/  UIMAD.WIDE.U32 UR44, UR44, UR12, UR10 ;  /* 0x0000000c2c2c72a5 */ /* 0x000fe2000f8e000a */
[----:B------:R-:W-:Y:S02]  /*dd80*/  SHF.R.U64 R56, R56, 0x3, RZ ;  /* 0x0000000338387819 */ /* 0x000fe400000012ff */
[----:B------:R-:W-:Y:S01]  /*dd90*/  @P1 IMAD.HI.U32 R2, R76, UR14, RZ ;  /* 0x0000000e4c021c27 */ /* 0x000fe2000f8e00ff */
[----:B------:R-:W-:Y:S01]  /*dda0*/  @UP2 ULDC UR10, c[0x0][0xbf0] ;  /* 0x0002fc00000a2ab9 */ /* 0x000fe20000000800 */
[----:B------:R-:W-:-:S02]  /*ddb0*/  SHF.R.U64 R60, R60, 0x3, RZ ;  /* 0x000000033c3c7819 */ /* 0x000fc400000012ff */
[----:B------:R-:W-:Y:S01]  /*ddc0*/  IMAD.MOV.U32 R21, RZ, RZ, R76 ;  /* 0x000000ffff157224 */ /* 0x000fe200078e004c */
[----:B------:R-:W-:Y:S01]  /*ddd0*/  @P1 SHF.R.U32.HI R21, RZ, UR10, R2 ;  /* 0x0000000aff151c19 */ /* 0x000fe20008011602 */
[----:B------:R-:W-:Y:S01]  /*dde0*/  UIADD3 UR4, UR45, UR4, URZ ;  /* 0x000000042d047290 */ /* 0x000fe2000fffe03f */
[----:B------:R-:W-:Y:S01]  /*ddf0*/  SHF.R.U64 R64, R64, 0x3, RZ ;  /* 0x0000000340407819 */ /* 0x000fe200000012ff */
[----:B------:R-:W-:Y:S01]  /*de00*/  ULDC.64 UR10, c[0x0][0xae0] ;  /* 0x0002b800000a7ab9 */ /* 0x000fe20000000a00 */
[----:B------:R-:W-:Y:S01]  /*de10*/  SHF.R.U64 R68, R68, 0x3, RZ ;  /* 0x0000000344447819 */ /* 0x000fe200000012ff */
[--C-:B------:R-:W-:Y:S01]  /*de20*/  IMAD.MOV R77, RZ, RZ, -R21.reuse ;  /* 0x000000ffff4d7224 */ /* 0x100fe200078e0a15 */
[----:B------:R-:W-:Y:S02]  /*de30*/  SHF.R.S32.HI R20, RZ, 0x1f, R21 ;  /* 0x0000001fff147819 */ /* 0x000fe40000011415 */
        /* <DEDUP_REMOVED lines=10> */
[----:B------:R-:W5:Y:S01]  /*dee0*/  LD.E.128 R52, desc[UR52][R52.64] ;  /* 0x0000003434347980 */ /* 0x000f62000c101d00 */
[----:B------:R-:W-:-:S02]  /*def0*/  IMAD R20, R20, UR10, RZ ;  /* 0x0000000a14147c24 */ /* 0x000fc4000f8e02ff */
[----:B------:R-:W-:Y:S01]  /*df00*/  IMAD R77, R77, UR22, R76 ;  /* 0x000000164d4d7c24 */ /* 0x000fe2000f8e024c */
[----:B------:R-:W5:Y:S01]  /*df10*/  LD.E.128 R56, desc[UR52][R56.64] ;  /* 0x0000003438387980 */ /* 0x000f62000c101d00 */
[----:B------:R-:W-:Y:S02]  /*df20*/  IMAD.U32 R3, RZ, RZ, UR45 ;  /* 0x0000002dff037e24 */ /* 0x000fe4000f8e00ff */
[----:B------:R-:W-:Y:S01]  /*df30*/  IMAD.U32 R2, RZ, RZ, UR44 ;  /* 0x0000002cff027e24 */ /* 0x000fe2000f8e00ff */
[----:B------:R-:W5:Y:S01]  /*df40*/  LD.E.128 R60, desc[UR52][R60.64] ;  /* 0x000000343c3c7980 */ /* 0x000f62000c101d00 */
[----:B------:R-:W-:Y:S02]  /*df50*/  IMAD.U32 R3, RZ, RZ, UR4 ;  /* 0x00000004ff037e24 */ /* 0x000fe4000f8e00ff */
[C---:B------:R-:W-:Y:S01]  /*df60*/  IMAD R79, R21.reuse, UR11, R20 ;  /* 0x0000000b154f7c24 */ /* 0x040fe2000f8e0214 */
[----:B------:R-:W-:Y:S01]  /*df70*/  SHF.R.S32.HI R20, RZ, 0x1f, R77 ;  /* 0x0000001fff147819 */ /* 0x000fe2000001144d */
[----:B------:R-:W-:Y:S01]  /*df80*/  IMAD.WIDE.U32 R2, R21, UR10, R2 ;  /* 0x0000000a15027c25 */ /* 0x000fe2000f8e0002 */
[----:B------:R-:W-:Y:S01]  /*df90*/  ULDC.64 UR10, c[0x0][0xad8] ;  /* 0x0002b600000a7ab9 */ /* 0x000fe20000000a00 */
[----:B------:R-:W5:Y:S02]  /*dfa0*/  LD.E.128 R64, desc[UR52][R64.64] ;  /* 0x0000003440407980 */ /* 0x000f64000c101d00 */
[----:B------:R-:W-:-:S02]  /*dfb0*/  IMAD.IADD R3, R3, 0x1, R79 ;  /* 0x0000000103037824 */ /* 0x000fc400078e024f */
[----:B------:R-:W-:Y:S01]  /*dfc0*/  IMAD R20, R20, UR10, RZ ;  /* 0x0000000a14147c24 */ /* 0x000fe2000f8e02ff */
[----:B------:R-:W5:Y:S01]  /*dfd0*/  LD.E.128 R68, desc[UR52][R68.64] ;  /* 0x0000003444447980 */ /* 0x000f62000c101d00 */
[C---:B------:R-:W-:Y:S01]  /*dfe0*/  IMAD.WIDE.U32 R2, R77.reuse, UR10, R2 ;  /* 0x0000000a4d027c25 */ /* 0x040fe2000f8e0002 */
[----:B------:R-:W-:Y:S01]  /*dff0*/  @!PT LDS RZ, [RZ] ;  /* 0x00000000fffff984 */ /* 0x000fe20000000800 */
[----:B------:R-:W-:Y:S01]  /*e000*/  @!PT LDS RZ, [RZ] ;  /* 0x00000000fffff984 */ /* 0x000fe20000000800 */
[----:B------:R-:W-:Y:S01]  /*e010*/  @!PT LDS RZ, [RZ] ;  /* 0x00000000fffff984 */ /* 0x000fe20000000800 */
[----:B------:R-:W-:Y:S01]  /*e020*/  @!PT LDS RZ, [RZ] ;  /* 0x00000000fffff984 */ /* 0x000fe20000000800 */
[----:B------:R0:W-:Y:S06]  /*e030*/  MEMBAR.ALL.CTA ;  /* 0x0000000000007992 */ /* 0x0001ec0000008000 */
[----:B0-----:R-:W0:Y:S01]  /*e040*/  FENCE.VIEW.ASYNC.S ;  /* 0x00000000000073c6 */ /* 0x001e220000000000 */
[----:B------:R-:W-:Y:S01]  /*e050*/  IMAD R21, R77, UR11, R20 ;  /* 0x0000000b4d157c24 */ /* 0x000fe2000f8e0214 */
[----:B------:R-:W-:Y:S01]  /*e060*/  ULDC.64 UR10, c[0x0][0xa80] ;  /* 0x0002a000000a7ab9 */ /* 0x000fe20000000a00 */
[----:B------:R-:W-:Y:S01]  /*e070*/  VIADD R82, R81, UR36 ;  /* 0x0000002451527c36 */ /* 0x000fe20008000000 */
[----:B------:R-:W-:Y:S01]  /*e080*/  LEA R80, P2, R2, UR10, 0x1 ;  /* 0x0000000a02507c11 */ /* 0x000fe2000f8408ff */
[----:B------:R-:W-:Y:S01]  /*e090*/  IMAD.IADD R3, R3, 0x1, R21 ;  /* 0x0000000103037824 */ /* 0x000fe200078e0215 */
[----:B------:R-:W-:-:S04]  /*e0a0*/  UIADD3 UR8, UR8, 0x38820, URZ ;  /* 0x0003882008087890 */ /* 0x000fc8000fffe03f */
        /* <DEDUP_REMOVED lines=9> */
[----:B------:R-:W-:Y:S01]  /*e140*/  SYNCS.ARRIVE.TRANS64.RED.A1T0 RZ, [UR8], RZ ;  /* 0x000000ffffff79a7 */ /* 0x000fe20008100408 */
[----:B------:R-:W-:Y:S02]  /*e150*/  BSSY B1, `(.L_x_2305) ;  /* 0x000001a000017945 */ /* 0x000fe40003800000 */
[----:B------:R0:W2:Y:S01]  /*e160*/  SHFL.IDX PT, R79, R81, RZ, 0x181f ;  /* 0x00181fff514f7589 */ /* 0x0000a200000e0000 */
        /* <DEDUP_REMOVED lines=24> */
.L_x_2306:
[----:B------:R-:W-:Y:S05]  /*e2f0*/  BSYNC B1 ;  /* 0x0000000000017941 */ /* 0x000fea0003800000 */
.L_x_2305:
        /* <DEDUP_REMOVED lines=21> */
.L_x_2308:
[----:B------:R-:W-:Y:S05]  /*e450*/  BSYNC B1 ;  /* 0x0000000000017941 */ /* 0x000fea0003800000 */
.L_x_2307:
        /* <DEDUP_REMOVED lines=21> */
.L_x_2310:
[----:B------:R-:W-:Y:S05]  /*e5b0*/  BSYNC B1 ;  /* 0x0000000000017941 */ /* 0x000fea0003800000 */
.L_x_2309:
        /* <DEDUP_REMOVED lines=24> */
.L_x_2304:
        /* <DEDUP_REMOVED lines=121> */
[-C--:B------:R-:W-:Y:S02]  /*eed0*/  @!P2 LEA R4, P6, R195, R2.reuse, 0x2 ;  /* 0x00000002c304a211 */ /* 0x080fe400078c10ff */
[----:B------:R-:W-:Y:S01]  /*eee0*/  @!P1 LEA R74, P5, R193, R2, 0x2 ;  /* 0x00000002c14a9211 */ /* 0x000fe200078a10ff */
[----:B------:R0:W-:Y:S01]  /*eef0*/  @!P4 ST.E.64 desc[UR52][R72.64], R154 ;  /* 0x0000009a4800c985 */ /* 0x0001e2000c101b34 */
[----:B------:R-:W-:Y:S02]  /*ef00*/  ISETP.GE.AND P4, PT, R187, UR4, PT ;  /* 0x00000004bb007c0c */ /* 0x000fe4000bf86270 */
[-C--:B------:R-:W-:Y:S02]  /*ef10*/  @!P2 LEA.HI.X R5, R195, R3.reuse, R196, 0x2, P6 ;  /* 0x00000003c305a211 */ /* 0x080fe400030f14c4 */
[----:B------:R-:W-:-:S03]  /*ef20*/  @!P1 LEA.HI.X R75, R193, R3, R194, 0x2, P5 ;  /* 0x00000003c14b9211 */ /* 0x000fc600028f14c2 */
[----:B------:R1:W-:Y:S04]  /*ef30*/  @!P2 ST.E.64 desc[UR52][R4.64], R152 ;  /* 0x000000980400a985 */ /* 0x0003e8000c101b34 */
[----:B------:R2:W-:Y:S01]  /*ef40*/  @!P1 ST.E.64 desc[UR52][R74.64], R146 ;  /* 0x000000924a009985 */ /* 0x0005e2000c101b34 */
[----:B------:R-:W-:Y:S02]  /*ef50*/  ISETP.GE.AND P1, PT, R185, UR4, PT ;  /* 0x00000004b9007c0c */ /* 0x000fe4000bf26270 */
[----:B0-----:R-:W-:-:S04]  /*ef60*/  @!P0 LEA R72, P6, R189, R2, 0x2 ;  /* 0x00000002bd488211 */ /* 0x001fc800078c10ff */
[----:B------:R-:W-:Y:S02]  /*ef70*/  @!P0 LEA.HI.X R73, R189, R3, R190, 0x2, P6 ;  /* 0x00000003bd498211 */ /* 0x000fe400030f14be */
[----:B-1----:R-:W-:-:S04]  /*ef80*/  @!P3 LEA R4, P2, R191, R2, 0x2 ;  /* 0x00000002bf04b211 */ /* 0x002fc800078410ff */
[-C--:B------:R-:W-:Y:S02]  /*ef90*/  @!P3 LEA.HI.X R5, R191, R3.reuse, R192, 0x2, P2 ;  /* 0x00000003bf05b211 */ /* 0x080fe400010f14c0 */
[----:B------:R-:W-:Y:S02]  /*efa0*/  ISETP.GE.AND P2, PT, R183, UR4, PT ;  /* 0x00000004b7007c0c */ /* 0x000fe4000bf46270 */
[----:B--2---:R-:W-:Y:S01]  /*efb0*/  @!P4 LEA R74, P5, R187, R2, 0x2 ;  /* 0x00000002bb4ac211 */ /* 0x004fe200078a10ff */
[----:B------:R0:W-:Y:S01]  /*efc0*/  @!P3 ST.E.64 desc[UR52][R4.64], R144 ;  /* 0x000000900400b985 */ /* 0x0001e2000c101b34 */
[----:B------:R-:W-:Y:S02]  /*efd0*/  ISETP.GE.AND P3, PT, R181, UR4, PT ;  /* 0x00000004b5007c0c */ /* 0x000fe4000bf66270 */
[----:B------:R-:W-:Y:S01]  /*efe0*/  @!P4 LEA.HI.X R75, R187, R3, R188, 0x2, P5 ;  /* 0x00000003bb4bc211 */ /* 0x000fe200028f14bc */
[----:B------:R1:W-:Y:S04]  /*eff0*/  @!P0 ST.E.64 desc[UR52][R72.64], R138 ;  /* 0x0000008a48008985 */ /* 0x0003e8000c101b34 */
[----:B------:R2:W-:Y:S01]  /*f000*/  @!P4 ST.E.64 desc[UR52][R74.64], R136 ;  /* 0x000000884a00c985 */ /* 0x0005e2000c101b34 */
[----:B------:R-:W-:-:S02]  /*f010*/  ISETP.GE.AND P4, PT, R179, UR4, PT ;  /* 0x00000004b3007c0c */ /* 0x000fc4000bf86270 */
[----:B0-----:R-:W-:-:S04]  /*f020*/  @!P1 LEA R4, P0, R185, R2, 0x2 ;  /* 0x00000002b9049211 */ /* 0x001fc800078010ff */
[-C--:B------:R-:W-:Y:S02]  /*f030*/  @!P1 LEA.HI.X R5, R185, R3.reuse, R186, 0x2, P0 ;  /* 0x00000003b9059211 */ /* 0x080fe400000f14ba */
[-C--:B-1----:R-:W-:Y:S02]  /*f040*/  @!P2 LEA R72, P6, R183, R2.reuse, 0x2 ;  /* 0x00000002b748a211 */ /* 0x082fe400078c10ff */
[----:B------:R-:W-:Y:S01]  /*f050*/  ISETP.GE.AND P0, PT, R177, UR4, PT ;  /* 0x00000004b1007c0c */ /* 0x000fe2000bf06270 */
[----:B------:R0:W-:Y:S01]  /*f060*/  @!P1 ST.E.64 desc[UR52][R4.64], R130 ;  /* 0x0000008204009985 */ /* 0x0001e2000c101b34 */
[-C--:B------:R-:W-:Y:S02]  /*f070*/  @!P2 LEA.HI.X R73, R183, R3.reuse, R184, 0x2, P6 ;  /* 0x00000003b749a211 */ /* 0x080fe400030f14b8 */
[----:B--2---:R-:W-:Y:S02]  /*f080*/  @!P3 LEA R74, P5, R181, R2, 0x2 ;  /* 0x00000002b54ab211 */ /* 0x004fe400078a10ff */
[----:B------:R-:W-:Y:S01]  /*f090*/  ISETP.GE.AND P1, PT, R175, UR4, PT ;  /* 0x00000004af007c0c */ /* 0x000fe2000bf26270 */
[----:B------:R1:W-:Y:S01]  /*f0a0*/  @!P2 ST.E.64 desc[UR52][R72.64], R128 ;  /* 0x000000804800a985 */ /* 0x0003e2000c101b34 */
[----:B------:R-:W-:-:S02]  /*f0b0*/  @!P3 LEA.HI.X R75, R181, R3, R182, 0x2, P5 ;  /* 0x00000003b54bb211 */ /* 0x000fc400028f14b6 */
        /* <DEDUP_REMOVED lines=12> */
[----:B------:R-:W-:Y:S02]  /*f180*/  ISETP.GE.AND P0, PT, R167, UR4, PT ;  /* 0x00000004a7007c0c */ /* 0x000fe4000bf06270 */
[----:B0-----:R-:W-:Y:S01]  /*f190*/  @!P2 LEA R4, P5, R173, R2, 0x2 ;  /* 0x00000002ad04a211 */ /* 0x001fe200078a10ff */
[----:B------:R0:W-:Y:S01]  /*f1a0*/  @!P1 ST.E.64 desc[UR52][R74.64], R112 ;  /* 0x000000704a009985 */ /* 0x0001e2000c101b34 */
[----:B------:R-:W-:Y:S02]  /*f1b0*/  ISETP.GE.AND P1, PT, R165, UR4, PT ;  /* 0x00000004a5007c0c */ /* 0x000fe4000bf26270 */
[----:B------:R-:W-:-:S05]  /*f1c0*/  @!P2 LEA.HI.X R5, R173, R3, R174, 0x2, P5 ;  /* 0x00000003ad05a211 */ /* 0x000fca00028f14ae */
[----:B------:R2:W-:Y:S01]  /*f1d0*/  @!P2 ST.E.64 desc[UR52][R4.64], R106 ;  /* 0x0000006a0400a985 */ /* 0x0005e2000c101b34 */
[-C--:B-1----:R-:W-:Y:S02]  /*f1e0*/  @!P3 LEA R72, P6, R171, R2.reuse, 0x2 ;  /* 0x00000002ab48b211 */ /* 0x082fe400078c10ff */
[----:B------:R-:W-:Y:S02]  /*f1f0*/  ISETP.GE.AND P2, PT, R99, UR4, PT ;  /* 0x0000000463007c0c */ /* 0x000fe4000bf46270 */
[-C--:B------:R-:W-:Y:S02]  /*f200*/  @!P3 LEA.HI.X R73, R171, R3.reuse, R172, 0x2, P6 ;  /* 0x00000003ab49b211 */ /* 0x080fe400030f14ac */
[-C--:B0-----:R-:W-:Y:S02]  /*f210*/  @!P4 LEA R74, P5, R169, R2.reuse, 0x2 ;  /* 0x00000002a94ac211 */ /* 0x081fe400078a10ff */
[----:B------:R-:W-:Y:S01]  /*f220*/  @!P1 LEA R82, P6, R165, R2, 0x2 ;  /* 0x00000002a5529211 */ /* 0x000fe200078c10ff */
[----:B------:R0:W-:Y:S01]  /*f230*/  @!P3 ST.E.64 desc[UR52][R72.64], R104 ;  /* 0x000000684800b985 */ /* 0x0001e2000c101b34 */
[----:B------:R-:W-:-:S02]  /*f240*/  @!P4 LEA.HI.X R75, R169, R3, R170, 0x2, P5 ;  /* 0x00000003a94bc211 */ /* 0x000fc400028f14aa */
[-C--:B------:R-:W-:Y:S02]  /*f250*/  @!P0 LEA R76, P5, R167, R2.reuse, 0x2 ;  /* 0x00000002a74c8211 */ /* 0x080fe400078a10ff */
[----:B------:R-:W-:Y:S01]  /*f260*/  ISETP.GE.AND P3, PT, R97, UR4, PT ;  /* 0x0000000461007c0c */ /* 0x000fe2000bf66270 */
[----:B------:R1:W-:Y:S01]  /*f270*/  @!P4 ST.E.64 desc[UR52][R74.64], R90 ;  /* 0x0000005a4a00c985 */ /* 0x0003e2000c101b34 */
[----:B------:R-:W-:Y:S02]  /*f280*/  ISETP.GE.AND P4, PT, R237, UR4, PT ;  /* 0x00000004ed007c0c */ /* 0x000fe4000bf86270 */
[-C--:B------:R-:W-:Y:S02]  /*f290*/  @!P0 LEA.HI.X R77, R167, R3.reuse, R168, 0x2, P5 ;  /* 0x00000003a74d8211 */ /* 0x080fe400028f14a8 */
[----:B------:R-:W-:Y:S02]  /*f2a0*/  @!P2 LEA R78, P5, R99, R2, 0x2 ;  /* 0x00000002634ea211 */ /* 0x000fe400078a10ff */
[-C--:B------:R-:W-:Y:S01]  /*f2b0*/  @!P1 LEA.HI.X R83, R165, R3.reuse, R166, 0x2, P6 ;  /* 0x00000003a5539211 */ /* 0x080fe200030f14a6 */
[----:B------:R-:W-:Y:S01]  /*f2c0*/  @!P0 ST.E.64 desc[UR52][R76.64], R88 ;  /* 0x000000584c008985 */ /* 0x000fe2000c101b34 */
[----:B------:R-:W-:-:S02]  /*f2d0*/  @!P2 LEA.HI.X R79, R99, R3, R164, 0x2, P5 ;  /* 0x00000003634fa211 */ /* 0x000fc400028f14a4 */
[----:B------:R-:W-:Y:S01]  /*f2e0*/  ISETP.GE.AND P0, PT, R236, UR4, PT ;  /* 0x00000004ec007c0c */ /* 0x000fe2000bf06270 */
[----:B------:R-:W-:Y:S01]  /*f2f0*/  @!P1 ST.E.64 desc[UR52][R82.64], R66 ;  /* 0x0000004252009985 */ /* 0x000fe2000c101b34 */
[-C--:B--2---:R-:W-:Y:S02]  /*f300*/  @!P3 LEA R4, P1, R97, R2.reuse, 0x2 ;  /* 0x000000026104b211 */ /* 0x084fe400078210ff */
[----:B0-----:R-:W-:Y:S01]  /*f310*/  @!P4 LEA R72, P6, R237, R2, 0x2 ;  /* 0x00000002ed48c211 */ /* 0x001fe200078c10ff */
[----:B------:R0:W-:Y:S01]  /*f320*/  @!P2 ST.E.64 desc[UR52][R78.64], R64 ;  /* 0x000000404e00a985 */ /* 0x0001e2000c101b34 */
[----:B------:R-:W-:Y:S02]  /*f330*/  ISETP.GE.AND P2, PT, R235, UR4, PT ;  /* 0x00000004eb007c0c */ /* 0x000fe4000bf46270 */
[-C--:B------:R-:W-:Y:S02]  /*f340*/  @!P3 LEA.HI.X R5, R97, R3.reuse, R98, 0x2, P1 ;  /* 0x000000036105b211 */ /* 0x080fe400008f1462 */
[----:B------:R-:W-:-:S02]  /*f350*/  @!P4 LEA.HI.X R73, R237, R3, R96, 0x2, P6 ;  /* 0x00000003ed49c211 */ /* 0x000fc400030f1460 */
[----:B------:R-:W-:Y:S01]  /*f360*/  ISETP.GE.AND P1, PT, R234, UR4, PT ;  /* 0x00000004ea007c0c */ /* 0x000fe2000bf26270 */
[----:B------:R2:W-:Y:S01]  /*f370*/  @!P3 ST.E.64 desc[UR52][R4.64], R58 ;  /* 0x0000003a0400b985 */ /* 0x0005e2000c101b34 */
[-C--:B-1----:R-:W-:Y:S02]  /*f380*/  @!P0 LEA R74, P5, R236, R2.reuse, 0x2 ;  /* 0x00000002ec4a8211 */ /* 0x082fe400078a10ff */
[----:B------:R-:W-:Y:S01]  /*f390*/  ISETP.GE.AND P3, PT, R233, UR4, PT ;  /* 0x00000004e9007c0c */ /* 0x000fe2000bf66270 */
[----:B------:R-:W-:Y:S01]  /*f3a0*/  @!P4 ST.E.64 desc[UR52][R72.64], R56 ;  /* 0x000000384800c985 */ /* 0x000fe2000c101b34 */
[----:B------:R-:W-:Y:S02]  /*f3b0*/  ISETP.GE.AND P4, PT, R232, UR4, PT ;  /* 0x00000004e8007c0c */ /* 0x000fe4000bf86270 */
[----:B------:R-:W-:Y:S02]  /*f3c0*/  @!P0 LEA.HI.X R75, R236, R3, R95, 0x2, P5 ;  /* 0x00000003ec4b8211 */ /* 0x000fe400028f145f */
[----:B0-----:R-:W-:-:S03]  /*f3d0*/  @!P2 LEA R64, P5, R235, R2, 0x2 ;  /* 0x00000002eb40a211 */ /* 0x001fc600078a10ff */
[----:B------:R0:W-:Y:S01]  /*f3e0*/  @!P0 ST.E.64 desc[UR52][R74.64], R50 ;  /* 0x000000324a008985 */ /* 0x0001e2000c101b34 */
[-C--:B------:R-:W-:Y:S01]  /*f3f0*/  @!P2 LEA.HI.X R65, R235, R3.reuse, R94, 0x2, P5 ;  /* 0x00000003eb41a211 */ /* 0x080fe200028f145e */
[----:B--2---:R-:W-:Y:S01]  /*f400*/  VIADD R59, R16, 0xe8 ;  /* 0x000000e8103b7836 */ /* 0x004fe20000000000 */
[----:B------:R-:W-:Y:S02]  /*f410*/  ISETP.GE.AND P0, PT, R23, UR4, PT ;  /* 0x0000000417007c0c */ /* 0x000fe4000bf06270 */
[-C--:B------:R-:W-:Y:S01]  /*f420*/  @!P1 LEA R66, P6, R234, R2.reuse, 0x2 ;  /* 0x00000002ea429211 */ /* 0x080fe200078c10ff */
[----:B------:R1:W-:Y:S01]  /*f430*/  @!P2 ST.E.64 desc[UR52][R64.64], R48 ;  /* 0x000000304000a985 */ /* 0x0003e2000c101b34 */
[-C--:B------:R-:W-:Y:S02]  /*f440*/  @!P3 LEA R76, P5, R233, R2.reuse, 0x2 ;  /* 0x00000002e94cb211 */ /* 0x080fe400078a10ff */
[----:B------:R-:W-:Y:S02]  /*f450*/  @!P4 LEA R4, P2, R232, R2, 0x2 ;  /* 0x00000002e804c211 */ /* 0x000fe400078410ff */
[----:B------:R-:W-:-:S02]  /*f460*/  @!P1 LEA.HI.X R67, R234, R3, R93, 0x2, P6 ;  /* 0x00000003ea439211 */ /* 0x000fc400030f145d */
[-C--:B------:R-:W-:Y:S01]  /*f470*/  @!P3 LEA.HI.X R77, R233, R3.reuse, R92, 0x2, P5 ;  /* 0x00000003e94db211 */ /* 0x080fe200028f145c */
[----:B0-----:R-:W-:Y:S01]  /*f480*/  VIADD R51, R16, 0xf0 ;  /* 0x000000f010337836 */ /* 0x001fe20000000000 */
[-C--:B------:R-:W-:Y:S01]  /*f490*/  @!P4 LEA.HI.X R5, R232, R3.reuse, R87, 0x2, P2 ;  /* 0x00000003e805c211 */ /* 0x080fe200010f1457 */
[----:B------:R0:W-:Y:S01]  /*f4a0*/  @!P1 ST.E.64 desc[UR52][R66.64], R42 ;  /* 0x0000002a42009985 */ /* 0x0001e2000c101b34 */
[----:B------:R-:W-:Y:S02]  /*f4b0*/  ISETP.GE.AND P2, PT, R22, UR4, PT ;  /* 0x0000000416007c0c */ /* 0x000fe4000bf46270 */
[----:B------:R-:W-:Y:S01]  /*f4c0*/  ISETP.GE.AND P1, PT, R19, UR4, PT ;  /* 0x0000000413007c0c */ /* 0x000fe2000bf26270 */
[----:B------:R2:W-:Y:S01]  /*f4d0*/  @!P3 ST.E.64 desc[UR52][R76.64], R40 ;  /* 0x000000284c00b985 */ /* 0x0005e2000c101b34 */
[C---:B------:R-:W-:Y:S01]  /*f4e0*/  @!P0 LEA R56, P5, R23.reuse, R2, 0x2 ;  /* 0x0000000217388211 */ /* 0x040fe200078a10ff */
[----:B-1----:R-:W-:Y:S01]  /*f4f0*/  VIADD R65, R16, 0xf8 ;  /* 0x000000f810417836 */ /* 0x002fe20000000000 */
[----:B------:R-:W-:Y:S01]  /*f500*/  ISETP.GE.AND P3, PT, R18, UR4, PT ;  /* 0x0000000412007c0c */ /* 0x000fe2000bf66270 */
[----:B------:R1:W-:Y:S01]  /*f510*/  @!P4 ST.E.64 desc[UR52][R4.64], R34 ;  /* 0x000000220400c985 */ /* 0x0003e2000c101b34 */
[----:B------:R-:W-:-:S02]  /*f520*/  @!P0 LEA.HI.X R57, R23, R3, R86, 0x2, P5 ;  /* 0x0000000317398211 */ /* 0x000fc400028f1456 */
[----:B------:R-:W-:Y:S02]  /*f530*/  ISETP.GE.AND P4, PT, R59, UR4, PT ;  /* 0x000000043b007c0c */ /* 0x000fe4000bf86270 */
[----:B------:R-:W-:Y:S01]  /*f540*/  SHF.R.S32.HI R49, RZ, 0x1f, R18 ;  /* 0x0000001fff317819 */ /* 0x000fe20000011412 */
[----:B------:R3:W-:Y:S01]  /*f550*/  @!P0 ST.E.64 desc[UR52][R56.64], R32 ;  /* 0x0000002038008985 */ /* 0x0007e2000c101b34 */
[----:B------:R-:W-:Y:S02]  /*f560*/  ISETP.GE.AND P0, PT, R51, UR4, PT ;  /* 0x0000000433007c0c */ /* 0x000fe4000bf06270 */
[CC--:B0-----:R-:W-:Y:S02]  /*f570*/  @!P1 LEA R42, P6, R19.reuse, R2.reuse, 0x2 ;  /* 0x00000002132a9211 */ /* 0x0c1fe400078c10ff */
[----:B--2---:R-:W-:Y:S02]  /*f580*/  @!P2 LEA R40, P5, R22, R2, 0x2 ;  /* 0x000000021628a211 */ /* 0x004fe400078a10ff */
[----:B------:R-:W-:-:S02]  /*f590*/  @!P1 LEA.HI.X R43, R19, R3, R84, 0x2, P6 ;  /* 0x00000003132b9211 */ /* 0x000fc400030f1454 */
[-C--:B------:R-:W-:Y:S02]  /*f5a0*/  @!P2 LEA.HI.X R41, R22, R3.reuse, R85, 0x2, P5 ;  /* 0x000000031629a211 */ /* 0x080fe400028f1455 */
[CC--:B-1----:R-:W-:Y:S02]  /*f5b0*/  @!P3 LEA R4, P5, R18.reuse, R2.reuse, 0x2 ;  /* 0x000000021204b211 */ /* 0x0c2fe400078a10ff */
[----:B------:R-:W-:Y:S01]  /*f5c0*/  ISETP.GE.AND P6, PT, R65, UR4, PT ;  /* 0x0000000441007c0c */ /* 0x000fe2000bfc6270 */
[----:B------:R0:W-:Y:S01]  /*f5d0*/  @!P2 ST.E.64 desc[UR52][R40.64], R26 ;  /* 0x0000001a2800a985 */ /* 0x0001e2000c101b34 */
[----:B------:R-:W-:Y:S02]  /*f5e0*/  @!P3 LEA.HI.X R5, R18, R3, R49, 0x2, P5 ;  /* 0x000000031205b211 */ /* 0x000fe400028f1431 */
[----:B---3--:R-:W-:Y:S01]  /*f5f0*/  SHF.R.S32.HI R33, RZ, 0x1f, R59 ;  /* 0x0000001fff217819 */ /* 0x008fe2000001143b */
[----:B------:R0:W-:Y:S01]  /*f600*/  @!P1 ST.E.64 desc[UR52][R42.64], R24 ;  /* 0x000000182a009985 */ /* 0x0001e2000c101b34 */
[----:B------:R-:W-:-:S02]  /*f610*/  @!P4 LEA R32, P5, R59, R2, 0x2 ;  /* 0x000000023b20c211 */ /* 0x000fc400078a10ff */
[----:B------:R-:W-:Y:S01]  /*f620*/  SHF.R.S32.HI R35, RZ, 0x1f, R51 ;  /* 0x0000001fff237819 */ /* 0x000fe20000011433 */
[----:B------:R0:W-:Y:S01]  /*f630*/  @!P3 ST.E.64 desc[UR52][R4.64], R12 ;  /* 0x0000000c0400b985 */ /* 0x0001e2000c101b34 */
[-C--:B------:R-:W-:Y:S02]  /*f640*/  @!P4 LEA.HI.X R33, R59, R3.reuse, R33, 0x2, P5 ;  /* 0x000000033b21c211 */ /* 0x080fe400028f1421 */
[CC--:B------:R-:W-:Y:S02]  /*f650*/  @!P0 LEA R34, P5, R51.reuse, R2.reuse, 0x2 ;  /* 0x0000000233228211 */ /* 0x0c0fe400078a10ff */
[----:B------:R-:W-:Y:S01]  /*f660*/  SHF.R.S32.HI R48, RZ, 0x1f, R65 ;  /* 0x0000001fff307819 */ /* 0x000fe20000011441 */
[----:B------:R0:W-:Y:S01]  /*f670*/  @!P4 ST.E.64 desc[UR52][R32.64], R10 ;  /* 0x0000000a2000c985 */ /* 0x0001e2000c101b34 */
[----:B------:R-:W-:Y:S02]  /*f680*/  @!P0 LEA.HI.X R35, R51, R3, R35, 0x2, P5 ;  /* 0x0000000333238211 */ /* 0x000fe400028f1423 */
[----:B------:R-:W-:-:S03]  /*f690*/  @!P6 LEA R2, P5, R65, R2, 0x2 ;  /* 0x000000024102e211 */ /* 0x000fc600078a10ff */
[----:B------:R0:W-:Y:S01]  /*f6a0*/  @!P0 ST.E.64 desc[UR52][R34.64], R160 ;  /* 0x000000a022008985 */ /* 0x0001e2000c101b34 */
[----:B------:R-:W-:-:S05]  /*f6b0*/  @!P6 LEA.HI.X R3, R65, R3, R48, 0x2, P5 ;  /* 0x000000034103e211 */ /* 0x000fca00028f1430 */
[----:B------:R0:W-:Y:S04]  /*f6c0*/  @!P6 ST.E.64 desc[UR52][R2.64], R162 ;  /* 0x000000a20200e985 */ /* 0x0001e8000c101b34 */
.L_x_2313:
[----:B------:R-:W-:Y:S05]  /*f6d0*/  BSYNC B1 ;  /* 0x0000000000017941 */ /* 0x000fea0003800000 */
.L_x_2312:
[----:B------:R-:W-:Y:S01]  /*f6e0*/  ISETP.GE.AND P0, PT, R0, UR9, PT ;  /* 0x0000000900007c0c */ /* 0x000fe2000bf06270 */
[----:B0-----:R0:W1:Y:S04]  /*f6f0*/  SHFL.IDX PT, R3, R81, 0x1, 0x1c1f ;  /* 0x003c1f0051037f89 */ /* 0x00106800000e0000 */
[----:B------:R0:W2:Y:S08]  /*f700*/  SHFL.IDX PT, R2, R80, 0x1, 0x1c1f ;  /* 0x003c1f0050027f89 */ /* 0x0000b000000e0000 */
[----:B0-----:R-:W-:Y:S05]  /*f710*/  @P0 BRA `(.L_x_2311) ;  /* 0x0000001400e80947 */ /* 0x001fea0003800000 */
[----:B------:R-:W-:Y:S01]  /*f720*/  ULDC UR4, c[0x0][0xac8] ;  /* 0x0002b20000047ab9 */ /* 0x000fe20000000800 */
[C---:B------:R-:W-:Y:S01]  /*f730*/  VIADD R41, R16.reuse, 0xe8 ;  /* 0x000000e810297836 */ /* 0x040fe20000000000 */
[----:B------:R-:W-:Y:S01]  /*f740*/  ISETP.GE.AND P4, PT, R195, UR4, PT ;  /* 0x00000004c3007c0c */ /* 0x000fe2000bf86270 */
[C---:B------:R-:W-:Y:S01]  /*f750*/  VIADD R35, R16.reuse, 0xf0 ;  /* 0x000000f010237836 */ /* 0x040fe20000000000 */
[----:B------:R-:W-:Y:S02]  /*f760*/  ISETP.GE.AND P0, PT, R193, UR4, PT ;  /* 0x00000004c1007c0c */ /* 0x000fe4000bf06270 */
[----:B------:R-:W-:Y:S02]  /*f770*/  ISETP.GE.AND P6, PT, R16, UR4, PT ;  /* 0x0000000410007c0c */ /* 0x000fe4000bfc6270 */
[----:B------:R-:W-:Y:S02]  /*f780*/  ISETP.GE.AND P2, PT, R191, UR4, PT ;  /* 0x00000004bf007c0c */ /* 0x000fe4000bf46270 */
[----:B------:R-:W-:-:S02]  /*f790*/  ISETP.GE.AND P1, PT, R189, UR4, PT ;  /* 0x00000004bd007c0c */ /* 0x000fc4000bf26270 */
[----:B------:R-:W-:-:S03]  /*f7a0*/  SHF.R.S32.HI R0, RZ, 0x1f, R35 ;  /* 0x0000001fff007819 */ /* 0x000fc60000011423 */
[-C--:B--2---:R-:W-:Y:S02]  /*f7b0*/  @!P4 LEA R10, P3, R195, R2.reuse, 0x2 ;  /* 0x00000002c30ac211 */ /* 0x084fe400078610ff */
[-C--:B------:R-:W-:Y:S02]  /*f7c0*/  @!P0 LEA R12, P5, R193, R2.reuse, 0x2 ;  /* 0x00000002c10c8211 */ /* 0x080fe400078a10ff */
[----:B-1----:R-:W-:Y:S01]  /*f7d0*/  @!P6 IMAD.WIDE R4, R16, 0x4, R2 ;  /* 0x000000041004e825 */ /* 0x002fe200078e0202 */
[-C--:B------:R-:W-:Y:S02]  /*f7e0*/  @!P4 LEA.HI.X R11, R195, R3.reuse, R196, 0x2, P3 ;  /* 0x00000003c30bc211 */ /* 0x080fe400018f14c4 */
[----:B------:R-:W-:Y:S02]  /*f7f0*/  ISETP.GE.AND P3, PT, R187, UR4, PT ;  /* 0x00000004bb007c0c */ /* 0x000fe4000bf66270 */
[----:B------:R-:W-:Y:S01]  /*f800*/  @!P0 LEA.HI.X R13, R193, R3, R194, 0x2, P5 ;  /* 0x00000003c10d8211 */ /* 0x000fe200028f14c2 */
[----:B------:R0:W-:Y:S01]  /*f810*/  @!P6 ST.E.64 desc[UR52][R4.64], R150 ;  /* 0x000000960400e985 */ /* 0x0001e2000c101b34 */
[----:B------:R-:W-:-:S02]  /*f820*/  @!P2 LEA R24, P5, R191, R2, 0x2 ;  /* 0x00000002bf18a211 */ /* 0x000fc400078a10ff */
        /* <DEDUP_REMOVED lines=10> */
[-C--:B------:R-:W-:Y:S02]  /*f8d0*/  @!P3 LEA.HI.X R33, R187, R3.reuse, R188, 0x2, P5 ;  /* 0x00000003bb21b211 */ /* 0x080fe400028f14bc */
[-C--:B0-----:R-:W-:Y:S01]  /*f8e0*/  @!P4 LEA R4, P5, R185, R2.reuse, 0x2 ;  /* 0x00000002b904c211 */ /* 0x081fe200078a10ff */
[----:B------:R0:W-:Y:S01]  /*f8f0*/  @!P1 ST.E.64 desc[UR52][R26.64], R134 ;  /* 0x000000861a009985 */ /* 0x0001e2000c101b34 */
[----:B------:R-:W-:Y:S02]  /*f900*/  ISETP.GE.AND P1, PT, R179, UR4, PT ;  /* 0x00000004b3007c0c */ /* 0x000fe4000bf26270 */
[----:B-1----:R-:W-:Y:S01]  /*f910*/  @!P0 LEA R10, P6, R183, R2, 0x2 ;  /* 0x00000002b70a8211 */ /* 0x002fe200078c10ff */
[----:B------:R1:W-:Y:S01]  /*f920*/  @!P3 ST.E.64 desc[UR52][R32.64], R132 ;  /* 0x000000842000b985 */ /* 0x0003e2000c101b34 */
[----:B------:R-:W-:-:S02]  /*f930*/  @!P4 LEA.HI.X R5, R185, R3, R186, 0x2, P5 ;  /* 0x00000003b905c211 */ /* 0x000fc400028f14ba */
[----:B------:R-:W-:Y:S02]  /*f940*/  ISETP.GE.AND P3, PT, R177, UR4, PT ;  /* 0x00000004b1007c0c */ /* 0x000fe4000bf66270 */
[-C--:B--2---:R-:W-:Y:S01]  /*f950*/  @!P2 LEA R12, P5, R181, R2.reuse, 0x2 ;  /* 0x00000002b50ca211 */ /* 0x084fe200078a10ff */
[----:B------:R2:W-:Y:S01]  /*f960*/  @!P4 ST.E.64 desc[UR52][R4.64], R126 ;  /* 0x0000007e0400c985 */ /* 0x0005e2000c101b34 */
[-C--:B------:R-:W-:Y:S02]  /*f970*/  @!P0 LEA.HI.X R11, R183, R3.reuse, R184, 0x2, P6 ;  /* 0x00000003b70b8211 */ /* 0x080fe400030f14b8 */
[----:B------:R-:W-:Y:S02]  /*f980*/  ISETP.GE.AND P4, PT, R175, UR4, PT ;  /* 0x00000004af007c0c */ /* 0x000fe4000bf86270 */
[----:B------:R-:W-:Y:S01]  /*f990*/  @!P2 LEA.HI.X R13, R181, R3, R182, 0x2, P5 ;  /* 0x00000003b50da211 */ /* 0x000fe200028f14b6 */
[----:B------:R4:W-:Y:S01]  /*f9a0*/  @!P0 ST.E.64 desc[UR52][R10.64], R124 ;  /* 0x0000007c0a008985 */ /* 0x0009e2000c101b34 */
[----:B---3--:R-:W-:-:S03]  /*f9b0*/  @!P1 LEA R24, P0, R179, R2, 0x2 ;  /* 0x00000002b3189211 */ /* 0x008fc600078010ff */
[----:B------:R3:W-:Y:S01]  /*f9c0*/  @!P2 ST.E.64 desc[UR52][R12.64], R118 ;  /* 0x000000760c00a985 */ /* 0x0007e2000c101b34 */
[----:B------:R-:W-:Y:S02]  /*f9d0*/  ISETP.GE.AND P2, PT, R173, UR4, PT ;  /* 0x00000004ad007c0c */ /* 0x000fe4000bf46270 */
[-C--:B------:R-:W-:Y:S02]  /*f9e0*/  @!P1 LEA.HI.X R25, R179, R3.reuse, R180, 0x2, P0 ;  /* 0x00000003b3199211 */ /* 0x080fe400000f14b4 */
[-C--:B0-----:R-:W-:Y:S02]  /*f9f0*/  @!P3 LEA R26, P6, R177, R2.reuse, 0x2 ;  /* 0x00000002b11ab211 */ /* 0x081fe400078c10ff */
[----:B------:R-:W-:Y:S01]  /*fa00*/  ISETP.GE.AND P0, PT, R171, UR4, PT ;  /* 0x00000004ab007c0c */ /* 0x000fe2000bf06270 */
[----:B------:R0:W-:Y:S01]  /*fa10*/  @!P1 ST.E.64 desc[UR52][R24.64], R116 ;  /* 0x0000007418009985 */ /* 0x0001e2000c101b34 */
[----:B-1----:R-:W-:Y:S02]  /*fa20*/  @!P4 LEA R32, P5, R175, R2, 0x2 ;  /* 0x00000002af20c211 */ /* 0x002fe400078a10ff */
[----:B------:R-:W-:-:S02]  /*fa30*/  @!P3 LEA.HI.X R27, R177, R3, R178, 0x2, P6 ;  /* 0x00000003b11bb211 */ /* 0x000fc400030f14b2 */
[----:B------:R-:W-:Y:S02]  /*fa40*/  ISETP.GE.AND P1, PT, R169, UR4, PT ;  /* 0x00000004a9007c0c */ /* 0x000fe4000bf26270 */
[----:B------:R-:W-:Y:S01]  /*fa50*/  @!P4 LEA.HI.X R33, R175, R3, R176, 0x2, P5 ;  /* 0x00000003af21c211 */ /* 0x000fe200028f14b0 */
[----:B------:R1:W-:Y:S01]  /*fa60*/  @!P3 ST.E.64 desc[UR52][R26.64], R110 ;  /* 0x0000006e1a00b985 */ /* 0x0003e2000c101b34 */
[----:B--2---:R-:W-:-:S03]  /*fa70*/  @!P2 LEA R4, P3, R173, R2, 0x2 ;  /* 0x00000002ad04a211 */ /* 0x004fc600078610ff */
[----:B------:R2:W-:Y:S01]  /*fa80*/  @!P4 ST.E.64 desc[UR52][R32.64], R108 ;  /* 0x0000006c2000c985 */ /* 0x0005e2000c101b34 */
[----:B------:R-:W-:Y:S02]  /*fa90*/  ISETP.GE.AND P4, PT, R167, UR4, PT ;  /* 0x00000004a7007c0c */ /* 0x000fe4000bf86270 */
[-C--:B------:R-:W-:Y:S02]  /*faa0*/  @!P2 LEA.HI.X R5, R173, R3.reuse, R174, 0x2, P3 ;  /* 0x00000003ad05a211 */ /* 0x080fe400018f14ae */
[-C--:B----4-:R-:W-:Y:S02]  /*fab0*/  @!P0 LEA R10, P6, R171, R2.reuse, 0x2 ;  /* 0x00000002ab0a8211 */ /* 0x090fe400078c10ff */
[----:B------:R-:W-:Y:S01]  /*fac0*/  ISETP.GE.AND P3, PT, R165, UR4, PT ;  /* 0x00000004a5007c0c */ /* 0x000fe2000bf66270 */
[----:B------:R4:W-:Y:S01]  /*fad0*/  @!P2 ST.E.64 desc[UR52][R4.64], R102 ;  /* 0x000000660400a985 */ /* 0x0009e2000c101b34 */
[----:B---3--:R-:W-:Y:S02]  /*fae0*/  @!P1 LEA R12, P5, R169, R2, 0x2 ;  /* 0x00000002a90c9211 */ /* 0x008fe400078a10ff */
[----:B------:R-:W-:-:S02]  /*faf0*/  @!P0 LEA.HI.X R11, R171, R3, R172, 0x2, P6 ;  /* 0x00000003ab0b8211 */ /* 0x000fc400030f14ac */
[----:B------:R-:W-:Y:S02]  /*fb00*/  ISETP.GE.AND P2, PT, R99, UR4, PT ;  /* 0x0000000463007c0c */ /* 0x000fe4000bf46270 */
[----:B------:R-:W-:Y:S01]  /*fb10*/  @!P1 LEA.HI.X R13, R169, R3, R170, 0x2, P5 ;  /* 0x00000003a90d9211 */ /* 0x000fe200028f14aa */
[----:B------:R3:W-:Y:S01]  /*fb20*/  @!P0 ST.E.64 desc[UR52][R10.64], R100 ;  /* 0x000000640a008985 */ /* 0x0007e2000c101b34 */
[----:B------:R-:W-:Y:S02]  /*fb30*/  ISETP.GE.AND P0, PT, R97, UR4, PT ;  /* 0x0000000461007c0c */ /* 0x000fe4000bf06270 */
[-C--:B0-----:R-:W-:Y:S01]  /*fb40*/  @!P4 LEA R24, P5, R167, R2.reuse, 0x2 ;  /* 0x00000002a718c211 */ /* 0x081fe200078a10ff */
[----:B------:R0:W-:Y:S01]  /*fb50*/  @!P1 ST.E.64 desc[UR52][R12.64], R70 ;  /* 0x000000460c009985 */ /* 0x0001e2000c101b34 */
[----:B-1----:R-:W-:Y:S02]  /*fb60*/  @!P3 LEA R26, P6, R165, R2, 0x2 ;  /* 0x00000002a51ab211 */ /* 0x002fe400078c10ff */
[----:B------:R-:W-:-:S02]  /*fb70*/  ISETP.GE.AND P1, PT, R237, UR4, PT ;  /* 0x00000004ed007c0c */ /* 0x000fc4000bf26270 */
[-C--:B------:R-:W-:Y:S02]  /*fb80*/  @!P4 LEA.HI.X R25, R167, R3.reuse, R168, 0x2, P5 ;  /* 0x00000003a719c211 */ /* 0x080fe400028f14a8 */
[-C--:B------:R-:W-:Y:S02]  /*fb90*/  @!P3 LEA.HI.X R27, R165, R3.reuse, R166, 0x2, P6 ;  /* 0x00000003a51bb211 */ /* 0x080fe400030f14a6 */
[CC--:B--2---:R-:W-:Y:S01]  /*fba0*/  @!P2 LEA R32, P5, R99.reuse, R2.reuse, 0x2 ;  /* 0x000000026320a211 */ /* 0x0c4fe200078a10ff */
[----:B------:R1:W-:Y:S01]  /*fbb0*/  @!P4 ST.E.64 desc[UR52][R24.64], R68 ;  /* 0x000000441800c985 */ /* 0x0003e2000c101b34 */
[----:B------:R-:W-:Y:S02]  /*fbc0*/  ISETP.GE.AND P4, PT, R236, UR4, PT ;  /* 0x00000004ec007c0c */ /* 0x000fe4000bf86270 */
[----:B------:R-:W-:Y:S01]  /*fbd0*/  @!P2 LEA.HI.X R33, R99, R3, R164, 0x2, P5 ;  /* 0x000000036321a211 */ /* 0x000fe200028f14a4 */
[----:B------:R2:W-:Y:S01]  /*fbe0*/  @!P3 ST.E.64 desc[UR52][R26.64], R62 ;  /* 0x0000003e1a00b985 */ /* 0x0005e2000c101b34 */
[----:B----4-:R-:W-:-:S02]  /*fbf0*/  @!P0 LEA R4, P5, R97, R2, 0x2 ;  /* 0x0000000261048211 */ /* 0x010fc400078a10ff */
[----:B------:R-:W-:Y:S01]  /*fc00*/  ISETP.GE.AND P3, PT, R235, UR4, PT ;  /* 0x00000004eb007c0c */ /* 0x000fe2000bf66270 */
[----:B------:R4:W-:Y:S01]  /*fc10*/  @!P2 ST.E.64 desc[UR52][R32.64], R60 ;  /* 0x0000003c2000a985 */ /* 0x0009e2000c101b34 */
[----:B---3--:R-:W-:Y:S02]  /*fc20*/  @!P1 LEA R10, P6, R237, R2, 0x2 ;  /* 0x00000002ed0a9211 */ /* 0x008fe400078c10ff */
[-C--:B------:R-:W-:Y:S02]  /*fc30*/  @!P0 LEA.HI.X R5, R97, R3.reuse, R98, 0x2, P5 ;  /* 0x0000000361058211 */ /* 0x080fe400028f1462 */
[----:B------:R-:W-:Y:S02]  /*fc40*/  @!P1 LEA.HI.X R11, R237, R3, R96, 0x2, P6 ;  /* 0x00000003ed0b9211 */ /* 0x000fe400030f1460 */
[----:B------:R-:W-:Y:S01]  /*fc50*/  ISETP.GE.AND P2, PT, R234, UR4, PT ;  /* 0x00000004ea007c0c */ /* 0x000fe2000bf46270 */
[----:B------:R3:W-:Y:S01]  /*fc60*/  @!P0 ST.E.64 desc[UR52][R4.64], R54 ;  /* 0x0000003604008985 */ /* 0x0007e2000c101b34 */
[----:B------:R-:W-:-:S02]  /*fc70*/  ISETP.GE.AND P0, PT, R233, UR4, PT ;  /* 0x00000004e9007c0c */ /* 0x000fc4000bf06270 */
[CC--:B0-----:R-:W-:Y:S01]  /*fc80*/  @!P4 LEA R12, P5, R236.reuse, R2.reuse, 0x2 ;  /* 0x00000002ec0cc211 */ /* 0x0c1fe200078a10ff */
[----:B------:R0:W-:Y:S01]  /*fc90*/  @!P1 ST.E.64 desc[UR52][R10.64], R52 ;  /* 0x000000340a009985 */ /* 0x0001e2000c101b34 */
[CC--:B-1----:R-:W-:Y:S02]  /*fca0*/  @!P3 LEA R24, P1, R235.reuse, R2.reuse, 0x2 ;  /* 0x00000002eb18b211 */ /* 0x0c2fe400078210ff */
[-C--:B------:R-:W-:Y:S02]  /*fcb0*/  @!P4 LEA.HI.X R13, R236, R3.reuse, R95, 0x2, P5 ;  /* 0x00000003ec0dc211 */ /* 0x080fe400028f145f */
[----:B------:R-:W-:Y:S02]  /*fcc0*/  @!P3 LEA.HI.X R25, R235, R3, R94, 0x2, P1 ;  /* 0x00000003eb19b211 */ /* 0x000fe400008f145e */
[----:B------:R-:W-:Y:S01]  /*fcd0*/  ISETP.GE.AND P1, PT, R232, UR4, PT ;  /* 0x00000004e8007c0c */ /* 0x000fe2000bf26270 */
[----:B------:R-:W-:Y:S01]  /*fce0*/  @!P4 ST.E.64 desc[UR52][R12.64], R46 ;  /* 0x0000002e0c00c985 */ /* 0x000fe2000c101b34 */
[----:B--2---:R-:W-:-:S02]  /*fcf0*/  @!P2 LEA R26, P4, R234, R2, 0x2 ;  /* 0x00000002ea1aa211 */ /* 0x004fc400078810ff */
[----:B----4-:R-:W-:Y:S01]  /*fd00*/  @!P0 LEA R32, P5, R233, R2, 0x2 ;  /* 0x00000002e9208211 */ /* 0x010fe200078a10ff */
[----:B------:R1:W-:Y:S01]  /*fd10*/  @!P3 ST.E.64 desc[UR52][R24.64], R44 ;  /* 0x0000002c1800b985 */ /* 0x0003e2000c101b34 */
[----:B------:R-:W-:Y:S02]  /*fd20*/  ISETP.GE.AND P3, PT, R23, UR4, PT ;  /* 0x0000000417007c0c */ /* 0x000fe4000bf66270 */
[-C--:B------:R-:W-:Y:S02]  /*fd30*/  @!P2 LEA.HI.X R27, R234, R3.reuse, R93, 0x2, P4 ;  /* 0x00000003ea1ba211 */ /* 0x080fe400020f145d */
[----:B------:R-:W-:Y:S02]  /*fd40*/  @!P0 LEA.HI.X R33, R233, R3, R92, 0x2, P5 ;  /* 0x00000003e9218211 */ /* 0x000fe400028f145c */
[----:B------:R-:W-:Y:S01]  /*fd50*/  ISETP.GE.AND P4, PT, R19, UR4, PT ;  /* 0x0000000413007c0c */ /* 0x000fe2000bf86270 */
[----:B------:R2:W-:Y:S01]  /*fd60*/  @!P2 ST.E.64 desc[UR52][R26.64], R38 ;  /* 0x000000261a00a985 */ /* 0x0005e2000c101b34 */
[----:B------:R-:W-:-:S02]  /*fd70*/  ISETP.GE.AND P2, PT, R41, UR4, PT ;  /* 0x0000000429007c0c */ /* 0x000fc4000bf46270 */
[----:B------:R-:W-:Y:S01]  /*fd80*/  ISETP.GE.AND P5, PT, R22, UR4, PT ;  /* 0x0000000416007c0c */ /* 0x000fe2000bfa6270 */
[----:B------:R-:W-:Y:S01]  /*fd90*/  @!P0 ST.E.64 desc[UR52][R32.64], R36 ;  /* 0x0000002420008985 */ /* 0x000fe2000c101b34 */
[CC--:B---3--:R-:W-:Y:S02]  /*fda0*/  @!P1 LEA R4, P0, R232.reuse, R2.reuse, 0x2 ;  /* 0x00000002e8049211 */ /* 0x0c8fe400078010ff */
[C---:B0-----:R-:W-:Y:S02]  /*fdb0*/  @!P3 LEA R10, P6, R23.reuse, R2, 0x2 ;  /* 0x00000002170ab211 */ /* 0x041fe400078c10ff */
[-C--:B------:R-:W-:Y:S02]  /*fdc0*/  @!P1 LEA.HI.X R5, R232, R3.reuse, R87, 0x2, P0 ;  /* 0x00000003e8059211 */ /* 0x080fe400000f1457 */
[----:B------:R-:W-:Y:S02]  /*fdd0*/  @!P3 LEA.HI.X R11, R23, R3, R86, 0x2, P6 ;  /* 0x00000003170bb211 */ /* 0x000fe400030f1456 */
[----:B------:R-:W-:Y:S01]  /*fde0*/  ISETP.GE.AND P0, PT, R35, UR4, PT ;  /* 0x0000000423007c0c */ /* 0x000fe2000bf06270 */
[----:B------:R0:W-:Y:S01]  /*fdf0*/  @!P1 ST.E.64 desc[UR52][R4.64], R30 ;  /* 0x0000001e04009985 */ /* 0x0001e2000c101b34 */
[----:B------:R-:W-:-:S02]  /*fe00*/  ISETP.GE.AND P1, PT, R18, UR4, PT ;  /* 0x0000000412007c0c */ /* 0x000fc4000bf26270 */
[----:B-1----:R-:W-:Y:S01]  /*fe10*/  SHF.R.S32.HI R24, RZ, 0x1f, R41 ;  /* 0x0000001fff187819 */ /* 0x002fe20000011429 */
[----:B------:R1:W-:Y:S01]  /*fe20*/  @!P3 ST.E.64 desc[UR52][R10.64], R28 ;  /* 0x0000001c0a00b985 */ /* 0x0003e2000c101b34 */
[CC--:B--2---:R-:W-:Y:S02]  /*fe30*/  @!P2 LEA R26, P3, R41.reuse, R2.reuse, 0x2 ;  /* 0x00000002291aa211 */ /* 0x0c4fe400078610ff */
[CC--:B------:R-:W-:Y:S02]  /*fe40*/  @!P5 LEA R12, P6, R22.reuse, R2.reuse, 0x2 ;  /* 0x00000002160cd211 */ /* 0x0c0fe400078c10ff */
[-C--:B------:R-:W-:Y:S02]  /*fe50*/  @!P2 LEA.HI.X R27, R41, R3.reuse, R24, 0x2, P3 ;  /* 0x00000003291ba211 */ /* 0x080fe400018f1418 */
[----:B------:R-:W-:Y:S02]  /*fe60*/  @!P4 LEA R24, P3, R19, R2, 0x2 ;  /* 0x000000021318c211 */ /* 0x000fe400078610ff */
[----:B------:R-:W-:-:S02]  /*fe70*/  @!P5 LEA.HI.X R13, R22, R3, R85, 0x2, P6 ;  /* 0x00000003160dd211 */ /* 0x000fc400030f1455 */
[-C--:B------:R-:W-:Y:S02]  /*fe80*/  @!P4 LEA.HI.X R25, R19, R3.reuse, R84, 0x2, P3 ;  /* 0x000000031319c211 */ /* 0x080fe400018f1454 */
[----:B0-----:R-:W-:Y:S01]  /*fe90*/  SHF.R.S32.HI R5, RZ, 0x1f, R18 ;  /* 0x0000001fff057819 */ /* 0x001fe20000011412 */
[----:B------:R0:W-:Y:S01]  /*fea0*/  @!P5 ST.E.64 desc[UR52][R12.64], R20 ;  /* 0x000000140c00d985 */ /* 0x0001e2000c101b34 */
[-C--:B------:R-:W-:Y:S01]  /*feb0*/  @!P1 LEA R4, P3, R18, R2.reuse, 0x2 ;  /* 0x0000000212049211 */ /* 0x080fe200078610ff */
[----:B-1----:R-:W-:Y:S01]  /*fec0*/  VIADD R11, R16, 0xf8 ;  /* 0x000000f8100b7836 */ /* 0x002fe20000000000 */
[C---:B------:R-:W-:Y:S01]  /*fed0*/  @!P0 LEA R32, P6, R35.reuse, R2, 0x2 ;  /* 0x0000000223208211 */ /* 0x040fe200078c10ff */
[----:B------:R0:W-:Y:S01]  /*fee0*/  @!P4 ST.E.64 desc[UR52][R24.64], R14 ;  /* 0x0000000e1800c985 */ /* 0x0001e2000c101b34 */
[-C--:B------:R-:W-:Y:S02]  /*fef0*/  @!P1 LEA.HI.X R5, R18, R3.reuse, R5, 0x2, P3 ;  /* 0x0000000312059211 */ /* 0x080fe400018f1405 */
[----:B------:R-:W-:-:S03]  /*ff00*/  @!P0 LEA.HI.X R33, R35, R3, R0, 0x2, P6 ;  /* 0x0000000323218211 */ /* 0x000fc600030f1400 */
[----:B------:R0:W-:Y:S04]  /*ff10*/  @!P1 ST.E.64 desc[UR52][R4.64], R8 ;  /* 0x0000000804009985 */ /* 0x0001e8000c101b34 */
[----:B------:R0:W-:Y:S04]  /*ff20*/  @!P2 ST.E.64 desc[UR52][R26.64], R6 ;  /* 0x000000061a00a985 */ /* 0x0001e8000c101b34 */
[----:B------:R0:W-:Y:S01]  /*ff30*/  @!P0 ST.E.64 desc[UR52][R32.64], R158 ;  /* 0x0000009e20008985 */ /* 0x0001e2000c101b34 */
[----:B------:R-:W-:-:S13]  /*ff40*/  ISETP.GE.AND P0, PT, R11, UR4, PT ;  /* 0x000000040b007c0c */ /* 0x000fda000bf06270 */
[----:B0-----:R-:W-:Y:S05]  /*ff50*/  @P0 BRA `(.L_x_2311) ;  /* 0x0000000c00d80947 */ /* 0x001fea0003800000 */
[----:B------:R-:W-:Y:S02]  /*ff60*/  LEA R2, P0, R11, R2, 0x2 ;  /* 0x000000020b027211 */ /* 0x000fe400078010ff */
[----:B------:R-:W-:-:S04]  /*ff70*/  SHF.R.S32.HI R0, RZ, 0x1f, R11 ;  /* 0x0000001fff007819 */ /* 0x000fc8000001140b */
[----:B------:R-:W-:-:S05]  /*ff80*/  LEA.HI.X R3, R11, R3, R0, 0x2, P0 ;  /* 0x000000030b037211 */ /* 0x000fca00000f1400 */
[----:B------:R0:W-:Y:S01]  /*ff90*/  ST.E.64 desc[UR52][R2.64], R156 ;  /* 0x0000009c02007985 */ /* 0x0001e2000c101b34 */
[----:B------:R-:W-:Y:S05]  /*ffa0*/  BRA `(.L_x_2311) ;  /* 0x0000000c00c47947 */ /* 0x000fea0003800000 */
.L_x_2302:
        /* <DEDUP_REMOVED lines=13> */
[----:B------:R-:W0:Y:S01]  /*10080*/  S2R R7, SR_TID.X ;  /* 0x0000000000077919 */ /* 0x000e220000002100 */
        /* <DEDUP_REMOVED lines=9> */
[----:B0-----:R-:W-:-:S05]  /*10120*/  VIADD R6, R7, 0xffffff80 ;  /* 0xffffff8007067836 */ /* 0x001fca0000000000 */
[----:B------:R-:W-:-:S07]  /*10130*/  ISETP.GT.AND P0, PT, R6, 0x7f, PT ;  /* 0x0000007f0600780c */ /* 0x000fce0003f04270 */
[----:B------:R-:W-:Y:S01]  /*10140*/  USHF.R.S32.HI UR16, URZ, 0x1f, UR4 ;  /* 0x0000001f3f107899 */ /* 0x000fe20008011404 */
[----:B-1----:R-:W-:Y:S11]  /*10150*/  @P2 BRA `(.L_x_2314) ;  /* 0x0000000000102947 */ /* 0x002ff60003800000 */
[----:B------:R-:W-:Y:S05]  /*10160*/  @!P1 BRA `(.L_x_2314) ;  /* 0x00000000000c9947 */ /* 0x000fea0003800000 */
[----:B------:R-:W2:Y:S04]  /*10170*/  LDG.E R5, desc[UR52][R2.64] ;  /* 0x0000003402057981 */ /* 0x000ea8000c1e1900 */
[----:B-----5:R-:W2:Y:S02]  /*10180*/  LDG.E R0, desc[UR52][R2.64+0x4] ;  /* 0x0000043402007981 */ /* 0x020ea4000c1e1900 */
[----:B--2---:R-:W-:-:S07]  /*10190*/  IMAD.IADD R0, R0, 0x1, -R5 ;  /* 0x0000000100007824 */ /* 0x004fce00078e0a05 */
.L_x_2314:
[----:B------:R-:W-:Y:S01]  /*101a0*/  USEL UR44, UR44, URZ, !UP0 ;  /* 0x0000003f2c2c7287 */ /* 0x000fe2000c000000 */
[----:B------:R-:W-:Y:S01]  /*101b0*/  BSSY B1, `(.L_x_2315) ;  /* 0x0000037000017945 */ /* 0x000fe20003800000 */
[----:B------:R-:W-:-:S03]  /*101c0*/  USEL UR43, UR43, URZ, !UP0 ;  /* 0x0000003f2b2b7287 */ /* 0x000fc6000c000000 */
[----:B------:R-:W-:Y:S09]  /*101d0*/  @P0 BRA `(.L_x_2316) ;  /* 0x0000000000d00947 */ /* 0x000ff20003800000 */
        /* <DEDUP_REMOVED lines=29> */
[----:B------:R-:W-:Y:S02]  /*103b0*/  IMAD.U32 R3, RZ, RZ, UR21 ;  /* 0x00000015ff037e24 */ /* 0x000fe4000f8e00ff */
[----:B------:R-:W-:Y:S01]  /*103c0*/  IMAD.U32 R8, RZ, RZ, UR8 ;  /* 0x00000008ff087e24 */ /* 0x000fe2000f8e00ff */
[----:B------:R-:W-:Y:S01]  /*103d0*/  ULDC.64 UR8, c[0x0][UR17+0x210] ;  /* 0x0000840011087abb */ /* 0x000fe20008000a00 */
[----:B-1----:R-:W-:Y:S01]  /*103e0*/  @P0 SHF.R.U32.HI R5, RZ, R7, R2 ;  /* 0x00000007ff050219 */ /* 0x002fe20000011602 */
        /* <DEDUP_REMOVED lines=19> */
.L_x_2316:
[----:B------:R-:W-:Y:S05]  /*10520*/  BSYNC B1 ;  /* 0x0000000000017941 */ /* 0x000fea0003800000 */
.L_x_2315:
        /* <DEDUP_REMOVED lines=23> */
[----:B------:R-:W-:-:S04]  /*106a0*/  UIMAD UR43, UR43, UR10, URZ ;  /* 0x0000000a2b2b72a4 */ /* 0x000fc8000f8e023f */
[----:B------:R-:W-:Y:S02]  /*106b0*/  UIMAD UR4, UR44, UR11, UR43 ;  /* 0x0000000b2c0472a4 */ /* 0x000fe4000f8e022b */
[----:B------:R-:W-:Y:S01]  /*106c0*/  UIMAD.WIDE.U32 UR44, UR44, UR10, UR8 ;  /* 0x0000000a2c2c72a5 */ /* 0x000fe2000f8e0008 */
[----:B------:R-:W0:Y:S02]  /*106d0*/  @P0 LDC R3, c[0x0][0xbec] ;  /* 0x0002fb00ff030b82 */ /* 0x000e240000000800 */
[----:B------:R-:W-:Y:S01]  /*106e0*/  ULDC.64 UR8, c[0x0][0xae0] ;  /* 0x0002b80000087ab9 */ /* 0x000fe20000000a00 */
[----:B------:R-:W-:-:S05]  /*106f0*/  UIADD3 UR4, UR45, UR4, URZ ;  /* 0x000000042d047290 */ /* 0x000fca000fffe03f */
[----:B------:R-:W1:Y:S01]  /*10700*/  @P0 LDC R7, c[0x0][0xbf0] ;  /* 0x0002fc00ff070b82 */ /* 0x000e620000000800 */
[----:B0-----:R-:W-:-:S04]  /*10710*/  @P0 IMAD.HI.U32 R2, R6, R3, RZ ;  /* 0x0000000306020227 */ /* 0x001fc800078e00ff */
[----:B------:R-:W-:Y:S02]  /*10720*/  IMAD.U32 R3, RZ, RZ, UR45 ;  /* 0x0000002dff037e24 */ /* 0x000fe4000f8e00ff */
[----:B------:R-:W-:Y:S01]  /*10730*/  IMAD.U32 R3, RZ, RZ, UR4 ;  /* 0x00000004ff037e24 */ /* 0x000fe2000f8e00ff */
[----:B-1----:R-:W-:Y:S01]  /*10740*/  @P0 SHF.R.U32.HI R5, RZ, R7, R2 ;  /* 0x00000007ff050219 */ /* 0x002fe20000011602 */
[----:B------:R-:W-:-:S03]  /*10750*/  IMAD.U32 R2, RZ, RZ, UR44 ;  /* 0x0000002cff027e24 */ /* 0x000fc6000f8e00ff */
        /* <DEDUP_REMOVED lines=8> */
[----:B------:R-:W-:Y:S01]  /*107e0*/  ULDC.64 UR8, c[0x0][0xad8] ;  /* 0x0002b60000087ab9 */ /* 0x000fe20000000a00 */
[----:B-----5:R-:W-:Y:S02]  /*107f0*/  IMAD R11, R0, R11, RZ ;  /* 0x0000000b000b7224 */ /* 0x020fe400078e02ff */
[----:B------:R-:W-:-:S02]  /*10800*/  IMAD.IADD R3, R3, 0x1, R9 ;  /* 0x0000000103037824 */ /* 0x000fc400078e0209 */
[----:B------:R-:W-:Y:S02]  /*10810*/  IMAD R4, R4, UR8, RZ ;  /* 0x0000000804047c24 */ /* 0x000fe4000f8e02ff */
[----:B------:R-:W-:-:S04]  /*10820*/  IMAD.WIDE.U32 R2, R7, UR8, R2 ;  /* 0x0000000807027c25 */ /* 0x000fc8000f8e0002 */
[----:B------:R-:W-:Y:S01]  /*10830*/  IMAD R5, R7, UR9, R4 ;  /* 0x0000000907057c24 */ /* 0x000fe2000f8e0204 */
[----:B------:R-:W-:Y:S01]  /*10840*/  ULDC.64 UR8, c[0x0][0xa80] ;  /* 0x0002a00000087ab9 */ /* 0x000fe20000000a00 */
[----:B------:R-:W-:Y:S02]  /*10850*/  VIADD R4, R6, 0x40 ;  /* 0x0000004006047836 */ /* 0x000fe40000000000 */
[----:B------:R-:W-:Y:S01]  /*10860*/  IMAD.IADD R3, R3, 0x1, R5 ;  /* 0x0000000103037824 */ /* 0x000fe200078e0205 */
[----:B------:R-:W-:Y:S01]  /*10870*/  LEA R5, P2, R2, UR8, 0x1 ;  /* 0x0000000802057c11 */ /* 0x000fe2000f8408ff */
        /* <DEDUP_REMOVED lines=33> */
.L_x_2318:
[----:B------:R-:W-:Y:S05]  /*10a90*/  BSYNC B1 ;  /* 0x0000000000017941 */ /* 0x000fea0003800000 */
.L_x_2317:
        /* <DEDUP_REMOVED lines=21> */
.L_x_2320:
[----:B------:R-:W-:Y:S05]  /*10bf0*/  BSYNC B1 ;  /* 0x0000000000017941 */ /* 0x000fea0003800000 */
.L_x_2319:
        /* <DEDUP_REMOVED lines=21> */
.L_x_2322:
[----:B------:R-:W-:Y:S05]  /*10d50*/  BSYNC B1 ;  /* 0x0000000000017941 */ /* 0x000fea0003800000 */
.L_x_2321:
[----:B0-----:R-:W-:Y:S01]  /*10d60*/  VIADD R0, R6, 0x60 ;  /* 0x0000006006007836 */ /* 0x001fe20000000000 */
[----:B--2-4-:R-:W0:Y:S04]  /*10d70*/  SHFL.IDX PT, R4, R4, 0x3, 0x181f ;  /* 0x00781f0004047f89 */ /* 0x014e2800000e0000 */
[----:B------:R-:W-:Y:S01]  /*10d80*/  ISETP.GE.AND P0, PT, R0, R11, PT ;  /* 0x0000000b0000720c */ /* 0x000fe20003f06270 */
[----:B-1-3--:R1:W2:-:S12]  /*10d90*/  SHFL.IDX PT, R2, R5, 0x3, 0x181f ;  /* 0x00781f0005027f89 */ /* 0x00a29800000e0000 */
[----:B-1----:R-:W-:Y:S05]  /*10da0*/  @P0 BRA `(.L_x_2311) ;  /* 0x0000000000440947 */ /* 0x002fea0003800000 */
[----:B------:R-:W-:Y:S02]  /*10db0*/  ULDC UR4, c[0x0][0xac8] ;  /* 0x0002b20000047ab9 */ /* 0x000fe40000000800 */
[----:B------:R-:W-:Y:S02]  /*10dc0*/  ISETP.GE.AND P3, PT, R7, UR4, PT ;  /* 0x0000000407007c0c */ /* 0x000fe4000bf66270 */
[----:B------:R-:W-:Y:S02]  /*10dd0*/  ISETP.GE.AND P2, PT, R15, UR4, PT ;  /* 0x000000040f007c0c */ /* 0x000fe4000bf46270 */
[----:B------:R-:W-:Y:S02]  /*10de0*/  ISETP.GE.AND P1, PT, R13, UR4, PT ;  /* 0x000000040d007c0c */ /* 0x000fe4000bf26270 */
[----:B------:R-:W-:-:S07]  /*10df0*/  ISETP.GE.AND P0, PT, R9, UR4, PT ;  /* 0x0000000409007c0c */ /* 0x000fce000bf06270 */
[----:B--2---:R-:W-:-:S04]  /*10e00*/  @!P3 LEA R6, P4, R7, R2, 0x1 ;  /* 0x000000020706b211 */ /* 0x004fc800078808ff */
        /* <DEDUP_REMOVED lines=11> */
.L_x_2311:
[----:B------:R-:W-:Y:S05]  /*10ec0*/  BSYNC B0 ;  /* 0x0000000000007941 */ /* 0x000fea0003800000 */
.L_x_2301:
[----:B------:R-:W-:Y:S02]  /*10ed0*/  ULDC UR4, c[0x0][0xc3c] ;  /* 0x00030f0000047ab9 */ /* 0x000fe40000000800 */
[----:B------:R-:W-:-:S06]  /*10ee0*/  UISETP.GE.AND UP0, UPT, UR7, UR4, UPT ;  /* 0x000000040700728c */ /* 0x000fcc000bf06270 */
[----:B------:R-:W-:-:S13]  /*10ef0*/  PLOP3.LUT P0, PT, PT, PT, UP0, 0x80, 0x0 ;  /* 0x000000000000781c */ /* 0x000fda0003f0f008 */
[----:B------:R-:W-:Y:S05]  /*10f00*/  @!P0 BRA `(.L_x_2323) ;  /* 0xffffff00008c8947 */ /* 0x000fea000383ffff */
[----:B------:R-:W-:Y:S05]  /*10f10*/  EXIT ;  /* 0x000000000000794d */ /* 0x000fea0003800000 */
.L_x_2261:
[----:B------:R-:W-:-:S08]  /*10f20*/  NOP ;  /* 0x0000000000007918 */ /* 0x000fd00000000000 */
[----:B------:R-:W0:-:S00]  /*10f30*/  USETMAXREG.DEALLOC.CTAPOOL 0x18 ;  /* 0x00000018000079c8 */ /* 0x000e0000080e0500 */
[----:B0-----:R-:W-:Y:S01]  /*10f40*/  LOP3.LUT R0, R0, 0x3, RZ, 0xc0, !PT ;  /* 0x0000000300007812 */ /* 0x001fe200078ec0ff */
[----:B------:R-:W-:-:S05]  /*10f50*/  IMAD.MOV.U32 R6, RZ, RZ, RZ ;  /* 0x000000ffff067224 */ /* 0x000fca00078e00ff */
[----:B------:R-:W0:Y:S02]  /*10f60*/  SHFL.IDX PT, R0, R0, RZ, 0x1f ;  /* 0x00001fff00007589 */ /* 0x000e2400000e0000 */
[----:B0-----:R-:W-:-:S04]  /*10f70*/  ISETP.NE.AND P0, PT, R0, RZ, PT ;  /* 0x000000ff0000720c */ /* 0x001fc80003f05270 */
[----:B------:R-:W-:-:S05]  /*10f80*/  P2R R0, PR, RZ, 0x1 ;  /* 0x00000001ff007803 */ /* 0x000fca0000000000 */
[----:B------:R0:W-:Y:S04]  /*10f90*/  STL [R1+0x3c], R0 ;  /* 0x00003c0001007387 */ /* 0x0001e80000100800 */
[----:B------:R-:W-:Y:S05]  /*10fa0*/  @!P0 BRA `(.L_x_2324) ;  /* 0x00000000002c8947 */ /* 0x000fea0003800000 */
[----:B------:R-:W1:Y:S08]  /*10fb0*/  S2UR UR5, SR_CgaCtaId ;  /* 0x00000000000579c3 */ /* 0x000e700000008800 */
[----:B------:R-:W-:Y:S06]  /*10fc0*/  BAR.SYNC.DEFER_BLOCKING 0x5, 0x180 ;  /* 0x0146000000007b1d */ /* 0x000fec0000010000 */
[----:B------:R-:W-:-:S02]  /*10fd0*/  UMOV UR4, 0x400 ;  /* 0x0000040000047882 */ /* 0x000fc40000000000 */
[----:B-1----:R-:W-:-:S09]  /*10fe0*/  ULEA UR4, UR5, UR4, 0x18 ;  /* 0x0000000405047291 */ /* 0x002fd2000f8ec03f */
[----:B------:R-:W1:Y:S04]  /*10ff0*/  LDS.128 R4, [UR4+0x388d0] ;  /* 0x0388d004ff047984 */ /* 0x000e680008000c00 */
[----:B-1----:R1:W-:Y:S01]  /*11000*/  STL.64 [R1+0x10], R4 ;  /* 0x0000100401007387 */ /* 0x0023e20000100a00 */
[----:B0-----:R-:W-:-:S03]  /*11010*/  IMAD.MOV.U32 R0, RZ, RZ, R7 ;  /* 0x000000ffff007224 */ /* 0x001fc600078e0007 */
[----:B------:R1:W-:Y:S02]  /*11020*/  STL [R1+0x18], R6 ;  /* 0x0000180601007387 */ /* 0x0003e40000100800 */
[----:B------:R-:W-:Y:S01]  /*11030*/  R2UR UR42, R0 ;  /* 0x00000000002a72ca */ /* 0x000fe200000e0000 */
[----:B------:R-:W-:Y:S06]  /*11040*/  BAR.ARV 0x4, 0x180 ;  /* 0x0106000000007b1d */ /* 0x000fec0000002000 */
[----:B------:R-:W-:Y:S08]  /*11050*/  BRA `(.L_x_2325) ;  /* 0x0000000c00c47947 */ /* 0x000ff00003800000 */
.L_x_2324:
[----:B0-----:R-:W0:Y:S01]  /*11060*/  S2R R0, SR_TID.X ;  /* 0x0000000000007919 */ /* 0x001e220000002100 */
[----:B------:R-:W-:Y:S01]  /*11070*/  ULDC UR4, c[0x0][0xc3c] ;  /* 0x00030f0000047ab9 */ /* 0x000fe20000000800 */
[----:B0-----:R-:W-:-:S04]  /*11080*/  LOP3.LUT R0, R0, 0x1f, RZ, 0xc0, !PT ;  /* 0x0000001f00007812 */ /* 0x001fc800078ec0ff */
[----:B------:R-:W-:-:S04]  /*11090*/  ISETP.NE.AND P0, PT, R0, 0x1f, PT ;  /* 0x0000001f0000780c */ /* 0x000fc80003f05270 */
[----:B------:R-:W-:-:S13]  /*110a0*/  ISETP.GE.OR P1, PT, R0, UR4, !P0 ;  /* 0x0000000400007c0c */ /* 0x000fda000c726670 */
[----:B------:R-:W0:Y:S08]  /*110b0*/  @!P1 LDC.64 R2, c[0x0][0xc80] ;  /* 0x00032000ff029b82 */ /* 0x000e300000000a00 */
        /* <DEDUP_REMOVED lines=38> */
.L_x_2328:
        /* <DEDUP_REMOVED lines=39> */
.L_x_2326:
        /* <DEDUP_REMOVED lines=15> */
.L_x_2329:
        /* <DEDUP_REMOVED lines=62> */
.L_x_2330:
        /* <DEDUP_REMOVED lines=63> */
.L_x_2331:
[----:B01----:R-:W-:-:S05]  /*11e50*/  LOP3.LUT R3, RZ, R2, RZ, 0x33, !PT ;  /* 0x00000002ff037212 */ /* 0x003fca00078e33ff */
[----:B------:R-:W-:-:S05]  /*11e60*/  IMAD.IADD R2, R6, 0x1, R3 ;  /* 0x0000000106027824 */ /* 0x000fca00078e0203 */
[----:B------:R1:W-:Y:S01]  /*11e70*/  STL [R1+0x14], R2 ;  /* 0x0000140201007387 */ /* 0x0003e20000100800 */
[----:B------:R-:W-:Y:S05]  /*11e80*/  BRA `(.L_x_2332) ;  /* 0x00000000000c7947 */ /* 0x000fea0003800000 */
.L_x_2327:
[----:B------:R0:W-:Y:S04]  /*11e90*/  STL [R1+0x10], R7 ;  /* 0x0000100701007387 */ /* 0x0001e80000100800 */
[----:B------:R0:W-:Y:S04]  /*11ea0*/  STL [R1+0x14], RZ ;  /* 0x000014ff01007387 */ /* 0x0001e80000100800 */
[----:B------:R0:W-:Y:S02]  /*11eb0*/  STL [R1+0x18], RZ ;  /* 0x000018ff01007387 */ /* 0x0001e40000100800 */
.L_x_2332:
        /* <DEDUP_REMOVED lines=11> */
.L_x_2325:
        /* <DEDUP_REMOVED lines=8> */
[----:B------:R-:W1:Y:S01]  /*11ff0*/  S2R R7, SR_TID.X ;  /* 0x0000000000077919 */ /* 0x000e620000002100 */
[----:B------:R-:W0:Y:S01]  /*12000*/  S2UR UR5, SR_CgaCtaId ;  /* 0x00000000000579c3 */ /* 0x000e220000008800 */
[----:B------:R-:W-:Y:S01]  /*12010*/  UMOV UR4, 0x400 ;  /* 0x0000040000047882 */ /* 0x000fe20000000000 */
[----:B------:R-:W-:Y:S01]  /*12020*/  ULDC UR40, c[0x0][0xc] ;  /* 0x0000030000287ab9 */ /* 0x000fe20000000800 */
[----:B------:R-:W-:Y:S02]  /*12030*/  ULOP3.LUT UR39, UR38, 0x1, URZ, 0xfc, !UPT ;  /* 0x0000000126277892 */ /* 0x000fe4000f8efc3f */
[----:B------:R-:W-:Y:S01]  /*12040*/  ULOP3.LUT UR41, UR38, 0x2, URZ, 0xfc, !UPT ;  /* 0x0000000226297892 */ /* 0x000fe2000f8efc3f */
[----:B------:R-:W-:Y:S01]  /*12050*/  ULDC.64 UR48, c[0x0][0x198] ;  /* 0x0000660000307ab9 */ /* 0x000fe20000000a00 */
[----:B0-----:R-:W-:-:S06]  /*12060*/  ULEA UR4, UR5, UR4, 0x18 ;  /* 0x0000000405047291 */ /* 0x001fcc000f8ec03f */
[----:B------:R-:W-:Y:S01]  /*12070*/  IMAD.U32 R19, RZ, RZ, UR4 ;  /* 0x00000004ff137e24 */ /* 0x000fe2000f8e00ff */
[C---:B-1----:R-:W-:Y:S01]  /*12080*/  LOP3.LUT R6, R7.reuse, 0x7f, RZ, 0xc0, !PT ;  /* 0x0000007f07067812 */ /* 0x042fe200078ec0ff */
[C---:B------:R-:W-:Y:S01]  /*12090*/  IMAD.SHL.U32 R2, R7.reuse, 0x80, RZ ;  /* 0x0000008007027824 */ /* 0x040fe200078e00ff */
        /* <DEDUP_REMOVED lines=35> */
.L_x_2405:
[----:B------:R-:W-:Y:S01]  /*122d0*/  ULDC.64 UR4, c[0x0][0xc88] ;  /* 0x0003220000047ab9 */ /* 0x000fe20000000a00 */
[----:B------:R-:W-:Y:S01]  /*122e0*/  IMAD.MOV.U32 R0, RZ, RZ, RZ ;  /* 0x000000ffff007224 */ /* 0x000fe200078e00ff */
[----:B------:R-:W-:Y:S01]  /*122f0*/  UIMAD.WIDE UR4, UR42, 0x4, UR4 ;  /* 0x000000042a0478a5 */ /* 0x000fe2000f8e0204 */
[----:B--2---:R-:W2:Y:S01]  /*12300*/  LDL.LU R12, [R1+0x18] ;  /* 0x00001800010c7983 */ /* 0x004ea20000300800 */
[----:B------:R-:W-:Y:S01]  /*12310*/  ULDC.64 UR6, c[0x0][0xa08] ;  /* 0x0002820000067ab9 */ /* 0x000fe20000000a00 */
[----:B------:R-:W-:Y:S01]  /*12320*/  IMAD.MOV.U32 R9, RZ, RZ, RZ ;  /* 0x000000ffff097224 */ /* 0x000fe200078e00ff */
[----:B------:R-:W-:Y:S01]  /*12330*/  ULDC.64 UR8, c[0x0][0xa18] ;  /* 0x0002860000087ab9 */ /* 0x000fe20000000a00 */
[----:B0-----:R-:W0:Y:S01]  /*12340*/  LDC R17, c[0x0][0x288] ;  /* 0x0000a200ff117b82 */ /* 0x001e220000000800 */
[----:B------:R-:W-:Y:S02]  /*12350*/  IMAD.U32 R2, RZ, RZ, UR4 ;  /* 0x00000004ff027e24 */ /* 0x000fe4000f8e00ff */
[----:B------:R-:W-:Y:S01]  /*12360*/  IMAD.U32 R3, RZ, RZ, UR5 ;  /* 0x00000005ff037e24 */ /* 0x000fe2000f8e00ff */
[----:B------:R-:W-:-:S04]  /*12370*/  ULDC.64 UR4, c[0x0][0xa28] ;  /* 0x00028a0000047ab9 */ /* 0x000fc80000000a00 */
[----:B------:R-:W3:Y:S01]  /*12380*/  LDG.E R2, desc[UR52][R2.64] ;  /* 0x0000003402027981 */ /* 0x000ee2000c1e1900 */
[----:B------:R-:W-:Y:S01]  /*12390*/  UISETP.NE.U32.AND UP0, UPT, UR4, URZ, UPT ;  /* 0x0000003f0400728c */ /* 0x000fe2000bf05070 */
[----:B------:R-:W4:Y:S03]  /*123a0*/  LDC R10, c[0x0][0x424] ;  /* 0x00010900ff0a7b82 */ /* 0x000f260000000800 */
[----:B------:R-:W-:-:S05]  /*123b0*/  UISETP.NE.AND.EX UP0, UPT, UR5, URZ, UPT, UP0 ;  /* 0x0000003f0500728c */ /* 0x000fca000bf05300 */
[----:B------:R-:W0:Y:S01]  /*123c0*/  LDC R11, c[0x0][0x2f0] ;  /* 0x0000bc00ff0b7b82 */ /* 0x000e220000000800 */
[----:B------:R-:W-:Y:S02]  /*123d0*/  PLOP3.LUT P0, PT, PT, PT, UP0, 0x80, 0x0 ;  /* 0x000000000000781c */ /* 0x000fe40003f0f008 */
[----:B---3--:R-:W-:-:S13]  /*123e0*/  R2UR UR46, R2 ;  /* 0x00000000022e72ca */ /* 0x008fda00000e0000 */
[----:B------:R-:W-:Y:S02]  /*123f0*/  USHF.R.S32.HI UR45, URZ, 0x1f, UR46 ;  /* 0x0000001f3f2d7899 */ /* 0x000fe4000801142e */
[----:B------:R-:W-:-:S04]  /*12400*/  @UP0 ULEA UR4, UP1, UR46, UR4, 0x2 ;  /* 0x000000042e040291 */ /* 0x000fc8000f82103f */
[----:B------:R-:W-:Y:S02]  /*12410*/  @UP0 ULEA.HI.X UR5, UR46, UR5, UR45, 0x2, UP1 ;  /* 0x000000052e050291 */ /* 0x000fe400088f142d */
[----:B------:R-:W-:-:S04]  /*12420*/  IMAD.U32 R2, RZ, RZ, UR4 ;  /* 0x00000004ff027e24 */ /* 0x000fc8000f8e00ff */
[----:B------:R-:W-:Y:S01]  /*12430*/  IMAD.U32 R3, RZ, RZ, UR5 ;  /* 0x00000005ff037e24 */ /* 0x000fe2000f8e00ff */
[----:B------:R-:W-:Y:S01]  /*12440*/  ULDC.64 UR4, c[0x0][0xa00] ;  /* 0x0002800000047ab9 */ /* 0x000fe20000000a00 */
[----:B------:R-:W-:-:S03]  /*12450*/  USHF.L.U32 UR43, UR46, 0x2, URZ ;  /* 0x000000022e2b7899 */ /* 0x000fc6000800063f */
[----:B------:R3:W5:Y:S01]  /*12460*/  @P0 LDG.E R0, desc[UR52][R2.64] ;  /* 0x0000003402000981 */ /* 0x000762000c1e1900 */
[----:B------:R-:W-:Y:S01]  /*12470*/  ISETP.NE.U32.AND P0, PT, RZ, UR4, PT ;  /* 0x00000004ff007c0c */ /* 0x000fe2000bf05070 */
[----:B------:R-:W-:Y:S02]  /*12480*/  USHF.L.U64.HI UR44, UR46, 0x2, UR45 ;  /* 0x000000022e2c7899 */ /* 0x000fe4000801022d */
[----:B------:R-:W-:Y:S01]  /*12490*/  UIADD3 UR4, UP0, UR43, UR4, URZ ;  /* 0x000000042b047290 */ /* 0x000fe2000ff1e03f */
[----:B------:R-:W-:Y:S02]  /*124a0*/  ISETP.NE.AND.EX P2, PT, RZ, UR5, PT, P0 ;  /* 0x00000005ff007c0c */ /* 0x000fe4000bf45300 */
[----:B------:R-:W-:Y:S01]  /*124b0*/  ISETP.NE.U32.AND P0, PT, RZ, UR6, PT ;  /* 0x00000006ff007c0c */ /* 0x000fe2000bf05070 */
[----:B------:R-:W-:Y:S02]  /*124c0*/  UIADD3.X UR5, UR44, UR5, URZ, UP0, !UPT ;  /* 0x000000052c057290 */ /* 0x000fe400087fe43f */
[----:B------:R-:W-:Y:S01]  /*124d0*/  IMAD.U32 R4, RZ, RZ, UR4 ;  /* 0x00000004ff047e24 */ /* 0x000fe2000f8e00ff */
[----:B------:R-:W-:Y:S01]  /*124e0*/  UIADD3 UR4, UP0, UR43, UR6, URZ ;  /* 0x000000062b047290 */ /* 0x000fe2000ff1e03f */
[----:B------:R-:W-:-:S02]  /*124f0*/  ISETP.NE.AND.EX P0, PT, RZ, UR7, PT, P0 ;  /* 0x00000007ff007c0c */ /* 0x000fc4000bf05300 */
[----:B------:R-:W-:Y:S01]  /*12500*/  IMAD.U32 R5, RZ, RZ, UR5 ;  /* 0x00000005ff057e24 */ /* 0x000fe2000f8e00ff */
[----:B------:R-:W-:-:S04]  /*12510*/  UIADD3.X UR5, UR44, UR7, URZ, UP0, !UPT ;  /* 0x000000072c057290 */ /* 0x000fc800087fe43f */
[----:B------:R-:W4:Y:S01]  /*12520*/  @P2 LDG.E R8, desc[UR52][R4.64] ;  /* 0x0000003404082981 */ /* 0x000f22000c1e1900 */
[----:B------:R-:W-:Y:S01]  /*12530*/  IMAD.U32 R6, RZ, RZ, UR4 ;  /* 0x00000004ff067e24 */ /* 0x000fe2000f8e00ff */
[----:B------:R-:W-:Y:S01]  /*12540*/  UISETP.NE.U32.AND UP0, UPT, UR8, URZ, UPT ;  /* 0x0000003f0800728c */ /* 0x000fe2000bf05070 */
[----:B------:R-:W-:-:S03]  /*12550*/  IMAD.U32 R7, RZ, RZ, UR5 ;  /* 0x00000005ff077e24 */ /* 0x000fc6000f8e00ff */
[----:B------:R-:W-:Y:S02]  /*12560*/  UISETP.NE.AND.EX UP0, UPT, UR9, URZ, UPT, UP0 ;  /* 0x0000003f0900728c */ /* 0x000fe4000bf05300 */
[----:B------:R-:W5:Y:S04]  /*12570*/  @P0 LDG.E R9, desc[UR52][R6.64] ;  /* 0x0000003406090981 */ /* 0x000f68000c1e1900 */
[----:B------:R-:W-:-:S05]  /*12580*/  PLOP3.LUT P3, PT, PT, PT, UP0, 0x80, 0x0 ;  /* 0x000000000000781c */ /* 0x000fca0003f6f008 */
[----:B------:R-:W-:-:S04]  /*12590*/  @UP0 UIADD3 UR4, UP1, UR43, UR8, URZ ;  /* 0x000000082b040290 */ /* 0x000fc8000ff3e03f */
[----:B------:R-:W-:Y:S02]  /*125a0*/  @UP0 UIADD3.X UR5, UR44, UR9, URZ, UP1, !UPT ;  /* 0x000000092c050290 */ /* 0x000fe40008ffe43f */
[----:B---3--:R-:W-:-:S04]  /*125b0*/  IMAD.U32 R2, RZ, RZ, UR4 ;  /* 0x00000004ff027e24 */ /* 0x008fc8000f8e00ff */
[----:B------:R-:W-:-:S05]  /*125c0*/  IMAD.U32 R3, RZ, RZ, UR5 ;  /* 0x00000005ff037e24 */ /* 0x000fca000f8e00ff */
[----:B0-----:R0:W5:Y:S01]  /*125d0*/  @P3 LDG.E R17, desc[UR52][R2.64] ;  /* 0x0000003402113981 */ /* 0x001162000c1e1900 */
[----:B------:R-:W-:Y:S01]  /*125e0*/  UMOV UR47, URZ ;  /* 0x0000003f002f7c82 */ /* 0x000fe20008000000 */
[----:B--2---:R-:W-:Y:S01]  /*125f0*/  R2UR UR36, R12 ;  /* 0x000000000c2472ca */ /* 0x004fe200000e0000 */
[----:B0-----:R-:W0:Y:S02]  /*12600*/  LDC.64 R2, c[0x0][0x418] ;  /* 0x00010600ff027b82 */ /* 0x001e240000000a00 */
[----:B0-----:R-:W-:Y:S02]  /*12610*/  ISETP.NE.U32.AND P1, PT, R2, RZ, PT ;  /* 0x000000ff0200720c */ /* 0x001fe40003f25070 */
[----:B------:R-:W-:Y:S02]  /*12620*/  LOP3.LUT R2, R12, 0xff000000, RZ, 0xc0, !PT ;  /* 0xff0000000c027812 */ /* 0x000fe400078ec0ff */
[----:B------:R-:W-:Y:S02]  /*12630*/  ISETP.NE.AND.EX P1, PT, R3, RZ, PT, P1 ;  /* 0x000000ff0300720c */ /* 0x000fe40003f25310 */
[----:B------:R-:W-:-:S02]  /*12640*/  SHF.R.U32.HI R2, RZ, 0x8, R2 ;  /* 0x00000008ff027819 */ /* 0x000fc40000011602 */
[----:B----4-:R-:W-:Y:S02]  /*12650*/  @P2 R2UR UR47, R8 ;  /* 0x00000000082f22ca */ /* 0x010fe400000e0000 */
[----:B------:R-:W-:-:S04]  /*12660*/  LOP3.LUT R8, R12, 0xff0000, RZ, 0xc0, !PT ;  /* 0x00ff00000c087812 */ /* 0x000fc800078ec0ff */
[----:B------:R-:W-:Y:S01]  /*12670*/  LEA.HI R8, R8, R2, RZ, 0x10 ;  /* 0x0000000208087211 */ /* 0x000fe200078f80ff */
[----:B------:R-:W-:Y:S08]  /*12680*/  @P3 BRA `(.L_x_2334) ;  /* 0x0000000000103947 */ /* 0x000ff00003800000 */
[----:B------:R-:W-:Y:S05]  /*12690*/  @!P2 BRA `(.L_x_2334) ;  /* 0x00000000000ca947 */ /* 0x000fea0003800000 */
[----:B-----5:R-:W2:Y:S04]  /*126a0*/  LDG.E R17, desc[UR52][R4.64] ;  /* 0x0000003404117981 */ /* 0x020ea8000c1e1900 */
[----:B------:R-:W2:Y:S02]  /*126b0*/  LDG.E R4, desc[UR52][R4.64+0x4] ;  /* 0x0000043404047981 */ /* 0x000ea4000c1e1900 */
[----:B--2---:R-:W-:-:S07]  /*126c0*/  IMAD.IADD R17, R4, 0x1, -R17 ;  /* 0x0000000104117824 */ /* 0x004fce00078e0a11 */
.L_x_2334:
[----:B------:R-:W-:Y:S01]  /*126d0*/  IMAD.U32 R3, RZ, RZ, UR46 ;  /* 0x0000002eff037e24 */ /* 0x000fe2000f8e00ff */
[----:B------:R-:W-:Y:S01]  /*126e0*/  ULDC.64 UR4, c[0x0][0xa20] ;  /* 0x0002880000047ab9 */ /* 0x000fe20000000a00 */
[----:B-----5:R-:W-:Y:S01]  /*126f0*/  IMAD.IADD R4, R9, 0x1, R0 ;  /* 0x0000000109047824 */ /* 0x020fe200078e0200 */
[----:B------:R-:W-:Y:S01]  /*12700*/  ISETP.NE.U32.AND P2, PT, RZ, UR4, PT ;  /* 0x00000004ff007c0c */ /* 0x000fe2000bf45070 */
[----:B------:R-:W-:Y:S01]  /*12710*/  ULOP3.LUT UR36, UR36, 0xffff, URZ, 0xc0, !UPT ;  /* 0x0000ffff24247892 */ /* 0x000fe2000f8ec03f */
[----:B------:R0:W-:Y:S01]  /*12720*/  STL [R1+0x8], R3 ;  /* 0x0000080301007387 */ /* 0x0001e20000100800 */
[----:B------:R-:W-:Y:S02]  /*12730*/  SEL R2, R10, 0x1, P1 ;  /* 0x000000010a027807 */ /* 0x000fe40000800000 */
[----:B------:R-:W-:Y:S01]  /*12740*/  ISETP.NE.AND.EX P2, PT, RZ, UR5, PT, P2 ;  /* 0x00000005ff007c0c */ /* 0x000fe2000bf45320 */
[----:B------:R0:W-:Y:S02]  /*12750*/  STL [R1+0x28], R4 ;  /* 0x0000280401007387 */ /* 0x0001e40000100800 */
[----:B------:R-:W-:-:S10]  /*12760*/  IMAD R2, R2, R11, RZ ;  /* 0x0000000b02027224 */ /* 0x000fd400078e02ff */
[----:B0-----:R-:W-:Y:S05]  /*12770*/  @!P2 BRA `(.L_x_2335) ;  /* 0x000000000018a947 */ /* 0x001fea0003800000 */
[----:B------:R-:W-:-:S04]  /*12780*/  UIADD3 UR4, UP0, UR43, UR4, URZ ;  /* 0x000000042b047290 */ /* 0x000fc8000ff1e03f */
[----:B------:R-:W-:Y:S02]  /*12790*/  UIADD3.X UR5, UR44, UR5, URZ, UP0, !UPT ;  /* 0x000000052c057290 */ /* 0x000fe400087fe43f */
[----:B------:R-:W-:-:S04]  /*127a0*/  IMAD.U32 R2, RZ, RZ, UR4 ;  /* 0x00000004ff027e24 */ /* 0x000fc8000f8e00ff */
[----:B------:R-:W-:-:S05]  /*127b0*/  IMAD.U32 R3, RZ, RZ, UR5 ;  /* 0x00000005ff037e24 */ /* 0x000fca000f8e00ff */
[----:B------:R0:W5:Y:S01]  /*127c0*/  LDG.E R2, desc[UR52][R2.64] ;  /* 0x0000003402027981 */ /* 0x000162000c1e1900 */
[----:B------:R-:W-:Y:S05]  /*127d0*/  BRA `(.L_x_2336) ;  /* 0x0000000000107947 */ /* 0x000fea0003800000 */
.L_x_2335:
[----:B------:R-:W-:Y:S05]  /*127e0*/  @!P0 BRA `(.L_x_2336) ;  /* 0x00000000000c8947 */ /* 0x000fea0003800000 */
[----:B------:R-:W2:Y:S04]  /*127f0*/  LDG.E R2, desc[UR52][R6.64] ;  /* 0x0000003406027981 */ /* 0x000ea8000c1e1900 */
[----:B------:R-:W2:Y:S02]  /*12800*/  LDG.E R6, desc[UR52][R6.64+0x4] ;  /* 0x0000043406067981 */ /* 0x000ea4000c1e1900 */
[----:B--2---:R-:W-:-:S07]  /*12810*/  IMAD.IADD R2, R6, 0x1, -R2 ;  /* 0x0000000106027824 */ /* 0x004fce00078e0a02 */
.L_x_2336:
[----:B0-----:R-:W2:Y:S01]  /*12820*/  LDL R3, [R1+0x14] ;  /* 0x0000140001037983 */ /* 0x001ea20000100800 */
[----:B-----5:R-:W-:Y:S02]  /*12830*/  IMAD.IADD R2, R2, 0x1, -R0 ;  /* 0x0000000102027824 */ /* 0x020fe400078e0a00 */
[----:B------:R-:W0:Y:S02]  /*12840*/  LDC R0, c[0x0][0x448] ;  /* 0x00011200ff007b82 */ /* 0x000e240000000800 */
[----:B0-----:R-:W-:-:S13]  /*12850*/  ISETP.NE.AND P0, PT, R0, 0x1, PT ;  /* 0x000000010000780c */ /* 0x001fda0003f05270 */
[----:B------:R-:W0:Y:S08]  /*12860*/  @P0 LDC R4, c[0x0][0x44c] ;  /* 0x00011300ff040b82 */ /* 0x000e300000000800 */
[----:B------:R-:W3:Y:S01]  /*12870*/  @P0 LDC R0, c[0x0][0x450] ;  /* 0x00011400ff000b82 */ /* 0x000ee20000000800 */
[----:B--2---:R-:W-:-:S04]  /*12880*/  IMAD.SHL.U32 R3, R3, 0x80, RZ ;  /* 0x0000008003037824 */ /* 0x004fc800078e00ff */
[----:B------:R-:W-:-:S04]  /*12890*/  VIADD R3, R3, 0x7f ;  /* 0x0000007f03037836 */ /* 0x000fc80000000000 */
[----:B0-----:R-:W-:-:S05]  /*128a0*/  @P0 IMAD.HI.U32 R4, R3, R4, RZ ;  /* 0x0000000403040227 */ /* 0x001fca00078e00ff */
[----:B---3--:R-:W-:Y:S02]  /*128b0*/  @P0 SHF.R.U32.HI R3, RZ, R0, R4 ;  /* 0x00000000ff030219 */ /* 0x008fe40000011604 */
[C---:B------:R-:W-:Y:S01]  /*128c0*/  IADD3 R0, R2.reuse, 0x80, -R17 ;  /* 0x0000008002007810 */ /* 0x040fe20007ffe811 */
[----:B------:R-:W-:-:S04]  /*128d0*/  VIADD R2, R2, 0x7f ;  /* 0x0000007f02027836 */ /* 0x000fc80000000000 */
[----:B------:R-:W-:Y:S01]  /*128e0*/  IMAD.IADD R0, R0, 0x1, R3 ;  /* 0x0000000100007824 */ /* 0x000fe200078e0203 */
[----:B------:R-:W-:-:S04]  /*128f0*/  SHF.R.S32.HI R3, RZ, 0x1f, R2 ;  /* 0x0000001fff037819 */ /* 0x000fc80000011402 */
[----:B------:R-:W-:Y:S02]  /*12900*/  LEA.HI R3, R3, R2, RZ, 0x7 ;  /* 0x0000000203037211 */ /* 0x000fe400078f38ff */
[----:B------:R-:W-:Y:S02]  /*12910*/  SHF.R.S32.HI R2, RZ, 0x1f, R0 ;  /* 0x0000001fff027819 */ /* 0x000fe40000011400 */
[----:B------:R-:W-:Y:S02]  /*12920*/  SHF.R.S32.HI R3, RZ, 0x7, R3 ;  /* 0x00000007ff037819 */ /* 0x000fe40000011403 */
[----:B------:R-:W-:Y:S02]  /*12930*/  LEA.HI R2, R2, R0, RZ, 0x7 ;  /* 0x0000000002027211 */ /* 0x000fe400078f38ff */
[----:B------:R-:W-:Y:S02]  /*12940*/  SHF.R.U32.HI R0, RZ, 0x10, R8 ;  /* 0x00000010ff007819 */ /* 0x000fe40000011608 */
[----:B------:R-:W-:-:S02]  /*12950*/  SHF.R.S32.HI R2, RZ, 0x7, R2 ;  /* 0x00000007ff027819 */ /* 0x000fc40000011402 */
[----:B------:R-:W-:Y:S02]  /*12960*/  ISETP.NE.AND P0, PT, R0, RZ, PT ;  /* 0x000000ff0000720c */ /* 0x000fe40003f05270 */
[----:B------:R-:W-:Y:S01]  /*12970*/  VIMNMX R18, R3, R2, PT ;  /* 0x0000000203127248 */ /* 0x000fe20003fe0100 */
[----:B------:R-:W-:-:S03]  /*12980*/  IMAD.MOV.U32 R2, RZ, RZ, RZ ;  /* 0x000000ffff027224 */ /* 0x000fc600078e00ff */
[----:B------:R-:W-:-:S07]  /*12990*/  ISETP.GE.AND P1, PT, R18, 0x1, PT ;  /* 0x000000011200780c */ /* 0x000fce0003f26270 */
[----:B------:R-:W0:Y:S06]  /*129a0*/  @!P0 LDC R0, c[0x0][0x9f0] ;  /* 0x00027c00ff008b82 */ /* 0x000e2c0000000800 */
        /* <DEDUP_REMOVED lines=12> */
[----:B------:R-:W-:-:S04]  /*12a70*/  IADD3 R3, R0, -0x1, R18 ;  /* 0xffffffff00037810 */ /* 0x000fc80007ffe012 */
        /* <DEDUP_REMOVED lines=14> */
.L_x_2337:
[----:B------:R-:W-:Y:S01]  /*12b60*/  LOP3.LUT R8, R8, 0xff, RZ, 0xc0, !PT ;  /* 0x000000ff08087812 */ /* 0x000fe200078ec0ff */
[----:B------:R-:W-:Y:S04]  /*12b70*/  BSSY B7, `(.L_x_2338) ;  /* 0x00003a1000077945 */ /* 0x000fe80003800000 */
[----:B0-----:R-:W-:-:S05]  /*12b80*/  IMAD R0, R8, R2, RZ ;  /* 0x0000000208007224 */ /* 0x001fca00078e02ff */
[----:B------:R0:W-:Y:S01]  /*12b90*/  STL [R1+0x18], R0 ;  /* 0x0000180001007387 */ /* 0x0001e20000100800 */
[----:B------:R-:W-:-:S04]  /*12ba0*/  VIADDMNMX R18, R0, R2, R18, PT ;  /* 0x0000000200127246 */ /* 0x000fc80003800112 */
[----:B------:R-:W-:-:S13]  /*12bb0*/  ISETP.GT.AND P0, PT, R18, R0, PT ;  /* 0x000000001200720c */ /* 0x000fda0003f04270 */
[----:B------:R-:W-:Y:S05]  /*12bc0*/  @P0 BRA `(.L_x_2339) ;  /* 0x0000000000480947 */ /* 0x000fea0003800000 */
[----:B0-----:R-:W0:Y:S02]  /*12bd0*/  S2R R0, SR_TID.X ;  /* 0x0000000000007919 */ /* 0x001e240000002100 */
        /* <DEDUP_REMOVED lines=17> */
.L_x_2339:
[----:B0-----:R-:W-:Y:S01]  /*12cf0*/  VIADD R0, R19, 0x28400 ;  /* 0x0002840013007836 */ /* 0x001fe20000000000 */
        /* <DEDUP_REMOVED lines=19> */
.L_x_2342:
[----:B------:R-:W-:Y:S05]  /*12e30*/  BSYNC B6 ;  /* 0x0000000000067941 */ /* 0x000fea0003800000 */
.L_x_2341:
[----:B------:R-:W-:Y:S01]  /*12e40*/  VIADD R0, R19, 0x10400 ;  /* 0x0001040013007836 */ /* 0x000fe20000000000 */
[----:B------:R-:W-:Y:S04]  /*12e50*/  BSSY B6, `(.L_x_2343) ;  /* 0x0000014000067945 */ /* 0x000fe80003800000 */
[----:B------:R-:W-:-:S04]  /*12e60*/  LOP3.LUT P0, RZ, R0, 0x3ff, RZ, 0xc0, !PT ;  /* 0x000003ff00ff7812 */ /* 0x000fc8000780c0ff */
[----:B------:R-:W-:-:S09]  /*12e70*/  P2R R16, PR, RZ, 0x1 ;  /* 0x00000001ff107803 */ /* 0x000fd20000000000 */
        /* <DEDUP_REMOVED lines=17> */
.L_x_2344:
[----:B------:R-:W-:Y:S05]  /*12f90*/  BSYNC B6 ;  /* 0x0000000000067941 */ /* 0x000fea0003800000 */
.L_x_2343:
        /* <DEDUP_REMOVED lines=20> */
.L_x_2346:
[----:B------:R-:W-:Y:S05]  /*130e0*/  BSYNC B6 ;  /* 0x0000000000067941 */ /* 0x000fea0003800000 */
.L_x_2345:
[----:B------:R-:W-:Y:S01]  /*130f0*/  ISETP.NE.AND P6, PT, R16, RZ, PT ;  /* 0x000000ff1000720c */ /* 0x000fe20003fc5270 */
[----:B------:R-:W-:-:S12]  /*13100*/  BSSY B6, `(.L_x_2347) ;  /* 0x0000012000067945 */ /* 0x000fd80003800000 */
        /* <DEDUP_REMOVED lines=17> */
.L_x_2348:
[----:B------:R-:W-:Y:S05]  /*13220*/  BSYNC B6 ;  /* 0x0000000000067941 */ /* 0x000fea0003800000 */
.L_x_2347:
        /* <DEDUP_REMOVED lines=9> */
[----:B------:R-:W0:Y:S01]  /*132c0*/  S2R R0, SR_TID.X ;  /* 0x0000000000007919 */ /* 0x000e220000002100 */
[----:B------:R-:W-:-:S03]  /*132d0*/  ULDC.64 UR4, c[0x0][0xa08] ;  /* 0x0002820000047ab9 */ /* 0x000fc60000000a00 */
[----:B--2---:R2:W3:Y:S01]  /*132e0*/  @P0 LDG.E R8, desc[UR52][R2.64] ;  /* 0x0000003402080981 */ /* 0x0044e2000c1e1900 */
[----:B0-----:R-:W-:-:S04]  /*132f0*/  SHF.R.U32.HI R0, RZ, 0x5, R0 ;  /* 0x00000005ff007819 */ /* 0x001fc80000011600 */
[----:B------:R-:W-:Y:S01]  /*13300*/  LOP3.LUT R0, R0, 0x3, RZ, 0xc0, !PT ;  /* 0x0000000300007812 */ /* 0x000fe200078ec0ff */
[----:B--2---:R-:W0:Y:S01]  /*13310*/  LDC.64 R2, c[0x0][0x418] ;  /* 0x00010600ff027b82 */ /* 0x004e220000000a00 */
[----:B---3--:R-:W-:Y:S01]  /*13320*/  SHF.R.S32.HI R9, RZ, 0x1f, R8 ;  /* 0x0000001fff097819 */ /* 0x008fe20000011408 */
[----:B------:R2:W-:Y:S01]  /*13330*/  @P0 STL [R1+0x8], R8 ;  /* 0x0000080801000387 */ /* 0x0005e20000100800 */
[----:B0-----:R-:W-:Y:S01]  /*13340*/  LOP3.LUT P0, RZ, R2, UR4, RZ, 0xfc, !PT ;  /* 0x0000000402ff7c12 */ /* 0x001fe2000f80fcff */
[----:B------:R-:W-:Y:S02]  /*13350*/  UMOV UR4, 0xffffffff ;  /* 0xffffffff00047882 */ /* 0x000fe40000000000 */
[----:B------:R2:W-:Y:S01]  /*13360*/  STL [R1+0x1c], R9 ;  /* 0x00001c0901007387 */ /* 0x0005e20000100800 */
[----:B------:R-:W-:-:S04]  /*13370*/  LOP3.LUT P0, RZ, R3, UR5, RZ, 0xfc, P0 ;  /* 0x0000000503ff7c12 */ /* 0x000fc8000800fcff */
[----:B------:R-:W-:Y:S01]  /*13380*/  SEL R16, R8, RZ, !P0 ;  /* 0x000000ff08107207 */ /* 0x000fe20004000000 */
[----:B------:R-:W-:Y:S08]  /*13390*/  BRA.DIV UR4, `(.L_x_2349) ;  /* 0x0000004a04607947 */ /* 0x000ff0000b800000 */
[----:B------:R0:W3:Y:S02]  /*133a0*/  SHFL.IDX PT, R14, R0, RZ, 0x1f ;  /* 0x00001fff000e7589 */ /* 0x0000e400000e0000 */
.L_x_2424:
[----:B------:R-:W-:Y:S02]  /*133b0*/  PLOP3.LUT P1, PT, PT, PT, PT, 0x8, 0x0 ;  /* 0x000000000000781c */ /* 0x000fe40003f2e170 */
[----:B---3--:R-:W-:Y:S02]  /*133c0*/  ISETP.NE.AND P0, PT, R14, RZ, PT ;  /* 0x000000ff0e00720c */ /* 0x008fe40003f05270 */
[----:B0-----:R-:W-:-:S05]  /*133d0*/  P2R R0, PR, RZ, 0x2 ;  /* 0x00000002ff007803 */ /* 0x001fca0000000000 */
[----:B------:R0:W-:Y:S06]  /*133e0*/  STL [R1+0x24], R0 ;  /* 0x0000240001007387 */ /* 0x0001ec0000100800 */
[----:B------:R-:W-:Y:S05]  /*133f0*/  @P0 BRA `(.L_x_2350) ;  /* 0x00000004008c0947 */ /* 0x000fea0003800000 */
[----:B------:R-:W-:Y:S01]  /*13400*/  UMOV UR4, 0xffffffff ;  /* 0xffffffff00047882 */ /* 0x000fe20000000000 */
[----:B0-----:R-:W-:Y:S02]  /*13410*/  VIADD R0, R18, 0xffffffff ;  /* 0xffffffff12007836 */ /* 0x001fe40000000000 */
[----:B------:R-:W-:Y:S05]  /*13420*/  BRA.DIV UR4, `(.L_x_2351) ;  /* 0x0000004a045c7947 */ /* 0x000fea000b800000 */
[----:B------:R-:W-:-:S13]  /*13430*/  ELECT P6, URZ, PT ;  /* 0x00000000003f782f */ /* 0x000fda00038c0000 */
.L_x_2427:
        /* <DEDUP_REMOVED lines=21> */
.L_x_2352:
[----:B0-----:R-:W3:Y:S04]  /*13590*/  LDL R3, [R1] ;  /* 0x0000000001037983 */ /* 0x001ee80000100800 */
[----:B------:R-:W4:Y:S01]  /*135a0*/  LDL R2, [R1+0x4] ;  /* 0x0000040001027983 */ /* 0x000f220000100800 */
[----:B--2---:R-:W0:Y:S02]  /*135b0*/  S2R R8, SR_TID.X ;  /* 0x0000000000087919 */ /* 0x004e240000002100 */
[----:B0-----:R-:W-:-:S04]  /*135c0*/  LOP3.LUT R8, R8, 0x7f, RZ, 0xc0, !PT ;  /* 0x0000007f08087812 */ /* 0x001fc800078ec0ff */
[----:B------:R-:W-:Y:S01]  /*135d0*/  ISETP.NE.AND P1, PT, R8, RZ, PT ;  /* 0x000000ff0800720c */ /* 0x000fe20003f25270 */
[----:B---3--:R-:W-:Y:S01]  /*135e0*/  IMAD R4, R3, 0x8, R19 ;  /* 0x0000000803047824 */ /* 0x008fe200078e0213 */
[----:B----4-:R-:W-:-:S04]  /*135f0*/  SHF.L.U32 R3, R2, 0x1f, RZ ;  /* 0x0000001f02037819 */ /* 0x010fc800000006ff */
[----:B------:R-:W0:Y:S02]  /*13600*/  SYNCS.PHASECHK.TRANS64.TRYWAIT P0, [R4+URZ+0x38880], R3 ;  /* 0x03888003040075a7 */ /* 0x000e24000800017f */
[----:B0-----:R-:W-:Y:S05]  /*13610*/  @!P0 BRA `(.L_x_2353) ;  /* 0x0000004800008947 */ /* 0x001fea0003800000 */
.L_x_2428:
        /* <DEDUP_REMOVED lines=8> */
.L_x_2354:
[----:B------:R-:W2:Y:S04]  /*136a0*/  LDL R2, [R1] ;  /* 0x0000000001027983 */ /* 0x000ea80000100800 */
[----:B------:R-:W3:Y:S01]  /*136b0*/  LDL R5, [R1+0x28] ;  /* 0x0000280001057983 */ /* 0x000ee20000100800 */
        /* <DEDUP_REMOVED lines=21> */
[----:B------:R-:W3:Y:S02]  /*13810*/  SYNCS.PHASECHK.TRANS64.TRYWAIT P0, [R4+URZ+0x38840], R3 ;  /* 0x03884003040075a7 */ /* 0x000ee4000800017f */
[----:B--23--:R-:W-:Y:S05]  /*13820*/  @!P0 BRA `(.L_x_2355) ;  /* 0x0000004400908947 */ /* 0x00cfea0003800000 */
.L_x_2429:
        /* <DEDUP_REMOVED lines=8> */
.L_x_2356:
[----:B------:R-:W-:Y:S01]  /*138b0*/  R2UR UR8, R2 ;  /* 0x00000000020872ca */ /* 0x000fe200000e0000 */
[----:B------:R-:W-:Y:S01]  /*138c0*/  UIADD3 UR4, UP0, UR48, 0x370, URZ ;  /* 0x0000037030047890 */ /* 0x000fe2000ff1e03f */
[----:B------:R-:W-:Y:S01]  /*138d0*/  R2UR UR17, R4 ;  /* 0x00000000041172ca */ /* 0x000fe200000e0000 */
[----:B------:R-:W-:Y:S01]  /*138e0*/  UMOV UR6, 0x0 ;  /* 0x0000000000067882 */ /* 0x000fe20000000000 */
[----:B------:R-:W-:Y:S01]  /*138f0*/  R2UR UR19, R0 ;  /* 0x00000000001372ca */ /* 0x000fe200000e0000 */
[----:B------:R-:W-:Y:S01]  /*13900*/  UIADD3.X UR5, URZ, UR49, URZ, UP0, !UPT ;  /* 0x000000313f057290 */ /* 0x000fe200087fe43f */
[----:B------:R-:W-:Y:S01]  /*13910*/  R2UR UR21, R16 ;  /* 0x00000000101572ca */ /* 0x000fe200000e0000 */
[----:B------:R-:W-:Y:S01]  /*13920*/  UMOV UR7, 0x14f00000 ;  /* 0x14f0000000077882 */ /* 0x000fe20000000000 */
[----:B------:R-:W-:Y:S01]  /*13930*/  PLOP3.LUT P0, PT, PT, PT, PT, 0x80, 0x0 ;  /* 0x000000000000781c */ /* 0x000fe20003f0f070 */
[----:B------:R-:W-:Y:S01]  /*13940*/  UMOV UR18, URZ ;  /* 0x0000003f00127c82 */ /* 0x000fe20008000000 */
[----:B------:R-:W-:Y:S01]  /*13950*/  UMOV UR20, UR36 ;  /* 0x0000002400147c82 */ /* 0x000fe20008000000 */
[----:B------:R-:W-:Y:S01]  /*13960*/  UMOV UR10, 0x80 ;  /* 0x00000080000a7882 */ /* 0x000fe20000000000 */
[----:B------:R-:W-:Y:S01]  /*13970*/  P2R R0, PR, RZ, 0x1 ;  /* 0x00000001ff007803 */ /* 0x000fe20000000000 */
[----:B------:R-:W-:-:S02]  /*13980*/  UIADD3 UR16, UR8, 0x28400, URZ ;  /* 0x0002840008107890 */ /* 0x000fc4000fffe03f */
[----:B------:R-:W-:Y:S02]  /*13990*/  UIADD3 UR17, UR17, 0x38830, URZ ;  /* 0x0003883011117890 */ /* 0x000fe4000fffe03f */
[----:B------:R-:W-:Y:S01]  /*139a0*/  UIADD3 UR8, UR8, 0x2c400, URZ ;  /* 0x0002c40008087890 */ /* 0x000fe2000fffe03f */
[----:B------:R3:W-:Y:S01]  /*139b0*/  STL [R1+0x24], R0 ;  /* 0x0000240001007387 */ /* 0x0007e20000100800 */
[----:B------:R-:W-:Y:S01]  /*139c0*/  UMOV UR12, UR36 ;  /* 0x00000024000c7c82 */ /* 0x000fe20008000000 */
[----:B------:R-:W-:Y:S01]  /*139d0*/  UMOV UR11, UR19 ;  /* 0x00000013000b7c82 */ /* 0x000fe20008000000 */
[----:B------:R-:W-:Y:S01]  /*139e0*/  UMOV UR13, UR21 ;  /* 0x00000015000d7c82 */ /* 0x000fe20008000000 */
[----:B------:R-:W-:Y:S02]  /*139f0*/  UMOV UR9, UR17 ;  /* 0x0000001100097c82 */ /* 0x000fe40008000000 */
[----:B------:R3:W-:Y:S02]  /*13a00*/  UTMALDG.4D [UR16], [UR4], desc[UR6] ;  /* 0x00000610040075b4 */ /* 0x0007e40008019000 */
[----:B------:R3:W-:Y:S01]  /*13a10*/  UTMALDG.4D [UR8], [UR4], desc[UR6] ;  /* 0x00000608040075b4 */ /* 0x0007e20008019000 */
[----:B------:R-:W-:-:S02]  /*13a20*/  NOP ;  /* 0x0000000000007918 */ /* 0x000fc40000000000 */
.L_x_2350:
[----:B------:R-:W-:Y:S05]  /*13a30*/  WARPSYNC.ALL ;  /* 0x0000000000007948 */ /* 0x000fea0003800000 */
[----:B0--3--:R-:W-:Y:S01]  /*13a40*/  VIADD R0, R19, 0x20400 ;  /* 0x0002040013007836 */ /* 0x009fe20000000000 */
[----:B------:R-:W-:Y:S01]  /*13a50*/  USHF.R.S32.HI UR4, URZ, 0x1f, UR47 ;  /* 0x0000001f3f047899 */ /* 0x000fe2000801142f */
        /* <DEDUP_REMOVED lines=18> */
[----:B--2---:R-:W-:Y:S02]  /*13b80*/  IMAD.U32 R4, RZ, RZ, UR6 ;  /* 0x00000006ff047e24 */ /* 0x004fe4000f8e00ff */
        /* <DEDUP_REMOVED lines=11> */
.L_x_2358:
[----:B------:R-:W-:Y:S05]  /*13c40*/  BSYNC B6 ;  /* 0x0000000000067941 */ /* 0x000fea0003800000 */
.L_x_2357:
[----:B--2---:R-:W2:Y:S01]  /*13c50*/  LDL R8, [R1+0x14] ;  /* 0x0000140001087983 */ /* 0x004ea20000100800 */
[----:B------:R-:W0:Y:S01]  /*13c60*/  LDC R5, c[0x0][0x448] ;  /* 0x00011200ff057b82 */ /* 0x000e220000000800 */
[----:B------:R-:W-:Y:S01]  /*13c70*/  ULDC.64 UR6, c[0x0][0x2d8] ;  /* 0x0000b60000067ab9 */ /* 0x000fe20000000a00 */
[----:B------:R-:W3:Y:S01]  /*13c80*/  S2R R2, SR_TID.X ;  /* 0x0000000000027919 */ /* 0x000ee20000002100 */
[----:B------:R-:W-:Y:S01]  /*13c90*/  UMOV UR4, UR50 ;  /* 0x0000003200047c82 */ /* 0x000fe20008000000 */
[----:B------:R-:W-:Y:S01]  /*13ca0*/  UMOV UR5, UR37 ;  /* 0x0000002500057c82 */ /* 0x000fe20008000000 */
[----:B------:R-:W-:Y:S01]  /*13cb0*/  ULDC.64 UR8, c[0x0][0x2e0] ;  /* 0x0000b80000087ab9 */ /* 0x000fe20000000a00 */
[----:B------:R4:W5:Y:S01]  /*13cc0*/  LDL R9, [R1+0x34] ;  /* 0x0000340001097983 */ /* 0x0009620000100800 */
[----:B0-----:R-:W-:Y:S02]  /*13cd0*/  ISETP.NE.AND P0, PT, R5, 0x1, PT ;  /* 0x000000010500780c */ /* 0x001fe40003f05270 */
[----:B---3--:R-:W-:-:S11]  /*13ce0*/  LOP3.LUT R0, R2, 0x7f, RZ, 0xc0, !PT ;  /* 0x0000007f02007812 */ /* 0x008fd600078ec0ff */
[----:B------:R-:W0:Y:S01]  /*13cf0*/  @P0 LDC R3, c[0x0][0x44c] ;  /* 0x00011300ff030b82 */ /* 0x000e220000000800 */
[----:B------:R-:W-:Y:S01]  /*13d00*/  IMAD.SHL.U32 R2, R2, 0x10, RZ ;  /* 0x0000001002027824 */ /* 0x000fe200078e00ff */
[----:B------:R-:W-:-:S06]  /*13d10*/  SHF.R.U32.HI R0, RZ, 0x3, R0 ;  /* 0x00000003ff007819 */ /* 0x000fcc0000011600 */
[----:B------:R-:W3:Y:S01]  /*13d20*/  @P0 LDC R4, c[0x0][0x450] ;  /* 0x00011400ff040b82 */ /* 0x000ee20000000800 */
[----:B------:R-:W-:Y:S01]  /*13d30*/  LOP3.LUT R2, R0, 0x70, R2, 0xf8, !PT ;  /* 0x0000007000027812 */ /* 0x000fe200078ef802 */
[----:B------:R-:W1:Y:S01]  /*13d40*/  S2R R6, SR_TID.X ;  /* 0x0000000000067919 */ /* 0x000e620000002100 */
[----:B------:R-:W-:Y:S01]  /*13d50*/  UIMAD.WIDE.U32 UR4, UR36, UR6, UR4 ;  /* 0x00000006240472a5 */ /* 0x000fe2000f8e0004 */
[----:B------:R-:W4:Y:S03]  /*13d60*/  S2R R7, SR_TID.X ;  /* 0x0000000000077919 */ /* 0x000f260000002100 */
[----:B------:R-:W-:Y:S02]  /*13d70*/  UIMAD UR5, UR36, UR7, UR5 ;  /* 0x00000007240572a4 */ /* 0x000fe4000f8e0205 */
[----:B------:R-:W-:Y:S02]  /*13d80*/  UIMAD UR6, UR45, UR8, URZ ;  /* 0x000000082d0672a4 */ /* 0x000fe4000f8e023f */
[----:B------:R-:W-:-:S02]  /*13d90*/  UIMAD.WIDE.U32 UR4, UR46, UR8, UR4 ;  /* 0x000000082e0472a5 */ /* 0x000fc4000f8e0004 */
[----:B------:R-:W-:-:S03]  /*13da0*/  UIMAD UR6, UR46, UR9, UR6 ;  /* 0x000000092e0672a4 */ /* 0x000fc6000f8e0206 */
[----:B------:R-:W-:Y:S01]  /*13db0*/  ULDC.64 UR8, c[0x0][0x2d0] ;  /* 0x0000b40000087ab9 */ /* 0x000fe20000000a00 */
[----:B------:R-:W-:Y:S01]  /*13dc0*/  UIADD3 UR5, UR5, UR6, URZ ;  /* 0x0000000605057290 */ /* 0x000fe2000fffe03f */
[----:B-1----:R-:W-:Y:S02]  /*13dd0*/  IMAD.SHL.U32 R6, R6, 0x10, RZ ;  /* 0x0000001006067824 */ /* 0x002fe400078e00ff */
[----:B----4-:R-:W-:-:S03]  /*13de0*/  IMAD.SHL.U32 R10, R7, 0x10, RZ ;  /* 0x00000010070a7824 */ /* 0x010fc600078e00ff */
[----:B------:R-:W-:Y:S02]  /*13df0*/  LOP3.LUT R6, R6, 0x70, RZ, 0xc0, !PT ;  /* 0x0000007006067812 */ /* 0x000fe400078ec0ff */
[----:B------:R-:W-:Y:S02]  /*13e00*/  LOP3.LUT R10, R10, 0x70, RZ, 0xc0, !PT ;  /* 0x000000700a0a7812 */ /* 0x000fe400078ec0ff */
[----:B------:R-:W-:Y:S01]  /*13e10*/  LOP3.LUT R6, R6, 0x80, RZ, 0xfc, !PT ;  /* 0x0000008006067812 */ /* 0x000fe200078efcff */
[----:B--2---:R-:W-:-:S04]  /*13e20*/  IMAD R0, R8, 0x80, R2 ;  /* 0x0000008008007824 */ /* 0x004fc800078e0202 */
[----:B0-----:R-:W-:-:S04]  /*13e30*/  @P0 IMAD.HI.U32 R3, R0, R3, RZ ;  /* 0x0000000300030227 */ /* 0x001fc800078e00ff */
[----:B------:R-:W-:Y:S01]  /*13e40*/  IMAD.MOV.U32 R2, RZ, RZ, R0 ;  /* 0x000000ffff027224 */ /* 0x000fe200078e0000 */
[----:B---3--:R-:W-:-:S04]  /*13e50*/  @P0 SHF.R.U32.HI R2, RZ, R4, R3 ;  /* 0x00000004ff020219 */ /* 0x008fc80000011603 */
        /* <DEDUP_REMOVED lines=21> */
[----:B------:R-:W0:Y:S02]  /*13fb0*/  S2R R6, SR_TID.X ;  /* 0x0000000000067919 */ /* 0x000e240000002100 */
[----:B0-----:R-:W-:-:S04]  /*13fc0*/  LOP3.LUT R6, R6, 0x7f, RZ, 0xc0, !PT ;  /* 0x0000007f06067812 */ /* 0x001fc800078ec0ff */
[----:B------:R-:W-:Y:S02]  /*13fd0*/  SHF.R.U32.HI R7, RZ, 0x3, R6 ;  /* 0x00000003ff077819 */ /* 0x000fe40000011606 */
[----:B------:R-:W2:Y:S01]  /*13fe0*/  LDL.LU R6, [R1+0x14] ;  /* 0x0000140001067983 */ /* 0x000ea20000300800 */
[----:B------:R-:W-:-:S03]  /*13ff0*/  IMAD R3, R17, R5, RZ ;  /* 0x0000000511037224 */ /* 0x000fc600078e02ff */
[----:B------:R-:W-:Y:S01]  /*14000*/  SHFL.IDX PT, R8, R0, 0x1, 0x181f ;  /* 0x00381f0000087f89 */ /* 0x000fe200000e0000 */
[----:B--2---:R-:W-:-:S03]  /*14010*/  IMAD R4, R6, 0x80, R7 ;  /* 0x0000008006047824 */ /* 0x004fc600078e0207 */
[----:B------:R-:W0:Y:S01]  /*14020*/  SHFL.IDX PT, R7, R2, RZ, 0x181f ;  /* 0x00181fff02077589 */ /* 0x000e2200000e0000 */
[C---:B------:R-:W-:Y:S01]  /*14030*/  VIADD R5, R4.reuse, 0x10 ;  /* 0x0000001004057836 */ /* 0x040fe20000000000 */
[-C--:B------:R-:W-:Y:S02]  /*14040*/  ISETP.GE.AND P4, PT, R4, R3.reuse, PT ;  /* 0x000000030400720c */ /* 0x080fe40003f86270 */
[----:B------:R-:W1:Y:S02]  /*14050*/  SHFL.IDX PT, R6, R0, RZ, 0x181f ;  /* 0x00181fff00067589 */ /* 0x000e6400000e0000 */
[----:B------:R-:W-:Y:S02]  /*14060*/  ISETP.GE.AND P2, PT, R5, R3, PT ;  /* 0x000000030500720c */ /* 0x000fe40003f46270 */
[----:B------:R-:W2:Y:S07]  /*14070*/  SHFL.IDX PT, R5, R2, 0x1, 0x181f ;  /* 0x00381f0002057f89 */ /* 0x000eae00000e0000 */
[----:B0-----:R-:W-:-:S05]  /*14080*/  @!P4 IADD3 R7, P3, R10, R7, RZ ;  /* 0x000000070a07c210 */ /* 0x001fca0007f7e0ff */
[----:B-1----:R-:W-:-:S05]  /*14090*/  @!P4 IMAD.X R6, RZ, RZ, R6, P3 ;  /* 0x000000ffff06c224 */ /* 0x002fca00018e0606 */
[----:B------:R-:W-:-:S04]  /*140a0*/  @!P4 LOP3.LUT R7, R7, R6, RZ, 0x3c, !PT ;  /* 0x000000060707c212 */ /* 0x000fc800078e3cff */
[----:B------:R-:W-:-:S04]  /*140b0*/  @!P4 LOP3.LUT R6, R7, R6, RZ, 0x3c, !PT ;  /* 0x000000060706c212 */ /* 0x000fc800078e3cff */
[----:B------:R-:W-:-:S05]  /*140c0*/  @!P4 LOP3.LUT R7, R7, R6, RZ, 0x3c, !PT ;  /* 0x000000060707c212 */ /* 0x000fca00078e3cff */
[----:B-----5:R-:W-:Y:S04]  /*140d0*/  @!P4 LDGSTS.E.BYPASS.LTC128B.128 [R9+0x20400], desc[UR52][R6.64], !P0 ;  /* 0x204000000609cfae */ /* 0x020fe8000c101d74 */
        /* <DEDUP_REMOVED lines=11> */
[----:B0-----:R-:W0:Y:S04]  /*14190*/  SHFL.IDX PT, R7, R2, 0x2, 0x181f ;  /* 0x00581f0002077f89 */ /* 0x001e2800000e0000 */
[----:B------:R-:W1:Y:S06]  /*141a0*/  SHFL.IDX PT, R6, R0, 0x2, 0x181f ;  /* 0x00581f0000067f89 */ /* 0x000e6c00000e0000 */
        /* <DEDUP_REMOVED lines=41> */
[----:B0-----:R-:W0:Y:S04]  /*14440*/  SHFL.IDX PT, R7, R2, 0x6, 0x181f ;  /* 0x00d81f0002077f89 */ /* 0x001e2800000e0000 */
[----:B------:R-:W1:Y:S04]  /*14450*/  SHFL.IDX PT, R6, R0, 0x6, 0x181f ;  /* 0x00d81f0000067f89 */ /* 0x000e6800000e0000 */
[----:B------:R-:W2:Y:S04]  /*14460*/  SHFL.IDX PT, R0, R0, 0x7, 0x181f ;  /* 0x00f81f0000007f89 */ /* 0x000ea800000e0000 */
[----:B------:R-:W3:Y:S01]  /*14470*/  SHFL.IDX PT, R2, R2, 0x7, 0x181f ;  /* 0x00f81f0002027f89 */ /* 0x000ee200000e0000 */
[----:B0-----:R-:W-:-:S05]  /*14480*/  @!P2 IADD3 R7, P3, R10, R7, RZ ;  /* 0x000000070a07a210 */ /* 0x001fca0007f7e0ff */
[----:B-1----:R-:W-:-:S05]  /*14490*/  @!P2 IMAD.X R6, RZ, RZ, R6, P3 ;  /* 0x000000ffff06a224 */ /* 0x002fca00018e0606 */
[----:B------:R-:W-:-:S04]  /*144a0*/  @!P2 LOP3.LUT R7, R7, R6, RZ, 0x3c, !PT ;  /* 0x000000060707a212 */ /* 0x000fc800078e3cff */
[----:B------:R-:W-:-:S04]  /*144b0*/  @!P2 LOP3.LUT R6, R7, R6, RZ, 0x3c, !PT ;  /* 0x000000060706a212 */ /* 0x000fc800078e3cff */
[----:B------:R-:W-:-:S05]  /*144c0*/  @!P2 LOP3.LUT R7, R7, R6, RZ, 0x3c, !PT ;  /* 0x000000060707a212 */ /* 0x000fca00078e3cff */
[----:B------:R0:W-:Y:S04]  /*144d0*/  @!P2 LDGSTS.E.BYPASS.LTC128B.128 [R9+0x23400], desc[UR52][R6.64], !P0 ;  /* 0x234000000609afae */ /* 0x0001e8000c101d74 */
[----:B--23--:R0:W-:Y:S02]  /*144e0*/  @!P2 LDGSTS.E.BYPASS.LTC128B.128 [R9+0x27400], desc[UR52][R6.64+0x80], !P1 ;  /* 0x274000800609afae */ /* 0x00c1e4000c901d74 */
.L_x_2446:
        /* <DEDUP_REMOVED lines=11> */
.L_x_2361:
[----:B------:R-:W-:Y:S05]  /*145a0*/  BSYNC B0 ;  /* 0x0000000000007941 */ /* 0x000fea0003800000 */
.L_x_2360:
[----:B------:R-:W-:Y:S01]  /*145b0*/  NOP ;  /* 0x0000000000007918 */ /* 0x000fe20000000000 */
[----:B------:R-:W-:-:S13]  /*145c0*/  PLOP3.LUT P0, PT, PT, PT, PT, 0x80, 0x0 ;  /* 0x000000000000781c */ /* 0x000fda0003f0f070 */
.L_x_2362:
[----:B------:R-:W-:Y:S02]  /*145d0*/  PLOP3.LUT P1, PT, P1, P0, PT, 0xa2, 0x0 ;  /* 0x000000000000781c */ /* 0x000fe40000f21472 */
[----:B------:R-:W-:-:S08]  /*145e0*/  @P0 R2UR P1, UR4, R19 ;  /* 0x00000000130402ca */ /* 0x000fd00000020000 */
[----:B------:R-:W-:-:S05]  /*145f0*/  @P0 PLOP3.LUT P0, PT, P1, PT, PT, 0x80, 0x0 ;  /* 0x000000000000081c */ /* 0x000fca0000f0f070 */
[----:B------:R-:W-:Y:S01]  /*14600*/  @!P1 SYNCS.ARRIVE.TRANS64.RED.A0T1 RZ, [UR4+0x38800], RZ ;  /* 0x038800ffffff99a7 */ /* 0x000fe20008200404 */
[----:B------:R-:W-:Y:S07]  /*14610*/  @!P1 ARRIVES.LDGSTSBAR.64.TRANSCNT [UR4+0x38800] ;  /* 0x03880000ff0099b0 */ /* 0x000fee0008000a84 */
[----:B------:R-:W-:Y:S05]  /*14620*/  @P0 BRA.U.ANY `(.L_x_2362) ;  /* 0xfffffffd00e80947 */ /* 0x000fea000393ffff */
[----:B--2---:R-:W2:Y:S02]  /*14630*/  LDL.LU R2, [R1+0x38] ;  /* 0x0000380001027983 */ /* 0x004ea40000300800 */
[----:B--2---:R-:W-:-:S05]  /*14640*/  VIADD R2, R2, 0x1 ;  /* 0x0000000102027836 */ /* 0x004fca0000000000 */
        /* <DEDUP_REMOVED lines=8> */
[----:B------:R-:W3:Y:S03]  /*146d0*/  SYNCS.PHASECHK.TRANS64.TRYWAIT P0, [R19+URZ+0x38820], R0 ;  /* 0x03882000130075a7 */ /* 0x000ee6000800017f */
[----:B--23--:R-:W-:Y:S05]  /*146e0*/  @!P0 BRA `(.L_x_2364) ;  /* 0x0000004000bc8947 */ /* 0x00cfea0003800000 */
.L_x_2447:
[----:B------:R-:W-:Y:S05]  /*146f0*/  BSYNC B0 ;  /* 0x0000000000007941 */ /* 0x000fea0003800000 */
.L_x_2363:
[----:B------:R-:W3:Y:S01]  /*14700*/  LDL R2, [R1+0x18] ;  /* 0x0000180001027983 */ /* 0x000ee20000100800 */
[----:B------:R-:W-:-:S05]  /*14710*/  VIADD R17, R18, 0xfffffffe ;  /* 0xfffffffe12117836 */ /* 0x000fca0000000000 */
[----:B---3--:R-:W-:-:S13]  /*14720*/  ISETP.GE.AND P0, PT, R17, R2, PT ;  /* 0x000000021100720c */ /* 0x008fda0003f06270 */
[----:B------:R-:W-:Y:S05]  /*14730*/  @!P0 BRA `(.L_x_2365) ;  /* 0x0000001000c08947 */ /* 0x000fea0003800000 */
[----:B--2---:R2:W5:Y:S04]  /*14740*/  LDL.LU R0, [R1+0x4] ;  /* 0x0000040001007983 */ /* 0x0045680000300800 */
[----:B01----:R2:W5:Y:S02]  /*14750*/  LDL.LU R6, [R1] ;  /* 0x0000000001067983 */ /* 0x0035640000300800 */
.L_x_2387:
[----:B------:R-:W3:Y:S01]  /*14760*/  LDL R2, [R1+0x24] ;  /* 0x0000240001027983 */ /* 0x000ee20000100800 */
[----:B0----5:R-:W-:Y:S01]  /*14770*/  VIADD R3, R6, 0x1 ;  /* 0x0000000106037836 */ /* 0x021fe20000000000 */
[----:B------:R-:W-:Y:S05]  /*14780*/  YIELD ;  /* 0x0000000000007946 */ /* 0x000fea0003800000 */
[C---:B------:R-:W-:Y:S01]  /*14790*/  ISETP.NE.AND P0, PT, R3.reuse, 0x2, PT ;  /* 0x000000020300780c */ /* 0x040fe20003f05270 */
[----:B------:R-:W-:Y:S03]  /*147a0*/  BSSY B0, `(.L_x_2366) ;  /* 0x000008b000007945 */ /* 0x000fe60003800000 */
[----:B------:R-:W-:-:S02]  /*147b0*/  SEL R9, R3, RZ, P0 ;  /* 0x000000ff03097207 */ /* 0x000fc40000000000 */
[----:B---3--:R-:W-:Y:S02]  /*147c0*/  ISETP.NE.AND P1, PT, R2, RZ, PT ;  /* 0x000000ff0200720c */ /* 0x008fe40003f25270 */
        /* <DEDUP_REMOVED lines=11> */
[----:B------:R-:W1:Y:S01]  /*14880*/  LDC R5, c[0x0][0x43c] ;  /* 0x00010f00ff057b82 */ /* 0x000e620000000800 */
[----:B------:R-:W-:Y:S02]  /*14890*/  ULDC.64 UR6, c[0x0][0x428] ;  /* 0x00010a0000067ab9 */ /* 0x000fe40000000a00 */
[----:B------:R-:W4:Y:S01]  /*148a0*/  LDL R10, [R1+0x8] ;  /* 0x00000800010a7983 */ /* 0x000f220000100800 */
[----:B-1----:R-:W-:-:S13]  /*148b0*/  ISETP.NE.AND P0, PT, R5, 0x1, PT ;  /* 0x000000010500780c */ /* 0x002fda0003f05270 */
[----:B------:R-:W1:Y:S02]  /*148c0*/  @P0 LDC.64 R2, c[0x0][0x440] ;  /* 0x00011000ff020b82 */ /* 0x000e640000000a00 */
[----:B-1----:R-:W-:-:S04]  /*148d0*/  @P0 IMAD.HI.U32 R4, R17, R2, RZ ;  /* 0x0000000211040227 */ /* 0x002fc800078e00ff */
[----:B------:R-:W-:Y:S01]  /*148e0*/  IMAD.MOV.U32 R2, RZ, RZ, R17 ;  /* 0x000000ffff027224 */ /* 0x000fe200078e0011 */
[----:B------:R-:W-:-:S04]  /*148f0*/  @P0 SHF.R.U32.HI R2, RZ, R3, R4 ;  /* 0x00000003ff020219 */ /* 0x000fc80000011604 */
[--C-:B------:R-:W-:Y:S01]  /*14900*/  SHF.R.S32.HI R3, RZ, 0x1f, R2.reuse ;  /* 0x0000001fff037819 */ /* 0x100fe20000011402 */
[----:B------:R-:W-:-:S04]  /*14910*/  IMAD.MOV R7, RZ, RZ, -R2 ;  /* 0x000000ffff077224 */ /* 0x000fc800078e0a02 */
[----:B------:R-:W-:Y:S02]  /*14920*/  IMAD R7, R5, R7, R17 ;  /* 0x0000000705077224 */ /* 0x000fe400078e0211 */
[----:B---3--:R-:W-:-:S04]  /*14930*/  IMAD R4, R11, UR6, RZ ;  /* 0x000000060b047c24 */ /* 0x008fc8000f8e02ff */
[C---:B----4-:R-:W-:Y:S02]  /*14940*/  IMAD R4, R10.reuse, UR7, R4 ;  /* 0x000000070a047c24 */ /* 0x050fe4000f8e0204 */
[----:B------:R-:W-:-:S04]  /*14950*/  IMAD.WIDE.U32 R2, R10, UR6, R2 ;  /* 0x000000060a027c25 */ /* 0x000fc8000f8e0002 */
[----:B------:R-:W-:Y:S01]  /*14960*/  IMAD.IADD R3, R4, 0x1, R3 ;  /* 0x0000000104037824 */ /* 0x000fe200078e0203 */
[----:B------:R-:W-:-:S04]  /*14970*/  LEA R4, P0, R2, UR4, 0x2 ;  /* 0x0000000402047c11 */ /* 0x000fc8000f8010ff */
[----:B------:R-:W-:-:S05]  /*14980*/  LEA.HI.X R5, R2, UR5, R3, 0x2, P0 ;  /* 0x0000000502057c11 */ /* 0x000fca00080f1403 */
[----:B------:R1:W5:Y:S04]  /*14990*/  LDG.E R16, desc[UR52][R4.64] ;  /* 0x0000003404107981 */ /* 0x000368000c1e1900 */
.L_x_2368:
[----:B-1----:R-:W-:Y:S01]  /*149a0*/  IMAD R4, R9, 0x8, R19 ;  /* 0x0000000809047824 */ /* 0x002fe200078e0213 */
[----:B------:R-:W-:Y:S01]  /*149b0*/  SHF.L.U32 R3, R8, 0x1f, RZ ;  /* 0x0000001f08037819 */ /* 0x000fe200000006ff */
[----:B------:R-:W1:Y:S01]  /*149c0*/  S2R R2, SR_TID.X ;  /* 0x0000000000027919 */ /* 0x000e620000002100 */
[----:B------:R-:W-:Y:S02]  /*149d0*/  BSSY B1, `(.L_x_2369) ;  /* 0x0000005000017945 */ /* 0x000fe40003800000 */
[----:B------:R-:W3:Y:S01]  /*149e0*/  SYNCS.PHASECHK.TRANS64.TRYWAIT P0, [R4+URZ+0x38880], R3 ;  /* 0x03888003040075a7 */ /* 0x000ee2000800017f */
[----:B-1----:R-:W-:-:S04]  /*149f0*/  LOP3.LUT R2, R2, 0x7f, RZ, 0xc0, !PT ;  /* 0x0000007f02027812 */ /* 0x002fc800078ec0ff */
[----:B------:R-:W-:Y:S01]  /*14a00*/  ISETP.NE.AND P1, PT, R2, RZ, PT ;  /* 0x000000ff0200720c */ /* 0x000fe20003f25270 */
[----:B---3--:R-:W-:-:S12]  /*14a10*/  @!P0 BRA `(.L_x_2370) ;  /* 0x0000004000048947 */ /* 0x008fd80003800000 */
.L_x_2448:
[----:B------:R-:W-:Y:S05]  /*14a20*/  BSYNC B1 ;  /* 0x0000000000017941 */ /* 0x000fea0003800000 */
.L_x_2369:
        /* <DEDUP_REMOVED lines=9> */
.L_x_2372:
[----:B------:R-:W-:Y:S05]  /*14ac0*/  BSYNC B1 ;  /* 0x0000000000017941 */ /* 0x000fea0003800000 */
.L_x_2371:
[----:B------:R-:W3:Y:S04]  /*14ad0*/  LDL R2, [R1] ;  /* 0x0000000001027983 */ /* 0x000ee80000100800 */
[----:B------:R-:W4:Y:S01]  /*14ae0*/  LDL R5, [R1+0x28] ;  /* 0x0000280001057983 */ /* 0x000f220000100800 */
[----:B------:R-:W-:Y:S01]  /*14af0*/  IMAD.MOV.U32 R11, RZ, RZ, RZ ;  /* 0x000000ffff0b7224 */ /* 0x000fe200078e00ff */
[----:B------:R-:W-:Y:S01]  /*14b00*/  UIADD3 UR4, UP0, UR48, 0x470, URZ ;  /* 0x0000047030047890 */ /* 0x000fe2000ff1e03f */
[----:B------:R-:W-:Y:S01]  /*14b10*/  PLOP3.LUT P0, PT, PT, PT, PT, 0x80, 0x0 ;  /* 0x000000000000781c */ /* 0x000fe20003f0f070 */
[----:B------:R-:W-:Y:S01]  /*14b20*/  UMOV UR6, 0x0 ;  /* 0x0000000000067882 */ /* 0x000fe20000000000 */
[----:B------:R-:W-:Y:S01]  /*14b30*/  UMOV UR7, 0x14f00000 ;  /* 0x14f0000000077882 */ /* 0x000fe20000000000 */
[----:B------:R-:W-:Y:S01]  /*14b40*/  R2UR UR10, R11 ;  /* 0x000000000b0a72ca */ /* 0x000fe200000e0000 */
[----:B------:R-:W-:Y:S01]  /*14b50*/  UIADD3.X UR5, URZ, UR49, URZ, UP0, !UPT ;  /* 0x000000313f057290 */ /* 0x000fe200087fe43f */
[----:B---3--:R-:W-:-:S02]  /*14b60*/  IMAD R2, R2, 0x8000, R19 ;  /* 0x0000800002027824 */ /* 0x008fc400078e0213 */
[----:B----4-:R-:W-:Y:S02]  /*14b70*/  IMAD R7, R7, 0x80, R5 ;  /* 0x0000008007077824 */ /* 0x010fe400078e0205 */
[----:B------:R-:W-:Y:S02]  /*14b80*/  VIADD R5, R4, 0x38870 ;  /* 0x0003887004057836 */ /* 0x000fe40000000000 */
[----:B0-----:R-:W-:-:S07]  /*14b90*/  VIADD R8, R2, 0x10400 ;  /* 0x0001040002087836 */ /* 0x001fce0000000000 */
.L_x_2373:
        /* <DEDUP_REMOVED lines=16> */
.L_x_2374:
        /* <DEDUP_REMOVED lines=10> */
[----:B------:R-:W0:Y:S01]  /*14d40*/  SYNCS.PHASECHK.TRANS64.TRYWAIT P0, [R4+URZ+0x38840], R3 ;  /* 0x03884003040075a7 */ /* 0x000e22000800017f */
[----:B------:R-:W-:Y:S04]  /*14d50*/  BSSY B1, `(.L_x_2375) ;  /* 0x0000002000017945 */ /* 0x000fe80003800000 */
[----:B0-----:R-:W-:Y:S05]  /*14d60*/  @!P0 BRA `(.L_x_2376) ;  /* 0x0000003c00448947 */ /* 0x001fea0003800000 */
.L_x_2449:
[----:B------:R-:W-:Y:S05]  /*14d70*/  BSYNC B1 ;  /* 0x0000000000017941 */ /* 0x000fea0003800000 */
.L_x_2375:
[----:B------:R-:W-:Y:S01]  /*14d80*/  BSSY B1, `(.L_x_2377) ;  /* 0x000000b000017945 */ /* 0x000fe20003800000 */
[----:B------:R-:W-:Y:S02]  /*14d90*/  IMAD.MOV.U32 R8, RZ, RZ, 0x0 ;  /* 0x00000000ff087424 */ /* 0x000fe400078e00ff */
[----:B------:R-:W-:Y:S01]  /*14da0*/  IMAD.MOV.U32 R9, RZ, RZ, 0x14f00000 ;  /* 0x14f00000ff097424 */ /* 0x000fe200078e00ff */
[----:B------:R-:W-:Y:S06]  /*14db0*/  @P1 BRA `(.L_x_2378) ;  /* 0x00000000001c1947 */ /* 0x000fec0003800000 */
[----:B------:R-:W3:Y:S01]  /*14dc0*/  S2R R5, SR_TID.X ;  /* 0x0000000000057919 */ /* 0x000ee20000002100 */
[----:B01----:R-:W-:-:S04]  /*14dd0*/  IMAD.MOV.U32 R3, RZ, RZ, 0x8000 ;  /* 0x00008000ff037424 */ /* 0x003fc800078e00ff */
[----:B------:R4:W-:Y:S01]  /*14de0*/  SYNCS.ARRIVE.TRANS64 RZ, [R4+URZ+0x38830], R3 ;  /* 0x0388300304ff79a7 */ /* 0x0009e2000800003f */
[----:B---3--:R-:W-:-:S04]  /*14df0*/  LOP3.LUT R5, R5, 0x1f, RZ, 0xc0, !PT ;  /* 0x0000001f05057812 */ /* 0x008fc800078ec0ff */
[----:B------:R-:W-:-:S13]  /*14e00*/  ISETP.NE.AND P0, PT, R5, RZ, PT ;  /* 0x000000ff0500720c */ /* 0x000fda0003f05270 */
[----:B----4-:R-:W-:Y:S05]  /*14e10*/  @!P0 BRA `(.L_x_2378) ;  /* 0x0000000000048947 */ /* 0x010fea0003800000 */
[----:B------:R-:W-:Y:S01]  /*14e20*/  BPT.TRAP 0x1 ;  /* 0x000000040000795c */ /* 0x000fe20000300000 */
.L_x_2378:
[----:B------:R-:W-:Y:S05]  /*14e30*/  BSYNC B1 ;  /* 0x0000000000017941 */ /* 0x000fea0003800000 */
.L_x_2377:
        /* <DEDUP_REMOVED lines=8> */
.L_x_2379:
        /* <DEDUP_REMOVED lines=15> */
.L_x_2380:
        /* <DEDUP_REMOVED lines=10> */
.L_x_2367:
[----:B------:R-:W-:Y:S05]  /*15050*/  BSYNC B0 ;  /* 0x0000000000007941 */ /* 0x000fea0003800000 */
.L_x_2366:
[----:B------:R-:W-:-:S06]  /*15060*/  UISETP.NE.AND UP0, UPT, UR39, 0x3, UPT ;  /* 0x000000032700788c */ /* 0x000fcc000bf05270 */
[----:B------:R-:W-:-:S13]  /*15070*/  PLOP3.LUT P0, PT, PT, PT, UP0, 0x80, 0x0 ;  /* 0x000000000000781c */ /* 0x000fda0003f0f008 */
[----:B------:R-:W-:Y:S05]  /*15080*/  @!P0 BRA `(.L_x_2381) ;  /* 0x0000000000048947 */ /* 0x000fea0003800000 */
[----:B------:R-:W-:Y:S01]  /*15090*/  BPT.TRAP 0x1 ;  /* 0x000000040000795c */ /* 0x000fe20000300000 */
.L_x_2381:
[----:B------:R-:W-:Y:S01]  /*150a0*/  IMAD.U32 R2, RZ, RZ, UR41 ;  /* 0x00000029ff027e24 */ /* 0x000fe2000f8e00ff */
[----:B------:R-:W-:Y:S01]  /*150b0*/  BSSY B0, `(.L_x_2382) ;  /* 0x0000007000007945 */ /* 0x000fe20003800000 */
[----:B------:R-:W-:-:S03]  /*150c0*/  IMAD R20, R6, 0x8, R19 ;  /* 0x0000000806147824 */ /* 0x000fc600078e0213 */
[----:B------:R-:W-:Y:S02]  /*150d0*/  ISETP.NE.AND P1, PT, R2, 0x3, PT ;  /* 0x000000030200780c */ /* 0x000fe40003f25270 */
[----:B------:R-:W-:-:S04]  /*150e0*/  LOP3.LUT R2, R0, 0x1, RZ, 0x3c, !PT ;  /* 0x0000000100027812 */ /* 0x000fc800078e3cff */
[----:B------:R-:W-:-:S04]  /*150f0*/  SHF.L.U32 R2, R2, 0x1f, RZ ;  /* 0x0000001f02027819 */ /* 0x000fc800000006ff */
[----:B------:R-:W1:Y:S02]  /*15100*/  SYNCS.PHASECHK.TRANS64.TRYWAIT P0, [R20+URZ+0x38870], R2 ;  /* 0x03887002140075a7 */ /* 0x000e64000800017f */
[----:B-1----:R-:W-:Y:S05]  /*15110*/  @!P0 BRA `(.L_x_2383) ;  /* 0x00000038006c8947 */ /* 0x002fea0003800000 */
.L_x_2450:
[----:B------:R-:W-:Y:S05]  /*15120*/  BSYNC B0 ;  /* 0x0000000000007941 */ /* 0x000fea0003800000 */
.L_x_2382:
[----:B------:R-:W-:Y:S05]  /*15130*/  @!P1 BRA `(.L_x_2384) ;  /* 0x0000000000049947 */ /* 0x000fea0003800000 */
[----:B------:R-:W-:Y:S01]  /*15140*/  BPT.TRAP 0x1 ;  /* 0x000000040000795c */ /* 0x000fe20000300000 */
.L_x_2384:
[----:B------:R-:W-:Y:S01]  /*15150*/  SHF.L.U32 R0, R0, 0x1f, RZ ;  /* 0x0000001f00007819 */ /* 0x000fe200000006ff */
[----:B------:R-:W-:-:S03]  /*15160*/  IMAD.SHL.U32 R3, R6, 0x8000, RZ ;  /* 0x0000800006037824 */ /* 0x000fc600078e00ff */
[----:B------:R-:W3:Y:S02]  /*15170*/  SYNCS.PHASECHK.TRANS64.TRYWAIT P0, [R20+URZ+0x38860], R0 ;  /* 0x03886000140075a7 */ /* 0x000ee4000800017f */
[----:B---3--:R-:W-:Y:S05]  /*15180*/  @!P0 BRA `(.L_x_2385) ;  /* 0x0000003800648947 */ /* 0x008fea0003800000 */
.L_x_2451:
[----:B-1----:R-:W3:Y:S04]  /*15190*/  LDL R2, [R1+0x30] ;  /* 0x0000300001027983 */ /* 0x002ee80000100800 */
[----:B------:R-:W4:Y:S04]  /*151a0*/  LDL R18, [R1+0x20] ;  /* 0x0000200001127983 */ /* 0x000f280000100800 */
[----:B------:R-:W5:Y:S01]  /*151b0*/  LDL R12, [R1+0x2c] ;  /* 0x00002c00010c7983 */ /* 0x000f620000100800 */
[----:B------:R-:W-:Y:S05]  /*151c0*/  WARPSYNC.ALL ;  /* 0x0000000000007948 */ /* 0x000fea0003800000 */
[----:B---3--:R-:W-:-:S05]  /*151d0*/  LOP3.LUT R0, R3, R2, RZ, 0xfc, !PT ;  /* 0x0000000203007212 */ /* 0x008fca00078efcff */
[----:B------:R-:W-:-:S05]  /*151e0*/  IMAD.IADD R0, R19, 0x1, R0 ;  /* 0x0000000113007824 */ /* 0x000fca00078e0200 */
[----:B0-----:R-:W0:Y:S01]  /*151f0*/  LDSM.16.MT88.4 R8, [R0+0x10400] ;  /* 0x010400000008783b */ /* 0x001e220000004200 */
[----:B----4-:R-:W-:Y:S01]  /*15200*/  IMAD.IADD R2, R18, 0x1, R0 ;  /* 0x0000000112027824 */ /* 0x010fe200078e0200 */
[C-C-:B0-----:R-:W-:Y:S02]  /*15210*/  PRMT R4, R8.reuse, 0x6420, R9.reuse ;  /* 0x0000642008047816 */ /* 0x141fe40000000009 */
[----:B------:R-:W-:Y:S02]  /*15220*/  PRMT R5, R8, 0x7531, R9 ;  /* 0x0000753108057816 */ /* 0x000fe40000000009 */
[C-C-:B------:R-:W-:Y:S02]  /*15230*/  PRMT R6, R10.reuse, 0x6420, R11.reuse ;  /* 0x000064200a067816 */ /* 0x140fe4000000000b */
[----:B------:R-:W-:Y:S02]  /*15240*/  PRMT R7, R10, 0x7531, R11 ;  /* 0x000075310a077816 */ /* 0x000fe4000000000b */
[----:B------:R-:W0:Y:S01]  /*15250*/  LDSM.16.MT88.4 R8, [R2+0x10400] ;  /* 0x010400000208783b */ /* 0x000e220000004200 */
[----:B-----5:R-:W-:-:S05]  /*15260*/  IADD3 R3, R19, R3, R12 ;  /* 0x0000000313037210 */ /* 0x020fca0007ffe00c */
[----:B------:R-:W-:Y:S01]  /*15270*/  STSM.16.M88.4 [R3+0x400], R4 ;  /* 0x0004000403007844 */ /* 0x000fe20000000200 */
        /* <DEDUP_REMOVED lines=18> */
[----:B0-----:R-:W3:Y:S01]  /*153a0*/  LDL R15, [R1+0xc] ;  /* 0x00000c00010f7983 */ /* 0x001ee20000100800 */
        /* <DEDUP_REMOVED lines=8> */
[----:B---3--:R-:W-:-:S05]  /*15430*/  IADD3 R18, R15, 0x400, R3 ;  /* 0x000004000f127810 */ /* 0x008fca0007ffe003 */
        /* <DEDUP_REMOVED lines=62> */
[----:B------:R-:W0:Y:S04]  /*15820*/  LDSM.16.MT88.4 R8, [R0+0x17400] ;  /* 0x017400000008783b */ /* 0x000e280000004200 */
        /* <DEDUP_REMOVED lines=19> */
.L_x_2386:
[----:B------:R-:W3:Y:S01]  /*15960*/  S2R R0, SR_TID.X ;  /* 0x0000000000007919 */ /* 0x000ee20000002100 */
[----:B-1----:R1:W-:Y:S01]  /*15970*/  SYNCS.ARRIVE.TRANS64.A1T0 RZ, [R20+URZ+0x38850], RZ ;  /* 0x038850ff14ff79a7 */ /* 0x0023e2000810003f */
[----:B------:R4:W5:Y:S01]  /*15980*/  LDL R6, [R1] ;  /* 0x0000000001067983 */ /* 0x0009620000100800 */
[----:B---3--:R-:W-:-:S03]  /*15990*/  LOP3.LUT R2, R0, 0x7f, RZ, 0xc0, !PT ;  /* 0x0000007f00027812 */ /* 0x008fc600078ec0ff */
[----:B------:R-:W3:Y:S01]  /*159a0*/  LDL R0, [R1+0x18] ;  /* 0x0000180001007983 */ /* 0x000ee20000100800 */
[----:B------:R-:W-:Y:S01]  /*159b0*/  BAR.SYNC.DEFER_BLOCKING 0x2, 0x80 ;  /* 0x0082000000007b1d */ /* 0x000fe20000010000 */
[----:B------:R-:W-:-:S13]  /*159c0*/  ISETP.NE.AND P0, PT, R2, RZ, PT ;  /* 0x000000ff0200720c */ /* 0x000fda0003f05270 */
[----:B-1----:R-:W-:-:S05]  /*159d0*/  @!P0 VIADD R20, R20, 0x38880 ;  /* 0x0003888014148836 */ /* 0x002fca0000000000 */
[----:B------:R-:W-:-:S04]  /*159e0*/  @!P0 PRMT R20, RZ, 0x654, R20 ;  /* 0x00000654ff148816 */ /* 0x000fc80000000014 */
[----:B------:R4:W-:Y:S01]  /*159f0*/  @!P0 SYNCS.ARRIVE.TRANS64.RED.A1T0 RZ, [R20+URZ], RZ ;  /* 0x000000ff14ff89a7 */ /* 0x0009e2000810043f */
[C---:B---3--:R-:W-:Y:S01]  /*15a00*/  ISETP.GT.AND P0, PT, R17.reuse, R0, PT ;  /* 0x000000001100720c */ /* 0x048fe20003f04270 */
[----:B------:R-:W-:Y:S01]  /*15a10*/  VIADD R17, R17, 0xffffffff ;  /* 0xffffffff11117836 */ /* 0x000fe20000000000 */
[----:B------:R4:W5:Y:S11]  /*15a20*/  LDL R0, [R1+0x4] ;  /* 0x0000040001007983 */ /* 0x0009760000100800 */
[----:B----4-:R-:W-:Y:S05]  /*15a30*/  @P0 BRA `(.L_x_2387) ;  /* 0xffffffec00480947 */ /* 0x010fea000383ffff */
.L_x_2365:
[----:B------:R-:W3:Y:S01]  /*15a40*/  S2R R2, SR_TID.X ;  /* 0x0000000000027919 */ /* 0x000ee20000002100 */
[----:B------:R-:W-:Y:S01]  /*15a50*/  BSSY B0, `(.L_x_2388) ;  /* 0x0000011000007945 */ /* 0x000fe20003800000 */
[----:B---3--:R-:W-:-:S04]  /*15a60*/  LOP3.LUT R2, R2, 0x7f, RZ, 0xc0, !PT ;  /* 0x0000007f02027812 */ /* 0x008fc800078ec0ff */
[----:B------:R-:W-:-:S13]  /*15a70*/  ISETP.NE.AND P0, PT, R2, RZ, PT ;  /* 0x000000ff0200720c */ /* 0x000fda0003f05270 */
[----:B------:R-:W-:Y:S05]  /*15a80*/  @P0 BRA `(.L_x_2389) ;  /* 0x0000000000340947 */ /* 0x000fea0003800000 */
[----:B0-----:R-:W0:Y:S01]  /*15a90*/  S2R R3, SR_LANEID ;  /* 0x0000000000037919 */ /* 0x001e220000000000 */
[----:B------:R-:W-:Y:S02]  /*15aa0*/  VOTEU.ANY UR4, UPT, PT ;  /* 0x0000000000047886 */ /* 0x000fe400038e0100 */
[----:B--2--5:R-:W0:Y:S08]  /*15ab0*/  FLO.U32 R0, UR4 ;  /* 0x0000000400007d00 */ /* 0x024e3000080e0000 */
[----:B------:R-:W2:Y:S01]  /*15ac0*/  POPC R5, UR4 ;  /* 0x0000000400057d09 */ /* 0x000ea20008000000 */
[----:B0-----:R-:W-:-:S02]  /*15ad0*/  ISETP.EQ.U32.AND P1, PT, R0, R3, PT ;  /* 0x000000030000720c */ /* 0x001fc40003f22070 */
[----:B------:R-:W2:Y:S11]  /*15ae0*/  LDC.64 R2, c[0x0][0xc60] ;  /* 0x00031800ff027b82 */ /* 0x000eb60000000a00 */
[----:B--2---:R-:W2:Y:S01]  /*15af0*/  @P1 ATOMG.E.ADD.STRONG.GPU PT, R3, desc[UR52][R2.64], R5 ;  /* 0x00000005020319a8 */ /* 0x004ea200081ee1f4 */
[----:B------:R-:W0:Y:S02]  /*15b00*/  S2R R4, SR_LTMASK ;  /* 0x0000000000047919 */ /* 0x000e240000003900 */
[----:B0-----:R-:W-:-:S04]  /*15b10*/  LOP3.LUT R4, R4, UR4, RZ, 0xc0, !PT ;  /* 0x0000000404047c12 */ /* 0x001fc8000f8ec0ff */
[----:B-1----:R-:W0:Y:S01]  /*15b20*/  POPC R7, R4 ;  /* 0x0000000400077309 */ /* 0x002e220000000000 */
[----:B--2---:R-:W0:Y:S02]  /*15b30*/  SHFL.IDX PT, R0, R3, R0, 0x1f ;  /* 0x00001f0003007589 */ /* 0x004e2400000e0000 */
[----:B0-----:R-:W-:-:S05]  /*15b40*/  IADD3 R0, R0, UR40, R7 ;  /* 0x0000002800007c10 */ /* 0x001fca000fffe007 */
[----:B------:R3:W-:Y:S02]  /*15b50*/  STL [R1+0x10], R0 ;  /* 0x0000100001007387 */ /* 0x0007e40000100800 */
.L_x_2389:
[----:B------:R-:W-:Y:S05]  /*15b60*/  BSYNC B0 ;  /* 0x0000000000007941 */ /* 0x000fea0003800000 */
.L_x_2388:
[----:B------:R-:W-:-:S06]  /*15b70*/  UISETP.NE.AND UP0, UPT, UR39, 0x3, UPT ;  /* 0x000000032700788c */ /* 0x000fcc000bf05270 */
[----:B------:R-:W-:-:S13]  /*15b80*/  PLOP3.LUT P1, PT, PT, PT, UP0, 0x80, 0x0 ;  /* 0x000000000000781c */ /* 0x000fda0003f2f008 */
[----:B------:R-:W-:Y:S05]  /*15b90*/  @!P1 BRA `(.L_x_2390) ;  /* 0x0000000000049947 */ /* 0x000fea0003800000 */
[----:B------:R-:W-:Y:S01]  /*15ba0*/  BPT.TRAP 0x1 ;  /* 0x000000040000795c */ /* 0x000fe20000300000 */
.L_x_2390:
[----:B0-----:R-:W4:Y:S04]  /*15bb0*/  LDL R3, [R1+0x4] ;  /* 0x0000040001037983 */ /* 0x001f280000100800 */
[----:B------:R-:W4:Y:S01]  /*15bc0*/  LDL R2, [R1] ;  /* 0x0000000001027983 */ /* 0x000f220000100800 */
[----:B--23-5:R-:W-:Y:S01]  /*15bd0*/  IMAD.U32 R0, RZ, RZ, UR41 ;  /* 0x00000029ff007e24 */ /* 0x02cfe2000f8e00ff */
[----:B------:R-:W-:Y:S04]  /*15be0*/  BSSY B0, `(.L_x_2391) ;  /* 0x0000007000007945 */ /* 0x000fe80003800000 */
[----:B------:R-:W-:-:S02]  /*15bf0*/  ISETP.NE.AND P2, PT, R0, 0x3, PT ;  /* 0x000000030000780c */ /* 0x000fc40003f45270 */
[----:B----4-:R-:W-:-:S04]  /*15c00*/  LOP3.LUT R0, R3, 0x1, RZ, 0x3c, !PT ;  /* 0x0000000103007812 */ /* 0x010fc800078e3cff */
[----:B------:R-:W-:Y:S01]  /*15c10*/  SHF.L.U32 R0, R0, 0x1f, RZ ;  /* 0x0000001f00007819 */ /* 0x000fe200000006ff */
[----:B------:R-:W-:-:S04]  /*15c20*/  IMAD R17, R2, 0x8, R19 ;  /* 0x0000000802117824 */ /* 0x000fc800078e0213 */
[----:B------:R-:W0:Y:S02]  /*15c30*/  SYNCS.PHASECHK.TRANS64.TRYWAIT P1, [R17+URZ+0x38870], R0 ;  /* 0x03887000110075a7 */ /* 0x000e24000802017f */
[----:B0-----:R-:W-:Y:S05]  /*15c40*/  @!P1 BRA `(.L_x_2392) ;  /* 0x0000002c00c89947 */ /* 0x001fea0003800000 */
.L_x_2452:
[----:B------:R-:W-:Y:S05]  /*15c50*/  BSYNC B0 ;  /* 0x0000000000007941 */ /* 0x000fea0003800000 */
.L_x_2391:
[----:B------:R-:W-:Y:S05]  /*15c60*/  @!P2 BRA `(.L_x_2393) ;  /* 0x000000000004a947 */ /* 0x000fea0003800000 */
[----:B------:R-:W-:Y:S01]  /*15c70*/  BPT.TRAP 0x1 ;  /* 0x000000040000795c */ /* 0x000fe20000300000 */
.L_x_2393:
[----:B0-----:R-:W2:Y:S02]  /*15c80*/  LDL R0, [R1+0x4] ;  /* 0x0000040001007983 */ /* 0x001ea40000100800 */
[----:B--2---:R-:W-:-:S04]  /*15c90*/  SHF.L.U32 R0, R0, 0x1f, RZ ;  /* 0x0000001f00007819 */ /* 0x004fc800000006ff */
[----:B------:R-:W0:Y:S02]  /*15ca0*/  SYNCS.PHASECHK.TRANS64.TRYWAIT P1, [R17+URZ+0x38860], R0 ;  /* 0x03886000110075a7 */ /* 0x000e24000802017f */
[----:B0-----:R-:W-:Y:S05]  /*15cb0*/  @!P1 BRA `(.L_x_2394) ;  /* 0x0000002c00c09947 */ /* 0x001fea0003800000 */
.L_x_2453:
        /* <DEDUP_REMOVED lines=8> */
[----:B-1----:R-:W0:Y:S01]  /*15d40*/  LDSM.16.MT88.4 R4, [R0+0x10400] ;  /* 0x010400000004783b */ /* 0x002e220000004200 */
        /* <DEDUP_REMOVED lines=118> */
.L_x_2395:
        /* <DEDUP_REMOVED lines=13> */
.L_x_2340:
[----:B------:R-:W-:Y:S05]  /*16580*/  BSYNC B7 ;  /* 0x0000000000077941 */ /* 0x000fea0003800000 */
.L_x_2338:
[----:B0-2---:R-:W2:Y:S02]  /*16590*/  LDL R0, [R1+0x3c] ;  /* 0x00003c0001007983 */ /* 0x005ea40000100800 */
[----:B--2---:R-:W-:-:S13]  /*165a0*/  ISETP.NE.AND P0, PT, R0, RZ, PT ;  /* 0x000000ff0000720c */ /* 0x004fda0003f05270 */
        /* <DEDUP_REMOVED lines=13> */
.L_x_2396:
[----:B------:R-:W2:Y:S01]  /*16680*/  LDL.LU R0, [R1+0x10] ;  /* 0x0000100001007983 */ /* 0x000ea20000300800 */
[----:B------:R-:W-:Y:S01]  /*16690*/  ULDC UR4, c[0x0][0xc3c] ;  /* 0x00030f0000047ab9 */ /* 0x000fe20000000800 */
[----:B------:R-:W0:Y:S02]  /*166a0*/  S2R R2, SR_TID.X ;  /* 0x0000000000027919 */ /* 0x000e240000002100 */
[----:B0-----:R-:W-:-:S04]  /*166b0*/  LOP3.LUT R9, R2, 0x1f, RZ, 0xc0, !PT ;  /* 0x0000001f02097812 */ /* 0x001fc800078ec0ff */
[C---:B------:R-:W-:Y:S01]  /*166c0*/  ISETP.NE.AND P0, PT, R9.reuse, 0x1f, PT ;  /* 0x0000001f0900780c */ /* 0x040fe20003f05270 */
[----:B------:R-:W-:-:S05]  /*166d0*/  VIADD R6, R9, UR42 ;  /* 0x0000002a09067c36 */ /* 0x000fca0008000000 */
[----:B------:R-:W-:Y:S01]  /*166e0*/  ISETP.GE.OR P1, PT, R6, UR4, !P0 ;  /* 0x0000000406007c0c */ /* 0x000fe2000c726670 */
[----:B------:R-:W-:Y:S02]  /*166f0*/  IMAD.MOV.U32 R7, RZ, RZ, RZ ;  /* 0x000000ffff077224 */ /* 0x000fe400078e00ff */
[----:B--2---:R-:W-:-:S10]  /*16700*/  IMAD.MOV.U32 R8, RZ, RZ, R0 ;  /* 0x000000ffff087224 */ /* 0x004fd400078e0000 */
[----:B------:R-:W0:Y:S01]  /*16710*/  @!P1 LDC.64 R2, c[0x0][0xc80] ;  /* 0x00032000ff029b82 */ /* 0x000e220000000a00 */
[----:B------:R-:W-:Y:S01]  /*16720*/  IMAD.MOV.U32 R0, RZ, RZ, RZ ;  /* 0x000000ffff007224 */ /* 0x000fe200078e00ff */
[----:B------:R-:W-:Y:S01]  /*16730*/  ISETP.GE.U32.AND P2, PT, R9, 0x2, PT ;  /* 0x000000020900780c */ /* 0x000fe20003f46070 */
[----:B------:R-:W-:-:S05]  /*16740*/  ULDC UR4, c[0x0][0xc3c] ;  /* 0x00030f0000047ab9 */ /* 0x000fca0000000800 */
[----:B------:R-:W2:Y:S01]  /*16750*/  @!P1 LDC.64 R4, c[0x0][0xc78] ;  /* 0x00031e00ff049b82 */ /* 0x000ea20000000a00 */
[----:B0-----:R-:W-:-:S05]  /*16760*/  @!P1 IMAD.WIDE R2, R6, 0x4, R2 ;  /* 0x0000000406029825 */ /* 0x001fca00078e0202 */
[----:B------:R2:W3:Y:S02]  /*16770*/  @!P1 LDG.E R0, desc[UR52][R2.64] ;  /* 0x0000003402009981 */ /* 0x0004e4000c1e1900 */
[----:B--2---:R-:W-:-:S05]  /*16780*/  @!P1 IMAD.WIDE R2, R6, 0x4, R4 ;  /* 0x0000000406029825 */ /* 0x004fca00078e0204 */
[----:B------:R-:W3:Y:S01]  /*16790*/  @!P1 LDG.E R7, desc[UR52][R2.64] ;  /* 0x0000003402079981 */ /* 0x000ee2000c1e1900 */
        /* <DEDUP_REMOVED lines=26> */
[----:B------:R-:W-:-:S05]  /*16940*/  IMAD.IADD R6, R6, 0x1, R3 ;  /* 0x0000000106067824 */ /* 0x000fca00078e0203 */
[----:B------:R-:W-:-:S13]  /*16950*/  ISETP.GT.AND P6, PT, R6, R4, PT ;  /* 0x000000040600720c */ /* 0x000fda0003fc4270 */
[----:B------:R-:W-:Y:S05]  /*16960*/  @P6 BRA `(.L_x_2398) ;  /* 0x0000000000986947 */ /* 0x000fea0003800000 */
.L_x_2400:
[----:B------:R-:W-:-:S04]  /*16970*/  UIADD3 UR42, UR42, 0x1f, URZ ;  /* 0x0000001f2a2a7890 */ /* 0x000fc8000fffe03f */
[----:B------:R-:W-:-:S06]  /*16980*/  UISETP.GE.AND UP0, UPT, UR42, UR4, UPT ;  /* 0x000000042a00728c */ /* 0x000fcc000bf06270 */
[----:B------:R-:W-:-:S13]  /*16990*/  PLOP3.LUT P6, PT, PT, PT, UP0, 0x40, 0x0 ;  /* 0x000000000000781c */ /* 0x000fda0003fce808 */
[----:B------:R-:W-:Y:S05]  /*169a0*/  @!P6 BRA `(.L_x_2399) ;  /* 0x0000000800c8e947 */ /* 0x000fea0003800000 */
[----:B------:R-:W0:Y:S01]  /*169b0*/  S2R R0, SR_TID.X ;  /* 0x0000000000007919 */ /* 0x000e220000002100 */
[----:B------:R-:W2:Y:S01]  /*169c0*/  LDC R9, c[0x0][0xc38] ;  /* 0x00030e00ff097b82 */ /* 0x000ea20000000800 */
[----:B0-----:R-:W-:-:S05]  /*169d0*/  LOP3.LUT R0, R0, 0x1f, RZ, 0xc0, !PT ;  /* 0x0000001f00007812 */ /* 0x001fca00078ec0ff */
[----:B------:R-:W-:Y:S02]  /*169e0*/  VIADD R7, R0, UR42 ;  /* 0x0000002a00077c36 */ /* 0x000fe40008000000 */
[----:B------:R-:W-:-:S03]  /*169f0*/  IMAD.MOV.U32 R0, RZ, RZ, RZ ;  /* 0x000000ffff007224 */ /* 0x000fc600078e00ff */
[----:B------:R-:W-:-:S13]  /*16a00*/  ISETP.GE.OR P6, PT, R7, UR4, !P0 ;  /* 0x0000000407007c0c */ /* 0x000fda000c7c6670 */
[----:B------:R-:W0:Y:S02]  /*16a10*/  @!P6 LDC.64 R2, c[0x0][0xc80] ;  /* 0x00032000ff02eb82 */ /* 0x000e240000000a00 */
[----:B0-----:R-:W-:-:S05]  /*16a20*/  @!P6 IMAD.WIDE R2, R7, 0x4, R2 ;  /* 0x000000040702e825 */ /* 0x001fca00078e0202 */
[----:B------:R0:W3:Y:S02]  /*16a30*/  @!P6 LDG.E R0, desc[UR52][R2.64] ;  /* 0x000000340200e981 */ /* 0x0000e4000c1e1900 */
[----:B0-----:R-:W0:Y:S02]  /*16a40*/  @!P6 LDC.64 R2, c[0x0][0xc78] ;  /* 0x00031e00ff02eb82 */ /* 0x001e240000000a00 */
[----:B0-----:R-:W-:-:S04]  /*16a50*/  @!P6 IMAD.WIDE R2, R7, 0x4, R2 ;  /* 0x000000040702e825 */ /* 0x001fc800078e0202 */
[----:B------:R-:W-:-:S06]  /*16a60*/  IMAD.MOV.U32 R7, RZ, RZ, RZ ;  /* 0x000000ffff077224 */ /* 0x000fcc00078e00ff */
[----:B------:R-:W3:Y:S02]  /*16a70*/  @!P6 LDG.E R7, desc[UR52][R2.64] ;  /* 0x000000340207e981 */ /* 0x000ee4000c1e1900 */
        /* <DEDUP_REMOVED lines=16> */
[----:B------:R-:W2:Y:S02]  /*16b80*/  SHFL.IDX PT, R3, R2, 0x1f, 0x1f ;  /* 0x03e01f0002037f89 */ /* 0x000ea400000e0000 */
[----:B--2---:R-:W-:-:S04]  /*16b90*/  IMAD R3, R3, R9, RZ ;  /* 0x0000000903037224 */ /* 0x004fc800078e02ff */
[----:B------:R-:W-:-:S05]  /*16ba0*/  IMAD.IADD R6, R3, 0x1, R6 ;  /* 0x0000000103067824 */ /* 0x000fca00078e0206 */
[----:B------:R-:W-:-:S13]  /*16bb0*/  ISETP.GT.AND P6, PT, R6, R4, PT ;  /* 0x000000040600720c */ /* 0x000fda0003fc4270 */
[----:B------:R-:W-:Y:S05]  /*16bc0*/  @!P6 BRA `(.L_x_2400) ;  /* 0xfffffffc0068e947 */ /* 0x000fea000383ffff */
.L_x_2398:
        /* <DEDUP_REMOVED lines=13> */
.L_x_2401:
[----:B0---4-:R-:W-:Y:S01]  /*16ca0*/  IMAD R2, R5, R9, R6 ;  /* 0x0000000905027224 */ /* 0x011fe200078e0206 */
[----:B---3--:R-:W-:Y:S01]  /*16cb0*/  ISETP.NE.AND P0, PT, R7, 0x1, PT ;  /* 0x000000010700780c */ /* 0x008fe20003f05270 */
[----:B------:R-:W-:Y:S02]  /*16cc0*/  UIADD3 UR42, UR4, UR42, URZ ;  /* 0x0000002a042a7290 */ /* 0x000fe4000fffe03f */
[----:B------:R-:W-:Y:S01]  /*16cd0*/  IMAD.IADD R4, R4, 0x1, -R2 ;  /* 0x0000000104047824 */ /* 0x000fe200078e0a02 */
[----:B------:R0:W-:Y:S09]  /*16ce0*/  STL [R1+0x10], R2 ;  /* 0x0000100201007387 */ /* 0x0001f20000100800 */
[----:B------:R-:W-:Y:S05]  /*16cf0*/  @!P0 BRA `(.L_x_2402) ;  /* 0x0000000000e48947 */ /* 0x000fea0003800000 */
[----:B--2---:R-:W-:-:S04]  /*16d00*/  IABS R5, R0 ;  /* 0x0000000000057213 */ /* 0x004fc80000000000 */
[----:B0-----:R-:W0:Y:S08]  /*16d10*/  I2F.RP R2, R5 ;  /* 0x0000000500027306 */ /* 0x001e300000209400 */
        /* <DEDUP_REMOVED lines=55> */
.L_x_2402:
[----:B------:R-:W-:Y:S02]  /*17090*/  ULDC.64 UR4, c[0x0][0xc90] ;  /* 0x0003240000047ab9 */ /* 0x000fe40000000a00 */
[----:B------:R-:W-:-:S06]  /*170a0*/  UIMAD.WIDE UR4, UR42, 0x4, UR4 ;  /* 0x000000042a0478a5 */ /* 0x000fcc000f8e0204 */
[----:B0-----:R-:W-:Y:S02]  /*170b0*/  IMAD.U32 R2, RZ, RZ, UR4 ;  /* 0x00000004ff027e24 */ /* 0x001fe4000f8e00ff */
[----:B------:R-:W-:-:S05]  /*170c0*/  IMAD.U32 R3, RZ, RZ, UR5 ;  /* 0x00000005ff037e24 */ /* 0x000fca000f8e00ff */
[----:B------:R-:W2:Y:S02]  /*170d0*/  LDG.E R6, desc[UR52][R2.64] ;  /* 0x0000003402067981 */ /* 0x000ea4000c1e1900 */
[----:B--2---:R-:W-:-:S05]  /*170e0*/  IMAD R5, R0, R6, RZ ;  /* 0x0000000600057224 */ /* 0x004fca00078e02ff */
        /* <DEDUP_REMOVED lines=58> */
.L_x_2403:
[----:B--2---:R-:W-:-:S05]  /*17490*/  LOP3.LUT R3, RZ, R4, RZ, 0x33, !PT ;  /* 0x00000004ff037212 */ /* 0x004fca00078e33ff */
[----:B------:R-:W-:-:S05]  /*174a0*/  IMAD.IADD R0, R0, 0x1, R3 ;  /* 0x0000000100007824 */ /* 0x000fca00078e0203 */
[----:B------:R2:W-:Y:S01]  /*174b0*/  STL [R1+0x14], R0 ;  /* 0x0000140001007387 */ /* 0x0005e20000100800 */
[----:B------:R-:W-:Y:S05]  /*174c0*/  BRA `(.L_x_2404) ;  /* 0x0000000000107947 */ /* 0x000fea0003800000 */
.L_x_2399:
[----:B------:R0:W-:Y:S01]  /*174d0*/  STL [R1+0x10], R4 ;  /* 0x0000100401007387 */ /* 0x0001e20000100800 */
[----:B------:R-:W-:-:S03]  /*174e0*/  ULDC UR42, c[0x0][0xc3c] ;  /* 0x00030f00002a7ab9 */ /* 0x000fc60000000800 */
[----:B------:R0:W-:Y:S04]  /*174f0*/  STL [R1+0x14], RZ ;  /* 0x000014ff01007387 */ /* 0x0001e80000100800 */
[----:B------:R0:W-:Y:S02]  /*17500*/  STL [R1+0x18], RZ ;  /* 0x000018ff01007387 */ /* 0x0001e40000100800 */
.L_x_2404:
[----:B0-----:R-:W3:Y:S04]  /*17510*/  LDL R2, [R1+0x18] ;  /* 0x0000180001027983 */ /* 0x001ee80000100800 */
[----:B------:R-:W4:Y:S04]  /*17520*/  LDL R3, [R1+0x14] ;  /* 0x0000140001037983 */ /* 0x000f280000100800 */
        /* <DEDUP_REMOVED lines=14> */
.L_x_2397:
[----:B------:R-:W-:Y:S02]  /*17610*/  ULDC UR4, c[0x0][0xc3c] ;  /* 0x00030f0000047ab9 */ /* 0x000fe40000000800 */
[----:B------:R-:W-:-:S06]  /*17620*/  UISETP.GE.AND UP0, UPT, UR42, UR4, UPT ;  /* 0x000000042a00728c */ /* 0x000fcc000bf06270 */
[----:B------:R-:W-:-:S13]  /*17630*/  PLOP3.LUT P0, PT, PT, PT, UP0, 0x80, 0x0 ;  /* 0x000000000000781c */ /* 0x000fda0003f0f008 */
[----:B------:R-:W-:Y:S05]  /*17640*/  @!P0 BRA `(.L_x_2405) ;  /* 0xffffffac00208947 */ /* 0x000fea000383ffff */
.L_x_2333:
        /* <DEDUP_REMOVED lines=12> */
.L_x_2454:
[----:B------:R-:W-:Y:S05]  /*17710*/  BSYNC B0 ;  /* 0x0000000000007941 */ /* 0x000fea0003800000 */
.L_x_2406:
[----:B------:R-:W-:-:S03]  /*17720*/  UMOV UR4, 0xffffffff ;  /* 0xffffffff00047882 */ /* 0x000fc60000000000 */
[----:B------:R-:W-:Y:S05]  /*17730*/  BRA.DIV UR4, `(.L_x_2408) ;  /* 0x0000001604487947 */ /* 0x000fea000b800000 */
[----:B------:R-:W1:Y:S02]  /*17740*/  S2R R2, SR_TID.X ;  /* 0x0000000000027919 */ /* 0x000e640000002100 */
[----:B-1----:R-:W-:-:S04]  /*17750*/  SHF.R.U32.HI R2, RZ, 0x5, R2 ;  /* 0x00000005ff027819 */ /* 0x002fc80000011602 */
[----:B------:R-:W-:-:S05]  /*17760*/  LOP3.LUT R2, R2, 0x3, RZ, 0xc0, !PT ;  /* 0x0000000302027812 */ /* 0x000fca00078ec0ff */
[----:B------:R1:W2:Y:S02]  /*17770*/  SHFL.IDX PT, R14, R2, RZ, 0x1f ;  /* 0x00001fff020e7589 */ /* 0x0002a400000e0000 */
.L_x_2457:
[----:B--2---:R-:W-:Y:S01]  /*17780*/  ISETP.NE.AND P0, PT, R14, RZ, PT ;  /* 0x000000ff0e00720c */ /* 0x004fe20003f05270 */
[----:B------:R-:W-:-:S12]  /*17790*/  BSSY B0, `(.L_x_2409) ;  /* 0x000002e000007945 */ /* 0x000fd80003800000 */
[----:B------:R-:W-:Y:S05]  /*177a0*/  @P0 BRA `(.L_x_2410) ;  /* 0x0000000000b00947 */ /* 0x000fea0003800000 */
[----:B------:R-:W-:-:S03]  /*177b0*/  UMOV UR4, 0xffffffff ;  /* 0xffffffff00047882 */ /* 0x000fc60000000000 */
[----:B------:R-:W-:Y:S05]  /*177c0*/  BRA.DIV UR4, `(.L_x_2411) ;  /* 0x0000001604587947 */ /* 0x000fea000b800000 */
[----:B------:R-:W-:-:S13]  /*177d0*/  ELECT P6, URZ, PT ;  /* 0x00000000003f782f */ /* 0x000fda00038c0000 */
.L_x_2460:
[----:B------:R-:W-:Y:S05]  /*177e0*/  @!P6 BRA `(.L_x_2410) ;  /* 0x0000000000a0e947 */ /* 0x000fea0003800000 */
[----:B------:R-:W-:-:S06]  /*177f0*/  ULOP3.LUT UR4, UR38, 0x2, URZ, 0xfc, !UPT ;  /* 0x0000000226047892 */ /* 0x000fcc000f8efc3f */
[----:B-1----:R-:W-:-:S05]  /*17800*/  IMAD.U32 R2, RZ, RZ, UR4 ;  /* 0x00000004ff027e24 */ /* 0x002fca000f8e00ff */
[----:B------:R-:W-:-:S13]  /*17810*/  ISETP.NE.AND P0, PT, R2, 0x3, PT ;  /* 0x000000030200780c */ /* 0x000fda0003f05270 */
[----:B------:R-:W-:Y:S05]  /*17820*/  @!P0 BRA `(.L_x_2412) ;  /* 0x0000000000048947 */ /* 0x000fea0003800000 */
[----:B------:R-:W-:Y:S01]  /*17830*/  BPT.TRAP 0x1 ;  /* 0x000000040000795c */ /* 0x000fe20000300000 */
.L_x_2412:
        /* <DEDUP_REMOVED lines=14> */
.L_x_2461:
[----:B------:R-:W1:Y:S02]  /*17920*/  SYNCS.PHASECHK.TRANS64.TRYWAIT P1, [R7+URZ], R2 ;  /* 0x00000002070075a7 */ /* 0x000e64000802017f */
[----:B-1----:R-:W-:Y:S05]  /*17930*/  @!P1 BRA `(.L_x_2414) ;  /* 0x0000001400309947 */ /* 0x002fea0003800000 */
.L_x_2462:
[----:B------:R-:W-:Y:S05]  /*17940*/  @!P0 BRA `(.L_x_2415) ;  /* 0x0000000000048947 */ /* 0x000fea0003800000 */
[----:B------:R-:W-:Y:S01]  /*17950*/  BPT.TRAP 0x1 ;  /* 0x000000040000795c */ /* 0x000fe20000300000 */
.L_x_2415:
[----:B------:R-:W2:Y:S02]  /*17960*/  LDL.LU R4, [R1] ;  /* 0x0000000001047983 */ /* 0x000ea40000300800 */
[----:B--2---:R-:W-:-:S04]  /*17970*/  IMAD R4, R4, 0x8, R0 ;  /* 0x0000000804047824 */ /* 0x004fc800078e0200 */
[----:B------:R-:W2:Y:S02]  /*17980*/  SYNCS.PHASECHK.TRANS64.TRYWAIT P1, [R4+URZ+0x38860], R5 ;  /* 0x03886005040075a7 */ /* 0x000ea4000802017f */
[----:B--2---:R-:W-:Y:S05]  /*17990*/  @!P1 BRA `(.L_x_2416) ;  /* 0x00000014002c9947 */ /* 0x004fea0003800000 */
.L_x_2463:
[----:B------:R-:W-:Y:S05]  /*179a0*/  @!P0 BRA `(.L_x_2417) ;  /* 0x0000000000048947 */ /* 0x000fea0003800000 */
[----:B------:R-:W-:Y:S01]  /*179b0*/  BPT.TRAP 0x1 ;  /* 0x000000040000795c */ /* 0x000fe20000300000 */
.L_x_2417:
[----:B------:R-:W-:-:S04]  /*179c0*/  IMAD R3, R3, 0x8, R0 ;  /* 0x0000000803037824 */ /* 0x000fc800078e0200 */
[----:B------:R-:W3:Y:S02]  /*179d0*/  SYNCS.PHASECHK.TRANS64.TRYWAIT P1, [R3+URZ+0x38860], R2 ;  /* 0x03886002030075a7 */ /* 0x000ee4000802017f */
[----:B---3--:R-:W-:Y:S05]  /*179e0*/  @!P1 BRA `(.L_x_2418) ;  /* 0x00000014002c9947 */ /* 0x008fea0003800000 */
.L_x_2464:
[----:B------:R-:W-:Y:S05]  /*179f0*/  @!P0 BRA `(.L_x_2419) ;  /* 0x0000000000048947 */ /* 0x000fea0003800000 */
[----:B------:R-:W-:Y:S01]  /*17a00*/  BPT.TRAP 0x1 ;  /* 0x000000040000795c */ /* 0x000fe20000300000 */
.L_x_2419:
[----:B------:R-:W4:Y:S02]  /*17a10*/  SYNCS.PHASECHK.TRANS64.TRYWAIT P0, [R4+URZ+0x38880], R5 ;  /* 0x03888005040075a7 */ /* 0x000f24000800017f */
[----:B----4-:R-:W-:Y:S05]  /*17a20*/  @!P0 BRA `(.L_x_2420) ;  /* 0x0000001400308947 */ /* 0x010fea0003800000 */
.L_x_2421:
[----:B------:R0:W0:Y:S02]  /*17a30*/  SYNCS.PHASECHK.TRANS64.TRYWAIT P0, [R3+URZ+0x38880], R2 ;  /* 0x03888002030075a7 */ /* 0x000024000800017f */
[----:B0-----:R-:W-:Y:S05]  /*17a40*/  @!P0 NANOSLEEP.SYNCS 0x989680 ;  /* 0x009896800000895d */ /* 0x001fea0003900000 */
[----:B------:R-:W0:Y:S02]  /*17a50*/  @!P0 SYNCS.PHASECHK.TRANS64 P0, [R3+URZ+0x38880], R2 ;  /* 0x03888002030085a7 */ /* 0x000e24000800007f */
[----:B0-----:R-:W-:Y:S05]  /*17a60*/  @!P0 BRA `(.L_x_2421) ;  /* 0xfffffffc00f08947 */ /* 0x001fea000383ffff */
.L_x_2410:
[----:B------:R-:W-:Y:S05]  /*17a70*/  BSYNC B0 ;  /* 0x0000000000007941 */ /* 0x000fea0003800000 */
.L_x_2409:
[----:B------:R-:W-:Y:S05]  /*17a80*/  EXIT ;  /* 0x000000000000794d */ /* 0x000fea0003800000 */
.L_x_2269:
[----:B0-----:R-:W-:-:S04]  /*17a90*/  IMAD.U32 R3, RZ, RZ, UR41 ;  /* 0x00000029ff037e24 */ /* 0x001fc8000f8e00ff */
[----:B------:R0:W1:Y:S03]  /*17aa0*/  SYNCS.PHASECHK.TRANS64.TRYWAIT P0, [R3+URZ+0x38800], R0 ;  /* 0x03880000030075a7 */ /* 0x000066000800017f */
[----:B-1----:R-:W-:Y:S05]  /*17ab0*/  @!P0 NANOSLEEP.SYNCS 0x989680 ;  /* 0x009896800000895d */ /* 0x002fea0003900000 */
[----:B------:R-:W1:Y:S02]  /*17ac0*/  @!P0 SYNCS.PHASECHK.TRANS64 P0, [R3+URZ+0x38800], R0 ;  /* 0x03880000030085a7 */ /* 0x000e64000800007f */
[----:B-1----:R-:W-:Y:S05]  /*17ad0*/  @!P0 BRA `(.L_x_2269) ;  /* 0xfffffffc00ec8947 */ /* 0x002fea000383ffff */
[----:B------:R-:W-:Y:S05]  /*17ae0*/  BRA `(.L_x_2422) ;  /* 0xfffffea800307947 */ /* 0x000fea000383ffff */
.L_x_2273:
[----:B-1----:R1:W2:Y:S02]  /*17af0*/  SYNCS.PHASECHK.TRANS64.TRYWAIT P2, [R3+URZ+0x38830], R0 ;  /* 0x03883000030075a7 */ /* 0x0022a4000804017f */
[----:B--2---:R-:W-:Y:S05]  /*17b00*/  @!P2 NANOSLEEP.SYNCS 0x989680 ;  /* 0x009896800000a95d */ /* 0x004fea0003900000 */
[----:B------:R-:W2:Y:S02]  /*17b10*/  @!P2 SYNCS.PHASECHK.TRANS64 P2, [R3+URZ+0x38830], R0 ;  /* 0x038830000300a5a7 */ /* 0x000ea4000804007f */
[----:B--2---:R-:W-:Y:S05]  /*17b20*/  @!P2 BRA `(.L_x_2273) ;  /* 0xfffffffc00f0a947 */ /* 0x004fea000383ffff */
[----:B------:R-:W-:Y:S05]  /*17b30*/  BRA `(.L_x_2272) ;  /* 0xfffffea800547947 */ /* 0x000fea000383ffff */
.L_x_2278:
[----:B-1----:R-:W-:-:S04]  /*17b40*/  IMAD.U32 R7, RZ, RZ, UR6 ;  /* 0x00000006ff077e24 */ /* 0x002fc8000f8e00ff */
[----:B------:R1:W2:Y:S03]  /*17b50*/  SYNCS.PHASECHK.TRANS64.TRYWAIT P3, [R7+URZ+0x38830], R0 ;  /* 0x03883000070075a7 */ /* 0x0002a6000806017f */
[----:B--2---:R-:W-:Y:S05]  /*17b60*/  @!P3 NANOSLEEP.SYNCS 0x989680 ;  /* 0x009896800000b95d */ /* 0x004fea0003900000 */
[----:B------:R-:W2:Y:S02]  /*17b70*/  @!P3 SYNCS.PHASECHK.TRANS64 P3, [R7+URZ+0x38830], R0 ;  /* 0x038830000700b5a7 */ /* 0x000ea4000806007f */
[----:B--2---:R-:W-:Y:S05]  /*17b80*/  @!P3 BRA `(.L_x_2278) ;  /* 0xfffffffc00ecb947 */ /* 0x004fea000383ffff */
[----:B------:R-:W-:Y:S05]  /*17b90*/  BRA `(.L_x_2275) ;  /* 0xfffffed000d07947 */ /* 0x000fea000383ffff */
.L_x_2282:
[----:B-1----:R-:W-:-:S04]  /*17ba0*/  IMAD.U32 R2, RZ, RZ, UR6 ;  /* 0x00000006ff027e24 */ /* 0x002fc8000f8e00ff */
[----:B------:R1:W2:Y:S03]  /*17bb0*/  SYNCS.PHASECHK.TRANS64.TRYWAIT P3, [R2+URZ+0x38850], R0 ;  /* 0x03885000020075a7 */ /* 0x0002a6000806017f */
[----:B--2---:R-:W-:Y:S05]  /*17bc0*/  @!P3 NANOSLEEP.SYNCS 0x989680 ;  /* 0x009896800000b95d */ /* 0x004fea0003900000 */
[----:B------:R-:W2:Y:S02]  /*17bd0*/  @!P3 SYNCS.PHASECHK.TRANS64 P3, [R2+URZ+0x38850], R0 ;  /* 0x038850000200b5a7 */ /* 0x000ea4000806007f */
[----:B--2---:R-:W-:Y:S05]  /*17be0*/  @!P3 BRA `(.L_x_2282) ;  /* 0xfffffffc00ecb947 */ /* 0x004fea000383ffff */
[----:B------:R-:W-:Y:S05]  /*17bf0*/  BRA `(.L_x_2279) ;  /* 0xfffffed400a47947 */ /* 0x000fea000383ffff */
.L_x_2289:
[----:B-1----:R-:W-:-:S04]  /*17c00*/  IMAD.U32 R7, RZ, RZ, UR6 ;  /* 0x00000006ff077e24 */ /* 0x002fc8000f8e00ff */
[----:B------:R1:W2:Y:S03]  /*17c10*/  SYNCS.PHASECHK.TRANS64.TRYWAIT P2, [R7+URZ+0x38830], R0 ;  /* 0x03883000070075a7 */ /* 0x0002a6000804017f */
[----:B--2---:R-:W-:Y:S05]  /*17c20*/  @!P2 NANOSLEEP.SYNCS 0x989680 ;  /* 0x009896800000a95d */ /* 0x004fea0003900000 */
[----:B------:R-:W2:Y:S02]  /*17c30*/  @!P2 SYNCS.PHASECHK.TRANS64 P2, [R7+URZ+0x38830], R0 ;  /* 0x038830000700a5a7 */ /* 0x000ea4000804007f */
[----:B--2---:R-:W-:Y:S05]  /*17c40*/  @!P2 BRA `(.L_x_2289) ;  /* 0xfffffffc00eca947 */ /* 0x004fea000383ffff */
[----:B------:R-:W-:Y:S05]  /*17c50*/  BRA `(.L_x_2286) ;  /* 0xfffffefc00ec7947 */ /* 0x000fea000383ffff */
.L_x_2293:
[----:B-1----:R-:W-:-:S04]  /*17c60*/  IMAD.U32 R2, RZ, RZ, UR6 ;  /* 0x00000006ff027e24 */ /* 0x002fc8000f8e00ff */
[----:B------:R1:W2:Y:S03]  /*17c70*/  SYNCS.PHASECHK.TRANS64.TRYWAIT P2, [R2+URZ+0x38850], R0 ;  /* 0x03885000020075a7 */ /* 0x0002a6000804017f */
[----:B--2---:R-:W-:Y:S05]  /*17c80*/  @!P2 NANOSLEEP.SYNCS 0x989680 ;  /* 0x009896800000a95d */ /* 0x004fea0003900000 */
[----:B------:R-:W2:Y:S02]  /*17c90*/  @!P2 SYNCS.PHASECHK.TRANS64 P2, [R2+URZ+0x38850], R0 ;  /* 0x038850000200a5a7 */ /* 0x000ea4000804007f */
[----:B--2---:R-:W-:Y:S05]  /*17ca0*/  @!P2 BRA `(.L_x_2293) ;  /* 0xfffffffc00eca947 */ /* 0x004fea000383ffff */
[----:B------:R-:W-:Y:S05]  /*17cb0*/  BRA `(.L_x_2290) ;  /* 0xffffff0000b47947 */ /* 0x000fea000383ffff */
.L_x_2299:
[----:B-1----:R-:W-:-:S04]  /*17cc0*/  IMAD.U32 R6, RZ, RZ, UR5 ;  /* 0x00000005ff067e24 */ /* 0x002fc8000f8e00ff */
[----:B------:R1:W2:Y:S03]  /*17cd0*/  SYNCS.PHASECHK.TRANS64.TRYWAIT P0, [R6+URZ+0x38850], R5 ;  /* 0x03885005060075a7 */ /* 0x0002a6000800017f */
[----:B--2---:R-:W-:Y:S05]  /*17ce0*/  @!P0 NANOSLEEP.SYNCS 0x989680 ;  /* 0x009896800000895d */ /* 0x004fea0003900000 */
[----:B------:R-:W2:Y:S02]  /*17cf0*/  @!P0 SYNCS.PHASECHK.TRANS64 P0, [R6+URZ+0x38850], R5 ;  /* 0x03885005060085a7 */ /* 0x000ea4000800007f */
[----:B--2---:R-:W-:Y:S05]  /*17d00*/  @!P0 BRA `(.L_x_2299) ;  /* 0xfffffffc00ec8947 */ /* 0x004fea000383ffff */
[----:B------:R-:W-:Y:S05]  /*17d10*/  BRA `(.L_x_2298) ;  /* 0xffffff2000707947 */ /* 0x000fea000383ffff */
.L_x_2349:
[----:B------:R-:W-:Y:S02]  /*17d20*/  IMAD.MOV.U32 R13, RZ, RZ, R0 ;  /* 0x000000ffff0d7224 */ /* 0x000fe400078e0000 */
[----:B------:R-:W-:Y:S02]  /*17d30*/  IMAD.MOV.U32 R12, RZ, RZ, RZ ;  /* 0x000000ffff0c7224 */ /* 0x000fe400078e00ff */
[----:B------:R-:W-:Y:S02]  /*17d40*/  IMAD.MOV.U32 R11, RZ, RZ, 0x1f ;  /* 0x0000001fff0b7424 */ /* 0x000fe400078e00ff */
[----:B------:R-:W-:-:S07]  /*17d50*/  IMAD.MOV.U32 R15, RZ, RZ, -0x1 ;  /* 0xffffffffff0f7424 */ /* 0x000fce00078e00ff */
[----:B-12---:R-:W-:Y:S05]  /*17d60*/  WARPSYNC.COLLECTIVE R15, `(.L_x_2423) ;  /* 0x000000000f087348 */ /* 0x006fea0003c00000 */
[----:B------:R0:W3:Y:S02]  /*17d70*/  SHFL.IDX P6, R14, R13, R12, R11 ;  /* 0x0000000c0d0e7389 */ /* 0x0000e400000c000b */
[----:B0123--:R-:W-:Y:S01]  /*17d80*/  ENDCOLLECTIVE ;  /* 0x000000000000791b */ /* 0x00ffe20003800000 */
.L_x_2423:
[----:B------:R-:W-:Y:S05]  /*17d90*/  BRA `(.L_x_2424) ;  /* 0xffffffb400847947 */ /* 0x000fea000383ffff */
.L_x_2351:
[----:B------:R-:W-:Y:S01]  /*17da0*/  BSSY B0, `(.L_x_2425) ;  /* 0x0000006000007945 */ /* 0x000fe20003800000 */
[----:B------:R-:W-:-:S07]  /*17db0*/  IMAD.MOV.U32 R15, RZ, RZ, -0x1 ;  /* 0xffffffffff0f7424 */ /* 0x000fce00078e00ff */
[----:B-12---:R-:W-:Y:S05]  /*17dc0*/  WARPSYNC.COLLECTIVE R15, `(.L_x_2426) ;  /* 0x000000000f0c7348 */ /* 0x006fea0003c00000 */
[----:B------:R-:W-:Y:S02]  /*17dd0*/  ELECT P6, UR62, PT ;  /* 0x00000000003e782f */ /* 0x000fe400038c0000 */
[----:B------:R-:W-:Y:S01]  /*17de0*/  MOV R14, UR62 ;  /* 0x0000003e000e7c02 */ /* 0x000fe20008000f00 */
[----:B-12---:R-:W-:Y:S10]  /*17df0*/  ENDCOLLECTIVE ;  /* 0x000000000000791b */ /* 0x006ff40003800000 */
.L_x_2426:
[----:B------:R-:W-:Y:S05]  /*17e00*/  BSYNC B0 ;  /* 0x0000000000007941 */ /* 0x000fea0003800000 */
.L_x_2425:
[----:B------:R-:W-:Y:S05]  /*17e10*/  BRA `(.L_x_2427) ;  /* 0xffffffb400887947 */ /* 0x000fea000383ffff */
.L_x_2353:
[----:B0-----:R0:W2:Y:S02]  /*17e20*/  SYNCS.PHASECHK.TRANS64.TRYWAIT P0, [R4+URZ+0x38880], R3 ;  /* 0x03888003040075a7 */ /* 0x0010a4000800017f */
[----:B--2---:R-:W-:Y:S05]  /*17e30*/  @!P0 NANOSLEEP.SYNCS 0x989680 ;  /* 0x009896800000895d */ /* 0x004fea0003900000 */
[----:B------:R-:W2:Y:S02]  /*17e40*/  @!P0 SYNCS.PHASECHK.TRANS64 P0, [R4+URZ+0x38880], R3 ;  /* 0x03888003040085a7 */ /* 0x000ea4000800007f */
[----:B--2---:R-:W-:Y:S05]  /*17e50*/  @!P0 BRA `(.L_x_2353) ;  /* 0xfffffffc00f08947 */ /* 0x004fea000383ffff */
[----:B------:R-:W-:Y:S05]  /*17e60*/  BRA `(.L_x_2428) ;  /* 0xffffffb400ec7947 */ /* 0x000fea000383ffff */
.L_x_2355:
[----:B--2---:R2:W3:Y:S02]  /*17e70*/  SYNCS.PHASECHK.TRANS64.TRYWAIT P0, [R4+URZ+0x38840], R3 ;  /* 0x03884003040075a7 */ /* 0x0044e4000800017f */
[----:B---3--:R-:W-:Y:S05]  /*17e80*/  @!P0 NANOSLEEP.SYNCS 0x989680 ;  /* 0x009896800000895d */ /* 0x008fea0003900000 */
[----:B------:R-:W3:Y:S02]  /*17e90*/  @!P0 SYNCS.PHASECHK.TRANS64 P0, [R4+URZ+0x38840], R3 ;  /* 0x03884003040085a7 */ /* 0x000ee4000800007f */
[----:B---3--:R-:W-:Y:S05]  /*17ea0*/  @!P0 BRA `(.L_x_2355) ;  /* 0xfffffffc00f08947 */ /* 0x008fea000383ffff */
[----:B------:R-:W-:Y:S05]  /*17eb0*/  BRA `(.L_x_2429) ;  /* 0xffffffb8005c7947 */ /* 0x000fea000383ffff */
.L_x_2359:
[----:B------:R-:W-:Y:S01]  /*17ec0*/  IMAD.MOV.U32 R13, RZ, RZ, R0 ;  /* 0x000000ffff0d7224 */ /* 0x000fe200078e0000 */
[----:B------:R-:W-:Y:S01]  /*17ed0*/  LOP3.LUT R7, R7, 0x7f, RZ, 0xc0, !PT ;  /* 0x0000007f07077812 */ /* 0x000fe200078ec0ff */
[----:B------:R-:W-:Y:S02]  /*17ee0*/  IMAD.MOV.U32 R12, RZ, RZ, RZ ;  /* 0x000000ffff0c7224 */ /* 0x000fe400078e00ff */
[----:B------:R-:W-:Y:S01]  /*17ef0*/  IMAD.MOV.U32 R11, RZ, RZ, 0x181f ;  /* 0x0000181fff0b7424 */ /* 0x000fe200078e00ff */
[----:B------:R-:W-:Y:S01]  /*17f00*/  SHF.R.U32.HI R4, RZ, 0x3, R7 ;  /* 0x00000003ff047819 */ /* 0x000fe20000011607 */
[----:B------:R-:W-:Y:S02]  /*17f10*/  IMAD.MOV.U32 R15, RZ, RZ, -0x1 ;  /* 0xffffffffff0f7424 */ /* 0x000fe400078e00ff */
[----:B------:R-:W-:Y:S02]  /*17f20*/  IMAD R3, R17, R5, RZ ;  /* 0x0000000511037224 */ /* 0x000fe400078e02ff */
[----:B------:R-:W-:-:S07]  /*17f30*/  IMAD R4, R8, 0x80, R4 ;  /* 0x0000008008047824 */ /* 0x000fce00078e0204 */
[----:B-----5:R-:W-:Y:S05]  /*17f40*/  WARPSYNC.COLLECTIVE R15, `(.L_x_2430) ;  /* 0x000000000f087348 */ /* 0x020fea0003c00000 */
[----:B------:R0:W1:Y:S02]  /*17f50*/  SHFL.IDX P6, R14, R13, R12, R11 ;  /* 0x0000000c0d0e7389 */ /* 0x00006400000c000b */
[----:B01---5:R-:W-:Y:S01]  /*17f60*/  ENDCOLLECTIVE ;  /* 0x000000000000791b */ /* 0x023fe20003800000 */
.L_x_2430:
[C---:B------:R-:W-:Y:S01]  /*17f70*/  VIADD R5, R4.reuse, 0x10 ;  /* 0x0000001004057836 */ /* 0x040fe20000000000 */
[----:B------:R-:W-:Y:S01]  /*17f80*/  ISETP.GE.AND P2, PT, R4, R3, PT ;  /* 0x000000030400720c */ /* 0x000fe20003f46270 */
[----:B------:R-:W-:Y:S02]  /*17f90*/  IMAD.MOV.U32 R13, RZ, RZ, R2 ;  /* 0x000000ffff0d7224 */ /* 0x000fe400078e0002 */
[----:B------:R-:W-:-:S10]  /*17fa0*/  IMAD.MOV.U32 R6, RZ, RZ, R14 ;  /* 0x000000ffff067224 */ /* 0x000fd400078e000e */
[----:B------:R-:W-:Y:S05]  /*17fb0*/  WARPSYNC.COLLECTIVE R15, `(.L_x_2431) ;  /* 0x000000000f087348 */ /* 0x000fea0003c00000 */
[----:B------:R0:W1:Y:S02]  /*17fc0*/  SHFL.IDX P6, R14, R13, R12, R11 ;  /* 0x0000000c0d0e7389 */ /* 0x00006400000c000b */
[----:B01----:R-:W-:Y:S01]  /*17fd0*/  ENDCOLLECTIVE ;  /* 0x000000000000791b */ /* 0x003fe20003800000 */
.L_x_2431:
[----:B------:R-:W-:Y:S02]  /*17fe0*/  IMAD.MOV.U32 R13, RZ, RZ, R0 ;  /* 0x000000ffff0d7224 */ /* 0x000fe400078e0000 */
[----:B------:R-:W-:Y:S02]  /*17ff0*/  IMAD.MOV.U32 R12, RZ, RZ, 0x1 ;  /* 0x00000001ff0c7424 */ /* 0x000fe400078e00ff */
[----:B------:R-:W-:-:S07]  /*18000*/  IMAD.MOV.U32 R7, RZ, RZ, R14 ;  /* 0x000000ffff077224 */ /* 0x000fce00078e000e */
[----:B------:R-:W-:Y:S05]  /*18010*/  WARPSYNC.COLLECTIVE R15, `(.L_x_2432) ;  /* 0x000000000f087348 */ /* 0x000fea0003c00000 */
[----:B------:R0:W1:Y:S02]  /*18020*/  SHFL.IDX P6, R14, R13, R12, R11 ;  /* 0x0000000c0d0e7389 */ /* 0x00006400000c000b */
[----:B01----:R-:W-:Y:S01]  /*18030*/  ENDCOLLECTIVE ;  /* 0x000000000000791b */ /* 0x003fe20003800000 */
.L_x_2432:
        /* <DEDUP_REMOVED lines=10> */
.L_x_2433:
        /* <DEDUP_REMOVED lines=12> */
.L_x_2434:
[----:B------:R-:W-:Y:S01]  /*181a0*/  @!P2 IADD3 R7, P3, R10, R5, RZ ;  /* 0x000000050a07a210 */ /* 0x000fe20007f7e0ff */
[----:B------:R-:W-:-:S04]  /*181b0*/  VIADD R5, R4, 0x20 ;  /* 0x0000002004057836 */ /* 0x000fc80000000000 */
[----:B------:R-:W-:Y:S02]  /*181c0*/  @!P2 IMAD.X R6, RZ, RZ, R8, P3 ;  /* 0x000000ffff06a224 */ /* 0x000fe400018e0608 */
[----:B------:R-:W-:-:S03]  /*181d0*/  VIADD R8, R4, 0x60 ;  /* 0x0000006004087836 */ /* 0x000fc60000000000 */
        /* <DEDUP_REMOVED lines=15> */
.L_x_2435:
[----:B------:R-:W-:Y:S02]  /*182d0*/  IMAD.MOV.U32 R13, RZ, RZ, R0 ;  /* 0x000000ffff0d7224 */ /* 0x000fe400078e0000 */
[----:B------:R-:W-:Y:S02]  /*182e0*/  IMAD.MOV.U32 R12, RZ, RZ, 0x3 ;  /* 0x00000003ff0c7424 */ /* 0x000fe400078e00ff */
[----:B------:R-:W-:-:S07]  /*182f0*/  IMAD.MOV.U32 R7, RZ, RZ, R14 ;  /* 0x000000ffff077224 */ /* 0x000fce00078e000e */
[----:B------:R-:W-:Y:S05]  /*18300*/  WARPSYNC.COLLECTIVE R15, `(.L_x_2436) ;  /* 0x000000000f087348 */ /* 0x000fea0003c00000 */
[----:B------:R0:W1:Y:S02]  /*18310*/  SHFL.IDX P6, R14, R13, R12, R11 ;  /* 0x0000000c0d0e7389 */ /* 0x00006400000c000b */
[----:B01----:R-:W-:Y:S01]  /*18320*/  ENDCOLLECTIVE ;  /* 0x000000000000791b */ /* 0x003fe20003800000 */
.L_x_2436:
        /* <DEDUP_REMOVED lines=17> */
.L_x_2437:
[----:B------:R-:W-:Y:S02]  /*18440*/  IMAD.MOV.U32 R13, RZ, RZ, R0 ;  /* 0x000000ffff0d7224 */ /* 0x000fe400078e0000 */
[----:B------:R-:W-:Y:S02]  /*18450*/  IMAD.MOV.U32 R12, RZ, RZ, 0x4 ;  /* 0x00000004ff0c7424 */ /* 0x000fe400078e00ff */
[----:B------:R-:W-:-:S07]  /*18460*/  IMAD.MOV.U32 R7, RZ, RZ, R14 ;  /* 0x000000ffff077224 */ /* 0x000fce00078e000e */
[----:B------:R-:W-:Y:S05]  /*18470*/  WARPSYNC.COLLECTIVE R15, `(.L_x_2438) ;  /* 0x000000000f087348 */ /* 0x000fea0003c00000 */
[----:B------:R0:W1:Y:S02]  /*18480*/  SHFL.IDX P6, R14, R13, R12, R11 ;  /* 0x0000000c0d0e7389 */ /* 0x00006400000c000b */
[----:B01----:R-:W-:Y:S01]  /*18490*/  ENDCOLLECTIVE ;  /* 0x000000000000791b */ /* 0x003fe20003800000 */
.L_x_2438:
        /* <DEDUP_REMOVED lines=17> */
.L_x_2439:
[----:B------:R-:W-:Y:S02]  /*185b0*/  IMAD.MOV.U32 R13, RZ, RZ, R0 ;  /* 0x000000ffff0d7224 */ /* 0x000fe400078e0000 */
[----:B------:R-:W-:Y:S02]  /*185c0*/  IMAD.MOV.U32 R12, RZ, RZ, 0x5 ;  /* 0x00000005ff0c7424 */ /* 0x000fe400078e00ff */
[----:B------:R-:W-:-:S07]  /*185d0*/  IMAD.MOV.U32 R7, RZ, RZ, R14 ;  /* 0x000000ffff077224 */ /* 0x000fce00078e000e */
[----:B------:R-:W-:Y:S05]  /*185e0*/  WARPSYNC.COLLECTIVE R15, `(.L_x_2440) ;  /* 0x000000000f087348 */ /* 0x000fea0003c00000 */
[----:B------:R0:W1:Y:S02]  /*185f0*/  SHFL.IDX P6, R14, R13, R12, R11 ;  /* 0x0000000c0d0e7389 */ /* 0x00006400000c000b */
[----:B01----:R-:W-:Y:S01]  /*18600*/  ENDCOLLECTIVE ;  /* 0x000000000000791b */ /* 0x003fe20003800000 */
.L_x_2440:
        /* <DEDUP_REMOVED lines=16> */
.L_x_2441:
[----:B------:R-:W-:Y:S02]  /*18710*/  IMAD.MOV.U32 R13, RZ, RZ, R0 ;  /* 0x000000ffff0d7224 */ /* 0x000fe400078e0000 */
[----:B------:R-:W-:Y:S02]  /*18720*/  IMAD.MOV.U32 R12, RZ, RZ, 0x6 ;  /* 0x00000006ff0c7424 */ /* 0x000fe400078e00ff */
[----:B------:R-:W-:-:S07]  /*18730*/  IMAD.MOV.U32 R7, RZ, RZ, R14 ;  /* 0x000000ffff077224 */ /* 0x000fce00078e000e */
[----:B------:R-:W-:Y:S05]  /*18740*/  WARPSYNC.COLLECTIVE R15, `(.L_x_2442) ;  /* 0x000000000f087348 */ /* 0x000fea0003c00000 */
[----:B------:R0:W1:Y:S02]  /*18750*/  SHFL.IDX P6, R14, R13, R12, R11 ;  /* 0x0000000c0d0e7389 */ /* 0x00006400000c000b */
[----:B01----:R-:W-:Y:S01]  /*18760*/  ENDCOLLECTIVE ;  /* 0x000000000000791b */ /* 0x003fe20003800000 */
.L_x_2442:
        /* <DEDUP_REMOVED lines=16> */
.L_x_2443:
[----:B------:R-:W-:Y:S02]  /*18870*/  IMAD.MOV.U32 R13, RZ, RZ, R0 ;  /* 0x000000ffff0d7224 */ /* 0x000fe400078e0000 */
[----:B------:R-:W-:Y:S02]  /*18880*/  IMAD.MOV.U32 R12, RZ, RZ, 0x7 ;  /* 0x00000007ff0c7424 */ /* 0x000fe400078e00ff */
[----:B------:R-:W-:-:S07]  /*18890*/  IMAD.MOV.U32 R7, RZ, RZ, R14 ;  /* 0x000000ffff077224 */ /* 0x000fce00078e000e */
[----:B------:R-:W-:Y:S05]  /*188a0*/  WARPSYNC.COLLECTIVE R15, `(.L_x_2444) ;  /* 0x000000000f087348 */ /* 0x000fea0003c00000 */
[----:B------:R0:W1:Y:S02]  /*188b0*/  SHFL.IDX P6, R14, R13, R12, R11 ;  /* 0x0000000c0d0e7389 */ /* 0x00006400000c000b */
[----:B01----:R-:W-:Y:S01]  /*188c0*/  ENDCOLLECTIVE ;  /* 0x000000000000791b */ /* 0x003fe20003800000 */
.L_x_2444:
        /* <DEDUP_REMOVED lines=10> */
.L_x_2445:
[----:B------:R-:W-:Y:S01]  /*18970*/  @!PT LDS RZ, [RZ] ;  /* 0x00000000fffff984 */ /* 0x000fe20000000800 */
[----:B------:R-:W-:Y:S01]  /*18980*/  @!PT LDS RZ, [RZ] ;  /* 0x00000000fffff984 */ /* 0x000fe20000000800 */
[----:B------:R-:W-:Y:S01]  /*18990*/  @!PT LDS RZ, [RZ] ;  /* 0x00000000fffff984 */ /* 0x000fe20000000800 */
[----:B------:R1:W-:Y:S04]  /*189a0*/  @!P2 LDGSTS.E.BYPASS.LTC128B.128 [R9+0x23400], desc[UR52][R6.64], !P0 ;  /* 0x234000000609afae */ /* 0x0003e8000c101d74 */
[----:B------:R1:W-:Y:S01]  /*189b0*/  @!P2 LDGSTS.E.BYPASS.LTC128B.128 [R9+0x27400], desc[UR52][R6.64+0x80], !P1 ;  /* 0x274000800609afae */ /* 0x0003e2000c901d74 */
[----:B------:R-:W-:Y:S01]  /*189c0*/  IMAD.MOV.U32 R2, RZ, RZ, R14 ;  /* 0x000000ffff027224 */ /* 0x000fe200078e000e */
[----:B------:R-:W-:Y:S06]  /*189d0*/  BRA `(.L_x_2446) ;  /* 0xffffffb800c47947 */ /* 0x000fec000383ffff */
.L_x_2364:
[----:B--2---:R2:W3:Y:S02]  /*189e0*/  SYNCS.PHASECHK.TRANS64.TRYWAIT P0, [R19+URZ+0x38820], R0 ;  /* 0x03882000130075a7 */ /* 0x0044e4000800017f */
[----:B---3--:R-:W-:Y:S05]  /*189f0*/  @!P0 NANOSLEEP.SYNCS 0x989680 ;  /* 0x009896800000895d */ /* 0x008fea0003900000 */
[----:B------:R-:W3:Y:S02]  /*18a00*/  @!P0 SYNCS.PHASECHK.TRANS64 P0, [R19+URZ+0x38820], R0 ;  /* 0x03882000130085a7 */ /* 0x000ee4000800007f */
[----:B---3--:R-:W-:Y:S05]  /*18a10*/  @!P0 BRA `(.L_x_2364) ;  /* 0xfffffffc00f08947 */ /* 0x008fea000383ffff */
[----:B------:R-:W-:Y:S05]  /*18a20*/  BRA `(.L_x_2447) ;  /* 0xffffffbc00307947 */ /* 0x000fea000383ffff */
.L_x_2370:
[----:B-1----:R1:W3:Y:S02]  /*18a30*/  SYNCS.PHASECHK.TRANS64.TRYWAIT P0, [R4+URZ+0x38880], R3 ;  /* 0x03888003040075a7 */ /* 0x0022e4000800017f */
[----:B---3--:R-:W-:Y:S05]  /*18a40*/  @!P0 NANOSLEEP.SYNCS 0x989680 ;  /* 0x009896800000895d */ /* 0x008fea0003900000 */
[----:B------:R-:W3:Y:S02]  /*18a50*/  @!P0 SYNCS.PHASECHK.TRANS64 P0, [R4+URZ+0x38880], R3 ;  /* 0x03888003040085a7 */ /* 0x000ee4000800007f */
[----:B---3--:R-:W-:Y:S05]  /*18a60*/  @!P0 BRA `(.L_x_2370) ;  /* 0xfffffffc00f08947 */ /* 0x008fea000383ffff */
[----:B------:R-:W-:Y:S05]  /*18a70*/  BRA `(.L_x_2448) ;  /* 0xffffffbc00e87947 */ /* 0x000fea000383ffff */
.L_x_2376:
[----:B0-----:R0:W3:Y:S02]  /*18a80*/  SYNCS.PHASECHK.TRANS64.TRYWAIT P0, [R4+URZ+0x38840], R3 ;  /* 0x03884003040075a7 */ /* 0x0010e4000800017f */
[----:B---3--:R-:W-:Y:S05]  /*18a90*/  @!P0 NANOSLEEP.SYNCS 0x989680 ;  /* 0x009896800000895d */ /* 0x008fea0003900000 */
[----:B------:R-:W3:Y:S02]  /*18aa0*/  @!P0 SYNCS.PHASECHK.TRANS64 P0, [R4+URZ+0x38840], R3 ;  /* 0x03884003040085a7 */ /* 0x000ee4000800007f */
[----:B---3--:R-:W-:Y:S05]  /*18ab0*/  @!P0 BRA `(.L_x_2376) ;  /* 0xfffffffc00f08947 */ /* 0x008fea000383ffff */
[----:B------:R-:W-:Y:S05]  /*18ac0*/  BRA `(.L_x_2449) ;  /* 0xffffffc000a87947 */ /* 0x000fea000383ffff */
.L_x_2383:
[----:B-1----:R1:W3:Y:S02]  /*18ad0*/  SYNCS.PHASECHK.TRANS64.TRYWAIT P0, [R20+URZ+0x38870], R2 ;  /* 0x03887002140075a7 */ /* 0x0022e4000800017f */
[----:B---3--:R-:W-:Y:S05]  /*18ae0*/  @!P0 NANOSLEEP.SYNCS 0x989680 ;  /* 0x009896800000895d */ /* 0x008fea0003900000 */
[----:B------:R-:W3:Y:S02]  /*18af0*/  @!P0 SYNCS.PHASECHK.TRANS64 P0, [R20+URZ+0x38870], R2 ;  /* 0x03887002140085a7 */ /* 0x000ee4000800007f */
[----:B---3--:R-:W-:Y:S05]  /*18b00*/  @!P0 BRA `(.L_x_2383) ;  /* 0xfffffffc00f08947 */ /* 0x008fea000383ffff */
[----:B------:R-:W-:Y:S05]  /*18b10*/  BRA `(.L_x_2450) ;  /* 0xffffffc400807947 */ /* 0x000fea000383ffff */
.L_x_2385:
[----:B---3--:R3:W4:Y:S02]  /*18b20*/  SYNCS.PHASECHK.TRANS64.TRYWAIT P0, [R20+URZ+0x38860], R0 ;  /* 0x03886000140075a7 */ /* 0x008724000800017f */
[----:B----4-:R-:W-:Y:S05]  /*18b30*/  @!P0 NANOSLEEP.SYNCS 0x989680 ;  /* 0x009896800000895d */ /* 0x010fea0003900000 */
[----:B------:R-:W4:Y:S02]  /*18b40*/  @!P0 SYNCS.PHASECHK.TRANS64 P0, [R20+URZ+0x38860], R0 ;  /* 0x03886000140085a7 */ /* 0x000f24000800007f */
[----:B----4-:R-:W-:Y:S05]  /*18b50*/  @!P0 BRA `(.L_x_2385) ;  /* 0xfffffffc00f08947 */ /* 0x010fea000383ffff */
[----:B------:R-:W-:Y:S05]  /*18b60*/  BRA `(.L_x_2451) ;  /* 0xffffffc400887947 */ /* 0x000fea000383ffff */
.L_x_2392:
[----:B0-----:R0:W2:Y:S02]  /*18b70*/  SYNCS.PHASECHK.TRANS64.TRYWAIT P1, [R17+URZ+0x38870], R0 ;  /* 0x03887000110075a7 */ /* 0x0010a4000802017f */
[----:B--2---:R-:W-:Y:S05]  /*18b80*/  @!P1 NANOSLEEP.SYNCS 0x989680 ;  /* 0x009896800000995d */ /* 0x004fea0003900000 */
[----:B------:R-:W2:Y:S02]  /*18b90*/  @!P1 SYNCS.PHASECHK.TRANS64 P1, [R17+URZ+0x38870], R0 ;  /* 0x03887000110095a7 */ /* 0x000ea4000802007f */
[----:B--2---:R-:W-:Y:S05]  /*18ba0*/  @!P1 BRA `(.L_x_2392) ;  /* 0xfffffffc00f09947 */ /* 0x004fea000383ffff */
[----:B------:R-:W-:Y:S05]  /*18bb0*/  BRA `(.L_x_2452) ;  /* 0xffffffd000247947 */ /* 0x000fea000383ffff */
.L_x_2394:
[----:B0-----:R0:W2:Y:S02]  /*18bc0*/  SYNCS.PHASECHK.TRANS64.TRYWAIT P1, [R17+URZ+0x38860], R0 ;  /* 0x03886000110075a7 */ /* 0x0010a4000802017f */
[----:B--2---:R-:W-:Y:S05]  /*18bd0*/  @!P1 NANOSLEEP.SYNCS 0x989680 ;  /* 0x009896800000995d */ /* 0x004fea0003900000 */
[----:B------:R-:W2:Y:S02]  /*18be0*/  @!P1 SYNCS.PHASECHK.TRANS64 P1, [R17+URZ+0x38860], R0 ;  /* 0x03886000110095a7 */ /* 0x000ea4000802007f */
[----:B--2---:R-:W-:Y:S05]  /*18bf0*/  @!P1 BRA `(.L_x_2394) ;  /* 0xfffffffc00f09947 */ /* 0x004fea000383ffff */
[----:B------:R-:W-:Y:S05]  /*18c00*/  BRA `(.L_x_2453) ;  /* 0xffffffd0002c7947 */ /* 0x000fea000383ffff */
.L_x_2407:
[----:B0-----:R0:W1:Y:S02]  /*18c10*/  SYNCS.PHASECHK.TRANS64.TRYWAIT P0, [R0+URZ+0x38820], R3 ;  /* 0x03882003000075a7 */ /* 0x001064000800017f */
[----:B-1----:R-:W-:Y:S05]  /*18c20*/  @!P0 NANOSLEEP.SYNCS 0x989680 ;  /* 0x009896800000895d */ /* 0x002fea0003900000 */
[----:B------:R-:W1:Y:S02]  /*18c30*/  @!P0 SYNCS.PHASECHK.TRANS64 P0, [R0+URZ+0x38820], R3 ;  /* 0x03882003000085a7 */ /* 0x000e64000800007f */
[----:B-1----:R-:W-:Y:S05]  /*18c40*/  @!P0 BRA `(.L_x_2407) ;  /* 0xfffffffc00f08947 */ /* 0x002fea000383ffff */
[----:B------:R-:W-:Y:S05]  /*18c50*/  BRA `(.L_x_2454) ;  /* 0xffffffe800ac7947 */ /* 0x000fea000383ffff */
.L_x_2408:
        /* <DEDUP_REMOVED lines=11> */
.L_x_2456:
[----:B------:R-:W-:Y:S05]  /*18d10*/  BSYNC B0 ;  /* 0x0000000000007941 */ /* 0x000fea0003800000 */
.L_x_2455:
[----:B------:R-:W-:Y:S05]  /*18d20*/  BRA `(.L_x_2457) ;  /* 0xffffffe800947947 */ /* 0x000fea000383ffff */
.L_x_2411:
[----:B------:R-:W-:Y:S01]  /*18d30*/  BSSY B1, `(.L_x_2458) ;  /* 0x0000006000017945 */ /* 0x000fe20003800000 */
[----:B------:R-:W-:-:S07]  /*18d40*/  IMAD.MOV.U32 R15, RZ, RZ, -0x1 ;  /* 0xffffffffff0f7424 */ /* 0x000fce00078e00ff */
[----:B01----:R-:W-:Y:S05]  /*18d50*/  WARPSYNC.COLLECTIVE R15, `(.L_x_2459) ;  /* 0x000000000f0c7348 */ /* 0x003fea0003c00000 */
[----:B------:R-:W-:Y:S02]  /*18d60*/  ELECT P6, UR62, PT ;  /* 0x00000000003e782f */ /* 0x000fe400038c0000 */
[----:B------:R-:W-:Y:S01]  /*18d70*/  MOV R14, UR62 ;  /* 0x0000003e000e7c02 */ /* 0x000fe20008000f00 */
[----:B01----:R-:W-:Y:S10]  /*18d80*/  ENDCOLLECTIVE ;  /* 0x000000000000791b */ /* 0x003ff40003800000 */
.L_x_2459:
[----:B------:R-:W-:Y:S05]  /*18d90*/  BSYNC B1 ;  /* 0x0000000000017941 */ /* 0x000fea0003800000 */
.L_x_2458:
[----:B------:R-:W-:Y:S05]  /*18da0*/  BRA `(.L_x_2460) ;  /* 0xffffffe8008c7947 */ /* 0x000fea000383ffff */
.L_x_2413:
[----:B0-----:R0:W1:Y:S02]  /*18db0*/  SYNCS.PHASECHK.TRANS64.TRYWAIT P1, [R6+URZ], R5 ;  /* 0x00000005060075a7 */ /* 0x001064000802017f */
[----:B-1----:R-:W-:Y:S05]  /*18dc0*/  @!P1 NANOSLEEP.SYNCS 0x989680 ;  /* 0x009896800000995d */ /* 0x002fea0003900000 */
[----:B------:R-:W1:Y:S02]  /*18dd0*/  @!P1 SYNCS.PHASECHK.TRANS64 P1, [R6+URZ], R5 ;  /* 0x00000005060095a7 */ /* 0x000e64000802007f */
[----:B-1----:R-:W-:Y:S05]  /*18de0*/  @!P1 BRA `(.L_x_2413) ;  /* 0xfffffffc00f09947 */ /* 0x002fea000383ffff */
[----:B------:R-:W-:Y:S05]  /*18df0*/  BRA `(.L_x_2461) ;  /* 0xffffffe800c87947 */ /* 0x000fea000383ffff */
.L_x_2414:
[----:B-1----:R1:W2:Y:S02]  /*18e00*/  SYNCS.PHASECHK.TRANS64.TRYWAIT P1, [R7+URZ], R2 ;  /* 0x00000002070075a7 */ /* 0x0022a4000802017f */
[----:B--2---:R-:W-:Y:S05]  /*18e10*/  @!P1 NANOSLEEP.SYNCS 0x989680 ;  /* 0x009896800000995d */ /* 0x004fea0003900000 */
[----:B------:R-:W2:Y:S02]  /*18e20*/  @!P1 SYNCS.PHASECHK.TRANS64 P1, [R7+URZ], R2 ;  /* 0x00000002070095a7 */ /* 0x000ea4000802007f */
[----:B--2---:R-:W-:Y:S05]  /*18e30*/  @!P1 BRA `(.L_x_2414) ;  /* 0xfffffffc00f09947 */ /* 0x004fea000383ffff */
[----:B------:R-:W-:Y:S05]  /*18e40*/  BRA `(.L_x_2462) ;  /* 0xffffffe800bc7947 */ /* 0x000fea000383ffff */
.L_x_2416:
[----:B--2---:R2:W3:Y:S02]  /*18e50*/  SYNCS.PHASECHK.TRANS64.TRYWAIT P1, [R4+URZ+0x38860], R5 ;  /* 0x03886005040075a7 */ /* 0x0044e4000802017f */
[----:B---3--:R-:W-:Y:S05]  /*18e60*/  @!P1 NANOSLEEP.SYNCS 0x989680 ;  /* 0x009896800000995d */ /* 0x008fea0003900000 */
[----:B------:R-:W3:Y:S02]  /*18e70*/  @!P1 SYNCS.PHASECHK.TRANS64 P1, [R4+URZ+0x38860], R5 ;  /* 0x03886005040095a7 */ /* 0x000ee4000802007f */
[----:B---3--:R-:W-:Y:S05]  /*18e80*/  @!P1 BRA `(.L_x_2416) ;  /* 0xfffffffc00f09947 */ /* 0x008fea000383ffff */
[----:B------:R-:W-:Y:S05]  /*18e90*/  BRA `(.L_x_2463) ;  /* 0xffffffe800c07947 */ /* 0x000fea000383ffff */
.L_x_2418:
[----:B---3--:R3:W4:Y:S02]  /*18ea0*/  SYNCS.PHASECHK.TRANS64.TRYWAIT P1, [R3+URZ+0x38860], R2 ;  /* 0x03886002030075a7 */ /* 0x008724000802017f */
[----:B----4-:R-:W-:Y:S05]  /*18eb0*/  @!P1 NANOSLEEP.SYNCS 0x989680 ;  /* 0x009896800000995d */ /* 0x010fea0003900000 */
[----:B------:R-:W4:Y:S02]  /*18ec0*/  @!P1 SYNCS.PHASECHK.TRANS64 P1, [R3+URZ+0x38860], R2 ;  /* 0x03886002030095a7 */ /* 0x000f24000802007f */
[----:B----4-:R-:W-:Y:S05]  /*18ed0*/  @!P1 BRA `(.L_x_2418) ;  /* 0xfffffffc00f09947 */ /* 0x010fea000383ffff */
[----:B------:R-:W-:Y:S05]  /*18ee0*/  BRA `(.L_x_2464) ;  /* 0xffffffe800c07947 */ /* 0x000fea000383ffff */
.L_x_2420:
[----:B----4-:R4:W0:Y:S02]  /*18ef0*/  SYNCS.PHASECHK.TRANS64.TRYWAIT P0, [R4+URZ+0x38880], R5 ;  /* 0x03888005040075a7 */ /* 0x010824000800017f */
[----:B0-----:R-:W-:Y:S05]  /*18f00*/  @!P0 NANOSLEEP.SYNCS 0x989680 ;  /* 0x009896800000895d */ /* 0x001fea0003900000 */
[----:B------:R-:W0:Y:S02]  /*18f10*/  @!P0 SYNCS.PHASECHK.TRANS64 P0, [R4+URZ+0x38880], R5 ;  /* 0x03888005040085a7 */ /* 0x000e24000800007f */
[----:B0-----:R-:W-:Y:S05]  /*18f20*/  @!P0 BRA `(.L_x_2420) ;  /* 0xfffffffc00f08947 */ /* 0x001fea000383ffff */
[----:B------:R-:W-:Y:S05]  /*18f30*/  BRA `(.L_x_2421) ;  /* 0xffffffe800bc7947 */ /* 0x000fea000383ffff */
.L_x_2465:
        /* <DEDUP_REMOVED lines=12> */
.L_x_3141:


//--------------------- .text._ZN7cutlass13device_kernelIN5flash11enable_sm90INS1_16FlashAttnFwdSm90INS1_25CollectiveMainloopFwdSm90ILi2EN4cute5tupleIJNS5_1CILi1EEES8_S8_EEENS6_IJNS7_ILi128EEESA_NS7_ILi256EEEEEELi256ENS_12float_e4m3_tEfNS_4arch4Sm90ELb1ELb0ELb0ELb1ELb0ELb1ELb0ELb1ELb1ELb1ELb1ELb0EEENS1_21CollectiveEpilogueFwdINS6_IJSA_SB_SA_EEES9_NS_10bfloat16_tESF_Li256ELb1ELb1ELb1ELb1EEENS1_36VarlenDynamicPersistentTileSchedulerILi128ELi128ELi256ELi128ELb1ELb1ELb1ELb1ELb1ELb1EEEEEEEEEvNT_6ParamsE --------------------------
	.section	.text._ZN7cutlass13device_kernelIN5flash11enable_sm90INS1_16FlashAttnFwdSm90INS1_25CollectiveMainloopFwdSm90ILi2EN4cute5tupleIJNS5_1CILi1EEES8_S8_EEENS6_IJNS7_ILi128EEESA_NS7_ILi256EEEEEELi256ENS_12float_e4m3_tEfNS_4arch4Sm90ELb1ELb0ELb0ELb1ELb0ELb1ELb0ELb1ELb1ELb1ELb1ELb0EEENS1_21CollectiveEpilogueFwdINS6_IJSA_SB_SA_EEES9_NS_10bfloat16_tESF_Li256ELb1ELb1ELb1ELb1EEENS1_36VarlenDynamicPersistentTileSchedulerILi128ELi128ELi256ELi128ELb1ELb1ELb1ELb1ELb1ELb1EEEEEEEEEvNT_6ParamsE,"ax",@progbits
	.align	128
.text._ZN7cutlass13device_kernelIN5flash11enable_sm90INS1_16FlashAttnFwdSm90INS1_25CollectiveMainloopFwdSm90ILi2EN4cute5tupleIJNS5_1CILi1EEES8_S8_EEENS6_IJNS7_ILi128EEESA_NS7_ILi256EEEEEELi256ENS_12float_e4m3_tEfNS_4arch4Sm90ELb1ELb0ELb0ELb1ELb0ELb1ELb0ELb1ELb1ELb1ELb1ELb0EEENS1_21CollectiveEpilogueFwdINS6_IJSA_SB_SA_EEES9_NS_10bfloat16_tESF_Li256ELb1ELb1ELb1ELb1EEENS1_36VarlenDynamicPersistentTileSchedulerILi128ELi128ELi256ELi128ELb1ELb1ELb1ELb1ELb1ELb1EEEEEEEEEvNT_6ParamsE:
        .type           _ZN7cutlass13device_kernelIN5flash11enable_sm90INS1_16FlashAttnFwdSm90INS1_25CollectiveMainloopFwdSm90ILi2EN4cute5tupleIJNS5_1CILi1EEES8_S8_EEENS6_IJNS7_ILi128EEESA_NS7_ILi256EEEEEELi256ENS_12float_e4m3_tEfNS_4arch4Sm90ELb1ELb0ELb0ELb1ELb0ELb1ELb0ELb1ELb1ELb1ELb1ELb0EEENS1_21CollectiveEpilogueFwdINS6_IJSA_SB_SA_EEES9_NS_10bfloat16_tESF_Li256ELb1ELb1ELb1ELb1EEENS1_36VarlenDynamicPersistentTileSchedulerILi128ELi128ELi256ELi128ELb1ELb1ELb1ELb1ELb1ELb1EEEEEEEEEvNT_6ParamsE,@function
        .size           _ZN7cutlass13device_kernelIN5flash11enable_sm90INS1_16FlashAttnFwdSm90INS1_25CollectiveMainloopFwdSm90ILi2EN4cute5tupleIJNS5_1CILi1EEES8_S8_EEENS6_IJNS7_ILi128EEESA_NS7_ILi256EEEEEELi256ENS_12float_e4m3_tEfNS_4arch4Sm90ELb1ELb0ELb0ELb1ELb0ELb1ELb0ELb1ELb1ELb1ELb1ELb0EEENS1_21CollectiveEpilogueFwdINS6_IJSA_SB_SA_EEES9_NS_10bfloat16_tESF_Li256ELb1ELb1ELb1ELb1EEENS1_36VarlenDynamicPersistentTileSchedulerILi128ELi128ELi256ELi128ELb1ELb1ELb1ELb1ELb1ELb1EEEEEEEEEvNT_6ParamsE,(.L_x_3142 - _ZN7cutlass13device_kernelIN5flash11enable_sm90INS1_16FlashAttnFwdSm90INS1_25CollectiveMainloopFwdSm90ILi2EN4cute5tupleIJNS5_1CILi1EEES8_S8_EEENS6_IJNS7_ILi128EEESA_NS7_ILi256EEEEEELi256ENS_12float_e4m3_tEfNS_4arch4Sm90ELb1ELb0ELb0ELb1ELb0ELb1ELb0ELb1ELb1ELb1ELb1ELb0EEENS1_21CollectiveEpilogueFwdINS6_IJSA_SB_SA_EEES9_NS_10bfloat16_tESF_Li256ELb1ELb1ELb1ELb1EEENS1_36VarlenDynamicPersistentTileSchedulerILi128ELi128ELi256ELi128ELb1ELb1ELb1ELb1ELb1ELb1EEEEEEEEEvNT_6ParamsE)
        .other          _ZN7cutlass13device_kernelIN5flash11enable_sm90INS1_16FlashAttnFwdSm90INS1_25CollectiveMainloopFwdSm90ILi2EN4cute5tupleIJNS5_1CILi1EEES8_S8_EEENS6_IJNS7_ILi128EEESA_NS7_ILi256EEEEEELi256ENS_12float_e4m3_tEfNS_4arch4Sm90ELb1ELb0ELb0ELb1ELb0ELb1ELb0ELb1ELb1ELb1ELb1ELb0EEENS1_21CollectiveEpilogueFwdINS6_IJSA_SB_SA_EEES9_NS_10bfloat16_tESF_Li256ELb1ELb1ELb1ELb1EEENS1_36VarlenDynamicPersistentTileSchedulerILi128ELi128ELi256ELi128ELb1ELb1ELb1ELb1ELb1ELb1EEEEEEEEEvNT_6ParamsE,@"STO_CUDA_ENTRY STV_DEFAULT"
_ZN7cutlass13device_kernelIN5flash11enable_sm90INS1_16FlashAttnFwdSm90INS1_25CollectiveMainloopFwdSm90ILi2EN4cute5tupleIJNS5_1CILi1EEES8_S8_EEENS6_IJNS7_ILi128EEESA_NS7_ILi256EEEEEELi256ENS_12float_e4m3_tEfNS_4arch4Sm90ELb1ELb0ELb0ELb1ELb0ELb1ELb0ELb1ELb1ELb1ELb1ELb0EEENS1_21CollectiveEpilogueFwdINS6_IJSA_SB_SA_EEES9_NS_10bfloat16_tESF_Li256ELb1ELb1ELb1ELb1EEENS1_36VarlenDynamicPersistentTileSchedulerILi128ELi128ELi256ELi128ELb1ELb1ELb1ELb1ELb1ELb1EEEEEEEEEvNT_6ParamsE:
        /* <DEDUP_REMOVED lines=24> */
.L_x_2467:
[----:B------:R-:W-:Y:S05]  /*0180*/  BSYNC B0 ;  /* 0x0000000000007941 */ /* 0x000fea0003800000 */
.L_x_2466:
        /* <DEDUP_REMOVED lines=41> */
.L_x_2468:
        /* <DEDUP_REMOVED lines=22> */
.L_x_2469:
        /* <DEDUP_REMOVED lines=18> */
.L_x_2470:
        /* <DEDUP_REMOVED lines=22> */
.L_x_2471:
        /* <DEDUP_REMOVED lines=22> */
.L_x_2472:
        /* <DEDUP_REMOVED lines=8> */
.L_x_2475:
        /* <DEDUP_REMOVED lines=40> */
[C---:B------:R-:W-:Y:S01]  /*0c60*/  LOP3.LUT R5, R4.reuse, 0x3fffff0, RZ, 0xc0, !PT ;  /* 0x03fffff004057812 */ /* 0x040fe200078ec0ff */
[----:B------:R-:W-:Y:S01]  /*0c70*/  STL [R1+0x124], R14 ;  /* 0x0001240e01007387 */ /* 0x000fe20000100800 */
[----:B------:R-:W-:Y:S02]  /*0c80*/  LEA.HI R4, R4, R7, RZ, 0x1 ;  /* 0x0000000704047211 */ /* 0x000fe400078f08ff */
[----:B------:R-:W-:Y:S01]  /*0c90*/  LOP3.LUT R6, R6, 0xfffffc00, RZ, 0xc0, !PT ;  /* 0xfffffc0006067812 */ /* 0x000fe200078ec0ff */
[----:B------:R-:W-:Y:S01]  /*0ca0*/  IMAD.IADD R5, R0, 0x1, -R5 ;  /* 0x0000000100057824 */ /* 0x000fe200078e0a05 */
[----:B------:R-:W-:Y:S02]  /*0cb0*/  LEA.HI R10, R8, R14, RZ, 0x2 ;  /* 0x0000000e080a7211 */ /* 0x000fe400078f10ff */
[----:B------:R-:W-:Y:S01]  /*0cc0*/  LOP3.LUT R4, R4, 0x1ffffffe, RZ, 0xc0, !PT ;  /* 0x1ffffffe04047812 */ /* 0x000fe200078ec0ff */
[----:B------:R-:W-:Y:S01]  /*0cd0*/  IMAD R9, R5, 0x40, R6 ;  /* 0x0000004005097824 */ /* 0x000fe200078e0206 */
[----:B------:R-:W-:-:S02]  /*0ce0*/  SHF.R.S32.HI R5, RZ, 0x7, R2 ;  /* 0x00000007ff057819 */ /* 0x000fc40000011402 */
[----:B------:R-:W-:Y:S01]  /*0cf0*/  SHF.R.S32.HI R11, RZ, 0x2, R10 ;  /* 0x00000002ff0b7819 */ /* 0x000fe2000001140a */
[----:B------:R-:W-:Y:S01]  /*0d00*/  IMAD.IADD R4, R7, 0x1, -R4 ;  /* 0x0000000107047824 */ /* 0x000fe200078e0a04 */
[----:B------:R-:W-:Y:S02]  /*0d10*/  LEA.HI R2, R2, R5, RZ, 0x1 ;  /* 0x0000000502027211 */ /* 0x000fe400078f08ff */
[----:B------:R-:W-:Y:S02]  /*0d20*/  SHF.R.S32.HI R12, RZ, 0x1f, R10 ;  /* 0x0000001fff0c7819 */ /* 0x000fe4000001140a */
[----:B------:R-:W-:Y:S02]  /*0d30*/  LOP3.LUT R2, R2, 0x3fffffe, RZ, 0xc0, !PT ;  /* 0x03fffffe02027812 */ /* 0x000fe400078ec0ff */
[----:B------:R-:W-:Y:S02]  /*0d40*/  LEA.HI R6, R3, R0, RZ, 0x2 ;  /* 0x0000000003067211 */ /* 0x000fe400078f10ff */
[----:B------:R-:W-:Y:S01]  /*0d50*/  LEA.HI R12, R12, R11, RZ, 0x3 ;  /* 0x0000000b0c0c7211 */ /* 0x000fe200078f18ff */
[----:B------:R-:W-:Y:S01]  /*0d60*/  IMAD.IADD R2, R5, 0x1, -R2 ;  /* 0x0000000105027824 */ /* 0x000fe200078e0a02 */
[----:B------:R-:W-:-:S02]  /*0d70*/  LOP3.LUT R7, R6, 0xfffffffc, RZ, 0xc0, !PT ;  /* 0xfffffffc06077812 */ /* 0x000fc400078ec0ff */
[----:B------:R-:W-:Y:S02]  /*0d80*/  LOP3.LUT R5, R19, 0xfffffff8, RZ, 0xc0, !PT ;  /* 0xfffffff813057812 */ /* 0x000fe400078ec0ff */
[----:B------:R-:W-:Y:S01]  /*0d90*/  LOP3.LUT R12, R12, 0xfffffff8, RZ, 0xc0, !PT ;  /* 0xfffffff80c0c7812 */ /* 0x000fe200078ec0ff */
[----:B------:R-:W-:Y:S01]  /*0da0*/  IMAD.IADD R7, R0, 0x1, -R7 ;  /* 0x0000000100077824 */ /* 0x000fe200078e0a07 */
[----:B------:R-:W-:Y:S02]  /*0db0*/  LEA.HI R8, R8, R14, RZ, 0x5 ;  /* 0x0000000e08087211 */ /* 0x000fe400078f28ff */
[----:B------:R-:W-:Y:S01]  /*0dc0*/  LEA.HI R3, R3, R0, RZ, 0x6 ;  /* 0x0000000003037211 */ /* 0x000fe200078f30ff */
[----:B------:R-:W-:Y:S01]  /*0dd0*/  IMAD.IADD R11, R11, 0x1, -R12 ;  /* 0x000000010b0b7824 */ /* 0x000fe200078e0a0c */
[----:B------:R-:W-:Y:S01]  /*0de0*/  IADD3 R5, R0, -R5, RZ ;  /* 0x8000000500057210 */ /* 0x000fe20007ffe0ff */
[----:B------:R-:W-:Y:S01]  /*0df0*/  IMAD R0, R4, 0x8, R9 ;  /* 0x0000000804007824 */ /* 0x000fe200078e0209 */
[----:B------:R-:W-:Y:S01]  /*0e00*/  SHF.R.S32.HI R8, RZ, 0x5, R8 ;  /* 0x00000005ff087819 */ /* 0x000fe20000011408 */
[----:B------:R-:W-:Y:S01]  /*0e10*/  IMAD.SHL.U32 R3, R3, 0x10, RZ ;  /* 0x0000001003037824 */ /* 0x000fe200078e00ff */
[----:B------:R-:W-:Y:S01]  /*0e20*/  SHF.R.S32.HI R19, RZ, 0x3, R19 ;  /* 0x00000003ff137819 */ /* 0x000fe20000011413 */
[----:B------:R-:W-:Y:S01]  /*0e30*/  IMAD.SHL.U32 R16, R5, 0x10, RZ ;  /* 0x0000001005107824 */ /* 0x000fe200078e00ff */
[----:B------:R-:W-:Y:S01]  /*0e40*/  LEA.HI R6, R7, R7, RZ, 0x1 ;  /* 0x0000000707067211 */ /* 0x000fe200078f08ff */
[----:B------:R0:W-:Y:S01]  /*0e50*/  STL [R1+0x1b4], R0 ;  /* 0x0001b40001007387 */ /* 0x0001e20000100800 */
[----:B------:R-:W-:Y:S01]  /*0e60*/  IMAD R11, R8, 0x10, R11 ;  /* 0x00000010080b7824 */ /* 0x000fe200078e020b */
[----:B------:R-:W-:Y:S01]  /*0e70*/  LOP3.LUT R13, R3, 0xfffffc00, RZ, 0xc0, !PT ;  /* 0xfffffc00030d7812 */ /* 0x000fe200078ec0ff */
[C---:B------:R-:W-:Y:S01]  /*0e80*/  VIADD R12, R19.reuse, 0x40 ;  /* 0x00000040130c7836 */ /* 0x040fe20000000000 */
[----:B------:R-:W-:Y:S01]  /*0e90*/  LOP3.LUT R6, R6, 0x1ffffffe, RZ, 0xc0, !PT ;  /* 0x1ffffffe06067812 */ /* 0x000fe200078ec0ff */
[C---:B------:R-:W-:Y:S01]  /*0ea0*/  VIADD R20, R19.reuse, 0x20 ;  /* 0x0000002013147836 */ /* 0x040fe20000000000 */
[----:B------:R-:W-:Y:S01]  /*0eb0*/  LOP3.LUT R10, R10, 0x7ffffffc, RZ, 0xc0, !PT ;  /* 0x7ffffffc0a0a7812 */ /* 0x000fe200078ec0ff */
[----:B------:R-:W-:Y:S01]  /*0ec0*/  IMAD R11, R2, 0x40, R11 ;  /* 0x00000040020b7824 */ /* 0x000fe200078e020b */
[----:B------:R-:W-:Y:S01]  /*0ed0*/  SHF.R.S32.HI R2, RZ, 0x1f, R19 ;  /* 0x0000001fff027819 */ /* 0x000fe20000011413 */
[C---:B------:R-:W-:Y:S01]  /*0ee0*/  VIADD R8, R19.reuse, 0x60 ;  /* 0x0000006013087836 */ /* 0x040fe20000000000 */
[----:B------:R-:W-:Y:S01]  /*0ef0*/  SHF.R.S32.HI R4, RZ, 0x1f, R12 ;  /* 0x0000001fff047819 */ /* 0x000fe2000001140c */
[----:B0-----:R-:W-:Y:S01]  /*0f00*/  IMAD.SHL.U32 R0, R19, 0x80, RZ ;  /* 0x0000008013007824 */ /* 0x001fe200078e00ff */
[----:B------:R-:W-:Y:S01]  /*0f10*/  SHF.R.S32.HI R2, RZ, 0x1f, R20 ;  /* 0x0000001fff027819 */ /* 0x000fe20000011414 */
[----:B------:R-:W-:Y:S01]  /*0f20*/  IMAD.SHL.U32 R3, R12, 0x80, RZ ;  /* 0x000000800c037824 */ /* 0x000fe200078e00ff */
[----:B------:R-:W-:Y:S01]  /*0f30*/  LEA.HI R4, R4, R12, RZ, 0x3 ;  /* 0x0000000c04047211 */ /* 0x000fe200078f18ff */
[----:B------:R-:W-:Y:S01]  /*0f40*/  IMAD.IADD R6, R7, 0x1, -R6 ;  /* 0x0000000107067824 */ /* 0x000fe200078e0a06 */
[----:B------:R-:W-:Y:S01]  /*0f50*/  LOP3.LUT R15, R0, 0x380, RZ, 0xc0, !PT ;  /* 0x00000380000f7812 */ /* 0x000fe200078ec0ff */
[----:B------:R-:W-:Y:S01]  /*0f60*/  IMAD.SHL.U32 R22, R5, 0x8, RZ ;  /* 0x0000000805167824 */ /* 0x000fe200078e00ff */
[----:B------:R-:W-:Y:S01]  /*0f70*/  SHF.L.U32 R0, R20, 0x7, RZ ;  /* 0x0000000714007819 */ /* 0x000fe200000006ff */
[----:B------:R-:W-:Y:S01]  /*0f80*/  STL [R1+0x1b0], R11 ;  /* 0x0001b00b01007387 */ /* 0x000fe20000100800 */
[----:B------:R-:W-:Y:S01]  /*0f90*/  SHF.R.S32.HI R7, RZ, 0x1f, R8 ;  /* 0x0000001fff077819 */ /* 0x000fe20000011408 */
[----:B------:R-:W-:Y:S01]  /*0fa0*/  IMAD.SHL.U32 R5, R8, 0x80, RZ ;  /* 0x0000008008057824 */ /* 0x000fe200078e00ff */
[----:B------:R-:W-:Y:S01]  /*0fb0*/  LEA.HI R2, R2, R20, RZ, 0x3 ;  /* 0x0000001402027211 */ /* 0x000fe200078f18ff */
[----:B------:R-:W-:Y:S01]  /*0fc0*/  VIADD R20, R22, 0x80 ;  /* 0x0000008016147836 */ /* 0x000fe20000000000 */
[----:B------:R-:W-:Y:S01]  /*0fd0*/  LOP3.LUT R12, R0, 0x380, RZ, 0xc0, !PT ;  /* 0x00000380000c7812 */ /* 0x000fe200078ec0ff */
[----:B------:R0:W-:Y:S01]  /*0fe0*/  STL [R1+0x78], R13 ;  /* 0x0000780d01007387 */ /* 0x0001e20000100800 */
[----:B------:R-:W-:Y:S01]  /*0ff0*/  LOP3.LUT R9, R3, 0x380, RZ, 0xc0, !PT ;  /* 0x0000038003097812 */ /* 0x000fe200078ec0ff */
[----:B------:R-:W-:Y:S01]  /*1000*/  IMAD.SHL.U32 R2, R2, 0x80, RZ ;  /* 0x0000008002027824 */ /* 0x000fe200078e00ff */
[----:B------:R-:W-:Y:S01]  /*1010*/  LOP3.LUT R0, R15, 0x70, R16, 0xf8, !PT ;  /* 0x000000700f007812 */ /* 0x000fe200078ef810 */
[----:B------:R1:W-:Y:S01]  /*1020*/  STL [R1+0x58], R20 ;  /* 0x0000581401007387 */ /* 0x0003e20000100800 */
[----:B------:R-:W-:Y:S01]  /*1030*/  SHF.R.U32.HI R3, RZ, 0x3, R15 ;  /* 0x00000003ff037819 */ /* 0x000fe2000001160f */
[----:B------:R-:W-:Y:S01]  /*1040*/  VIADD R15, R22, 0xc0 ;  /* 0x000000c0160f7836 */ /* 0x000fe20000000000 */
[----:B------:R-:W-:Y:S01]  /*1050*/  LEA.HI R7, R7, R8, RZ, 0x3 ;  /* 0x0000000807077211 */ /* 0x000fe200078f18ff */
[----:B------:R-:W-:Y:S01]  /*1060*/  IMAD.SHL.U32 R4, R4, 0x80, RZ ;  /* 0x0000008004047824 */ /* 0x000fe200078e00ff */
[----:B------:R-:W-:Y:S01]  /*1070*/  LOP3.LUT R8, R5, 0x380, RZ, 0xc0, !PT ;  /* 0x0000038005087812 */ /* 0x000fe200078ec0ff */
[----:B------:R-:W-:Y:S01]  /*1080*/  IMAD.IADD R10, R14, 0x1, -R10 ;  /* 0x000000010e0a7824 */ /* 0x000fe200078e0a0a */
[----:B0-----:R-:W-:Y:S01]  /*1090*/  LOP3.LUT R13, R13, R0, R3, 0xf6, !PT ;  /* 0x000000000d0d7212 */ /* 0x001fe200078ef603 */
[----:B------:R0:W-:Y:S01]  /*10a0*/  STL [R1+0x60], R15 ;  /* 0x0000600f01007387 */ /* 0x0001e20000100800 */
[----:B------:R-:W-:Y:S01]  /*10b0*/  IMAD.SHL.U32 R7, R7, 0x80, RZ ;  /* 0x0000008007077824 */ /* 0x000fe200078e00ff */
[----:B-1----:R-:W-:Y:S01]  /*10c0*/  SHF.R.S32.HI R20, RZ, 0x1f, R20 ;  /* 0x0000001fff147819 */ /* 0x002fe20000011414 */
[----:B------:R-:W-:Y:S01]  /*10d0*/  VIADD R233, R22, 0x40 ;  /* 0x0000004016e97836 */ /* 0x000fe20000000000 */
[----:B------:R1:W-:Y:S01]  /*10e0*/  STL [R1+0x84], R13 ;  /* 0x0000840d01007387 */ /* 0x0003e20000100800 */
[----:B------:R-:W-:-:S02]  /*10f0*/  LOP3.LUT R2, R2, 0xfffffc00, RZ, 0xc0, !PT ;  /* 0xfffffc0002027812 */ /* 0x000fc400078ec0ff */
[----:B------:R-:W-:Y:S01]  /*1100*/  SHF.R.U32.HI R3, RZ, 0x3, R12 ;  /* 0x00000003ff037819 */ /* 0x000fe2000001160c */
[----:B------:R-:W-:Y:S01]  /*1110*/  STL [R1+0xa0], R20 ;  /* 0x0000a01401007387 */ /* 0x000fe20000100800 */
[--C-:B------:R-:W-:Y:S02]  /*1120*/  LOP3.LUT R0, R12, 0x70, R16.reuse, 0xf8, !PT ;  /* 0x000000700c007812 */ /* 0x100fe400078ef810 */
[----:B0-----:R-:W-:Y:S02]  /*1130*/  SHF.R.S32.HI R15, RZ, 0x1f, R15 ;  /* 0x0000001fff0f7819 */ /* 0x001fe4000001140f */
[----:B------:R-:W-:Y:S01]  /*1140*/  LOP3.LUT R4, R4, 0xfffffc00, RZ, 0xc0, !PT ;  /* 0xfffffc0004047812 */ /* 0x000fe200078ec0ff */
[----:B-1----:R-:W-:Y:S01]  /*1150*/  IMAD.IADD R13, R18, 0x1, R13 ;  /* 0x00000001120d7824 */ /* 0x002fe200078e020d */
[----:B------:R-:W-:Y:S01]  /*1160*/  SHF.R.U32.HI R12, RZ, 0x3, R9 ;  /* 0x00000003ff0c7819 */ /* 0x000fe20000011609 */
[----:B------:R-:W-:Y:S01]  /*1170*/  STL [R1+0x9c], R15 ;  /* 0x00009c0f01007387 */ /* 0x000fe20000100800 */
[----:B------:R-:W-:-:S02]  /*1180*/  LOP3.LUT R5, R9, 0x70, R16, 0xf8, !PT ;  /* 0x0000007009057812 */ /* 0x000fc400078ef810 */
[----:B------:R-:W-:Y:S01]  /*1190*/  LOP3.LUT R7, R7, 0xfffffc00, RZ, 0xc0, !PT ;  /* 0xfffffc0007077812 */ /* 0x000fe200078ec0ff */
[----:B------:R-:W-:Y:S01]  /*11a0*/  STL [R1+0x74], R2 ;  /* 0x0000740201007387 */ /* 0x000fe20000100800 */
[----:B------:R-:W-:Y:S02]  /*11b0*/  SHF.R.U32.HI R9, RZ, 0x3, R8 ;  /* 0x00000003ff097819 */ /* 0x000fe40000011608 */
[----:B------:R-:W-:Y:S01]  /*11c0*/  LOP3.LUT R8, R8, 0x70, R16, 0xf8, !PT ;  /* 0x0000007008087812 */ /* 0x000fe200078ef810 */
[----:B------:R-:W-:Y:S01]  /*11d0*/  STL [R1+0x7c], R13 ;  /* 0x00007c0d01007387 */ /* 0x000fe20000100800 */
[----:B------:R-:W-:Y:S01]  /*11e0*/  LOP3.LUT R3, R2, R0, R3, 0xf6, !PT ;  /* 0x0000000002037212 */ /* 0x000fe200078ef603 */
[----:B------:R-:W-:Y:S01]  /*11f0*/  IMAD.SHL.U32 R0, R10, 0x2, RZ ;  /* 0x000000020a007824 */ /* 0x000fe200078e00ff */
[----:B------:R-:W-:Y:S01]  /*1200*/  LOP3.LUT R5, R4, R5, R12, 0xf6, !PT ;  /* 0x0000000504057212 */ /* 0x000fe200078ef60c */
[----:B------:R0:W-:Y:S01]  /*1210*/  STL [R1+0x70], R4 ;  /* 0x0000700401007387 */ /* 0x0001e20000100800 */
[----:B------:R-:W-:Y:S01]  /*1220*/  SHF.R.S32.HI R17, RZ, 0x1f, R16 ;  /* 0x0000001fff117819 */ /* 0x000fe20000011410 */
[C---:B------:R-:W-:Y:S01]  /*1230*/  VIADD R43, R0.reuse, 0x8 ;  /* 0x00000008002b7836 */ /* 0x040fe20000000000 */
[C---:B------:R-:W-:Y:S01]  /*1240*/  IADD3 R29, R0.reuse, 0x60, RZ ;  /* 0x00000060001d7810 */ /* 0x040fe20007ffe0ff */
[----:B------:R1:W-:Y:S01]  /*1250*/  STL [R1+0x6c], R7 ;  /* 0x00006c0701007387 */ /* 0x0003e20000100800 */
[C---:B------:R-:W-:Y:S01]  /*1260*/  VIADD R42, R0.reuse, 0x10 ;  /* 0x00000010002a7836 */ /* 0x040fe20000000000 */
[----:B------:R-:W-:Y:S01]  /*1270*/  SHF.R.S32.HI R23, RZ, 0x1f, R22 ;  /* 0x0000001fff177819 */ /* 0x000fe20000011416 */
[----:B------:R-:W-:-:S02]  /*1280*/  VIADD R41, R0, 0x18 ;  /* 0x0000001800297836 */ /* 0x000fc40000000000 */
[----:B------:R-:W-:Y:S02]  /*1290*/  VIADD R40, R0, 0x20 ;  /* 0x0000002000287836 */ /* 0x000fe40000000000 */
[C---:B0-----:R-:W-:Y:S01]  /*12a0*/  IMAD.IADD R4, R18.reuse, 0x1, R3 ;  /* 0x0000000112047824 */ /* 0x041fe200078e0203 */
[----:B------:R-:W-:Y:S01]  /*12b0*/  IADD3 R3, R18, R5, RZ ;  /* 0x0000000512037210 */ /* 0x000fe20007ffe0ff */
[C---:B------:R-:W-:Y:S01]  /*12c0*/  VIADD R36, R0.reuse, 0x28 ;  /* 0x0000002800247836 */ /* 0x040fe20000000000 */
[----:B-1----:R-:W-:Y:S01]  /*12d0*/  LOP3.LUT R7, R7, R8, R9, 0xf6, !PT ;  /* 0x0000000807077212 */ /* 0x002fe200078ef609 */
[C---:B------:R-:W-:Y:S01]  /*12e0*/  VIADD R35, R0.reuse, 0x30 ;  /* 0x0000003000237836 */ /* 0x040fe20000000000 */
[----:B------:R-:W-:Y:S01]  /*12f0*/  STL [R1+0x1ac], R4 ;  /* 0x0001ac0401007387 */ /* 0x000fe20000100800 */
[C---:B------:R-:W-:Y:S01]  /*1300*/  VIADD R34, R0.reuse, 0x38 ;  /* 0x0000003800227836 */ /* 0x040fe20000000000 */
[----:B------:R-:W-:Y:S01]  /*1310*/  IADD3 R9, R0, 0xc8, RZ ;  /* 0x000000c800097810 */ /* 0x000fe20007ffe0ff */
[----:B------:R-:W-:Y:S01]  /*1320*/  IMAD.IADD R2, R18, 0x1, R7 ;  /* 0x0000000112027824 */ /* 0x000fe200078e0207 */
        /* <DEDUP_REMOVED lines=10> */
[----:B------:R-:W-:Y:S01]  /*13d0*/  STL [R1+0x120], R43 ;  /* 0x0001202b01007387 */ /* 0x000fe20000100800 */
[C---:B------:R-:W-:Y:S02]  /*13e0*/  VIADD R26, R0.reuse, 0x78 ;  /* 0x00000078001a7836 */ /* 0x040fe40000000000 */
[C---:B------:R-:W-:Y:S01]  /*13f0*/  VIADD R25, R0.reuse, 0x80 ;  /* 0x0000008000197836 */ /* 0x040fe20000000000 */
[----:B------:R0:W-:Y:S01]  /*1400*/  STL [R1+0x11c], R42 ;  /* 0x00011c2a01007387 */ /* 0x0001e20000100800 */
[----:B------:R-:W-:-:S02]  /*1410*/  VIADD R24, R0, 0x88 ;  /* 0x0000008800187836 */ /* 0x000fc40000000000 */
[C---:B------:R-:W-:Y:S01]  /*1420*/  VIADD R21, R0.reuse, 0x90 ;  /* 0x0000009000157836 */ /* 0x040fe20000000000 */
[----:B------:R-:W-:Y:S01]  /*1430*/  STL [R1+0x118], R41 ;  /* 0x0001182901007387 */ /* 0x000fe20000100800 */
[C---:B------:R-:W-:Y:S02]  /*1440*/  VIADD R20, R0.reuse, 0x98 ;  /* 0x0000009800147836 */ /* 0x040fe40000000000 */
[C---:B------:R-:W-:Y:S01]  /*1450*/  VIADD R15, R0.reuse, 0xa0 ;  /* 0x000000a0000f7836 */ /* 0x040fe20000000000 */
[----:B------:R1:W-:Y:S01]  /*1460*/  STL [R1+0x114], R40 ;  /* 0x0001142801007387 */ /* 0x0003e20000100800 */
[C---:B------:R-:W-:Y:S01]  /*1470*/  VIADD R14, R0.reuse, 0xa8 ;  /* 0x000000a8000e7836 */ /* 0x040fe20000000000 */
[----:B0-----:R-:W-:Y:S01]  /*1480*/  SHF.R.S32.HI R42, RZ, 0x1f, R42 ;  /* 0x0000001fff2a7819 */ /* 0x001fe2000001142a */
[C---:B------:R-:W-:Y:S01]  /*1490*/  VIADD R13, R0.reuse, 0xb0 ;  /* 0x000000b0000d7836 */ /* 0x040fe20000000000 */
[----:B------:R0:W-:Y:S01]  /*14a0*/  STL [R1+0x110], R36 ;  /* 0x0001102401007387 */ /* 0x0001e20000100800 */
[----:B------:R-:W-:-:S02]  /*14b0*/  VIADD R12, R0, 0xb8 ;  /* 0x000000b8000c7836 */ /* 0x000fc40000000000 */
        /* <DEDUP_REMOVED lines=10> */
[----:B------:R-:W-:-:S02]  /*1560*/  VIADD R2, R0, 0xf0 ;  /* 0x000000f000027836 */ /* 0x000fc40000000000 */
[----:B------:R-:W-:Y:S01]  /*1570*/  VIADD R0, R0, 0xf8 ;  /* 0x000000f800007836 */ /* 0x000fe20000000000 */
        /* <DEDUP_REMOVED lines=83> */
.L_x_2696:
[----:B01-3--:R-:W0:Y:S02]  /*1ab0*/  LDC.64 R2, c[0x0][0xc88] ;  /* 0x00032200ff027b82 */ /* 0x00be240000000a00 */
[----:B0-----:R-:W-:-:S05]  /*1ac0*/  IMAD.WIDE R2, R39, 0x4, R2 ;  /* 0x0000000427027825 */ /* 0x001fca00078e0202 */
[----:B--2--5:R-:W2:Y:S01]  /*1ad0*/  LDG.E R30, desc[UR40][R2.64] ;  /* 0x00000028021e7981 */ /* 0x024ea2000c1e1900 */
[----:B------:R-:W-:Y:S05]  /*1ae0*/  YIELD ;  /* 0x0000000000007946 */ /* 0x000fea0003800000 */
[----:B------:R-:W-:Y:S01]  /*1af0*/  ULDC.64 UR4, c[0x0][0xa28] ;  /* 0x00028a0000047ab9 */ /* 0x000fe20000000a00 */
[----:B------:R-:W-:Y:S01]  /*1b00*/  ULDC.64 UR8, c[0x0][0xa18] ;  /* 0x0002860000087ab9 */ /* 0x000fe20000000a00 */
[----:B------:R-:W-:Y:S01]  /*1b10*/  ISETP.NE.U32.AND P1, PT, RZ, UR4, PT ;  /* 0x00000004ff007c0c */ /* 0x000fe2000bf25070 */
[----:B------:R-:W-:Y:S01]  /*1b20*/  IMAD.MOV.U32 R10, RZ, RZ, RZ ;  /* 0x000000ffff0a7224 */ /* 0x000fe200078e00ff */
[----:B------:R-:W-:Y:S01]  /*1b30*/  ULDC.64 UR6, c[0x0][0xa08] ;  /* 0x0002820000067ab9 */ /* 0x000fe20000000a00 */
[----:B------:R-:W-:Y:S01]  /*1b40*/  IMAD.MOV.U32 R27, RZ, RZ, RZ ;  /* 0x000000ffff1b7224 */ /* 0x000fe200078e00ff */
[----:B------:R-:W-:-:S02]  /*1b50*/  ISETP.NE.AND.EX P1, PT, RZ, UR5, PT, P1 ;  /* 0x00000005ff007c0c */ /* 0x000fc4000bf25310 */
[----:B------:R-:W-:-:S04]  /*1b60*/  ISETP.NE.U32.AND P0, PT, RZ, UR6, PT ;  /* 0x00000006ff007c0c */ /* 0x000fc8000bf05070 */
[----:B------:R-:W-:Y:S02]  /*1b70*/  ISETP.NE.AND.EX P0, PT, RZ, UR7, PT, P0 ;  /* 0x00000007ff007c0c */ /* 0x000fe4000bf05300 */
[----:B--2---:R-:W-:Y:S01]  /*1b80*/  SHF.R.S32.HI R0, RZ, 0x1f, R30 ;  /* 0x0000001fff007819 */ /* 0x004fe2000001141e */
[----:B------:R-:W-:-:S04]  /*1b90*/  IMAD.SHL.U32 R32, R30, 0x4, RZ ;  /* 0x000000041e207824 */ /* 0x000fc800078e00ff */
[C---:B------:R-:W-:Y:S01]  /*1ba0*/  @P1 LEA R6, P2, R30.reuse, UR4, 0x2 ;  /* 0x000000041e061c11 */ /* 0x040fe2000f8410ff */
[----:B------:R-:W-:Y:S01]  /*1bb0*/  STL [R1+0x88], R30 ;  /* 0x0000881e01007387 */ /* 0x000fe20000100800 */
[C-C-:B------:R-:W-:Y:S02]  /*1bc0*/  SHF.L.U64.HI R31, R30.reuse, 0x2, R0.reuse ;  /* 0x000000021e1f7819 */ /* 0x140fe40000010200 */
[----:B------:R-:W-:Y:S01]  /*1bd0*/  @P1 LEA.HI.X R7, R30, UR5, R0, 0x2, P2 ;  /* 0x000000051e071c11 */ /* 0x000fe200090f1400 */
[----:B------:R-:W-:Y:S01]  /*1be0*/  ULDC UR4, c[0x0][0x288] ;  /* 0x0000a20000047ab9 */ /* 0x000fe20000000800 */
[----:B------:R-:W-:Y:S01]  /*1bf0*/  ISETP.NE.U32.AND P2, PT, RZ, UR8, PT ;  /* 0x00000008ff007c0c */ /* 0x000fe2000bf45070 */
[----:B------:R0:W-:Y:S01]  /*1c00*/  STL [R1+0x98], R0 ;  /* 0x0000980001007387 */ /* 0x0001e20000100800 */
[----:B------:R-:W-:Y:S02]  /*1c10*/  IADD3 R4, P3, R32, UR6, RZ ;  /* 0x0000000620047c10 */ /* 0x000fe4000ff7e0ff */
[----:B------:R-:W-:Y:S01]  /*1c20*/  ISETP.NE.AND.EX P2, PT, RZ, UR9, PT, P2 ;  /* 0x00000009ff007c0c */ /* 0x000fe2000bf45320 */
[----:B------:R1:W5:Y:S01]  /*1c30*/  @P1 LDG.E R10, desc[UR40][R6.64] ;  /* 0x00000028060a1981 */ /* 0x000362000c1e1900 */
[----:B------:R-:W-:-:S03]  /*1c40*/  IADD3.X R5, R31, UR7, RZ, P3, !PT ;  /* 0x000000071f057c10 */ /* 0x000fc60009ffe4ff */
[----:B------:R1:W-:Y:S01]  /*1c50*/  STL [R1+0x90], R32 ;  /* 0x0000902001007387 */ /* 0x0003e20000100800 */
[----:B0-----:R-:W-:Y:S01]  /*1c60*/  IMAD.U32 R0, RZ, RZ, UR4 ;  /* 0x00000004ff007e24 */ /* 0x001fe2000f8e00ff */
[----:B------:R-:W-:Y:S02]  /*1c70*/  ULDC.64 UR4, c[0x0][0x418] ;  /* 0x0001060000047ab9 */ /* 0x000fe40000000a00 */
[----:B------:R1:W5:Y:S04]  /*1c80*/  @P0 LDG.E R27, desc[UR40][R4.64] ;  /* 0x00000028041b0981 */ /* 0x000368000c1e1900 */
[----:B------:R-:W-:Y:S01]  /*1c90*/  @P2 IADD3 R8, P1, R32, UR8, RZ ;  /* 0x0000000820082c10 */ /* 0x000fe2000ff3e0ff */
[----:B------:R1:W-:Y:S03]  /*1ca0*/  STL [R1+0x94], R31 ;  /* 0x0000941f01007387 */ /* 0x0003e60000100800 */
[----:B------:R-:W-:-:S05]  /*1cb0*/  @P2 IADD3.X R9, R31, UR9, RZ, P1, !PT ;  /* 0x000000091f092c10 */ /* 0x000fca0008ffe4ff */
[----:B------:R-:W2:Y:S01]  /*1cc0*/  @P2 LDG.E R0, desc[UR40][R8.64] ;  /* 0x0000002808002981 */ /* 0x000ea2000c1e1900 */
[----:B------:R-:W-:-:S03]  /*1cd0*/  UISETP.NE.U32.AND UP0, UPT, UR4, URZ, UPT ;  /* 0x0000003f0400728c */ /* 0x000fc6000bf05070 */
[----:B------:R-:W-:Y:S01]  /*1ce0*/  ULDC UR4, c[0x0][0x424] ;  /* 0x0001090000047ab9 */ /* 0x000fe20000000800 */
[----:B------:R-:W-:-:S03]  /*1cf0*/  UISETP.NE.AND.EX UP0, UPT, UR5, URZ, UPT, UP0 ;  /* 0x0000003f0500728c */ /* 0x000fc6000bf05300 */
[----:B------:R-:W-:Y:S01]  /*1d00*/  ULDC UR5, c[0x0][0x2f0] ;  /* 0x0000bc0000057ab9 */ /* 0x000fe20000000800 */
[----:B------:R-:W-:-:S04]  /*1d10*/  USEL UR4, UR4, 0x1, UP0 ;  /* 0x0000000104047887 */ /* 0x000fc80008000000 */
[----:B------:R-:W-:-:S03]  /*1d20*/  UIMAD UR4, UR4, UR5, URZ ;  /* 0x00000005040472a4 */ /* 0x000fc6000f8e023f */
[----:B------:R-:W-:Y:S02]  /*1d30*/  ULDC UR5, c[0x0][0x348] ;  /* 0x0000d20000057ab9 */ /* 0x000fe40000000800 */
[----:B------:R-:W-:Y:S01]  /*1d40*/  MOV R2, UR5 ;  /* 0x0000000500027c02 */ /* 0x000fe20008000f00 */
[----:B------:R-:W-:Y:S01]  /*1d50*/  IMAD.U32 R28, RZ, RZ, UR4 ;  /* 0x00000004ff1c7e24 */ /* 0x000fe2000f8e00ff */
[----:B--2---:R1:W-:Y:S01]  /*1d60*/  STL [R1+0x40], R0 ;  /* 0x0000400001007387 */ /* 0x0043e20000100800 */
[----:B------:R-:W-:Y:S01]  /*1d70*/  IMAD.MOV.U32 R12, RZ, RZ, R0 ;  /* 0x000000ffff0c7224 */ /* 0x000fe200078e0000 */
[----:B----4-:R-:W-:Y:S06]  /*1d80*/  @P2 BRA `(.L_x_2477) ;  /* 0x0000000000282947 */ /* 0x010fec0003800000 */
[----:B------:R-:W-:Y:S02]  /*1d90*/  ULDC.64 UR4, c[0x0][0xa00] ;  /* 0x0002800000047ab9 */ /* 0x000fe40000000a00 */
[----:B------:R-:W-:-:S04]  /*1da0*/  ISETP.NE.U32.AND P1, PT, RZ, UR4, PT ;  /* 0x00000004ff007c0c */ /* 0x000fc8000bf25070 */
[----:B------:R-:W-:-:S13]  /*1db0*/  ISETP.NE.AND.EX P1, PT, RZ, UR5, PT, P1 ;  /* 0x00000005ff007c0c */ /* 0x000fda000bf25310 */
[----:B------:R-:W-:Y:S05]  /*1dc0*/  @!P1 BRA `(.L_x_2477) ;  /* 0x0000000000189947 */ /* 0x000fea0003800000 */
[----:B-1----:R-:W0:Y:S02]  /*1dd0*/  LDC.64 R6, c[0x0][0xa00] ;  /* 0x00028000ff067b82 */ /* 0x002e240000000a00 */
[----:B0-----:R-:W-:-:S05]  /*1de0*/  IMAD.WIDE R6, R30, 0x4, R6 ;  /* 0x000000041e067825 */ /* 0x001fca00078e0206 */
[----:B------:R-:W2:Y:S04]  /*1df0*/  LDG.E R0, desc[UR40][R6.64] ;  /* 0x0000002806007981 */ /* 0x000ea8000c1e1900 */
[----:B------:R-:W2:Y:S02]  /*1e00*/  LDG.E R3, desc[UR40][R6.64+0x4] ;  /* 0x0000042806037981 */ /* 0x000ea4000c1e1900 */
[----:B--2---:R-:W-:-:S05]  /*1e10*/  IMAD.IADD R12, R3, 0x1, -R0 ;  /* 0x00000001030c7824 */ /* 0x004fca00078e0a00 */
[----:B------:R0:W-:Y:S02]  /*1e20*/  STL [R1+0x40], R12 ;  /* 0x0000400c01007387 */ /* 0x0001e40000100800 */
.L_x_2477:
[C---:B------:R-:W-:Y:S01]  /*1e30*/  LOP3.LUT R29, R38.reuse, 0xffff, RZ, 0xc0, !PT ;  /* 0x0000ffff261d7812 */ /* 0x040fe200078ec0ff */
[----:B------:R-:W-:Y:S01]  /*1e40*/  ULDC.64 UR4, c[0x0][0xa20] ;  /* 0x0002880000047ab9 */ /* 0x000fe20000000a00 */
[C---:B------:R-:W-:Y:S02]  /*1e50*/  LOP3.LUT R3, R38.reuse, 0xff000000, RZ, 0xc0, !PT ;  /* 0xff00000026037812 */ /* 0x040fe400078ec0ff */
[----:B------:R-:W-:Y:S01]  /*1e60*/  ISETP.NE.U32.AND P1, PT, RZ, UR4, PT ;  /* 0x00000004ff007c0c */ /* 0x000fe2000bf25070 */
[----:B------:R2:W-:Y:S01]  /*1e70*/  STL [R1+0x68], R29 ;  /* 0x0000681d01007387 */ /* 0x0005e20000100800 */
[----:B-1----:R-:W-:Y:S02]  /*1e80*/  LOP3.LUT R0, R38, 0xff0000, RZ, 0xc0, !PT ;  /* 0x00ff000026007812 */ /* 0x002fe400078ec0ff */
[----:B------:R-:W-:Y:S02]  /*1e90*/  ISETP.NE.AND.EX P1, PT, RZ, UR5, PT, P1 ;  /* 0x00000005ff007c0c */ /* 0x000fe4000bf25310 */
[----:B------:R-:W-:-:S04]  /*1ea0*/  SHF.R.U32.HI R3, RZ, 0x8, R3 ;  /* 0x00000008ff037819 */ /* 0x000fc80000011603 */
[----:B------:R-:W-:-:S07]  /*1eb0*/  LEA.HI R11, R0, R3, RZ, 0x10 ;  /* 0x00000003000b7211 */ /* 0x000fce00078f80ff */
[----:B--2---:R-:W-:Y:S05]  /*1ec0*/  @!P1 BRA `(.L_x_2478) ;  /* 0x0000000000109947 */ /* 0x004fea0003800000 */
[----:B------:R-:W-:-:S04]  /*1ed0*/  IADD3 R4, P0, R32, UR4, RZ ;  /* 0x0000000420047c10 */ /* 0x000fc8000ff1e0ff */
[----:B------:R-:W-:-:S05]  /*1ee0*/  IADD3.X R5, R31, UR5, RZ, P0, !PT ;  /* 0x000000051f057c10 */ /* 0x000fca00087fe4ff */
[----:B------:R1:W5:Y:S01]  /*1ef0*/  LDG.E R28, desc[UR40][R4.64] ;  /* 0x00000028041c7981 */ /* 0x000362000c1e1900 */
[----:B------:R-:W-:Y:S05]  /*1f00*/  BRA `(.L_x_2479) ;  /* 0x0000000000107947 */ /* 0x000fea0003800000 */
.L_x_2478:
[----:B------:R-:W-:Y:S05]  /*1f10*/  @!P0 BRA `(.L_x_2479) ;  /* 0x00000000000c8947 */ /* 0x000fea0003800000 */
[----:B------:R-:W2:Y:S04]  /*1f20*/  LDG.E R3, desc[UR40][R4.64] ;  /* 0x0000002804037981 */ /* 0x000ea8000c1e1900 */
[----:B------:R-:W2:Y:S02]  /*1f30*/  LDG.E R28, desc[UR40][R4.64+0x4] ;  /* 0x00000428041c7981 */ /* 0x000ea4000c1e1900 */
[----:B--2---:R-:W-:-:S07]  /*1f40*/  IMAD.IADD R28, R28, 0x1, -R3 ;  /* 0x000000011c1c7824 */ /* 0x004fce00078e0a03 */
.L_x_2479:
[----:B------:R-:W-:Y:S01]  /*1f50*/  ULDC.64 UR4, c[0x0][0xa10] ;  /* 0x0002840000047ab9 */ /* 0x000fe20000000a00 */
[----:B------:R-:W2:Y:S01]  /*1f60*/  LDC R8, c[0x0][0x448] ;  /* 0x00011200ff087b82 */ /* 0x000ea20000000800 */
[----:B------:R-:W-:-:S04]  /*1f70*/  ISETP.NE.U32.AND P0, PT, RZ, UR4, PT ;  /* 0x00000004ff007c0c */ /* 0x000fc8000bf05070 */
[----:B------:R-:W-:Y:S01]  /*1f80*/  ISETP.NE.AND.EX P0, PT, RZ, UR5, PT, P0 ;  /* 0x00000005ff007c0c */ /* 0x000fe2000bf05300 */
[----:B------:R-:W-:-:S12]  /*1f90*/  ULDC.64 UR4, c[0x0][0xa30] ;  /* 0x00028c0000047ab9 */ /* 0x000fd80000000a00 */
[----:B------:R-:W3:Y:S02]  /*1fa0*/  @P0 LDC.64 R6, c[0x0][0xa10] ;  /* 0x00028400ff060b82 */ /* 0x000ee40000000a00 */
[----:B---3--:R-:W-:-:S05]  /*1fb0*/  @P0 IMAD.WIDE R6, R30, 0x4, R6 ;  /* 0x000000041e060825 */ /* 0x008fca00078e0206 */
[----:B------:R-:W3:Y:S04]  /*1fc0*/  @P0 LDG.E R0, desc[UR40][R6.64] ;  /* 0x0000002806000981 */ /* 0x000ee8000c1e1900 */
[----:B------:R4:W3:Y:S01]  /*1fd0*/  @P0 LDG.E R3, desc[UR40][R6.64+0x4] ;  /* 0x0000042806030981 */ /* 0x0008e2000c1e1900 */
[----:B------:R-:W-:Y:S01]  /*1fe0*/  ISETP.NE.U32.AND P1, PT, RZ, UR4, PT ;  /* 0x00000004ff007c0c */ /* 0x000fe2000bf25070 */
[----:B-----5:R-:W-:-:S03]  /*1ff0*/  IMAD.MOV.U32 R24, RZ, RZ, R28 ;  /* 0x000000ffff187224 */ /* 0x020fc600078e001c */
[----:B------:R-:W-:-:S13]  /*2000*/  ISETP.NE.AND.EX P1, PT, RZ, UR5, PT, P1 ;  /* 0x00000005ff007c0c */ /* 0x000fda000bf25310 */
[----:B-1----:R-:W-:-:S04]  /*2010*/  @P1 IADD3 R4, P2, R32, UR4, RZ ;  /* 0x0000000420041c10 */ /* 0x002fc8000ff5e0ff */
[----:B------:R-:W-:-:S05]  /*2020*/  @P1 IADD3.X R5, R31, UR5, RZ, P2, !PT ;  /* 0x000000051f051c10 */ /* 0x000fca00097fe4ff */
[----:B------:R1:W5:Y:S01]  /*2030*/  @P1 LDG.E R24, desc[UR40][R4.64] ;  /* 0x0000002804181981 */ /* 0x000362000c1e1900 */
[----:B--2---:R-:W-:Y:S01]  /*2040*/  ISETP.NE.AND P1, PT, R8, 0x1, PT ;  /* 0x000000010800780c */ /* 0x004fe20003f25270 */
[----:B------:R-:W-:Y:S01]  /*2050*/  IMAD.SHL.U32 R13, R37, 0x80, RZ ;  /* 0x00000080250d7824 */ /* 0x000fe200078e00ff */
[----:B------:R-:W-:Y:S03]  /*2060*/  BSSY B0, `(.L_x_2480) ;  /* 0x0000039000007945 */ /* 0x000fe60003800000 */
[----:B----4-:R-:W-:Y:S01]  /*2070*/  VIADD R6, R13, 0x7f ;  /* 0x0000007f0d067836 */ /* 0x010fe20000000000 */
[----:B------:R2:W-:Y:S07]  /*2080*/  STL [R1+0x3c], R13 ;  /* 0x00003c0d01007387 */ /* 0x0005ee0000100800 */
[----:B------:R-:W4:Y:S01]  /*2090*/  @P1 LDC R9, c[0x0][0x44c] ;  /* 0x00011300ff091b82 */ /* 0x000f220000000800 */
[----:B--2---:R-:W-:-:S07]  /*20a0*/  IMAD.IADD R13, R28, 0x1, -R10 ;  /* 0x000000011c0d7824 */ /* 0x004fce00078e0a0a */
[----:B------:R-:W2:Y:S01]  /*20b0*/  @P1 LDC R7, c[0x0][0x450] ;  /* 0x00011400ff071b82 */ /* 0x000ea20000000800 */
[----:B---3--:R-:W-:Y:S02]  /*20c0*/  @P0 IMAD.IADD R2, R3, 0x1, -R0 ;  /* 0x0000000103020824 */ /* 0x008fe400078e0a00 */
[----:B----4-:R-:W-:-:S04]  /*20d0*/  @P1 IMAD.HI.U32 R0, R6, R9, RZ ;  /* 0x0000000906001227 */ /* 0x010fc800078e00ff */
[----:B-1----:R-:W-:Y:S01]  /*20e0*/  IMAD.IADD R4, R13, 0x1, R2 ;  /* 0x000000010d047824 */ /* 0x002fe200078e0202 */
[----:B--2---:R-:W-:-:S03]  /*20f0*/  @P1 SHF.R.U32.HI R6, RZ, R7, R0 ;  /* 0x00000007ff061219 */ /* 0x004fc60000011600 */
[C---:B------:R-:W-:Y:S01]  /*2100*/  VIADD R0, R4.reuse, 0x7f ;  /* 0x0000007f04007836 */ /* 0x040fe20000000000 */
[----:B------:R-:W-:Y:S01]  /*2110*/  IADD3 R124, R4, 0x80, -R12 ;  /* 0x00000080047c7810 */ /* 0x000fe20007ffe80c */
[----:B------:R1:W-:Y:S01]  /*2120*/  STL [R1+0x48], R4 ;  /* 0x0000480401007387 */ /* 0x0003e20000100800 */
[----:B0-----:R-:W-:Y:S02]  /*2130*/  LOP3.LUT R12, R11, 0xff, RZ, 0xc0, !PT ;  /* 0x000000ff0b0c7812 */ /* 0x001fe400078ec0ff */
[----:B------:R-:W-:Y:S01]  /*2140*/  SHF.R.S32.HI R3, RZ, 0x1f, R0 ;  /* 0x0000001fff037819 */ /* 0x000fe20000011400 */
[----:B------:R-:W-:Y:S02]  /*2150*/  IMAD.IADD R6, R124, 0x1, R6 ;  /* 0x000000017c067824 */ /* 0x000fe400078e0206 */
[----:B------:R0:W-:Y:S01]  /*2160*/  STL [R1+0xa4], R12 ;  /* 0x0000a40c01007387 */ /* 0x0001e20000100800 */
[----:B------:R-:W-:Y:S02]  /*2170*/  LEA.HI R3, R3, R0, RZ, 0x7 ;  /* 0x0000000003037211 */ /* 0x000fe400078f38ff */
[----:B------:R-:W-:-:S02]  /*2180*/  SHF.R.S32.HI R5, RZ, 0x1f, R6 ;  /* 0x0000001fff057819 */ /* 0x000fc40000011406 */
[----:B-1----:R-:W-:Y:S02]  /*2190*/  SHF.R.U32.HI R4, RZ, 0x10, R11 ;  /* 0x00000010ff047819 */ /* 0x002fe4000001160b */
[----:B------:R-:W-:Y:S02]  /*21a0*/  LEA.HI R5, R5, R6, RZ, 0x7 ;  /* 0x0000000605057211 */ /* 0x000fe400078f38ff */
[----:B------:R-:W-:Y:S01]  /*21b0*/  SHF.R.S32.HI R125, RZ, 0x7, R3 ;  /* 0x00000007ff7d7819 */ /* 0x000fe20000011403 */
[----:B------:R0:W-:Y:S01]  /*21c0*/  STL [R1+0x8c], R4 ;  /* 0x00008c0401007387 */ /* 0x0001e20000100800 */
[----:B------:R-:W-:-:S04]  /*21d0*/  SHF.R.S32.HI R0, RZ, 0x7, R5 ;  /* 0x00000007ff007819 */ /* 0x000fc80000011405 */
[----:B------:R-:W-:Y:S01]  /*21e0*/  VIMNMX R9, R125, R0, PT ;  /* 0x000000007d097248 */ /* 0x000fe20003fe0100 */
[----:B------:R-:W-:-:S03]  /*21f0*/  IMAD.MOV.U32 R0, RZ, RZ, RZ ;  /* 0x000000ffff007224 */ /* 0x000fc600078e00ff */
[----:B------:R-:W-:-:S13]  /*2200*/  ISETP.GE.AND P0, PT, R9, 0x1, PT ;  /* 0x000000010900780c */ /* 0x000fda0003f06270 */
[----:B0-----:R-:W-:Y:S05]  /*2210*/  @!P0 BRA `(.L_x_2481) ;  /* 0x0000000000748947 */ /* 0x001fea0003800000 */
[----:B------:R-:W-:Y:S01]  /*2220*/  ISETP.NE.AND P0, PT, R4, RZ, PT ;  /* 0x000000ff0400720c */ /* 0x000fe20003f05270 */
[----:B------:R-:W-:-:S03]  /*2230*/  ULDC UR4, c[0x0][0x9f0] ;  /* 0x00027c0000047ab9 */ /* 0x000fc60000000800 */
[----:B------:R-:W-:-:S04]  /*2240*/  SEL R10, R4, UR4, P0 ;  /* 0x00000004040a7c07 */ /* 0x000fc80008000000 */
[-C--:B------:R-:W-:Y:S02]  /*2250*/  IABS R6, R10.reuse ;  /* 0x0000000a00067213 */ /* 0x080fe40000000000 */
[----:B------:R-:W-:Y:S02]  /*2260*/  IADD3 R0, R10, -0x1, R9 ;  /* 0xffffffff0a007810 */ /* 0x000fe40007ffe009 */
[----:B------:R-:W0:Y:S01]  /*2270*/  I2F.RP R3, R6 ;  /* 0x0000000600037306 */ /* 0x000e220000209400 */
[----:B------:R-:W-:Y:S02]  /*2280*/  IABS R11, R10 ;  /* 0x0000000a000b7213 */ /* 0x000fe40000000000 */
[----:B------:R-:W-:Y:S02]  /*2290*/  IABS R8, R0 ;  /* 0x0000000000087213 */ /* 0x000fe40000000000 */
[----:B------:R-:W-:-:S04]  /*22a0*/  LOP3.LUT R0, R0, R10, RZ, 0x3c, !PT ;  /* 0x0000000a00007212 */ /* 0x000fc800078e3cff */
[----:B------:R-:W-:Y:S01]  /*22b0*/  ISETP.GE.AND P2, PT, R0, RZ, PT ;  /* 0x000000ff0000720c */ /* 0x000fe20003f46270 */
[----:B0-----:R-:W0:Y:S02]  /*22c0*/  MUFU.RCP R3, R3 ;  /* 0x0000000300037308 */ /* 0x001e240000001000 */
[----:B0-----:R-:W-:Y:S01]  /*22d0*/  IADD3 R4, R3, 0xffffffe, RZ ;  /* 0x0ffffffe03047810 */ /* 0x001fe20007ffe0ff */
[----:B------:R-:W-:-:S05]  /*22e0*/  IMAD.MOV R3, RZ, RZ, -R11 ;  /* 0x000000ffff037224 */ /* 0x000fca00078e0a0b */
        /* <DEDUP_REMOVED lines=16> */
.L_x_2481:
[----:B------:R-:W-:Y:S05]  /*23f0*/  BSYNC B0 ;  /* 0x0000000000007941 */ /* 0x000fea0003800000 */
.L_x_2480:
[----:B------:R-:W-:-:S05]  /*2400*/  IMAD R3, R12, R0, RZ ;  /* 0x000000000c037224 */ /* 0x000fca00078e02ff */
[C---:B------:R-:W-:Y:S01]  /*2410*/  VIADDMNMX R0, R3.reuse, R0, R9, PT ;  /* 0x0000000003007246 */ /* 0x040fe20003800109 */
[----:B------:R-:W-:-:S04]  /*2420*/  IMAD R3, R3, 0x80, -R13 ;  /* 0x0000008003037824 */ /* 0x000fc800078e0a0d */
[----:B------:R-:W-:Y:S01]  /*2430*/  IMAD R5, R0, 0x80, -R13 ;  /* 0x0000008000057824 */ /* 0x000fe200078e0a0d */
[----:B------:R-:W-:-:S04]  /*2440*/  VIMNMX R3, RZ, R3, !PT ;  /* 0x00000003ff037248 */ /* 0x000fc80007fe0100 */
[----:B------:R-:W-:Y:S02]  /*2450*/  VIMNMX R0, R5, R2, PT ;  /* 0x0000000205007248 */ /* 0x000fe40003fe0100 */
[----:B------:R-:W-:Y:S02]  /*2460*/  SHF.R.U32.HI R25, RZ, 0x7, R3 ;  /* 0x00000007ff197819 */ /* 0x000fe40000011603 */
[----:B------:R-:W-:Y:S02]  /*2470*/  ISETP.GT.AND P0, PT, R0, R3, PT ;  /* 0x000000030000720c */ /* 0x000fe40003f04270 */
[----:B------:R-:W-:-:S11]  /*2480*/  MOV R26, R25 ;  /* 0x00000019001a7202 */ /* 0x000fd60000000f00 */
        /* <DEDUP_REMOVED lines=27> */
.L_x_2484:
[----:B------:R-:W-:Y:S05]  /*2640*/  BSYNC B6 ;  /* 0x0000000000067941 */ /* 0x000fea0003800000 */
.L_x_2483:
[----:B------:R-:W-:Y:S01]  /*2650*/  VIADD R0, R18, 0x10400 ;  /* 0x0001040012007836 */ /* 0x000fe20000000000 */
[----:B------:R-:W-:Y:S04]  /*2660*/  BSSY B6, `(.L_x_2485) ;  /* 0x0000013000067945 */ /* 0x000fe80003800000 */
[----:B------:R-:W-:-:S13]  /*2670*/  LOP3.LUT P0, RZ, R0, 0x3ff, RZ, 0xc0, !PT ;  /* 0x000003ff00ff7812 */ /* 0x000fda000780c0ff */
[----:B------:R-:W-:Y:S05]  /*2680*/  @!P0 BRA `(.L_x_2486) ;  /* 0x0000000000408947 */ /* 0x000fea0003800000 */
[----:B------:R-:W-:Y:S01]  /*2690*/  MOV R14, 0x0 ;  /* 0x00000000000e7802 */ /* 0x000fe20000000f00 */
[----:B------:R-:W-:Y:S01]  /*26a0*/  ULDC.64 UR4, c[0x4][0xc0] ;  /* 0x0100300000047ab9 */ /* 0x000fe20000000a00 */
[----:B------:R-:W-:Y:S01]  /*26b0*/  ULDC.64 UR6, c[0x4][0x20] ;  /* 0x0100080000067ab9 */ /* 0x000fe20000000a00 */
[----:B------:R-:W-:Y:S01]  /*26c0*/  MOV R4, UR4 ;  /* 0x0000000400047c02 */ /* 0x000fe20008000f00 */
[----:B------:R-:W-:Y:S01]  /*26d0*/  IMAD.U32 R5, RZ, RZ, UR5 ;  /* 0x00000005ff057e24 */ /* 0x000fe2000f8e00ff */
[----:B------:R-:W-:Y:S01]  /*26e0*/  ULDC.64 UR4, c[0x4][0xc8] ;  /* 0x0100320000047ab9 */ /* 0x000fe20000000a00 */
        /* <DEDUP_REMOVED lines=9> */
[----:B0----5:R-:W-:Y:S05]  /*2780*/  CALL.ABS.NOINC R14 ;  /* 0x000000000e007343 */ /* 0x021fea0003c00000 */
.L_x_2486:
[----:B------:R-:W-:Y:S05]  /*2790*/  BSYNC B6 ;  /* 0x0000000000067941 */ /* 0x000fea0003800000 */
.L_x_2485:
[----:B------:R-:W2:Y:S01]  /*27a0*/  LDL.LU R8, [R1+0x10] ;  /* 0x0000100001087983 */ /* 0x000ea20000300800 */
[----:B------:R-:W-:Y:S01]  /*27b0*/  ULDC.64 UR4, c[0x0][0x9f8] ;  /* 0x00027e0000047ab9 */ /* 0x000fe20000000a00 */
[----:B------:R-:W-:Y:S01]  /*27c0*/  IMAD.MOV.U32 R0, RZ, RZ, R30 ;  /* 0x000000ffff007224 */ /* 0x000fe200078e001e */
[----:B------:R-:W-:Y:S01]  /*27d0*/  ISETP.NE.U32.AND P0, PT, RZ, UR4, PT ;  /* 0x00000004ff007c0c */ /* 0x000fe2000bf05070 */
[----:B------:R-:W0:Y:S01]  /*27e0*/  LDC R41, c[0x0][0x3f4] ;  /* 0x0000fd00ff297b82 */ /* 0x000e220000000800 */
[----:B------:R-:W1:Y:S02]  /*27f0*/  S2R R20, SR_TID.X ;  /* 0x0000000000147919 */ /* 0x000e640000002100 */
[----:B------:R-:W-:Y:S01]  /*2800*/  ISETP.NE.AND.EX P0, PT, RZ, UR5, PT, P0 ;  /* 0x00000005ff007c0c */ /* 0x000fe2000bf05300 */
[----:B------:R-:W-:Y:S01]  /*2810*/  IMAD.IADD R46, R27, 0x1, R28 ;  /* 0x000000011b2e7824 */ /* 0x000fe200078e021c */
[----:B------:R-:W3:Y:S03]  /*2820*/  LDL R21, [R1+0x74] ;  /* 0x0000740001157983 */ /* 0x000ee60000100800 */
[----:B------:R-:W4:Y:S01]  /*2830*/  LDC.64 R102, c[0x0][0x300] ;  /* 0x0000c000ff667b82 */ /* 0x000f220000000a00 */
[----:B------:R-:W3:Y:S07]  /*2840*/  LDL R28, [R1+0x78] ;  /* 0x00007800011c7983 */ /* 0x000eee0000100800 */
[----:B------:R-:W-:Y:S01]  /*2850*/  @P0 IADD3 R4, P1, R32, UR4, RZ ;  /* 0x0000000420040c10 */ /* 0x000fe2000ff3e0ff */
[----:B------:R-:W2:Y:S03]  /*2860*/  LDC.64 R12, c[0x0][0x3f8] ;  /* 0x0000fe00ff0c7b82 */ /* 0x000ea60000000a00 */
[----:B------:R-:W-:Y:S01]  /*2870*/  @P0 IADD3.X R5, R31, UR5, RZ, P1, !PT ;  /* 0x000000051f050c10 */ /* 0x000fe20008ffe4ff */
[----:B------:R-:W-:-:S04]  /*2880*/  ULDC.64 UR4, c[0x0][0xa08] ;  /* 0x0002820000047ab9 */ /* 0x000fc80000000a00 */
[----:B------:R4:W3:Y:S01]  /*2890*/  @P0 LDG.E R0, desc[UR40][R4.64] ;  /* 0x0000002804000981 */ /* 0x0008e2000c1e1900 */
[----:B0-----:R-:W-:Y:S02]  /*28a0*/  ISETP.GE.AND P2, PT, R16, R41, PT ;  /* 0x000000291000720c */ /* 0x001fe40003f46270 */
[----:B-1----:R-:W-:Y:S02]  /*28b0*/  SHF.R.U32.HI R31, RZ, 0x7, R20 ;  /* 0x00000007ff1f7819 */ /* 0x002fe40000011614 */
[----:B------:R-:W3:Y:S01]  /*28c0*/  LDL R20, [R1+0x70] ;  /* 0x0000700001147983 */ /* 0x000ee20000100800 */
[----:B------:R-:W-:Y:S01]  /*28d0*/  SHF.R.S32.HI R35, RZ, 0x1f, R46 ;  /* 0x0000001fff237819 */ /* 0x000fe2000001142e */
[----:B----4-:R-:W-:-:S04]  /*28e0*/  IMAD.WIDE.U32 R4, R46, R102, RZ ;  /* 0x000000662e047225 */ /* 0x010fc800078e00ff */
[----:B------:R-:W-:Y:S01]  /*28f0*/  IMAD R6, R35, R102, RZ ;  /* 0x0000006623067224 */ /* 0x000fe200078e02ff */
[----:B------:R-:W-:-:S03]  /*2900*/  ISETP.NE.U32.AND P0, PT, RZ, UR4, PT ;  /* 0x00000004ff007c0c */ /* 0x000fc6000bf05070 */
[----:B------:R-:W-:Y:S01]  /*2910*/  IMAD R3, R46, R103, R6 ;  /* 0x000000672e037224 */ /* 0x000fe200078e0206 */
[----:B------:R-:W-:Y:S01]  /*2920*/  ISETP.NE.AND.EX P0, PT, RZ, UR5, PT, P0 ;  /* 0x00000005ff007c0c */ /* 0x000fe2000bf05300 */
[----:B------:R-:W-:Y:S01]  /*2930*/  ULDC.64 UR4, c[0x0][0x308] ;  /* 0x0000c20000047ab9 */ /* 0x000fe20000000a00 */
[----:B------:R-:W-:Y:S01]  /*2940*/  ISETP.NE.AND P6, PT, R31, 0x1, PT ;  /* 0x000000011f00780c */ /* 0x000fe20003fc5270 */
[----:B------:R-:W-:Y:S01]  /*2950*/  IMAD.IADD R5, R5, 0x1, R3 ;  /* 0x0000000105057824 */ /* 0x000fe200078e0203 */
[----:B------:R-:W0:Y:S01]  /*2960*/  LDC.64 R6, c[0x0][0x408] ;  /* 0x00010200ff067b82 */ /* 0x000e220000000a00 */
[----:B--2---:R-:W-:-:S04]  /*2970*/  LOP3.LUT R8, R8, 0xfffffffd, RZ, 0xc0, !PT ;  /* 0xfffffffd08087812 */ /* 0x004fc800078ec0ff */
[----:B------:R-:W-:-:S05]  /*2980*/  @P2 LOP3.LUT R8, R8, 0x2, RZ, 0xfc, !PT ;  /* 0x0000000208082812 */ /* 0x000fca00078efcff */
[----:B------:R1:W-:Y:S04]  /*2990*/  STL [R1+0x10], R8 ;  /* 0x0000100801007387 */ /* 0x0003e80000100800 */
[----:B------:R-:W2:Y:S01]  /*29a0*/  LDL R15, [R1+0x6c] ;  /* 0x00006c00010f7983 */ /* 0x000ea20000100800 */
[----:B------:R-:W-:-:S04]  /*29b0*/  IMAD.WIDE.U32 R4, R29, UR4, R4 ;  /* 0x000000041d047c25 */ /* 0x000fc8000f8e0004 */
[----:B------:R-:W-:Y:S01]  /*29c0*/  IMAD R101, R29, UR5, R5 ;  /* 0x000000051d657c24 */ /* 0x000fe2000f8e0205 */
[----:B------:R-:W-:Y:S01]  /*29d0*/  ULDC.64 UR4, c[0x0][0x310] ;  /* 0x0000c40000047ab9 */ /* 0x000fe20000000a00 */
[----:B------:R-:W-:Y:S02]  /*29e0*/  MOV R100, R4 ;  /* 0x0000000400647202 */ /* 0x000fe40000000f00 */
[----:B---3--:R-:W-:-:S04]  /*29f0*/  SHF.R.S32.HI R3, RZ, 0x1f, R0 ;  /* 0x0000001fff037819 */ /* 0x008fc80000011400 */
[----:B------:R-:W-:Y:S02]  /*2a00*/  SEL R3, R3, RZ, !P0 ;  /* 0x000000ff03037207 */ /* 0x000fe40004000000 */
[----:B------:R-:W-:-:S03]  /*2a10*/  SEL R98, R0, RZ, !P0 ;  /* 0x000000ff00627207 */ /* 0x000fc60004000000 */
[----:B------:R-:W-:Y:S02]  /*2a20*/  IMAD R43, R3, UR4, RZ ;  /* 0x00000004032b7c24 */ /* 0x000fe4000f8e02ff */
[----:B------:R-:W-:-:S04]  /*2a30*/  IMAD.WIDE.U32 R100, R98, UR4, R100 ;  /* 0x0000000462647c25 */ /* 0x000fc8000f8e0064 */
[----:B------:R-:W-:Y:S01]  /*2a40*/  IMAD R43, R98, UR5, R43 ;  /* 0x00000005622b7c24 */ /* 0x000fe2000f8e022b */
[----:B------:R-:W-:Y:S05]  /*2a50*/  @!P6 WARPSYNC.ALL ;  /* 0x000000000000e948 */ /* 0x000fea0003800000 */
[----:B------:R-:W-:Y:S02]  /*2a60*/  ULDC.64 UR4, c[0x0][0x330] ;  /* 0x0000cc0000047ab9 */ /* 0x000fe40000000a00 */
[----:B------:R-:W-:Y:S01]  /*2a70*/  IMAD.WIDE.U32 R4, R29, UR4, R16 ;  /* 0x000000041d047c25 */ /* 0x000fe2000f8e0010 */
[----:B------:R-:W-:-:S03]  /*2a80*/  SHF.R.S32.HI R36, RZ, 0x1f, R19 ;  /* 0x0000001fff247819 */ /* 0x000fc60000011413 */
[----:B------:R-:W-:Y:S01]  /*2a90*/  IMAD R5, R29, UR5, R5 ;  /* 0x000000051d057c24 */ /* 0x000fe2000f8e0205 */
[----:B------:R-:W-:Y:S02]  /*2aa0*/  ULDC.64 UR4, c[0x0][0x338] ;  /* 0x0000ce0000047ab9 */ /* 0x000fe40000000a00 */
[----:B------:R-:W-:Y:S01]  /*2ab0*/  IMAD R49, R3, UR4, RZ ;  /* 0x0000000403317c24 */ /* 0x000fe2000f8e02ff */
[----:B------:R-:W-:Y:S01]  /*2ac0*/  SEL R3, R41, RZ, P2 ;  /* 0x000000ff29037207 */ /* 0x000fe20001000000 */
[----:B------:R-:W-:Y:S02]  /*2ad0*/  IMAD R0, R36, R12, RZ ;  /* 0x0000000c24007224 */ /* 0x000fe400078e02ff */
[C---:B------:R-:W-:Y:S02]  /*2ae0*/  IMAD R49, R98.reuse, UR5, R49 ;  /* 0x0000000562317c24 */ /* 0x040fe4000f8e0231 */
[----:B------:R-:W-:-:S04]  /*2af0*/  IMAD.WIDE.U32 R98, R98, UR4, R4 ;  /* 0x0000000462627c25 */ /* 0x000fc8000f8e0004 */
[C---:B------:R-:W-:Y:S02]  /*2b00*/  VIADD R27, R19.reuse, 0x20 ;  /* 0x00000020131b7836 */ /* 0x040fe40000000000 */
[----:B------:R-:W-:-:S04]  /*2b10*/  IMAD.WIDE.U32 R96, R19, R12, R22 ;  /* 0x0000000c13607225 */ /* 0x000fc800078e0016 */
[----:B------:R-:W-:-:S04]  /*2b20*/  IMAD.WIDE.U32 R94, R19, R12, R16 ;  /* 0x0000000c135e7225 */ /* 0x000fc800078e0010 */
[C---:B------:R-:W-:Y:S02]  /*2b30*/  IMAD.SHL.U32 R32, R19.reuse, 0x80, RZ ;  /* 0x0000008013207824 */ /* 0x040fe400078e00ff */
[C---:B------:R-:W-:Y:S02]  /*2b40*/  VIADD R10, R19.reuse, 0x60 ;  /* 0x00000060130a7836 */ /* 0x040fe40000000000 */
[C---:B-1----:R-:W-:Y:S02]  /*2b50*/  VIADD R8, R19.reuse, 0x40 ;  /* 0x0000004013087836 */ /* 0x042fe40000000000 */
[C---:B------:R-:W-:Y:S01]  /*2b60*/  VIADD R30, R19.reuse, 0x20 ;  /* 0x00000020131e7836 */ /* 0x040fe20000000000 */
[----:B-----5:R-:W-:Y:S01]  /*2b70*/  SHF.R.S32.HI R11, RZ, 0x1f, R24 ;  /* 0x0000001fff0b7819 */ /* 0x020fe20000011418 */
[----:B------:R-:W-:Y:S01]  /*2b80*/  IMAD R5, R19, R13, R0 ;  /* 0x0000000d13057224 */ /* 0x000fe200078e0200 */
[----:B------:R-:W-:Y:S01]  /*2b90*/  SHF.L.U64.HI R89, R102, 0x5, R103 ;  /* 0x0000000566597819 */ /* 0x000fe20000010267 */
[----:B0-----:R-:W-:-:S02]  /*2ba0*/  IMAD R0, R36, R6, RZ ;  /* 0x0000000624007224 */ /* 0x001fc400078e02ff */
[----:B------:R-:W-:Y:S01]  /*2bb0*/  IMAD.IADD R3, R16, 0x1, R3 ;  /* 0x0000000110037824 */ /* 0x000fe200078e0203 */
[----:B------:R-:W-:Y:S01]  /*2bc0*/  SHF.L.U32 R27, R27, 0x7, RZ ;  /* 0x000000071b1b7819 */ /* 0x000fe200000006ff */
[C---:B------:R-:W-:Y:S02]  /*2bd0*/  IMAD R9, R19.reuse, R7, R0 ;  /* 0x0000000713097224 */ /* 0x040fe400078e0200 */
[C---:B------:R-:W-:Y:S01]  /*2be0*/  IMAD.WIDE.U32 R92, R19.reuse, R6, R22 ;  /* 0x00000006135c7225 */ /* 0x040fe200078e0016 */
[----:B------:R-:W-:Y:S01]  /*2bf0*/  SHF.R.S32.HI R0, RZ, 0x1f, R3 ;  /* 0x0000001fff007819 */ /* 0x000fe20000011403 */
[----:B------:R-:W-:Y:S02]  /*2c00*/  ULDC UR4, c[0x0][0x2f4] ;  /* 0x0000bd0000047ab9 */ /* 0x000fe40000000800 */
[----:B------:R-:W-:Y:S01]  /*2c10*/  IMAD.SHL.U32 R29, R19, 0x80, RZ ;  /* 0x00000080131d7824 */ /* 0x000fe200078e00ff */
[----:B------:R-:W-:Y:S02]  /*2c20*/  LEA.HI R106, R0, R3, RZ, 0x4 ;  /* 0x00000003006a7211 */ /* 0x000fe400078f20ff */
[----:B------:R-:W-:-:S02]  /*2c30*/  LOP3.LUT R27, R27, 0x380, RZ, 0xc0, !PT ;  /* 0x000003801b1b7812 */ /* 0x000fc400078ec0ff */
[----:B------:R-:W-:Y:S01]  /*2c40*/  LOP3.LUT R29, R29, 0x380, RZ, 0xc0, !PT ;  /* 0x000003801d1d7812 */ /* 0x000fe200078ec0ff */
[----:B------:R-:W-:Y:S01]  /*2c50*/  IMAD.IADD R97, R97, 0x1, R5 ;  /* 0x0000000161617824 */ /* 0x000fe200078e0205 */
[----:B------:R-:W-:Y:S01]  /*2c60*/  LEA.HI R4, R0, R3, RZ, 0x7 ;  /* 0x0000000300047211 */ /* 0x000fe200078f38ff */
[----:B------:R-:W-:Y:S01]  /*2c70*/  IMAD.IADD R95, R5, 0x1, R95 ;  /* 0x00000001055f7824 */ /* 0x000fe200078e025f */
[--C-:B------:R-:W-:Y:S01]  /*2c80*/  LOP3.LUT R0, R29, 0x70, R106.reuse, 0xf8, !PT ;  /* 0x000000701d007812 */ /* 0x100fe200078ef86a */
[----:B------:R-:W-:Y:S01]  /*2c90*/  VIADD R29, R19, 0x40 ;  /* 0x00000040131d7836 */ /* 0x000fe20000000000 */
[----:B------:R-:W-:Y:S01]  /*2ca0*/  LOP3.LUT R5, R27, 0x70, R106, 0xf8, !PT ;  /* 0x000000701b057812 */ /* 0x000fe200078ef86a */
[----:B------:R-:W-:Y:S01]  /*2cb0*/  VIADD R27, R19, 0x60 ;  /* 0x00000060131b7836 */ /* 0x000fe20000000000 */
[----:B------:R-:W-:Y:S01]  /*2cc0*/  LOP3.LUT R32, R32, 0x380, RZ, 0xc0, !PT ;  /* 0x0000038020207812 */ /* 0x000fe200078ec0ff */
[----:B------:R-:W-:Y:S02]  /*2cd0*/  IMAD.SHL.U32 R10, R10, 0x80, RZ ;  /* 0x000000800a0a7824 */ /* 0x000fe400078e00ff */
[----:B------:R-:W-:Y:S01]  /*2ce0*/  IMAD.SHL.U32 R8, R8, 0x80, RZ ;  /* 0x0000008008087824 */ /* 0x000fe200078e00ff */
[----:B------:R-:W-:Y:S01]  /*2cf0*/  SHF.R.U32.HI R32, RZ, 0x3, R32 ;  /* 0x00000003ff207819 */ /* 0x000fe20000011620 */
[----:B------:R-:W-:-:S02]  /*2d00*/  IMAD.SHL.U32 R27, R27, 0x80, RZ ;  /* 0x000000801b1b7824 */ /* 0x000fc400078e00ff */
[----:B------:R-:W-:Y:S02]  /*2d10*/  IMAD.SHL.U32 R29, R29, 0x80, RZ ;  /* 0x000000801d1d7824 */ /* 0x000fe400078e00ff */
[----:B------:R-:W-:Y:S01]  /*2d20*/  IMAD.SHL.U32 R30, R30, 0x80, RZ ;  /* 0x000000801e1e7824 */ /* 0x000fe200078e00ff */
[----:B------:R-:W-:Y:S01]  /*2d30*/  LOP3.LUT R3, R0, R32, RZ, 0x3c, !PT ;  /* 0x0000002000037212 */ /* 0x000fe200078e3cff */
[----:B------:R-:W-:Y:S01]  /*2d40*/  IMAD R0, R11, R6, RZ ;  /* 0x000000060b007224 */ /* 0x000fe200078e02ff */
[----:B------:R-:W-:Y:S02]  /*2d50*/  LOP3.LUT R8, R8, 0x380, RZ, 0xc0, !PT ;  /* 0x0000038008087812 */ /* 0x000fe400078ec0ff */
[----:B------:R-:W-:Y:S02]  /*2d60*/  LOP3.LUT R10, R10, 0x380, RZ, 0xc0, !PT ;  /* 0x000003800a0a7812 */ /* 0x000fe400078ec0ff */
[----:B------:R-:W-:Y:S02]  /*2d70*/  LOP3.LUT R27, R27, 0x380, RZ, 0xc0, !PT ;  /* 0x000003801b1b7812 */ /* 0x000fe400078ec0ff */
[----:B------:R-:W-:-:S02]  /*2d80*/  LOP3.LUT R29, R29, 0x380, RZ, 0xc0, !PT ;  /* 0x000003801d1d7812 */ /* 0x000fc400078ec0ff */
[----:B------:R-:W-:Y:S01]  /*2d90*/  LOP3.LUT R30, R30, 0x380, RZ, 0xc0, !PT ;  /* 0x000003801e1e7812 */ /* 0x000fe200078ec0ff */
[----:B------:R-:W-:Y:S01]  /*2da0*/  IMAD.SHL.U32 R4, R4, 0x80, RZ ;  /* 0x0000008004047824 */ /* 0x000fe200078e00ff */
[----:B------:R-:W-:Y:S01]  /*2db0*/  LOP3.LUT R8, R8, 0x70, R106, 0xf8, !PT ;  /* 0x0000007008087812 */ /* 0x000fe200078ef86a */
[----:B------:R-:W-:Y:S01]  /*2dc0*/  IMAD.WIDE.U32 R90, R19, R6, R16 ;  /* 0x00000006135a7225 */ /* 0x000fe200078e0010 */
[----:B------:R-:W-:Y:S02]  /*2dd0*/  LOP3.LUT R10, R10, 0x70, R106, 0xf8, !PT ;  /* 0x000000700a0a7812 */ /* 0x000fe400078ef86a */
[----:B------:R-:W-:Y:S01]  /*2de0*/  SHF.R.U32.HI R30, RZ, 0x3, R30 ;  /* 0x00000003ff1e7819 */ /* 0x000fe2000001161e */
[----:B------:R-:W-:Y:S01]  /*2df0*/  IMAD.SHL.U32 R88, R102, 0x20, RZ ;  /* 0x0000002066587824 */ /* 0x000fe200078e00ff */
[----:B------:R-:W-:Y:S01]  /*2e00*/  SHF.R.U32.HI R29, RZ, 0x3, R29 ;  /* 0x00000003ff1d7819 */ /* 0x000fe2000001161d */
[----:B------:R-:W-:Y:S01]  /*2e10*/  IMAD R105, R24, R7, R0 ;  /* 0x0000000718697224 */ /* 0x000fe200078e0200 */
[----:B------:R-:W-:Y:S01]  /*2e20*/  SHF.R.U32.HI R27, RZ, 0x3, R27 ;  /* 0x00000003ff1b7819 */ /* 0x000fe2000001161b */
[----:B------:R-:W-:-:S02]  /*2e30*/  IMAD R0, R36, R102, RZ ;  /* 0x0000006624007224 */ /* 0x000fc400078e02ff */
[----:B------:R-:W-:Y:S01]  /*2e40*/  VIADD R32, R19, 0x20 ;  /* 0x0000002013207836 */ /* 0x000fe20000000000 */
[----:B------:R-:W-:Y:S01]  /*2e50*/  LOP3.LUT R4, R4, 0xffffc000, RZ, 0xc0, !PT ;  /* 0xffffc00004047812 */ /* 0x000fe200078ec0ff */
[----:B------:R-:W-:Y:S01]  /*2e60*/  IMAD.IADD R93, R93, 0x1, R9 ;  /* 0x000000015d5d7824 */ /* 0x000fe200078e0209 */
[----:B------:R-:W-:Y:S01]  /*2e70*/  LOP3.LUT R5, R5, R30, RZ, 0x3c, !PT ;  /* 0x0000001e05057212 */ /* 0x000fe200078e3cff */
[----:B------:R-:W-:Y:S01]  /*2e80*/  IMAD.IADD R91, R9, 0x1, R91 ;  /* 0x00000001095b7824 */ /* 0x000fe200078e025b */
[----:B------:R-:W-:Y:S01]  /*2e90*/  LOP3.LUT R9, R8, R29, RZ, 0x3c, !PT ;  /* 0x0000001d08097212 */ /* 0x000fe200078e3cff */
[C---:B------:R-:W-:Y:S01]  /*2ea0*/  IMAD.WIDE.U32 R126, R19.reuse, R102, R88 ;  /* 0x00000066137e7225 */ /* 0x040fe200078e0058 */
[----:B------:R-:W-:Y:S02]  /*2eb0*/  LOP3.LUT R27, R10, R27, RZ, 0x3c, !PT ;  /* 0x0000001b0a1b7212 */ /* 0x000fe400078e3cff */
[C---:B------:R-:W-:Y:S01]  /*2ec0*/  IADD3 R46, P0, R19.reuse, R46, RZ ;  /* 0x0000002e132e7210 */ /* 0x040fe20007f1e0ff */
[C---:B------:R-:W-:Y:S01]  /*2ed0*/  IMAD R37, R19.reuse, R103, R0 ;  /* 0x0000006713257224 */ /* 0x040fe200078e0200 */
[----:B------:R-:W-:Y:S01]  /*2ee0*/  SHF.R.S32.HI R115, RZ, 0x1f, R32 ;  /* 0x0000001fff737819 */ /* 0x000fe20000011420 */
[----:B------:R-:W-:Y:S01]  /*2ef0*/  IMAD.WIDE.U32 R44, R19, R102, R16 ;  /* 0x00000066132c7225 */ /* 0x000fe200078e0010 */
[----:B------:R-:W-:-:S02]  /*2f00*/  IADD3 R30, R3, R4, R28 ;  /* 0x00000004031e7210 */ /* 0x000fc40007ffe01c */
[-C--:B------:R-:W-:Y:S01]  /*2f10*/  IADD3 R29, R5, R4.reuse, R21 ;  /* 0x00000004051d7210 */ /* 0x080fe20007ffe015 */
[----:B------:R-:W-:Y:S01]  /*2f20*/  VIADD R32, R19, 0x60 ;  /* 0x0000006013207836 */ /* 0x000fe20000000000 */
[----:B------:R-:W-:Y:S01]  /*2f30*/  IADD3 R28, R9, R4, R20 ;  /* 0x00000004091c7210 */ /* 0x000fe20007ffe014 */
[----:B------:R-:W-:Y:S01]  /*2f40*/  VIADD R33, R19, 0x40 ;  /* 0x0000004013217836 */ /* 0x000fe20000000000 */
[----:B------:R-:W-:Y:S01]  /*2f50*/  IADD3 R3, P1, R88, R126, RZ ;  /* 0x0000007e58037210 */ /* 0x000fe20007f3e0ff */
[----:B------:R-:W-:Y:S02]  /*2f60*/  IMAD R14, R11, R12, RZ ;  /* 0x0000000c0b0e7224 */ /* 0x000fe400078e02ff */
[----:B------:R-:W-:Y:S01]  /*2f70*/  IMAD.X R47, R36, 0x1, R35, P0 ;  /* 0x00000001242f7824 */ /* 0x000fe200000e0623 */
[----:B------:R-:W-:Y:S01]  /*2f80*/  IADD3 R40, P0, R100, R44, RZ ;  /* 0x0000002c64287210 */ /* 0x000fe20007f1e0ff */
[----:B------:R-:W-:Y:S01]  /*2f90*/  IMAD.IADD R35, R45, 0x1, R37 ;  /* 0x000000012d237824 */ /* 0x000fe200078e0225 */
[----:B------:R-:W-:Y:S01]  /*2fa0*/  SHF.R.S32.HI R112, RZ, 0x1f, R32 ;  /* 0x0000001fff707819 */ /* 0x000fe20000011420 */
[----:B------:R-:W-:Y:S01]  /*2fb0*/  IMAD.IADD R42, R101, 0x1, R43 ;  /* 0x00000001652a7824 */ /* 0x000fe200078e022b */
[----:B------:R-:W-:Y:S01]  /*2fc0*/  SHF.R.S32.HI R114, RZ, 0x1f, R33 ;  /* 0x0000001fff727819 */ /* 0x000fe20000011421 */
[----:B------:R-:W-:Y:S01]  /*2fd0*/  VIADD R117, R31, 0x8 ;  /* 0x000000081f757836 */ /* 0x000fe20000000000 */
[--C-:B------:R-:W-:Y:S01]  /*2fe0*/  SHF.L.U64.HI R0, R102, 0x7, R103.reuse ;  /* 0x0000000766007819 */ /* 0x100fe20000010267 */
[----:B------:R-:W-:Y:S01]  /*2ff0*/  IMAD R39, R24, R13, R14 ;  /* 0x0000000d18277224 */ /* 0x000fe200078e020e */
[----:B------:R-:W-:Y:S01]  /*3000*/  SHF.L.U64.HI R31, R102, 0x6, R103 ;  /* 0x00000006661f7819 */ /* 0x000fe20000010267 */
[----:B------:R-:W-:Y:S01]  /*3010*/  IMAD.WIDE.U32 R96, R24, R12, R96 ;  /* 0x0000000c18607225 */ /* 0x000fe200078e0060 */
[----:B------:R-:W-:-:S02]  /*3020*/  SHF.L.U32 R34, R41, 0x1, RZ ;  /* 0x0000000129227819 */ /* 0x000fc400000006ff */
[----:B------:R-:W-:Y:S01]  /*3030*/  IADD3 R43, P3, R100, 0x80, RZ ;  /* 0x00000080642b7810 */ /* 0x000fe20007f7e0ff */
[----:B------:R-:W-:Y:S01]  /*3040*/  IMAD.WIDE.U32 R94, R24, R12, R94 ;  /* 0x0000000c185e7225 */ /* 0x000fe200078e005e */
[----:B------:R-:W-:Y:S02]  /*3050*/  IADD3 R103, P2, R40, 0x80, RZ ;  /* 0x0000008028677810 */ /* 0x000fe40007f5e0ff */
[----:B------:R-:W-:Y:S01]  /*3060*/  LOP3.LUT R41, R106, 0xfffffff0, RZ, 0xc0, !PT ;  /* 0xfffffff06a297812 */ /* 0x000fe200078ec0ff */
[----:B------:R-:W-:Y:S01]  /*3070*/  IMAD.WIDE.U32 R92, R24, R6, R92 ;  /* 0x00000006185c7225 */ /* 0x000fe200078e005c */
[----:B------:R-:W-:-:S03]  /*3080*/  SHF.L.U64.HI R21, R12, 0x5, R13 ;  /* 0x000000050c157819 */ /* 0x000fc6000001020d */
[----:B------:R-:W-:Y:S02]  /*3090*/  VIADD R5, R16, 0x80 ;  /* 0x0000008010057836 */ /* 0x000fe40000000000 */
[----:B------:R-:W-:Y:S01]  /*30a0*/  IMAD.WIDE.U32 R90, R24, R6, R90 ;  /* 0x00000006185a7225 */ /* 0x000fe200078e005a */
[----:B------:R-:W-:-:S03]  /*30b0*/  SHF.L.U64.HI R20, R12, 0x6, R13 ;  /* 0x000000060c147819 */ /* 0x000fc6000001020d */
[----:B------:R-:W-:Y:S01]  /*30c0*/  IMAD.X R104, R35, 0x1, R42, P0 ;  /* 0x0000000123687824 */ /* 0x000fe200000e062a */
[C---:B------:R-:W-:Y:S01]  /*30d0*/  SHF.L.U64.HI R11, R6.reuse, 0x5, R7 ;  /* 0x00000005060b7819 */ /* 0x040fe20000010207 */
[----:B------:R-:W-:Y:S01]  /*30e0*/  IMAD.IADD R38, R39, 0x1, R95 ;  /* 0x0000000127267824 */ /* 0x000fe200078e025f */
[--C-:B------:R-:W-:Y:S01]  /*30f0*/  SHF.L.U64.HI R10, R6, 0x6, R7.reuse ;  /* 0x00000006060a7819 */ /* 0x100fe20000010207 */
[----:B------:R-:W-:Y:S01]  /*3100*/  IMAD.SHL.U32 R14, R12, 0x20, RZ ;  /* 0x000000200c0e7824 */ /* 0x000fe200078e00ff */
[C---:B------:R-:W-:Y:S01]  /*3110*/  SHF.L.U64.HI R9, R6.reuse, 0x7, R7 ;  /* 0x0000000706097819 */ /* 0x040fe20000010207 */
[C---:B------:R-:W-:Y:S01]  /*3120*/  IMAD.SHL.U32 R7, R6.reuse, 0x40, RZ ;  /* 0x0000004006077824 */ /* 0x040fe200078e00ff */
[C---:B------:R-:W-:Y:S01]  /*3130*/  SHF.L.U32 R8, R6.reuse, 0x5, RZ ;  /* 0x0000000506087819 */ /* 0x040fe200000006ff */
[----:B------:R-:W-:Y:S01]  /*3140*/  IMAD.SHL.U32 R6, R6, 0x80, RZ ;  /* 0x0000008006067824 */ /* 0x000fe200078e00ff */
[----:B------:R-:W-:Y:S01]  /*3150*/  ISETP.GE.AND P0, PT, R16, UR4, PT ;  /* 0x0000000410007c0c */ /* 0x000fe2000bf06270 */
[----:B------:R-:W-:Y:S01]  /*3160*/  IMAD.SHL.U32 R123, R102, 0x80, RZ ;  /* 0x00000080667b7824 */ /* 0x000fe200078e00ff */
[----:B------:R-:W-:Y:S01]  /*3170*/  SHF.R.S32.HI R106, RZ, 0x4, R106 ;  /* 0x00000004ff6a7819 */ /* 0x000fe2000001146a */
[----:B------:R-:W-:Y:S01]  /*3180*/  IMAD.X R108, RZ, RZ, R42, P3 ;  /* 0x000000ffff6c7224 */ /* 0x000fe200018e062a */
[----:B------:R-:W-:Y:S01]  /*3190*/  SHF.R.S32.HI R107, RZ, 0x1f, R41 ;  /* 0x0000001fff6b7819 */ /* 0x000fe20000011429 */
[----:B------:R-:W-:Y:S01]  /*31a0*/  IMAD.X R109, RZ, RZ, R104, P2 ;  /* 0x000000ffff6d7224 */ /* 0x000fe200010e0668 */
[----:B------:R-:W-:-:S02]  /*31b0*/  IADD3 R110, R99, R49, RZ ;  /* 0x00000031636e7210 */ /* 0x000fc40007ffe0ff */
[----:B--2---:R-:W-:Y:S01]  /*31c0*/  IADD3 R27, R27, R4, R15 ;  /* 0x000000041b1b7210 */ /* 0x004fe20007ffe00f */
[----:B------:R-:W-:-:S04]  /*31d0*/  IMAD.IADD R4, R37, 0x1, R127 ;  /* 0x0000000125047824 */ /* 0x000fc800078e027f */
[----:B------:R-:W-:Y:S01]  /*31e0*/  IMAD.X R32, R4, 0x1, R89, P1 ;  /* 0x0000000104207824 */ /* 0x000fe200008e0659 */
[----:B------:R-:W-:Y:S01]  /*31f0*/  @!P6 BAR.SYNC.DEFER_BLOCKING 0x9, 0x100 ;  /* 0x024400000000eb1d */ /* 0x000fe20000010000 */
[----:B------:R-:W-:Y:S01]  /*3200*/  IADD3 R33, P1, R3, R88, RZ ;  /* 0x0000005803217210 */ /* 0x000fe20007f3e0ff */
[----:B------:R-:W-:Y:S01]  /*3210*/  IMAD.IADD R37, R97, 0x1, R39 ;  /* 0x0000000161257824 */ /* 0x000fe200078e0227 */
[C---:B------:R-:W-:Y:S01]  /*3220*/  SHF.L.U64.HI R15, R12.reuse, 0x7, R13 ;  /* 0x000000070c0f7819 */ /* 0x040fe2000001020d */
[----:B------:R-:W-:Y:S02]  /*3230*/  IMAD.SHL.U32 R13, R12, 0x40, RZ ;  /* 0x000000400c0d7824 */ /* 0x000fe400078e00ff */
[----:B------:R-:W-:Y:S01]  /*3240*/  IMAD.X R36, R32, 0x1, R89, P1 ;  /* 0x0000000120247824 */ /* 0x000fe200008e0659 */
[----:B------:R-:W-:Y:S01]  /*3250*/  ISETP.GE.AND P1, PT, R5, UR4, PT ;  /* 0x0000000405007c0c */ /* 0x000fe2000bf26270 */
[----:B------:R-:W-:Y:S02]  /*3260*/  IMAD.IADD R39, R93, 0x1, R105 ;  /* 0x000000015d277824 */ /* 0x000fe400078e0269 */
[----:B------:R-:W-:-:S02]  /*3270*/  IMAD.SHL.U32 R12, R12, 0x80, RZ ;  /* 0x000000800c0c7824 */ /* 0x000fc400078e00ff */
[----:B------:R-:W-:-:S08]  /*3280*/  IMAD.IADD R105, R105, 0x1, R91 ;  /* 0x0000000169697824 */ /* 0x000fd000078e025b */
.L_x_2570:
        /* <DEDUP_REMOVED lines=26> */
[----:B------:R-:W-:-:S04]  /*3430*/  IMAD.WIDE.U32 R48, R12, R26, RZ ;  /* 0x0000001a0c307225 */ /* 0x000fc800078e00ff */
[----:B------:R-:W-:-:S04]  /*3440*/  IMAD.WIDE.U32 R50, R6, R26, RZ ;  /* 0x0000001a06327225 */ /* 0x000fc800078e00ff */
[----:B------:R-:W-:Y:S02]  /*3450*/  IMAD.IADD R85, R119, 0x1, R85 ;  /* 0x0000000177557824 */ /* 0x000fe400078e0255 */
        /* <DEDUP_REMOVED lines=27> */
.L_x_2491:
[----:B------:R-:W-:Y:S05]  /*3610*/  BSYNC B1 ;  /* 0x0000000000017941 */ /* 0x000fea0003800000 */
.L_x_2490:
[----:B-1----:R-:W-:Y:S01]  /*3620*/  VIADD R52, R19, 0x20 ;  /* 0x0000002013347836 */ /* 0x002fe20000000000 */
[----:B------:R-:W-:Y:S01]  /*3630*/  BSSY B1, `(.L_x_2492) ;  /* 0x000001e000017945 */ /* 0x000fe20003800000 */
[----:B------:R-:W-:Y:S02]  /*3640*/  CS2R R72, SRZ ;  /* 0x0000000000487805 */ /* 0x000fe4000001ff00 */
[----:B------:R-:W-:Y:S02]  /*3650*/  CS2R R70, SRZ ;  /* 0x0000000000467805 */ /* 0x000fe4000001ff00 */
[----:B------:R-:W-:Y:S02]  /*3660*/  CS2R R60, SRZ ;  /* 0x00000000003c7805 */ /* 0x000fe4000001ff00 */
[----:B------:R-:W-:Y:S02]  /*3670*/  ISETP.GE.AND P3, PT, R52, R116, PT ;  /* 0x000000743400720c */ /* 0x000fe40003f66270 */
[----:B------:R-:W-:-:S02]  /*3680*/  CS2R R52, SRZ ;  /* 0x0000000000347805 */ /* 0x000fc4000001ff00 */
[----:B------:R-:W-:Y:S02]  /*3690*/  CS2R R64, SRZ ;  /* 0x0000000000407805 */ /* 0x000fe4000001ff00 */
[----:B------:R-:W-:Y:S02]  /*36a0*/  CS2R R62, SRZ ;  /* 0x00000000003e7805 */ /* 0x000fe4000001ff00 */
[----:B------:R-:W-:-:S05]  /*36b0*/  CS2R R74, SRZ ;  /* 0x00000000004a7805 */ /* 0x000fca000001ff00 */
        /* <DEDUP_REMOVED lines=21> */
.L_x_2493:
[----:B------:R-:W-:Y:S05]  /*3810*/  BSYNC B1 ;  /* 0x0000000000017941 */ /* 0x000fea0003800000 */
.L_x_2492:
[----:B-1----:R-:W-:Y:S01]  /*3820*/  VIADD R55, R19, 0x40 ;  /* 0x0000004013377836 */ /* 0x002fe20000000000 */
[----:B------:R-:W-:Y:S01]  /*3830*/  BSSY B1, `(.L_x_2494) ;  /* 0x000001c000017945 */ /* 0x000fe20003800000 */
[----:B------:R-:W-:Y:S01]  /*3840*/  IMAD.MOV.U32 R54, RZ, RZ, R58 ;  /* 0x000000ffff367224 */ /* 0x000fe200078e003a */
        /* <DEDUP_REMOVED lines=26> */
.L_x_2495:
[----:B------:R-:W-:Y:S05]  /*39f0*/  BSYNC B1 ;  /* 0x0000000000017941 */ /* 0x000fea0003800000 */
.L_x_2494:
        /* <DEDUP_REMOVED lines=13> */
[----:B0-----:R-:W-:-:S04]  /*3ad0*/  IMAD.WIDE.U32 R48, R52, 0x60, R48 ;  /* 0x0000006034307825 */ /* 0x001fc800078e0030 */
[----:B------:R-:W-:Y:S01]  /*3ae0*/  IMAD R53, R53, 0x60, RZ ;  /* 0x0000006035357824 */ /* 0x000fe200078e02ff */
[----:B------:R-:W-:-:S04]  /*3af0*/  IADD3 R48, P5, P6, R96, UR4, R48 ;  /* 0x0000000460307c10 */ /* 0x000fc8000febe030 */
[----:B------:R-:W-:-:S04]  /*3b00*/  IADD3 R52, R49, R53, RZ ;  /* 0x0000003531347210 */ /* 0x000fc80007ffe0ff */
[----:B------:R-:W-:Y:S01]  /*3b10*/  IADD3.X R49, R37, UR5, R52, P5, P6 ;  /* 0x0000000525317c10 */ /* 0x000fe2000afec434 */
[----:B------:R-:W-:Y:S01]  /*3b20*/  ULDC.64 UR4, c[0x0][0x400] ;  /* 0x0001000000047ab9 */ /* 0x000fe20000000a00 */
[----:B------:R-:W0:Y:S02]  /*3b30*/  LDC.64 R52, c[0x0][0x408] ;  /* 0x00010200ff347b82 */ /* 0x000e240000000a00 */
[----:B0-----:R-:W-:-:S04]  /*3b40*/  IMAD.WIDE.U32 R50, R52, 0x60, R50 ;  /* 0x0000006034327825 */ /* 0x001fc800078e0032 */
[----:B------:R-:W-:Y:S01]  /*3b50*/  IMAD R53, R53, 0x60, RZ ;  /* 0x0000006035357824 */ /* 0x000fe200078e02ff */
[----:B------:R-:W-:-:S03]  /*3b60*/  IADD3 R50, P5, P6, R92, UR4, R50 ;  /* 0x000000045c327c10 */ /* 0x000fc6000febe032 */
[----:B------:R-:W-:-:S05]  /*3b70*/  IMAD.IADD R52, R51, 0x1, R53 ;  /* 0x0000000133347824 */ /* 0x000fca00078e0235 */
        /* <DEDUP_REMOVED lines=9> */
.L_x_2497:
[----:B------:R-:W-:Y:S05]  /*3c10*/  BSYNC B1 ;  /* 0x0000000000017941 */ /* 0x000fea0003800000 */
.L_x_2496:
[----:B------:R-:W-:Y:S01]  /*3c20*/  UISETP.NE.AND UP0, UPT, UR46, 0x3, UPT ;  /* 0x000000032e00788c */ /* 0x000fe2000bf05270 */
[----:B-----5:R-:W-:Y:S01]  /*3c30*/  IMAD.MOV.U32 R137, RZ, RZ, R76 ;  /* 0x000000ffff897224 */ /* 0x020fe200078e004c */
[----:B------:R-:W-:Y:S01]  /*3c40*/  MOV R130, R64 ;  /* 0x0000004000827202 */ /* 0x000fe20000000f00 */
[----:B------:R-:W-:Y:S02]  /*3c50*/  IMAD.MOV.U32 R140, RZ, RZ, R80 ;  /* 0x000000ffff8c7224 */ /* 0x000fe400078e0050 */
[----:B------:R-:W-:Y:S01]  /*3c60*/  IMAD.MOV.U32 R138, RZ, RZ, R78 ;  /* 0x000000ffff8a7224 */ /* 0x000fe200078e004e */
[----:B------:R-:W-:Y:S01]  /*3c70*/  PLOP3.LUT P5, PT, PT, PT, UP0, 0x80, 0x0 ;  /* 0x000000000000781c */ /* 0x000fe20003faf008 */
        /* <DEDUP_REMOVED lines=11> */
[----:B------:R-:W-:Y:S01]  /*3d30*/  IMAD.MOV.U32 R121, RZ, RZ, R58 ;  /* 0x000000ffff797224 */ /* 0x000fe200078e003a */
[----:B------:R-:W-:Y:S06]  /*3d40*/  @!P5 BRA `(.L_x_2498) ;  /* 0x000000000004d947 */ /* 0x000fec0003800000 */
[----:B------:R-:W-:Y:S01]  /*3d50*/  BPT.TRAP 0x1 ;  /* 0x000000040000795c */ /* 0x000fe20000300000 */
.L_x_2498:
[----:B------:R-:W-:Y:S01]  /*3d60*/  IMAD R111, R232, 0x8, R18 ;  /* 0x00000008e86f7824 */ /* 0x000fe200078e0212 */
[----:B------:R-:W-:Y:S01]  /*3d70*/  SHF.L.U32 R122, R236, 0x1f, RZ ;  /* 0x0000001fec7a7819 */ /* 0x000fe200000006ff */
[----:B------:R-:W-:Y:S03]  /*3d80*/  BSSY B1, `(.L_x_2499) ;  /* 0x0000003000017945 */ /* 0x000fe60003800000 */
[----:B------:R-:W1:Y:S02]  /*3d90*/  SYNCS.PHASECHK.TRANS64.TRYWAIT P6, [R111+URZ+0x38890], R122 ;  /* 0x0388907a6f0075a7 */ /* 0x000e6400080c017f */
[----:B-1----:R-:W-:Y:S05]  /*3da0*/  @!P6 BRA `(.L_x_2500) ;  /* 0x000002c400d0e947 */ /* 0x002fea0003800000 */
.L_x_2835:
[----:B------:R-:W-:Y:S05]  /*3db0*/  BSYNC B1 ;  /* 0x0000000000017941 */ /* 0x000fea0003800000 */
.L_x_2499:
        /* <DEDUP_REMOVED lines=117> */
.L_x_2506:
[----:B------:R-:W-:Y:S05]  /*4510*/  BSYNC B3 ;  /* 0x0000000000037941 */ /* 0x000fea0003800000 */
.L_x_2505:
[----:B------:R-:W-:Y:S02]  /*4520*/  ULDC.64 UR4, c[0x0][0x2e8] ;  /* 0x0000ba0000047ab9 */ /* 0x000fe40000000a00 */
[----:B------:R-:W-:-:S04]  /*4530*/  IADD3 R80, P2, P6, R139, UR4, R100 ;  /* 0x000000048b507c10 */ /* 0x000fc8000fe5e064 */
[----:B------:R-:W-:-:S05]  /*4540*/  IADD3.X R81, R136, UR5, R42, P2, P6 ;  /* 0x0000000588517c10 */ /* 0x000fca00097ec42a */
[----:B--2---:R2:W-:Y:S04]  /*4550*/  STG.E.128 desc[UR40][R80.64], R48 ;  /* 0x0000003050007986 */ /* 0x0045e8000c101d28 */
.L_x_2504:
[----:B------:R-:W-:Y:S05]  /*4560*/  BSYNC B2 ;  /* 0x0000000000027941 */ /* 0x000fea0003800000 */
.L_x_2503:
        /* <DEDUP_REMOVED lines=112> */
.L_x_2508:
[----:B------:R-:W-:Y:S05]  /*4c70*/  BSYNC B2 ;  /* 0x0000000000027941 */ /* 0x000fea0003800000 */
.L_x_2507:
[----:B------:R-:W-:Y:S02]  /*4c80*/  ULDC.64 UR4, c[0x0][0x2e8] ;  /* 0x0000ba0000047ab9 */ /* 0x000fe40000000a00 */
[----:B------:R-:W-:-:S04]  /*4c90*/  IADD3 R76, P2, P6, R43, UR4, R139 ;  /* 0x000000042b4c7c10 */ /* 0x000fc8000fe5e08b */
[----:B------:R-:W-:-:S05]  /*4ca0*/  IADD3.X R77, R108, UR5, R136, P2, P6 ;  /* 0x000000056c4d7c10 */ /* 0x000fca00097ec488 */
[----:B--2---:R3:W-:Y:S04]  /*4cb0*/  STG.E.128 desc[UR40][R76.64], R48 ;  /* 0x000000304c007986 */ /* 0x0047e8000c101d28 */
.L_x_2502:
[----:B------:R-:W-:Y:S05]  /*4cc0*/  BSYNC B1 ;  /* 0x0000000000017941 */ /* 0x000fea0003800000 */
.L_x_2501:
        /* <DEDUP_REMOVED lines=116> */
.L_x_2514:
[----:B------:R-:W-:Y:S05]  /*5410*/  BSYNC B3 ;  /* 0x0000000000037941 */ /* 0x000fea0003800000 */
.L_x_2513:
[----:B------:R-:W-:Y:S02]  /*5420*/  ULDC.64 UR4, c[0x0][0x2e8] ;  /* 0x0000ba0000047ab9 */ /* 0x000fe40000000a00 */
[----:B------:R-:W-:-:S04]  /*5430*/  IADD3 R72, P2, P3, R77, UR4, R100 ;  /* 0x000000044d487c10 */ /* 0x000fc8000fb5e064 */
[----:B------:R-:W-:-:S05]  /*5440*/  IADD3.X R73, R76, UR5, R42, P2, P3 ;  /* 0x000000054c497c10 */ /* 0x000fca00097e642a */
[----:B--2---:R3:W-:Y:S04]  /*5450*/  STG.E.128 desc[UR40][R72.64], R48 ;  /* 0x0000003048007986 */ /* 0x0047e8000c101d28 */
.L_x_2512:
[----:B------:R-:W-:Y:S05]  /*5460*/  BSYNC B2 ;  /* 0x0000000000027941 */ /* 0x000fea0003800000 */
.L_x_2511:
[----:B------:R-:W-:Y:S05]  /*5470*/  @P1 BRA `(.L_x_2510) ;  /* 0x0000000400c41947 */ /* 0x000fea0003800000 */
[----:B0-23--:R0:W2:Y:S01]  /*5480*/  LDS.128 R48, [R113+0x2d400] ;  /* 0x02d4000071307984 */ /* 0x00d0a20000000c00 */
[----:B------:R-:W-:Y:S01]  /*5490*/  ISETP.GE.AND P2, PT, R233, R84, PT ;  /* 0x00000054e900720c */ /* 0x000fe20003f46270 */
[----:B------:R-:W-:-:S12]  /*54a0*/  BSSY B2, `(.L_x_2515) ;  /* 0x000006a000027945 */ /* 0x000fd80003800000 */
[----:B0-----:R-:W-:Y:S05]  /*54b0*/  @P2 BRA `(.L_x_2516) ;  /* 0x0000000400a02947 */ /* 0x001fea0003800000 */
[--C-:B------:R-:W-:Y:S02]  /*54c0*/  SHF.R.U32.HI R73, RZ, 0x8, R69.reuse ;  /* 0x00000008ff497819 */ /* 0x100fe40000011645 */
[----:B------:R-:W-:Y:S02]  /*54d0*/  SHF.R.U32.HI R70, RZ, 0x10, R69 ;  /* 0x00000010ff467819 */ /* 0x000fe40000011645 */
[----:B------:R-:W-:Y:S01]  /*54e0*/  LOP3.LUT R72, R69, 0xff0000ff, RZ, 0xc0, !PT ;  /* 0xff0000ff45487812 */ /* 0x000fe200078ec0ff */
[----:B------:R-:W-:Y:S01]  /*54f0*/  IMAD.SHL.U32 R73, R73, 0x100, RZ ;  /* 0x0000010049497824 */ /* 0x000fe200078e00ff */
[--C-:B------:R-:W-:Y:S02]  /*5500*/  SHF.R.U32.HI R69, RZ, 0x8, R71.reuse ;  /* 0x00000008ff457819 */ /* 0x100fe40000011647 */
[----:B------:R-:W-:Y:S02]  /*5510*/  SHF.R.U32.HI R68, RZ, 0x10, R71 ;  /* 0x00000010ff447819 */ /* 0x000fe40000011647 */
[----:B------:R-:W-:-:S02]  /*5520*/  LOP3.LUT R74, R71, 0xff0000ff, RZ, 0xc0, !PT ;  /* 0xff0000ff474a7812 */ /* 0x000fc400078ec0ff */
[----:B------:R-:W-:Y:S01]  /*5530*/  SHF.L.U32 R71, R69, 0x8, RZ ;  /* 0x0000000845477819 */ /* 0x000fe200000006ff */
[----:B------:R-:W-:Y:S01]  /*5540*/  IMAD.U32 R69, R70, 0x10000, RZ ;  /* 0x0001000046457824 */ /* 0x000fe200078e00ff */
[----:B------:R-:W-:Y:S02]  /*5550*/  LOP3.LUT R72, R72, 0xff00, R73, 0xf8, !PT ;  /* 0x0000ff0048487812 */ /* 0x000fe400078ef849 */
[----:B------:R-:W-:Y:S02]  /*5560*/  F2FP.F16.E4M3.UNPACK_B R70, R133.H1 ;  /* 0x00000085ff46723e */ /* 0x000fe400030006ff */
[----:B------:R-:W-:Y:S02]  /*5570*/  LOP3.LUT R69, R72, 0xff0000, R69, 0xf8, !PT ;  /* 0x00ff000048457812 */ /* 0x000fe400078ef845 */
[----:B--2---:R-:W-:Y:S01]  /*5580*/  F2FP.F16.E4M3.UNPACK_B R72, R49 ;  /* 0x00000031ff48723e */ /* 0x004fe200020006ff */
[----:B------:R-:W-:Y:S01]  /*5590*/  HADD2.F32 R78, -RZ, R70.H0_H0 ;  /* 0x20000046ff4e7230 */ /* 0x000fe20000004100 */
[----:B------:R-:W-:-:S02]  /*55a0*/  LOP3.LUT R74, R74, 0xff00, R71, 0xf8, !PT ;  /* 0x0000ff004a4a7812 */ /* 0x000fc400078ef847 */
[-C--:B------:R-:W-:Y:S01]  /*55b0*/  F2FP.F16.E4M3.UNPACK_B R73, R132.reuse.H1 ;  /* 0x00000084ff49723e */ /* 0x080fe200030006ff */
[--C-:B------:R-:W-:Y:S01]  /*55c0*/  HADD2.F32 R71, -RZ, R72.reuse.H1_H1 ;  /* 0x30000048ff477230 */ /* 0x100fe20000004100 */
[----:B------:R-:W-:Y:S01]  /*55d0*/  F2FP.F16.E4M3.UNPACK_B R133, R133 ;  /* 0x00000085ff85723e */ /* 0x000fe200020006ff */
[----:B------:R-:W-:Y:S01]  /*55e0*/  HADD2.F32 R72, -RZ, R72.H0_H0 ;  /* 0x20000048ff487230 */ /* 0x000fe20000004100 */
[----:B------:R-:W-:Y:S01]  /*55f0*/  F2FP.F16.E4M3.UNPACK_B R132, R132 ;  /* 0x00000084ff84723e */ /* 0x000fe200020006ff */
[--C-:B------:R-:W-:Y:S02]  /*5600*/  HADD2.F32 R75, -RZ, R73.reuse.H0_H0 ;  /* 0x20000049ff4b7230 */ /* 0x100fe40000004100 */
[-C--:B------:R-:W-:Y:S01]  /*5610*/  FMUL.FTZ R79, R71, R78.reuse ;  /* 0x0000004e474f7220 */ /* 0x080fe20000410000 */
[----:B------:R-:W-:Y:S02]  /*5620*/  HADD2.F32 R73, -RZ, R73.H1_H1 ;  /* 0x30000049ff497230 */ /* 0x000fe40000004100 */
        /* <DEDUP_REMOVED lines=81> */
.L_x_2516:
[----:B------:R-:W-:Y:S05]  /*5b40*/  BSYNC B2 ;  /* 0x0000000000027941 */ /* 0x000fea0003800000 */
.L_x_2515:
[----:B------:R-:W-:Y:S02]  /*5b50*/  ULDC.64 UR4, c[0x0][0x2e8] ;  /* 0x0000ba0000047ab9 */ /* 0x000fe40000000a00 */
[----:B------:R-:W-:-:S04]  /*5b60*/  IADD3 R68, P2, P3, R43, UR4, R77 ;  /* 0x000000042b447c10 */ /* 0x000fc8000fb5e04d */
[----:B------:R-:W-:-:S05]  /*5b70*/  IADD3.X R69, R108, UR5, R76, P2, P3 ;  /* 0x000000056c457c10 */ /* 0x000fca00097e644c */
[----:B--2---:R4:W-:Y:S04]  /*5b80*/  STG.E.128 desc[UR40][R68.64], R48 ;  /* 0x0000003044007986 */ /* 0x0049e8000c101d28 */
.L_x_2510:
[----:B------:R-:W-:Y:S05]  /*5b90*/  BSYNC B1 ;  /* 0x0000000000017941 */ /* 0x000fea0003800000 */
.L_x_2509:
        /* <DEDUP_REMOVED lines=47> */
[----:B------:R-:W-:Y:S02]  /*5e90*/  IMAD.U32 R73, R66, 0x10000, RZ ;  /* 0x0001000042497824 */ /* 0x000fe400078e00ff */
[----:B------:R-:W-:Y:S02]  /*5ea0*/  IMAD.U32 R66, R65, 0x10000, RZ ;  /* 0x0001000041427824 */ /* 0x000fe400078e00ff */
[----:B------:R-:W-:Y:S01]  /*5eb0*/  F2FP.SATFINITE.E4M3.F32.PACK_AB_MERGE_C R49, R49, R64, RZ ;  /* 0x000000403131723e */ /* 0x000fe200048070ff */
[----:B------:R-:W-:Y:S01]  /*5ec0*/  IMAD.MOV.U32 R64, RZ, RZ, R50 ;  /* 0x000000ffff407224 */ /* 0x000fe200078e0032 */
[----:B------:R-:W-:Y:S01]  /*5ed0*/  LOP3.LUT R65, R70, 0xff0000, R73, 0xf8, !PT ;  /* 0x00ff000046417812 */ /* 0x000fe200078ef849 */
[--C-:B------:R-:W-:Y:S01]  /*5ee0*/  HADD2.F32 R73, -RZ, R75.reuse.H1_H1 ;  /* 0x3000004bff497230 */ /* 0x100fe20000004100 */
[----:B------:R-:W-:Y:S01]  /*5ef0*/  LOP3.LUT R66, R67, 0xff0000, R66, 0xf8, !PT ;  /* 0x00ff000043427812 */ /* 0x000fe200078ef842 */
[----:B------:R-:W-:Y:S01]  /*5f00*/  HADD2.F32 R75, -RZ, R75.H0_H0 ;  /* 0x2000004bff4b7230 */ /* 0x000fe20000004100 */
[----:B------:R-:W-:-:S02]  /*5f10*/  F2FP.F16.E4M3.UNPACK_B R70, R65.H1 ;  /* 0x00000041ff46723e */ /* 0x000fc400030006ff */
[-C--:B------:R-:W-:Y:S02]  /*5f20*/  F2FP.F16.E4M3.UNPACK_B R67, R66.reuse.H1 ;  /* 0x00000042ff43723e */ /* 0x080fe400030006ff */
[----:B------:R-:W-:Y:S01]  /*5f30*/  F2FP.F16.E4M3.UNPACK_B R66, R66 ;  /* 0x00000042ff42723e */ /* 0x000fe200020006ff */
[----:B------:R-:W-:Y:S01]  /*5f40*/  HADD2.F32 R74, -RZ, R70.H0_H0 ;  /* 0x20000046ff4a7230 */ /* 0x000fe20000004100 */
[----:B------:R-:W-:Y:S01]  /*5f50*/  F2FP.SATFINITE.E4M3.F32.PACK_AB_MERGE_C R49, R71, R72, R49 ;  /* 0x000000484731723e */ /* 0x000fe20004807031 */
[--C-:B------:R-:W-:Y:S02]  /*5f60*/  HADD2.F32 R76, -RZ, R67.reuse.H0_H0 ;  /* 0x20000043ff4c7230 */ /* 0x100fe40000004100 */
[----:B------:R-:W-:Y:S02]  /*5f70*/  HADD2.F32 R67, -RZ, R67.H1_H1 ;  /* 0x30000043ff437230 */ /* 0x000fe40000004100 */
[--C-:B------:R-:W-:Y:S02]  /*5f80*/  HADD2.F32 R72, -RZ, R131.reuse.H1_H1 ;  /* 0x30000083ff487230 */ /* 0x100fe40000004100 */
[-C--:B------:R-:W-:Y:S01]  /*5f90*/  FMUL.FTZ R77, R73, R76.reuse ;  /* 0x0000004c494d7220 */ /* 0x080fe20000410000 */
[----:B------:R-:W-:Y:S01]  /*5fa0*/  FMUL.FTZ R76, R75, R76 ;  /* 0x0000004c4b4c7220 */ /* 0x000fe20000410000 */
[----:B------:R-:W-:-:S02]  /*5fb0*/  HADD2.F32 R131, -RZ, R131.H0_H0 ;  /* 0x20000083ff837230 */ /* 0x000fc40000004100 */
[-C--:B------:R-:W-:Y:S01]  /*5fc0*/  FFMA.FTZ R77, R75, R74.reuse, -R77 ;  /* 0x0000004a4b4d7223 */ /* 0x080fe2000001084d */
[----:B------:R-:W-:Y:S01]  /*5fd0*/  FFMA.FTZ R74, R73, R74, R76 ;  /* 0x0000004a494a7223 */ /* 0x000fe2000001004c */
[--C-:B------:R-:W-:Y:S02]  /*5fe0*/  HADD2.F32 R76, -RZ, R78.reuse.H1_H1 ;  /* 0x3000004eff4c7230 */ /* 0x100fe40000004100 */
[----:B------:R-:W-:Y:S02]  /*5ff0*/  HADD2.F32 R78, -RZ, R78.H0_H0 ;  /* 0x2000004eff4e7230 */ /* 0x000fe40000004100 */
[----:B------:R-:W-:Y:S02]  /*6000*/  HADD2.F32 R73, -RZ, R70.H1_H1 ;  /* 0x30000046ff497230 */ /* 0x000fe40000004100 */
[-C--:B------:R-:W-:Y:S01]  /*6010*/  FMUL.FTZ R51, R76, R67.reuse ;  /* 0x000000434c337220 */ /* 0x080fe20000410000 */
[----:B------:R-:W-:Y:S01]  /*6020*/  F2FP.F16.E4M3.UNPACK_B R70, R64 ;  /* 0x00000040ff46723e */ /* 0x000fe200020006ff */
[----:B------:R-:W-:-:S02]  /*6030*/  FMUL.FTZ R67, R78, R67 ;  /* 0x000000434e437220 */ /* 0x000fc40000410000 */
[-C--:B------:R-:W-:Y:S02]  /*6040*/  FFMA.FTZ R51, R78, R73.reuse, -R51 ;  /* 0x000000494e337223 */ /* 0x080fe40000010833 */
[----:B------:R-:W-:Y:S01]  /*6050*/  FFMA.FTZ R76, R76, R73, R67 ;  /* 0x000000494c4c7223 */ /* 0x000fe20000010043 */
[----:B------:R-:W-:Y:S01]  /*6060*/  F2FP.F16.E4M3.UNPACK_B R67, R65 ;  /* 0x00000041ff43723e */ /* 0x000fe200020006ff */
[----:B------:R-:W-:Y:S02]  /*6070*/  HADD2.F32 R50, -RZ, R70.H1_H1 ;  /* 0x30000046ff327230 */ /* 0x000fe40000004100 */
[----:B------:R-:W-:Y:S01]  /*6080*/  HADD2.F32 R65, -RZ, R66.H0_H0 ;  /* 0x20000042ff417230 */ /* 0x000fe20000004100 */
[----:B------:R-:W-:Y:S01]  /*6090*/  F2FP.SATFINITE.E4M3.F32.PACK_AB_MERGE_C R51, R76, R51, RZ ;  /* 0x000000334c33723e */ /* 0x000fe200048070ff */
[----:B------:R-:W-:Y:S02]  /*60a0*/  HADD2.F32 R70, -RZ, R70.H0_H0 ;  /* 0x20000046ff467230 */ /* 0x000fe40000004100 */
[----:B------:R-:W-:-:S02]  /*60b0*/  HADD2.F32 R71, -RZ, R67.H0_H0 ;  /* 0x20000043ff477230 */ /* 0x000fc40000004100 */
[-C--:B------:R-:W-:Y:S01]  /*60c0*/  FMUL.FTZ R73, R50, R65.reuse ;  /* 0x0000004132497220 */ /* 0x080fe20000410000 */
[----:B------:R-:W-:Y:S02]  /*60d0*/  HADD2.F32 R67, -RZ, R67.H1_H1 ;  /* 0x30000043ff437230 */ /* 0x000fe40000004100 */
[----:B------:R-:W-:Y:S01]  /*60e0*/  FMUL.FTZ R75, R70, R65 ;  /* 0x00000041464b7220 */ /* 0x000fe20000410000 */
[----:B------:R-:W-:Y:S01]  /*60f0*/  F2FP.SATFINITE.E4M3.F32.PACK_AB_MERGE_C R51, R74, R77, R51 ;  /* 0x0000004d4a33723e */ /* 0x000fe20004807033 */
[-C--:B------:R-:W-:Y:S01]  /*6100*/  FFMA.FTZ R65, R70, R71.reuse, -R73 ;  /* 0x0000004746417223 */ /* 0x080fe20000010849 */
[----:B------:R-:W-:Y:S01]  /*6110*/  F2FP.F16.E4M3.UNPACK_B R70, R64.H1 ;  /* 0x00000040ff46723e */ /* 0x000fe200030006ff */
[----:B------:R-:W-:Y:S01]  /*6120*/  FFMA.FTZ R50, R50, R71, R75 ;  /* 0x0000004732327223 */ /* 0x000fe2000001004b */
[----:B------:R-:W-:Y:S02]  /*6130*/  HADD2.F32 R71, -RZ, R66.H1_H1 ;  /* 0x30000042ff477230 */ /* 0x000fe40000004100 */
[----:B------:R-:W-:-:S02]  /*6140*/  IMAD.MOV.U32 R64, RZ, RZ, R48 ;  /* 0x000000ffff407224 */ /* 0x000fc400078e0030 */
        /* <DEDUP_REMOVED lines=26> */
.L_x_2522:
[----:B------:R-:W-:Y:S05]  /*62f0*/  BSYNC B3 ;  /* 0x0000000000037941 */ /* 0x000fea0003800000 */
.L_x_2521:
[----:B------:R-:W-:Y:S02]  /*6300*/  ULDC.64 UR4, c[0x0][0x2e8] ;  /* 0x0000ba0000047ab9 */ /* 0x000fe40000000a00 */
[----:B------:R-:W-:-:S04]  /*6310*/  IADD3 R64, P2, P3, R69, UR4, R100 ;  /* 0x0000000445407c10 */ /* 0x000fc8000fb5e064 */
[----:B------:R-:W-:-:S05]  /*6320*/  IADD3.X R65, R68, UR5, R42, P2, P3 ;  /* 0x0000000544417c10 */ /* 0x000fca00097e642a */
[----:B--2---:R0:W-:Y:S04]  /*6330*/  STG.E.128 desc[UR40][R64.64], R48 ;  /* 0x0000003040007986 */ /* 0x0041e8000c101d28 */
.L_x_2520:
[----:B------:R-:W-:Y:S05]  /*6340*/  BSYNC B2 ;  /* 0x0000000000027941 */ /* 0x000fea0003800000 */
.L_x_2519:
[----:B------:R-:W-:Y:S05]  /*6350*/  @P1 BRA `(.L_x_2518) ;  /* 0x0000000400d01947 */ /* 0x000fea0003800000 */
[----:B0-----:R0:W2:Y:S01]  /*6360*/  LDS.128 R48, [R113+0x2e400] ;  /* 0x02e4000071307984 */ /* 0x0010a20000000c00 */
[----:B------:R-:W-:Y:S01]  /*6370*/  ISETP.GE.AND P2, PT, R233, R84, PT ;  /* 0x00000054e900720c */ /* 0x000fe20003f46270 */
[----:B------:R-:W-:-:S12]  /*6380*/  BSSY B2, `(.L_x_2523) ;  /* 0x000006d000027945 */ /* 0x000fd80003800000 */
[----:B0-----:R-:W-:Y:S05]  /*6390*/  @P2 BRA `(.L_x_2524) ;  /* 0x0000000400ac2947 */ /* 0x001fea0003800000 */
[----:B--2---:R-:W-:Y:S02]  /*63a0*/  MOV R62, R49 ;  /* 0x00000031003e7202 */ /* 0x004fe40000000f00 */
[-C--:B------:R-:W-:Y:S02]  /*63b0*/  F2FP.F16.E4M3.UNPACK_B R66, R129.reuse.H1 ;  /* 0x00000081ff42723e */ /* 0x080fe400030006ff */
[----:B------:R-:W-:Y:S02]  /*63c0*/  F2FP.F16.E4M3.UNPACK_B R60, R62 ;  /* 0x0000003eff3c723e */ /* 0x000fe400020006ff */
[----:B------:R-:W-:Y:S01]  /*63d0*/  F2FP.F16.E4M3.UNPACK_B R49, R128.H1 ;  /* 0x00000080ff31723e */ /* 0x000fe200030006ff */
[----:B------:R-:W-:Y:S01]  /*63e0*/  HADD2.F32 R65, -RZ, R66.H0_H0 ;  /* 0x20000042ff417230 */ /* 0x000fe20000004100 */
[----:B------:R-:W-:Y:S01]  /*63f0*/  F2FP.F16.E4M3.UNPACK_B R70, R129 ;  /* 0x00000081ff46723e */ /* 0x000fe200020006ff */
[--C-:B------:R-:W-:Y:S02]  /*6400*/  HADD2.F32 R64, -RZ, R60.reuse.H1_H1 ;  /* 0x3000003cff407230 */ /* 0x100fe40000004100 */
[----:B------:R-:W-:-:S02]  /*6410*/  HADD2.F32 R60, -RZ, R60.H0_H0 ;  /* 0x2000003cff3c7230 */ /* 0x000fc40000004100 */
[--C-:B------:R-:W-:Y:S02]  /*6420*/  HADD2.F32 R67, -RZ, R49.reuse.H0_H0 ;  /* 0x20000031ff437230 */ /* 0x100fe40000004100 */
[-C--:B------:R-:W-:Y:S01]  /*6430*/  FMUL.FTZ R71, R64, R65.reuse ;  /* 0x0000004140477220 */ /* 0x080fe20000410000 */
[----:B------:R-:W-:Y:S02]  /*6440*/  HADD2.F32 R49, -RZ, R49.H1_H1 ;  /* 0x30000031ff317230 */ /* 0x000fe40000004100 */
[C---:B------:R-:W-:Y:S01]  /*6450*/  FMUL.FTZ R73, R60.reuse, R65 ;  /* 0x000000413c497220 */ /* 0x040fe20000410000 */
[----:B------:R-:W-:-:S03]  /*6460*/  FFMA.FTZ R65, R60, R67, -R71 ;  /* 0x000000433c417223 */ /* 0x000fc60000010847 */
        /* <DEDUP_REMOVED lines=40> */
[----:B------:R-:W-:Y:S01]  /*66f0*/  F2FP.SATFINITE.E4M3.F32.PACK_AB_MERGE_C R48, R67, R62, R48 ;  /* 0x0000003e4330723e */ /* 0x000fe20004807030 */
[----:B------:R-:W-:-:S03]  /*6700*/  IMAD.SHL.U32 R61, R71, 0x100, RZ ;  /* 0x00000100473d7824 */ /* 0x000fc600078e00ff */
[----:B------:R-:W-:Y:S01]  /*6710*/  LOP3.LUT R65, R65, 0xff00, R66, 0xf8, !PT ;  /* 0x0000ff0041417812 */ /* 0x000fe200078ef842 */
[----:B------:R-:W-:Y:S01]  /*6720*/  IMAD.U32 R66, R63, 0x10000, RZ ;  /* 0x000100003f427824 */ /* 0x000fe200078e00ff */
[----:B------:R-:W-:Y:S01]  /*6730*/  LOP3.LUT R61, R64, 0xff00, R61, 0xf8, !PT ;  /* 0x0000ff00403d7812 */ /* 0x000fe200078ef83d */
[----:B------:R-:W-:Y:S02]  /*6740*/  IMAD.MOV.U32 R63, RZ, RZ, R51 ;  /* 0x000000ffff3f7224 */ /* 0x000fe400078e0033 */
[----:B------:R-:W-:Y:S01]  /*6750*/  IMAD.U32 R64, R70, 0x10000, RZ ;  /* 0x0001000046407824 */ /* 0x000fe200078e00ff */
[----:B------:R-:W-:Y:S02]  /*6760*/  LOP3.LUT R65, R65, 0xff0000, R66, 0xf8, !PT ;  /* 0x00ff000041417812 */ /* 0x000fe400078ef842 */
[----:B------:R-:W-:Y:S02]  /*6770*/  F2FP.F16.E4M3.UNPACK_B R51, R63 ;  /* 0x0000003fff33723e */ /* 0x000fe400020006ff */
[----:B------:R-:W-:-:S02]  /*6780*/  LOP3.LUT R61, R61, 0xff0000, R64, 0xf8, !PT ;  /* 0x00ff00003d3d7812 */ /* 0x000fc400078ef840 */
[----:B------:R-:W-:Y:S01]  /*6790*/  F2FP.F16.E4M3.UNPACK_B R71, R65.H1 ;  /* 0x00000041ff47723e */ /* 0x000fe200030006ff */
[--C-:B------:R-:W-:Y:S01]  /*67a0*/  HADD2.F32 R64, -RZ, R51.reuse.H1_H1 ;  /* 0x30000033ff407230 */ /* 0x100fe20000004100 */
[----:B------:R-:W-:Y:S01]  /*67b0*/  F2FP.F16.E4M3.UNPACK_B R66, R61.H1 ;  /* 0x0000003dff42723e */ /* 0x000fe200030006ff */
[----:B------:R-:W-:Y:S02]  /*67c0*/  HADD2.F32 R51, -RZ, R51.H0_H0 ;  /* 0x20000033ff337230 */ /* 0x000fe40000004100 */
[----:B------:R-:W-:Y:S02]  /*67d0*/  HADD2.F32 R72, -RZ, R71.H0_H0 ;  /* 0x20000047ff487230 */ /* 0x000fe40000004100 */
[--C-:B------:R-:W-:Y:S02]  /*67e0*/  HADD2.F32 R70, -RZ, R66.reuse.H0_H0 ;  /* 0x20000042ff467230 */ /* 0x100fe40000004100 */
[----:B------:R-:W-:Y:S02]  /*67f0*/  HADD2.F32 R66, -RZ, R66.H1_H1 ;  /* 0x30000042ff427230 */ /* 0x000fe40000004100 */
[-C--:B------:R-:W-:Y:S01]  /*6800*/  FMUL.FTZ R74, R64, R72.reuse ;  /* 0x00000048404a7220 */ /* 0x080fe20000410000 */
[----:B------:R-:W-:-:S03]  /*6810*/  FMUL.FTZ R73, R51, R72 ;  /* 0x0000004833497220 */ /* 0x000fc60000410000 */
[-C--:B------:R-:W-:Y:S01]  /*6820*/  FFMA.FTZ R51, R51, R70.reuse, -R74 ;  /* 0x0000004633337223 */ /* 0x080fe2000001084a */
[----:B------:R-:W-:Y:S01]  /*6830*/  FFMA.FTZ R64, R64, R70, R73 ;  /* 0x0000004640407223 */ /* 0x000fe20000010049 */
[----:B------:R-:W-:Y:S01]  /*6840*/  F2FP.F16.E4M3.UNPACK_B R70, R63.H1 ;  /* 0x0000003fff46723e */ /* 0x000fe200030006ff */
[----:B------:R-:W-:Y:S02]  /*6850*/  IMAD.MOV.U32 R63, RZ, RZ, R50 ;  /* 0x000000ffff3f7224 */ /* 0x000fe400078e0032 */
        /* <DEDUP_REMOVED lines=31> */
.L_x_2524:
[----:B------:R-:W-:Y:S05]  /*6a50*/  BSYNC B2 ;  /* 0x0000000000027941 */ /* 0x000fea0003800000 */
.L_x_2523:
[----:B------:R-:W-:Y:S02]  /*6a60*/  ULDC.64 UR4, c[0x0][0x2e8] ;  /* 0x0000ba0000047ab9 */ /* 0x000fe40000000a00 */
[----:B------:R-:W-:-:S04]  /*6a70*/  IADD3 R60, P2, P3, R43, UR4, R69 ;  /* 0x000000042b3c7c10 */ /* 0x000fc8000fb5e045 */
[----:B------:R-:W-:-:S05]  /*6a80*/  IADD3.X R61, R108, UR5, R68, P2, P3 ;  /* 0x000000056c3d7c10 */ /* 0x000fca00097e6444 */
[----:B--2---:R2:W-:Y:S04]  /*6a90*/  STG.E.128 desc[UR40][R60.64], R48 ;  /* 0x000000303c007986 */ /* 0x0045e8000c101d28 */
.L_x_2518:
[----:B------:R-:W-:Y:S05]  /*6aa0*/  BSYNC B1 ;  /* 0x0000000000017941 */ /* 0x000fea0003800000 */
.L_x_2517:
        /* <DEDUP_REMOVED lines=114> */
[----:B------:R-:W-:Y:S01]  /*71d0*/  F2FP.SATFINITE.E4M3.F32.PACK_AB_MERGE_C R50, R69, R48, R70 ;  /* 0x000000304532723e */ /* 0x000fe20004807046 */
[----:B------:R-:W-:Y:S02]  /*71e0*/  IMAD.MOV.U32 R48, RZ, RZ, R51 ;  /* 0x000000ffff307224 */ /* 0x000fe400078e0033 */
[----:B------:R-:W-:-:S07]  /*71f0*/  IMAD.MOV.U32 R51, RZ, RZ, R61 ;  /* 0x000000ffff337224 */ /* 0x000fce00078e003d */
.L_x_2529:
[----:B------:R-:W-:Y:S05]  /*7200*/  BSYNC B2 ;  /* 0x0000000000027941 */ /* 0x000fea0003800000 */
.L_x_2528:
[----:B------:R-:W-:Y:S02]  /*7210*/  ULDC.64 UR4, c[0x0][0x2e8] ;  /* 0x0000ba0000047ab9 */ /* 0x000fe40000000a00 */
[----:B------:R-:W-:-:S04]  /*7220*/  IADD3 R56, P2, P3, R118, UR4, R100 ;  /* 0x0000000476387c10 */ /* 0x000fc8000fb5e064 */
[----:B------:R-:W-:-:S05]  /*7230*/  IADD3.X R57, R85, UR5, R42, P2, P3 ;  /* 0x0000000555397c10 */ /* 0x000fca00097e642a */
[----:B--2---:R3:W-:Y:S04]  /*7240*/  STG.E.128 desc[UR40][R56.64], R48 ;  /* 0x0000003038007986 */ /* 0x0047e8000c101d28 */
.L_x_2527:
[----:B------:R-:W-:Y:S05]  /*7250*/  BSYNC B1 ;  /* 0x0000000000017941 */ /* 0x000fea0003800000 */
.L_x_2526:
[----:B------:R-:W-:Y:S05]  /*7260*/  @P1 BRA `(.L_x_2525) ;  /* 0x0000005400481947 */ /* 0x000fea0003800000 */
[----:B0-23--:R0:W2:Y:S01]  /*7270*/  LDS.128 R48, [R113+0x2f400] ;  /* 0x02f4000071307984 */ /* 0x00d0a20000000c00 */
        /* <DEDUP_REMOVED lines=18> */
[----:B------:R-:W-:Y:S02]  /*73a0*/  LOP3.LUT R52, R53, 0xff0000, R52, 0xf8, !PT ;  /* 0x00ff000035347812 */ /* 0x000fe400078ef834 */
[----:B------:R-:W-:Y:S01]  /*73b0*/  LOP3.LUT R53, R58, 0xff0000, R55, 0xf8, !PT ;  /* 0x00ff00003a357812 */ /* 0x000fe200078ef837 */
[----:B------:R-:W-:Y:S01]  /*73c0*/  HADD2.F32 R60, -RZ, R56.H0_H0 ;  /* 0x20000038ff3c7230 */ /* 0x000fe20000004100 */
[----:B------:R-:W-:Y:S01]  /*73d0*/  F2FP.F16.E4M3.UNPACK_B R58, R86.H1 ;  /* 0x00000056ff3a723e */ /* 0x000fe200030006ff */
[--C-:B------:R-:W-:Y:S01]  /*73e0*/  HADD2.F32 R55, -RZ, R48.reuse.H1_H1 ;  /* 0x30000030ff377230 */ /* 0x100fe20000004100 */
[----:B------:R-:W-:Y:S01]  /*73f0*/  F2FP.F16.E4M3.UNPACK_B R49, R49.H1 ;  /* 0x00000031ff31723e */ /* 0x000fe200030006ff */
[----:B------:R-:W-:Y:S01]  /*7400*/  HADD2.F32 R48, -RZ, R48.H0_H0 ;  /* 0x20000030ff307230 */ /* 0x000fe20000004100 */
[----:B------:R-:W-:Y:S01]  /*7410*/  F2FP.F16.E4M3.UNPACK_B R87, R87 ;  /* 0x00000057ff57723e */ /* 0x000fe200020006ff */
        /* <DEDUP_REMOVED lines=18> */
[----:B------:R-:W-:Y:S01]  /*7540*/  F2FP.F16.E4M3.UNPACK_B R65, R53.H1 ;  /* 0x00000035ff41723e */ /* 0x000fe200030006ff */
[----:B------:R-:W-:Y:S01]  /*7550*/  HADD2.F32 R57, -RZ, R55.H0_H0 ;  /* 0x20000037ff397230 */ /* 0x000fe20000004100 */
[----:B------:R-:W-:Y:S01]  /*7560*/  F2FP.F16.E4M3.UNPACK_B R61, R52 ;  /* 0x00000034ff3d723e */ /* 0x000fe200020006ff */
[--C-:B------:R-:W-:Y:S02]  /*7570*/  HADD2.F32 R55, -RZ, R54.reuse.H0_H0 ;  /* 0x20000036ff377230 */ /* 0x100fe40000004100 */
[----:B------:R-:W-:Y:S01]  /*7580*/  FMUL.FTZ R62, R58, R59 ;  /* 0x0000003b3a3e7220 */ /* 0x000fe20000410000 */
[----:B------:R-:W-:-:S02]  /*7590*/  HADD2.F32 R56, -RZ, R54.H1_H1 ;  /* 0x30000036ff387230 */ /* 0x000fc40000004100 */
[----:B------:R-:W-:Y:S01]  /*75a0*/  FMUL.FTZ R59, R57, R59 ;  /* 0x0000003b393b7220 */ /* 0x000fe20000410000 */
[----:B------:R-:W-:Y:S02]  /*75b0*/  HADD2.F32 R87, -RZ, R87.H0_H0 ;  /* 0x20000057ff577230 */ /* 0x000fe40000004100 */
        /* <DEDUP_REMOVED lines=54> */
.L_x_2531:
[----:B------:R-:W-:Y:S05]  /*7920*/  BSYNC B1 ;  /* 0x0000000000017941 */ /* 0x000fea0003800000 */
.L_x_2530:
[----:B------:R-:W-:Y:S02]  /*7930*/  ULDC.64 UR4, c[0x0][0x2e8] ;  /* 0x0000ba0000047ab9 */ /* 0x000fe40000000a00 */
[----:B------:R-:W-:-:S04]  /*7940*/  IADD3 R52, P2, P3, R43, UR4, R118 ;  /* 0x000000042b347c10 */ /* 0x000fc8000fb5e076 */
[----:B------:R-:W-:-:S05]  /*7950*/  IADD3.X R53, R108, UR5, R85, P2, P3 ;  /* 0x000000056c357c10 */ /* 0x000fca00097e6455 */
[----:B--2---:R4:W-:Y:S01]  /*7960*/  STG.E.128 desc[UR40][R52.64], R48 ;  /* 0x0000003034007986 */ /* 0x0049e2000c101d28 */
[----:B------:R-:W-:Y:S05]  /*7970*/  BRA `(.L_x_2525) ;  /* 0x0000004c00847947 */ /* 0x000fea0003800000 */
.L_x_2489:
[C---:B------:R-:W-:Y:S01]  /*7980*/  ISETP.GE.AND P5, PT, R19.reuse, R116, PT ;  /* 0x000000741300720c */ /* 0x040fe20003fa6270 */
[C---:B------:R-:W-:Y:S01]  /*7990*/  VIADD R61, R19.reuse, 0x20 ;  /* 0x00000020133d7836 */ /* 0x040fe20000000000 */
[----:B------:R-:W-:Y:S02]  /*79a0*/  IADD3 R52, R19, 0x60, RZ ;  /* 0x0000006013347810 */ /* 0x000fe40007ffe0ff */
[----:B------:R-:W-:Y:S02]  /*79b0*/  ISETP.GE.OR P5, PT, R16, R84, P5 ;  /* 0x000000541000720c */ /* 0x000fe40002fa6670 */
[----:B------:R-:W-:-:S11]  /*79c0*/  P2R R60, PR, RZ, 0x1 ;  /* 0x00000001ff3c7803 */ /* 0x000fd60000000000 */
[----:B------:R-:W1:Y:S08]  /*79d0*/  @!P5 LDC.64 R56, c[0x0][0x3e8] ;  /* 0x0000fa00ff38db82 */ /* 0x000e700000000a00 */
[----:B0-----:R-:W0:Y:S01]  /*79e0*/  @!P5 LDC.64 R58, c[0x0][0x400] ;  /* 0x00010000ff3adb82 */ /* 0x001e220000000a00 */
[----:B-1----:R-:W-:-:S04]  /*79f0*/  @!P5 IADD3 R56, P2, P3, R94, R56, R48 ;  /* 0x000000385e38d210 */ /* 0x002fc80007b5e030 */
[----:B------:R-:W-:Y:S02]  /*7a00*/  @!P5 IADD3.X R57, R38, R57, R87, P2, P3 ;  /* 0x000000392639d210 */ /* 0x000fe400017e6457 */
[----:B------:R-:W-:-:S04]  /*7a10*/  ISETP.GE.AND P2, PT, R52, R116, PT ;  /* 0x000000743400720c */ /* 0x000fc80003f46270 */
[----:B------:R-:W-:-:S13]  /*7a20*/  ISETP.GE.OR P2, PT, R16, R84, P2 ;  /* 0x000000541000720c */ /* 0x000fda0001746670 */
[----:B------:R-:W1:Y:S01]  /*7a30*/  @!P2 LDC.64 R52, c[0x0][0x3f8] ;  /* 0x0000fe00ff34ab82 */ /* 0x000e620000000a00 */
[----:B------:R-:W-:Y:S02]  /*7a40*/  @!P2 IMAD.MOV.U32 R49, RZ, RZ, R87 ;  /* 0x000000ffff31a224 */ /* 0x000fe400078e0057 */
[----:B------:R-:W-:-:S05]  /*7a50*/  @!P2 IMAD.MOV.U32 R51, RZ, RZ, R86 ;  /* 0x000000ffff33a224 */ /* 0x000fca00078e0056 */
        /* <DEDUP_REMOVED lines=37> */
[----:B------:R-:W-:-:S03]  /*7cb0*/  CS2R R54, SRZ ;  /* 0x0000000000367805 */ /* 0x000fc6000001ff00 */
[----:B------:R-:W-:Y:S01]  /*7cc0*/  @!P4 IMAD.X R67, R52, 0x1, R67, P6 ;  /* 0x000000013443c824 */ /* 0x000fe200030e0643 */
[----:B--2---:R-:W-:Y:S02]  /*7cd0*/  @!P3 IADD3 R72, P6, R49, R72, RZ ;  /* 0x000000483148b210 */ /* 0x004fe40007fde0ff */
[----:B------:R-:W-:-:S03]  /*7ce0*/  CS2R R52, SRZ ;  /* 0x0000000000347805 */ /* 0x000fc6000001ff00 */
        /* <DEDUP_REMOVED lines=26> */
[----:B------:R-:W-:Y:S01]  /*7e90*/  ISETP.GE.AND P2, PT, R16, R84, PT ;  /* 0x000000541000720c */ /* 0x000fe20003f46270 */
[----:B--2---:R-:W-:Y:S02]  /*7ea0*/  IMAD.MOV.U32 R143, RZ, RZ, R52 ;  /* 0x000000ffff8f7224 */ /* 0x004fe400078e0034 */
[----:B------:R-:W-:Y:S02]  /*7eb0*/  IMAD.MOV.U32 R144, RZ, RZ, R54 ;  /* 0x000000ffff907224 */ /* 0x000fe400078e0036 */
[----:B---3--:R-:W-:Y:S01]  /*7ec0*/  IMAD.MOV.U32 R142, RZ, RZ, R48 ;  /* 0x000000ffff8e7224 */ /* 0x008fe200078e0030 */
[----:B------:R-:W-:Y:S01]  /*7ed0*/  MOV R145, R50 ;  /* 0x0000003200917202 */ /* 0x000fe20000000f00 */
[----:B-----5:R-:W-:Y:S02]  /*7ee0*/  IMAD.MOV.U32 R140, RZ, RZ, R60 ;  /* 0x000000ffff8c7224 */ /* 0x020fe400078e003c */
[----:B------:R-:W-:-:S02]  /*7ef0*/  IMAD.MOV.U32 R141, RZ, RZ, R62 ;  /* 0x000000ffff8d7224 */ /* 0x000fc400078e003e */
[----:B------:R-:W-:Y:S02]  /*7f00*/  IMAD.MOV.U32 R136, RZ, RZ, R68 ;  /* 0x000000ffff887224 */ /* 0x000fe400078e0044 */
[----:B------:R-:W-:Y:S02]  /*7f10*/  IMAD.MOV.U32 R137, RZ, RZ, R70 ;  /* 0x000000ffff897224 */ /* 0x000fe400078e0046 */
[----:B------:R-:W-:Y:S02]  /*7f20*/  IMAD.MOV.U32 R129, RZ, RZ, R76 ;  /* 0x000000ffff817224 */ /* 0x000fe400078e004c */
[----:B------:R-:W-:Y:S02]  /*7f30*/  IMAD.MOV.U32 R128, RZ, RZ, R78 ;  /* 0x000000ffff807224 */ /* 0x000fe400078e004e */
[----:B----4-:R-:W-:Y:S02]  /*7f40*/  IMAD.MOV.U32 R138, RZ, RZ, R56 ;  /* 0x000000ffff8a7224 */ /* 0x010fe400078e0038 */
[----:B------:R-:W-:-:S02]  /*7f50*/  IMAD.MOV.U32 R139, RZ, RZ, R58 ;  /* 0x000000ffff8b7224 */ /* 0x000fc400078e003a */
[----:B------:R-:W-:Y:S02]  /*7f60*/  IMAD.MOV.U32 R134, RZ, RZ, R64 ;  /* 0x000000ffff867224 */ /* 0x000fe400078e0040 */
[----:B------:R-:W-:Y:S02]  /*7f70*/  IMAD.MOV.U32 R135, RZ, RZ, R66 ;  /* 0x000000ffff877224 */ /* 0x000fe400078e0042 */
[----:B------:R-:W-:Y:S01]  /*7f80*/  IMAD.MOV.U32 R131, RZ, RZ, R72 ;  /* 0x000000ffff837224 */ /* 0x000fe200078e0048 */
[----:B------:R-:W-:Y:S01]  /*7f90*/  MOV R130, R74 ;  /* 0x0000004a00827202 */ /* 0x000fe20000000f00 */
[----:B------:R-:W-:Y:S06]  /*7fa0*/  @!P5 BRA `(.L_x_2532) ;  /* 0x000000000004d947 */ /* 0x000fec0003800000 */
[----:B------:R-:W-:Y:S01]  /*7fb0*/  BPT.TRAP 0x1 ;  /* 0x000000040000795c */ /* 0x000fe20000300000 */
.L_x_2532:
[----:B------:R-:W-:Y:S01]  /*7fc0*/  IMAD R111, R232, 0x8, R18 ;  /* 0x00000008e86f7824 */ /* 0x000fe200078e0212 */
[----:B------:R-:W-:Y:S01]  /*7fd0*/  SHF.L.U32 R122, R236, 0x1f, RZ ;  /* 0x0000001fec7a7819 */ /* 0x000fe200000006ff */
[----:B------:R-:W0:Y:S01]  /*7fe0*/  LDC R132, c[0x0][0x2f4] ;  /* 0x0000bd00ff847b82 */ /* 0x000e220000000800 */
[----:B------:R-:W-:Y:S01]  /*7ff0*/  BSSY B1, `(.L_x_2533) ;  /* 0x0000004000017945 */ /* 0x000fe20003800000 */
[----:B------:R-:W-:Y:S01]  /*8000*/  IMAD.MOV.U32 R119, RZ, RZ, R85 ;  /* 0x000000ffff777224 */ /* 0x000fe200078e0055 */
[----:B------:R-:W1:Y:S02]  /*8010*/  SYNCS.PHASECHK.TRANS64.TRYWAIT P3, [R111+URZ+0x38890], R122 ;  /* 0x0388907a6f0075a7 */ /* 0x000e64000806017f */
[----:B-1----:R-:W-:Y:S05]  /*8020*/  @!P3 BRA `(.L_x_2534) ;  /* 0x000002840044b947 */ /* 0x002fea0003800000 */
.L_x_2836:
[----:B------:R-:W-:Y:S05]  /*8030*/  BSYNC B1 ;  /* 0x0000000000017941 */ /* 0x000fea0003800000 */
.L_x_2533:
        /* <DEDUP_REMOVED lines=25> */
[----:B----4-:R-:W-:-:S05]  /*81d0*/  IADD3 R80, R81, R80, R82 ;  /* 0x0000005051507210 */ /* 0x010fca0007ffe052 */
[C---:B------:R-:W-:Y:S02]  /*81e0*/  IMAD R84, R232.reuse, 0x8000, R80 ;  /* 0x00008000e8547824 */ /* 0x040fe400078e0250 */
[----:B------:R-:W-:Y:S02]  /*81f0*/  IMAD R80, R232, 0x8000, R30 ;  /* 0x00008000e8507824 */ /* 0x000fe400078e021e */
[----:B------:R-:W-:-:S03]  /*8200*/  IMAD.IADD R84, R18, 0x1, R84 ;  /* 0x0000000112547824 */ /* 0x000fc600078e0254 */
[----:B------:R-:W-:-:S03]  /*8210*/  IADD3 R80, R18, R80, RZ ;  /* 0x0000005012507210 */ /* 0x000fc60007ffe0ff */
[----:B------:R-:W0:Y:S04]  /*8220*/  LDS.128 R84, [R84+0x28400] ;  /* 0x0284000054547984 */ /* 0x000e280000000c00 */
[----:B------:R-:W3:Y:S01]  /*8230*/  LDS.128 R80, [R80+0x28400] ;  /* 0x0284000050507984 */ /* 0x000ee20000000c00 */
[----:B------:R-:W-:Y:S05]  /*8240*/  @P2 BRA `(.L_x_2538) ;  /* 0x0000000c00542947 */ /* 0x000fea0003800000 */
[----:B------:R-:W-:Y:S02]  /*8250*/  SHF.R.U32.HI R50, RZ, 0x8, R49 ;  /* 0x00000008ff327819 */ /* 0x000fe40000011631 */
[----:B------:R-:W-:Y:S02]  /*8260*/  SHF.R.U32.HI R150, RZ, 0x8, R53 ;  /* 0x00000008ff967819 */ /* 0x000fe40000011635 */
[----:B------:R-:W-:Y:S01]  /*8270*/  SHF.R.U32.HI R148, RZ, 0x8, R51 ;  /* 0x00000008ff947819 */ /* 0x000fe20000011633 */
[----:B------:R-:W-:Y:S01]  /*8280*/  IMAD.SHL.U32 R151, R50, 0x100, RZ ;  /* 0x0000010032977824 */ /* 0x000fe200078e00ff */
[----:B------:R-:W-:Y:S01]  /*8290*/  SHF.R.U32.HI R52, RZ, 0x10, R49 ;  /* 0x00000010ff347819 */ /* 0x000fe20000011631 */
[----:B------:R-:W-:Y:S01]  /*82a0*/  IMAD.SHL.U32 R150, R150, 0x100, RZ ;  /* 0x0000010096967824 */ /* 0x000fe200078e00ff */
[----:B------:R-:W-:Y:S02]  /*82b0*/  LOP3.LUT R149, R53, 0xff0000ff, RZ, 0xc0, !PT ;  /* 0xff0000ff35957812 */ /* 0x000fe400078ec0ff */
[----:B------:R-:W-:Y:S01]  /*82c0*/  LOP3.LUT R48, R49, 0xff0000ff, RZ, 0xc0, !PT ;  /* 0xff0000ff31307812 */ /* 0x000fe200078ec0ff */
[----:B------:R-:W-:Y:S01]  /*82d0*/  IMAD.U32 R52, R52, 0x10000, RZ ;  /* 0x0001000034347824 */ /* 0x000fe200078e00ff */
[----:B------:R-:W-:-:S02]  /*82e0*/  SHF.R.U32.HI R53, RZ, 0x10, R53 ;  /* 0x00000010ff357819 */ /* 0x000fc40000011635 */
[----:B------:R-:W-:Y:S02]  /*82f0*/  LOP3.LUT R147, R51, 0xff0000ff, RZ, 0xc0, !PT ;  /* 0xff0000ff33937812 */ /* 0x000fe400078ec0ff */
[----:B------:R-:W-:Y:S01]  /*8300*/  SHF.R.U32.HI R49, RZ, 0x10, R51 ;  /* 0x00000010ff317819 */ /* 0x000fe20000011633 */
[----:B------:R-:W-:Y:S01]  /*8310*/  IMAD.U32 R53, R53, 0x10000, RZ ;  /* 0x0001000035357824 */ /* 0x000fe200078e00ff */
[--C-:B------:R-:W-:Y:S02]  /*8320*/  SHF.R.U32.HI R50, RZ, 0x8, R55.reuse ;  /* 0x00000008ff327819 */ /* 0x100fe40000011637 */
[----:B------:R-:W-:Y:S01]  /*8330*/  LOP3.LUT R51, R55, 0xff0000ff, RZ, 0xc0, !PT ;  /* 0xff0000ff37337812 */ /* 0x000fe200078ec0ff */
[----:B------:R-:W-:Y:S01]  /*8340*/  IMAD.U32 R49, R49, 0x10000, RZ ;  /* 0x0001000031317824 */ /* 0x000fe200078e00ff */
[----:B------:R-:W-:Y:S01]  /*8350*/  SHF.R.U32.HI R54, RZ, 0x10, R55 ;  /* 0x00000010ff367819 */ /* 0x000fe20000011637 */
[----:B------:R-:W-:Y:S01]  /*8360*/  IMAD.SHL.U32 R55, R148, 0x100, RZ ;  /* 0x0000010094377824 */ /* 0x000fe200078e00ff */
[----:B------:R-:W-:Y:S01]  /*8370*/  LOP3.LUT R48, R48, 0xff00, R151, 0xf8, !PT ;  /* 0x0000ff0030307812 */ /* 0x000fe200078ef897 */
[----:B------:R-:W-:Y:S01]  /*8380*/  IMAD.SHL.U32 R50, R50, 0x100, RZ ;  /* 0x0000010032327824 */ /* 0x000fe200078e00ff */
[----:B------:R-:W-:Y:S01]  /*8390*/  LOP3.LUT R149, R149, 0xff00, R150, 0xf8, !PT ;  /* 0x0000ff0095957812 */ /* 0x000fe200078ef896 */
[----:B------:R-:W-:Y:S01]  /*83a0*/  IMAD.U32 R54, R54, 0x10000, RZ ;  /* 0x0001000036367824 */ /* 0x000fe200078e00ff */
[----:B------:R-:W-:-:S02]  /*83b0*/  LOP3.LUT R55, R147, 0xff00, R55, 0xf8, !PT ;  /* 0x0000ff0093377812 */ /* 0x000fc400078ef837 */
[----:B------:R-:W-:Y:S02]  /*83c0*/  LOP3.LUT R147, R48, 0xff0000, R52, 0xf8, !PT ;  /* 0x00ff000030937812 */ /* 0x000fe400078ef834 */
[----:B------:R-:W-:Y:S02]  /*83d0*/  LOP3.LUT R48, R149, 0xff0000, R53, 0xf8, !PT ;  /* 0x00ff000095307812 */ /* 0x000fe400078ef835 */
[----:B0-----:R-:W-:Y:S02]  /*83e0*/  F2FP.F16.E4M3.UNPACK_B R148, R85 ;  /* 0x00000055ff94723e */ /* 0x001fe400020006ff */
[----:B------:R-:W-:Y:S02]  /*83f0*/  F2FP.F16.E4M3.UNPACK_B R150, R48 ;  /* 0x00000030ff96723e */ /* 0x000fe400020006ff */
[----:B---3--:R-:W-:Y:S01]  /*8400*/  F2FP.F16.E4M3.UNPACK_B R52, R81 ;  /* 0x00000051ff34723e */ /* 0x008fe200020006ff */
        /* <DEDUP_REMOVED lines=14> */
[----:B------:R-:W-:Y:S01]  /*84f0*/  HADD2.F32 R152, -RZ, R148.H1_H1 ;  /* 0x30000094ff987230 */ /* 0x000fe20000004100 */
[----:B------:R-:W-:Y:S01]  /*8500*/  LOP3.LUT R51, R51, 0xff00, R50, 0xf8, !PT ;  /* 0x0000ff0033337812 */ /* 0x000fe200078ef832 */
[----:B------:R-:W-:-:S03]  /*8510*/  IMAD.MOV.U32 R50, RZ, RZ, R87 ;  /* 0x000000ffff327224 */ /* 0x000fc600078e0057 */
        /* <DEDUP_REMOVED lines=11> */
[CC--:B------:R-:W-:Y:S01]  /*85d0*/  FMUL.FTZ R154, R48.reuse, R153.reuse ;  /* 0x00000099309a7220 */ /* 0x0c0fe20000410000 */
        /* <DEDUP_REMOVED lines=34> */
[C---:B------:R-:W-:Y:S01]  /*8800*/  FFMA.FTZ R54, R55.reuse, R151, -R54 ;  /* 0x0000009737367223 */ /* 0x040fe20000010836 */
        /* <DEDUP_REMOVED lines=41> */
[----:B------:R-:W-:Y:S01]  /*8aa0*/  FFMA.FTZ R150, R147, R149, -R150 ;  /* 0x0000009593967223 */ /* 0x000fe20000010896 */
        /* <DEDUP_REMOVED lines=25> */
[-C--:B------:R-:W-:Y:S01]  /*8c40*/  FFMA.FTZ R81, R49, R142.reuse, -R81 ;  /* 0x0000008e31517223 */ /* 0x080fe20000010851 */
        /* <DEDUP_REMOVED lines=39> */
[----:B------:R-:W-:Y:S01]  /*8ec0*/  FMUL.FTZ R84, R86, R144 ;  /* 0x0000009056547220 */ /* 0x000fe20000410000 */
        /* <DEDUP_REMOVED lines=11> */
[----:B------:R-:W-:Y:S02]  /*8f80*/  IMAD.MOV.U32 R82, RZ, RZ, R142 ;  /* 0x000000ffff527224 */ /* 0x000fe400078e008e */
[----:B------:R-:W-:-:S07]  /*8f90*/  IMAD.MOV.U32 R86, RZ, RZ, R143 ;  /* 0x000000ffff567224 */ /* 0x000fce00078e008f */
.L_x_2538:
[----:B------:R-:W-:Y:S05]  /*8fa0*/  BSYNC B2 ;  /* 0x0000000000027941 */ /* 0x000fea0003800000 */
.L_x_2537:
        /* <DEDUP_REMOVED lines=18> */
.L_x_2536:
[----:B------:R-:W-:Y:S05]  /*90d0*/  BSYNC B1 ;  /* 0x0000000000017941 */ /* 0x000fea0003800000 */
.L_x_2535:
        /* <DEDUP_REMOVED lines=8> */
[----:B------:R-:W-:Y:S02]  /*9160*/  VIADD R52, R19, 0x20 ;  /* 0x0000002013347836 */ /* 0x000fe40000000000 */
[----:B------:R-:W-:-:S03]  /*9170*/  IMAD.SHL.U32 R51, R51, 0x80, RZ ;  /* 0x0000008033337824 */ /* 0x000fc600078e00ff */
[----:B------:R-:W-:Y:S02]  /*9180*/  SHF.L.U32 R52, R52, 0x7, RZ ;  /* 0x0000000734347819 */ /* 0x000fe400000006ff */
        /* <DEDUP_REMOVED lines=24> */
[--C-:B------:R-:W-:Y:S02]  /*9310*/  SHF.R.U32.HI R82, RZ, 0x8, R61.reuse ;  /* 0x00000008ff527819 */ /* 0x100fe4000001163d */
[----:B------:R-:W-:Y:S01]  /*9320*/  SHF.R.U32.HI R81, RZ, 0x10, R61 ;  /* 0x00000010ff517819 */ /* 0x000fe2000001163d */
[----:B------:R-:W-:Y:S01]  /*9330*/  IMAD.SHL.U32 R60, R60, 0x100, RZ ;  /* 0x000001003c3c7824 */ /* 0x000fe200078e00ff */
[--C-:B------:R-:W-:Y:S01]  /*9340*/  SHF.R.U32.HI R62, RZ, 0x8, R57.reuse ;  /* 0x00000008ff3e7819 */ /* 0x100fe20000011639 */
[----:B------:R-:W-:Y:S01]  /*9350*/  IMAD.SHL.U32 R82, R82, 0x100, RZ ;  /* 0x0000010052527824 */ /* 0x000fe200078e00ff */
[----:B------:R-:W-:Y:S01]  /*9360*/  LOP3.LUT R84, R59, 0xff0000ff, RZ, 0xc0, !PT ;  /* 0xff0000ff3b547812 */ /* 0x000fe200078ec0ff */
[----:B------:R-:W-:Y:S01]  /*9370*/  IMAD.U32 R81, R81, 0x10000, RZ ;  /* 0x0001000051517824 */ /* 0x000fe200078e00ff */
[----:B------:R-:W-:Y:S01]  /*9380*/  LOP3.LUT R83, R61, 0xff0000ff, RZ, 0xc0, !PT ;  /* 0xff0000ff3d537812 */ /* 0x000fe200078ec0ff */
[----:B------:R-:W-:Y:S01]  /*9390*/  IMAD.SHL.U32 R62, R62, 0x100, RZ ;  /* 0x000001003e3e7824 */ /* 0x000fe200078e00ff */
[----:B------:R-:W-:-:S02]  /*93a0*/  SHF.R.U32.HI R58, RZ, 0x10, R57 ;  /* 0x00000010ff3a7819 */ /* 0x000fc40000011639 */
[----:B------:R-:W-:Y:S02]  /*93b0*/  LOP3.LUT R84, R84, 0xff00, R60, 0xf8, !PT ;  /* 0x0000ff0054547812 */ /* 0x000fe400078ef83c */
[----:B------:R-:W-:Y:S01]  /*93c0*/  LOP3.LUT R60, R83, 0xff00, R82, 0xf8, !PT ;  /* 0x0000ff00533c7812 */ /* 0x000fe200078ef852 */
[----:B------:R-:W-:Y:S01]  /*93d0*/  IMAD.U32 R58, R58, 0x10000, RZ ;  /* 0x000100003a3a7824 */ /* 0x000fe200078e00ff */
[----:B------:R-:W-:Y:S02]  /*93e0*/  LOP3.LUT R57, R57, 0xff0000ff, RZ, 0xc0, !PT ;  /* 0xff0000ff39397812 */ /* 0x000fe400078ec0ff */
[----:B------:R-:W-:Y:S02]  /*93f0*/  LOP3.LUT R60, R60, 0xff0000, R81, 0xf8, !PT ;  /* 0x00ff00003c3c7812 */ /* 0x000fe400078ef851 */
[----:B------:R-:W-:Y:S02]  /*9400*/  LOP3.LUT R62, R57, 0xff00, R62, 0xf8, !PT ;  /* 0x0000ff00393e7812 */ /* 0x000fe400078ef83e */
[----:B0-----:R-:W-:-:S02]  /*9410*/  F2FP.F16.E4M3.UNPACK_B R81, R53 ;  /* 0x00000035ff51723e */ /* 0x001fc400020006ff */
[----:B------:R-:W-:Y:S02]  /*9420*/  F2FP.F16.E4M3.UNPACK_B R83, R60 ;  /* 0x0000003cff53723e */ /* 0x000fe400020006ff */
[----:B------:R-:W-:Y:S01]  /*9430*/  LOP3.LUT R62, R62, 0xff0000, R58, 0xf8, !PT ;  /* 0x00ff00003e3e7812 */ /* 0x000fe200078ef83a */
[----:B------:R-:W-:Y:S01]  /*9440*/  HADD2.F32 R58, -RZ, R81.H0_H0 ;  /* 0x20000051ff3a7230 */ /* 0x000fe20000004100 */
[----:B---3--:R-:W-:Y:S01]  /*9450*/  F2FP.F16.E4M3.UNPACK_B R57, R49 ;  /* 0x00000031ff39723e */ /* 0x008fe200020006ff */
[--C-:B------:R-:W-:Y:S01]  /*9460*/  HADD2.F32 R87, -RZ, R83.reuse.H0_H0 ;  /* 0x20000053ff577230 */ /* 0x100fe20000004100 */
[-C--:B------:R-:W-:Y:S01]  /*9470*/  F2FP.F16.E4M3.UNPACK_B R85, R62.reuse ;  /* 0x0000003eff55723e */ /* 0x080fe200020006ff */
[----:B------:R-:W-:Y:S01]  /*9480*/  HADD2.F32 R83, -RZ, R83.H1_H1 ;  /* 0x30000053ff537230 */ /* 0x000fe20000004100 */
[----:B------:R-:W-:Y:S01]  /*9490*/  F2FP.F16.E4M3.UNPACK_B R53, R53.H1 ;  /* 0x00000035ff35723e */ /* 0x000fe200030006ff */
[----:B------:R-:W-:Y:S02]  /*94a0*/  HADD2.F32 R82, -RZ, R57.H0_H0 ;  /* 0x20000039ff527230 */ /* 0x000fe40000004100 */
[----:B------:R-:W-:Y:S01]  /*94b0*/  FMUL.FTZ R142, R58, R87 ;  /* 0x000000573a8e7220 */ /* 0x000fe20000410000 */
[----:B------:R-:W-:Y:S01]  /*94c0*/  HADD2.F32 R86, -RZ, R85.H0_H0 ;  /* 0x20000055ff567230 */ /* 0x000fe20000004100 */
[----:B------:R-:W-:Y:S01]  /*94d0*/  F2FP.F16.E4M3.UNPACK_B R62, R62.H1 ;  /* 0x0000003eff3e723e */ /* 0x000fe200030006ff */
[----:B------:R-:W-:-:S02]  /*94e0*/  HADD2.F32 R57, -RZ, R57.H1_H1 ;  /* 0x30000039ff397230 */ /* 0x000fc40000004100 */
[C---:B------:R-:W-:Y:S01]  /*94f0*/  FMUL.FTZ R87, R82.reuse, R87 ;  /* 0x0000005752577220 */ /* 0x040fe20000410000 */
[----:B------:R-:W-:Y:S02]  /*9500*/  HADD2.F32 R85, -RZ, R85.H1_H1 ;  /* 0x30000055ff557230 */ /* 0x000fe40000004100 */
[-C--:B------:R-:W-:Y:S01]  /*9510*/  FFMA.FTZ R82, R82, R86.reuse, -R142 ;  /* 0x0000005652527223 */ /* 0x080fe2000001088e */
[----:B------:R-:W-:Y:S01]  /*9520*/  SHF.R.U32.HI R61, RZ, 0x8, R63 ;  /* 0x00000008ff3d7819 */ /* 0x000fe2000001163f */
[----:B------:R-:W-:Y:S01]  /*9530*/  FFMA.FTZ R58, R58, R86, R87 ;  /* 0x000000563a3a7223 */ /* 0x000fe20000010057 */
[----:B------:R-:W-:Y:S01]  /*9540*/  HADD2.F32 R86, -RZ, R81.H1_H1 ;  /* 0x30000051ff567230 */ /* 0x000fe20000004100 */
[----:B------:R-:W-:Y:S02]  /*9550*/  SHF.R.U32.HI R56, RZ, 0x10, R59 ;  /* 0x00000010ff387819 */ /* 0x000fe4000001163b */
[----:B------:R-:W-:Y:S02]  /*9560*/  SHF.R.U32.HI R59, RZ, 0x10, R63 ;  /* 0x00000010ff3b7819 */ /* 0x000fe4000001163f */
[-C--:B------:R-:W-:Y:S01]  /*9570*/  FMUL.FTZ R81, R86, R83.reuse ;  /* 0x0000005356517220 */ /* 0x080fe20000410000 */
[----:B------:R-:W-:Y:S01]  /*9580*/  FMUL.FTZ R83, R57, R83 ;  /* 0x0000005339537220 */ /* 0x000fe20000410000 */
[----:B------:R-:W-:Y:S01]  /*9590*/  LOP3.LUT R63, R63, 0xff0000ff, RZ, 0xc0, !PT ;  /* 0xff0000ff3f3f7812 */ /* 0x000fe200078ec0ff */
[----:B------:R-:W-:-:S02]  /*95a0*/  IMAD.U32 R59, R59, 0x10000, RZ ;  /* 0x000100003b3b7824 */ /* 0x000fc400078e00ff */
        /* <DEDUP_REMOVED lines=17> */
[----:B------:R-:W-:Y:S01]  /*96c0*/  FMUL.FTZ R87, R85, R83 ;  /* 0x0000005355577220 */ /* 0x000fe20000410000 */
[----:B------:R-:W-:-:S02]  /*96d0*/  IMAD.U32 R56, R56, 0x10000, RZ ;  /* 0x0001000038387824 */ /* 0x000fc400078e00ff */
[-C--:B------:R-:W-:Y:S01]  /*96e0*/  FFMA.FTZ R83, R85, R62.reuse, -R86 ;  /* 0x0000003e55537223 */ /* 0x080fe20000010856 */
[----:B------:R-:W-:Y:S01]  /*96f0*/  FFMA.FTZ R62, R53, R62, R87 ;  /* 0x0000003e353e7223 */ /* 0x000fe20000010057 */
[----:B------:R-:W-:Y:S02]  /*9700*/  SHF.L.U32 R53, R61, 0x8, RZ ;  /* 0x000000083d357819 */ /* 0x000fe400000006ff */
[----:B------:R-:W-:Y:S02]  /*9710*/  LOP3.LUT R61, R84, 0xff0000, R56, 0xf8, !PT ;  /* 0x00ff0000543d7812 */ /* 0x000fe400078ef838 */
[----:B------:R-:W-:Y:S01]  /*9720*/  LOP3.LUT R53, R63, 0xff00, R53, 0xf8, !PT ;  /* 0x0000ff003f357812 */ /* 0x000fe200078ef835 */
[----:B------:R-:W-:Y:S01]  /*9730*/  IMAD.MOV.U32 R63, RZ, RZ, R51 ;  /* 0x000000ffff3f7224 */ /* 0x000fe200078e0033 */
[----:B------:R-:W-:Y:S02]  /*9740*/  F2FP.F16.E4M3.UNPACK_B R56, R55 ;  /* 0x00000037ff38723e */ /* 0x000fe400020006ff */
[----:B------:R-:W-:-:S02]  /*9750*/  LOP3.LUT R53, R53, 0xff0000, R59, 0xf8, !PT ;  /* 0x00ff000035357812 */ /* 0x000fc400078ef83b */
[----:B------:R-:W-:Y:S01]  /*9760*/  F2FP.F16.E4M3.UNPACK_B R51, R63 ;  /* 0x0000003fff33723e */ /* 0x000fe200020006ff */
[----:B------:R-:W-:Y:S01]  /*9770*/  HADD2.F32 R86, -RZ, R56.H0_H0 ;  /* 0x20000038ff567230 */ /* 0x000fe20000004100 */
[----:B------:R-:W-:Y:S02]  /*9780*/  F2FP.F16.E4M3.UNPACK_B R84, R53 ;  /* 0x00000035ff54723e */ /* 0x000fe400020006ff */
[----:B------:R-:W-:Y:S01]  /*9790*/  F2FP.F16.E4M3.UNPACK_B R85, R61 ;  /* 0x0000003dff55723e */ /* 0x000fe200020006ff */
[----:B------:R-:W-:Y:S01]  /*97a0*/  HADD2.F32 R142, -RZ, R51.H0_H0 ;  /* 0x20000033ff8e7230 */ /* 0x000fe20000004100 */
[----:B------:R-:W-:Y:S01]  /*97b0*/  F2FP.F16.E4M3.UNPACK_B R55, R55.H1 ;  /* 0x00000037ff37723e */ /* 0x000fe200030006ff */
[--C-:B------:R-:W-:Y:S01]  /*97c0*/  HADD2.F32 R59, -RZ, R84.reuse.H0_H0 ;  /* 0x20000054ff3b7230 */ /* 0x100fe20000004100 */
[----:B------:R-:W-:Y:S01]  /*97d0*/  F2FP.F16.E4M3.UNPACK_B R53, R53.H1 ;  /* 0x00000035ff35723e */ /* 0x000fe200030006ff */
[----:B------:R-:W-:Y:S01]  /*97e0*/  HADD2.F32 R87, -RZ, R85.H0_H0 ;  /* 0x20000055ff577230 */ /* 0x000fe20000004100 */
[----:B------:R-:W-:Y:S01]  /*97f0*/  F2FP.F16.E4M3.UNPACK_B R61, R61.H1 ;  /* 0x0000003dff3d723e */ /* 0x000fe200030006ff */
[----:B------:R-:W-:-:S02]  /*9800*/  HADD2.F32 R84, -RZ, R84.H1_H1 ;  /* 0x30000054ff547230 */ /* 0x000fc40000004100 */
[-C--:B------:R-:W-:Y:S01]  /*9810*/  FMUL.FTZ R143, R86, R59.reuse ;  /* 0x0000003b568f7220 */ /* 0x080fe20000410000 */
[----:B------:R-:W-:Y:S01]  /*9820*/  FMUL.FTZ R59, R142, R59 ;  /* 0x0000003b8e3b7220 */ /* 0x000fe20000410000 */
[----:B------:R-:W-:Y:S01]  /*9830*/  HADD2.F32 R51, -RZ, R51.H1_H1 ;  /* 0x30000033ff337230 */ /* 0x000fe20000004100 */
[----:B------:R-:W-:Y:S01]  /*9840*/  F2FP.SATFINITE.E4M3.F32.PACK_AB_MERGE_C R60, R83, R60, RZ ;  /* 0x0000003c533c723e */ /* 0x000fe200048070ff */
[----:B------:R-:W-:Y:S02]  /*9850*/  HADD2.F32 R85, -RZ, R85.H1_H1 ;  /* 0x30000055ff557230 */ /* 0x000fe40000004100 */
[-C--:B------:R-:W-:Y:S01]  /*9860*/  FFMA.FTZ R86, R86, R87.reuse, R59 ;  /* 0x0000005756567223 */ /* 0x080fe2000001003b */
[----:B------:R-:W-:Y:S02]  /*9870*/  HADD2.F32 R59, -RZ, R56.H1_H1 ;  /* 0x30000038ff3b7230 */ /* 0x000fe40000004100 */
[----:B------:R-:W-:Y:S01]  /*9880*/  FFMA.FTZ R143, R142, R87, -R143 ;  /* 0x000000578e8f7223 */ /* 0x000fe2000001088f */
[--C-:B------:R-:W-:Y:S01]  /*9890*/  HADD2.F32 R87, -RZ, R53.reuse.H0_H0 ;  /* 0x20000035ff577230 */ /* 0x100fe20000004100 */
[----:B------:R-:W-:Y:S01]  /*98a0*/  F2FP.SATFINITE.E4M3.F32.PACK_AB_MERGE_C R81, R81, R82, R60 ;  /* 0x000000525151723e */ /* 0x000fe2000480703c */
[----:B------:R-:W-:-:S02]  /*98b0*/  HADD2.F32 R53, -RZ, R53.H1_H1 ;  /* 0x30000035ff357230 */ /* 0x000fc40000004100 */
[----:B------:R-:W-:Y:S01]  /*98c0*/  FMUL.FTZ R56, R59, R84 ;  /* 0x000000543b387220 */ /* 0x000fe20000410000 */
        /* <DEDUP_REMOVED lines=15> */
[----:B------:R-:W-:Y:S01]  /*99c0*/  HADD2.F32 R59, -RZ, R59.H1_H1 ;  /* 0x3000003bff3b7230 */ /* 0x000fe20000004100 */
[----:B------:R-:W-:Y:S01]  /*99d0*/  F2FP.SATFINITE.E4M3.F32.PACK_AB_MERGE_C R57, R57, R58, R49 ;  /* 0x0000003a3939723e */ /* 0x000fe20004807031 */
[--C-:B------:R-:W-:Y:S02]  /*99e0*/  HADD2.F32 R83, -RZ, R62.reuse.H0_H0 ;  /* 0x2000003eff537230 */ /* 0x100fe40000004100 */
[CC--:B------:R-:W-:Y:S01]  /*99f0*/  FFMA.FTZ R142, R85.reuse, R84.reuse, -R142 ;  /* 0x00000054558e7223 */ /* 0x0c0fe2000001088e */
[----:B------:R-:W-:Y:S01]  /*9a00*/  FMUL.FTZ R85, R85, R87 ;  /* 0x0000005755557220 */ /* 0x000fe20000410000 */
[----:B------:R-:W-:Y:S02]  /*9a10*/  HADD2.F32 R62, -RZ, R62.H1_H1 ;  /* 0x3000003eff3e7230 */ /* 0x000fe40000004100 */
[----:B------:R-:W-:Y:S02]  /*9a20*/  IMAD.MOV.U32 R49, RZ, RZ, R81 ;  /* 0x000000ffff317224 */ /* 0x000fe400078e0051 */
        /* <DEDUP_REMOVED lines=96> */
[----:B------:R-:W-:-:S03]  /*a030*/  IMAD.MOV.U32 R50, RZ, RZ, R59 ;  /* 0x000000ffff327224 */ /* 0x000fc600078e003b */
[----:B------:R-:W-:-:S07]  /*a040*/  IMAD.MOV.U32 R54, RZ, RZ, R138 ;  /* 0x000000ffff367224 */ /* 0x000fce00078e008a */
.L_x_2542:
[----:B------:R-:W-:Y:S05]  /*a050*/  BSYNC B2 ;  /* 0x0000000000027941 */ /* 0x000fea0003800000 */
.L_x_2541:
[----:B------:R-:W-:Y:S01]  /*a060*/  ISETP.GE.AND P3, PT, R80, R132, PT ;  /* 0x000000845000720c */ /* 0x000fe20003f66270 */
[----:B--2---:R-:W-:Y:S01]  /*a070*/  IMAD R56, R115, R120, RZ ;  /* 0x0000007873387224 */ /* 0x004fe200078e02ff */
[----:B------:R-:W-:-:S03]  /*a080*/  ULDC.64 UR4, c[0x0][0x2e8] ;  /* 0x0000ba0000047ab9 */ /* 0x000fc60000000a00 */
[C---:B------:R-:W-:Y:S02]  /*a090*/  IMAD R59, R144.reuse, R121, R56 ;  /* 0x00000079903b7224 */ /* 0x040fe400078e0238 */
[----:B------:R-:W-:-:S05]  /*a0a0*/  IMAD.WIDE.U32 R56, R144, R120, R118 ;  /* 0x0000007890387225 */ /* 0x000fca00078e0076 */
[----:B------:R-:W-:Y:S02]  /*a0b0*/  IADD3 R57, R57, R59, RZ ;  /* 0x0000003b39397210 */ /* 0x000fe40007ffe0ff */
        /* <DEDUP_REMOVED lines=11> */
.L_x_2540:
[----:B------:R-:W-:Y:S05]  /*a170*/  BSYNC B1 ;  /* 0x0000000000017941 */ /* 0x000fea0003800000 */
.L_x_2539:
[----:B---3--:R-:W-:Y:S01]  /*a180*/  VIADD R84, R19, 0x40 ;  /* 0x0000004013547836 */ /* 0x008fe20000000000 */
[----:B------:R-:W-:Y:S04]  /*a190*/  BSSY B1, `(.L_x_2543) ;  /* 0x0000104000017945 */ /* 0x000fe80003800000 */
[----:B------:R-:W-:-:S13]  /*a1a0*/  ISETP.GE.OR P3, PT, R84, R116, P0 ;  /* 0x000000745400720c */ /* 0x000fda0000766670 */
[----:B------:R-:W-:Y:S05]  /*a1b0*/  @P3 BRA `(.L_x_2544) ;  /* 0x0000001000043947 */ /* 0x000fea0003800000 */
[----:B----4-:R-:W3:Y:S04]  /*a1c0*/  LDL R48, [R1+0x10] ;  /* 0x0000100001307983 */ /* 0x010ee80000100800 */
[----:B------:R-:W4:Y:S01]  /*a1d0*/  LDL R50, [R1+0x70] ;  /* 0x0000700001327983 */ /* 0x000f220000100800 */
[C---:B------:R-:W-:Y:S01]  /*a1e0*/  VIADD R51, R19.reuse, 0x40 ;  /* 0x0000004013337836 */ /* 0x040fe20000000000 */
[----:B------:R-:W-:Y:S01]  /*a1f0*/  BSSY B2, `(.L_x_2545) ;  /* 0x00000ec000027945 */ /* 0x000fe20003800000 */
[----:B------:R-:W-:Y:S02]  /*a200*/  VIADD R52, R19, 0x40 ;  /* 0x0000004013347836 */ /* 0x000fe40000000000 */
[----:B------:R-:W-:Y:S02]  /*a210*/  IMAD.SHL.U32 R51, R51, 0x80, RZ ;  /* 0x0000008033337824 */ /* 0x000fe400078e00ff */
        /* <DEDUP_REMOVED lines=24> */
[--C-:B------:R-:W-:Y:S02]  /*a3a0*/  SHF.R.U32.HI R60, RZ, 0x8, R65.reuse ;  /* 0x00000008ff3c7819 */ /* 0x100fe40000011641 */
[----:B------:R-:W-:Y:S02]  /*a3b0*/  LOP3.LUT R57, R65, 0xff0000ff, RZ, 0xc0, !PT ;  /* 0xff0000ff41397812 */ /* 0x000fe400078ec0ff */
[----:B------:R-:W-:Y:S02]  /*a3c0*/  SHF.R.U32.HI R59, RZ, 0x10, R65 ;  /* 0x00000010ff3b7819 */ /* 0x000fe40000011641 */
[----:B------:R-:W-:Y:S02]  /*a3d0*/  SHF.R.U32.HI R61, RZ, 0x8, R67 ;  /* 0x00000008ff3d7819 */ /* 0x000fe40000011643 */
[--C-:B------:R-:W-:Y:S02]  /*a3e0*/  SHF.R.U32.HI R65, RZ, 0x8, R69.reuse ;  /* 0x00000008ff417819 */ /* 0x100fe40000011645 */
[----:B------:R-:W-:Y:S01]  /*a3f0*/  SHF.R.U32.HI R66, RZ, 0x10, R69 ;  /* 0x00000010ff427819 */ /* 0x000fe20000011645 */
[----:B------:R-:W-:Y:S01]  /*a400*/  IMAD.SHL.U32 R61, R61, 0x100, RZ ;  /* 0x000001003d3d7824 */ /* 0x000fe200078e00ff */
[----:B------:R-:W-:Y:S01]  /*a410*/  LOP3.LUT R68, R67, 0xff0000ff, RZ, 0xc0, !PT ;  /* 0xff0000ff43447812 */ /* 0x000fe200078ec0ff */
[----:B------:R-:W-:Y:S01]  /*a420*/  IMAD.SHL.U32 R70, R65, 0x100, RZ ;  /* 0x0000010041467824 */ /* 0x000fe200078e00ff */
[----:B------:R-:W-:Y:S01]  /*a430*/  LOP3.LUT R63, R69, 0xff0000ff, RZ, 0xc0, !PT ;  /* 0xff0000ff453f7812 */ /* 0x000fe200078ec0ff */
[----:B------:R-:W-:Y:S01]  /*a440*/  IMAD.U32 R66, R66, 0x10000, RZ ;  /* 0x0001000042427824 */ /* 0x000fe200078e00ff */
[----:B------:R-:W-:-:S02]  /*a450*/  SHF.R.U32.HI R56, RZ, 0x10, R67 ;  /* 0x00000010ff387819 */ /* 0x000fc40000011643 */
[----:B------:R-:W-:Y:S02]  /*a460*/  LOP3.LUT R68, R68, 0xff00, R61, 0xf8, !PT ;  /* 0x0000ff0044447812 */ /* 0x000fe400078ef83d */
[----:B------:R-:W-:Y:S01]  /*a470*/  SHF.L.U32 R67, R60, 0x8, RZ ;  /* 0x000000083c437819 */ /* 0x000fe200000006ff */
[----:B------:R-:W-:Y:S01]  /*a480*/  IMAD.U32 R56, R56, 0x10000, RZ ;  /* 0x0001000038387824 */ /* 0x000fe200078e00ff */
[----:B------:R-:W-:Y:S01]  /*a490*/  LOP3.LUT R61, R63, 0xff00, R70, 0xf8, !PT ;  /* 0x0000ff003f3d7812 */ /* 0x000fe200078ef846 */
[----:B------:R-:W-:Y:S01]  /*a4a0*/  IMAD.U32 R70, R59, 0x10000, RZ ;  /* 0x000100003b467824 */ /* 0x000fe200078e00ff */
[----:B------:R-:W-:Y:S02]  /*a4b0*/  LOP3.LUT R57, R57, 0xff00, R67, 0xf8, !PT ;  /* 0x0000ff0039397812 */ /* 0x000fe400078ef843 */
[----:B------:R-:W-:Y:S02]  /*a4c0*/  LOP3.LUT R61, R61, 0xff0000, R66, 0xf8, !PT ;  /* 0x00ff00003d3d7812 */ /* 0x000fe400078ef842 */
[----:B------:R-:W-:-:S02]  /*a4d0*/  LOP3.LUT R63, R57, 0xff0000, R70, 0xf8, !PT ;  /* 0x00ff0000393f7812 */ /* 0x000fc400078ef846 */
        /* <DEDUP_REMOVED lines=15> */
[----:B------:R-:W-:Y:S01]  /*a5d0*/  FMUL.FTZ R71, R66, R71 ;  /* 0x0000004742477220 */ /* 0x000fe20000410000 */
[----:B------:R-:W-:Y:S01]  /*a5e0*/  HADD2.F32 R69, -RZ, R69.H1_H1 ;  /* 0x30000045ff457230 */ /* 0x000fe20000004100 */
[----:B------:R-:W-:Y:S01]  /*a5f0*/  F2FP.F16.E4M3.UNPACK_B R63, R63.H1 ;  /* 0x0000003fff3f723e */ /* 0x000fe200030006ff */
[----:B------:R-:W-:Y:S02]  /*a600*/  IMAD.U32 R64, R64, 0x10000, RZ ;  /* 0x0001000040407824 */ /* 0x000fe400078e00ff */
[-C--:B------:R-:W-:Y:S01]  /*a610*/  FFMA.FTZ R66, R66, R70.reuse, -R80 ;  /* 0x0000004642427223 */ /* 0x080fe20000010850 */
[----:B------:R-:W-:Y:S01]  /*a620*/  FFMA.FTZ R59, R59, R70, R71 ;  /* 0x000000463b3b7223 */ /* 0x000fe20000010047 */
[----:B------:R-:W-:-:S05]  /*a630*/  HADD2.F32 R70, -RZ, R65.H1_H1 ;  /* 0x30000041ff467230 */ /* 0x000fca0000004100 */
        /* <DEDUP_REMOVED lines=167> */
.L_x_2546:
[----:B------:R-:W-:Y:S05]  /*b0b0*/  BSYNC B2 ;  /* 0x0000000000027941 */ /* 0x000fea0003800000 */
.L_x_2545:
        /* <DEDUP_REMOVED lines=17> */
.L_x_2544:
[----:B------:R-:W-:Y:S05]  /*b1d0*/  BSYNC B1 ;  /* 0x0000000000017941 */ /* 0x000fea0003800000 */
.L_x_2543:
[----:B---34-:R-:W-:Y:S02]  /*b1e0*/  VIADD R49, R19, 0x60 ;  /* 0x0000006013317836 */ /* 0x018fe40000000000 */
[-C--:B--2---:R-:W-:Y:S02]  /*b1f0*/  IMAD R48, R112, R120.reuse, RZ ;  /* 0x0000007870307224 */ /* 0x084fe400078e02ff */
[C---:B------:R-:W-:Y:S01]  /*b200*/  IMAD.WIDE.U32 R118, R49.reuse, R120, R118 ;  /* 0x0000007831767225 */ /* 0x040fe200078e0076 */
[----:B------:R-:W-:-:S03]  /*b210*/  ISETP.GE.OR P3, PT, R49, R116, P0 ;  /* 0x000000743100720c */ /* 0x000fc60000766670 */
[----:B------:R-:W-:-:S10]  /*b220*/  IMAD R61, R49, R121, R48 ;  /* 0x00000079313d7224 */ /* 0x000fd400078e0230 */
[----:B------:R-:W-:Y:S05]  /*b230*/  @P3 BRA `(.L_x_2525) ;  /* 0x0000001400543947 */ /* 0x000fea0003800000 */
[----:B------:R-:W2:Y:S04]  /*b240*/  LDL R50, [R1+0x10] ;  /* 0x0000100001327983 */ /* 0x000ea80000100800 */
[----:B------:R-:W3:Y:S01]  /*b250*/  LDL R49, [R1+0x6c] ;  /* 0x00006c0001317983 */ /* 0x000ee20000100800 */
[----:B------:R-:W-:Y:S01]  /*b260*/  VIADD R51, R19, 0x60 ;  /* 0x0000006013337836 */ /* 0x000fe20000000000 */
[----:B------:R-:W0:Y:S01]  /*b270*/  LDC.64 R56, c[0x0][0x2e8] ;  /* 0x0000ba00ff387b82 */ /* 0x000e220000000a00 */
[----:B------:R-:W-:Y:S01]  /*b280*/  IMAD.IADD R61, R119, 0x1, R61 ;  /* 0x00000001773d7824 */ /* 0x000fe200078e023d */
[----:B------:R-:W-:Y:S01]  /*b290*/  IADD3 R59, P3, P4, R100, R118, R41 ;  /* 0x00000076643b7210 */ /* 0x000fe20007c7e029 */
[----:B------:R-:W-:Y:S01]  /*b2a0*/  IMAD.SHL.U32 R51, R51, 0x80, RZ ;  /* 0x0000008033337824 */ /* 0x000fe200078e00ff */
[----:B------:R-:W-:Y:S02]  /*b2b0*/  BSSY B1, `(.L_x_2547) ;  /* 0x00000ed000017945 */ /* 0x000fe40003800000 */
[----:B------:R-:W-:-:S02]  /*b2c0*/  IADD3.X R60, R42, R61, R107, P3, P4 ;  /* 0x0000003d2a3c7210 */ /* 0x000fc40001fe846b */
[----:B------:R-:W-:Y:S02]  /*b2d0*/  LOP3.LUT R51, R51, 0x380, RZ, 0xc0, !PT ;  /* 0x0000038033337812 */ /* 0x000fe400078ec0ff */
        /* <DEDUP_REMOVED lines=9> */
[----:B------:R-:W-:Y:S01]  /*b370*/  SHF.R.S32.HI R48, RZ, 0x1f, R133 ;  /* 0x0000001fff307819 */ /* 0x000fe20000011485 */
[----:B------:R-:W-:-:S03]  /*b380*/  IMAD.SHL.U32 R63, R133, 0x10, RZ ;  /* 0x00000010853f7824 */ /* 0x000fc600078e00ff */
[----:B------:R-:W-:Y:S02]  /*b390*/  LEA.HI R133, R48, R133, RZ, 0x3 ;  /* 0x0000008530857211 */ /* 0x000fe400078f18ff */
[----:B------:R-:W-:-:S03]  /*b3a0*/  LOP3.LUT R48, R51, 0x70, R63, 0xf8, !PT ;  /* 0x0000007033307812 */ /* 0x000fc600078ef83f */
[----:B------:R-:W-:Y:S01]  /*b3b0*/  IMAD.SHL.U32 R133, R133, 0x800, RZ ;  /* 0x0000080085857824 */ /* 0x000fe200078e00ff */
[----:B------:R-:W-:-:S04]  /*b3c0*/  LOP3.LUT R48, R48, R50, RZ, 0x3c, !PT ;  /* 0x0000003230307212 */ /* 0x000fc800078e3cff */
[----:B------:R-:W-:-:S04]  /*b3d0*/  LOP3.LUT R51, R133, 0xffffc000, RZ, 0xc0, !PT ;  /* 0xffffc00085337812 */ /* 0x000fc800078ec0ff */
[----:B---3--:R-:W-:Y:S01]  /*b3e0*/  IADD3 R51, R48, R51, R49 ;  /* 0x0000003330337210 */ /* 0x008fe20007ffe031 */
[----:B------:R-:W-:-:S04]  /*b3f0*/  IMAD R49, R232, 0x8000, R27 ;  /* 0x00008000e8317824 */ /* 0x000fc800078e021b */
[----:B------:R-:W-:Y:S01]  /*b400*/  IMAD R51, R232, 0x8000, R51 ;  /* 0x00008000e8337824 */ /* 0x000fe200078e0233 */
[----:B------:R-:W-:-:S03]  /*b410*/  IADD3 R49, R18, R49, RZ ;  /* 0x0000003112317210 */ /* 0x000fc60007ffe0ff */
[----:B------:R-:W-:-:S03]  /*b420*/  IMAD.IADD R52, R18, 0x1, R51 ;  /* 0x0000000112347824 */ /* 0x000fc600078e0233 */
[----:B------:R-:W2:Y:S04]  /*b430*/  LDS.128 R48, [R49+0x28400] ;  /* 0x0284000031307984 */ /* 0x000ea80000000c00 */
[----:B------:R-:W3:Y:S01]  /*b440*/  LDS.128 R52, [R52+0x28400] ;  /* 0x0284000034347984 */ /* 0x000ee20000000c00 */
[----:B0-----:R-:W-:Y:S05]  /*b450*/  @P2 BRA `(.L_x_2548) ;  /* 0x0000000c00482947 */ /* 0x001fea0003800000 */
[--C-:B------:R-:W-:Y:S02]  /*b460*/  SHF.R.U32.HI R62, RZ, 0x8, R77.reuse ;  /* 0x00000008ff3e7819 */ /* 0x100fe4000001164d */
[----:B------:R-:W-:Y:S02]  /*b470*/  SHF.R.U32.HI R66, RZ, 0x10, R77 ;  /* 0x00000010ff427819 */ /* 0x000fe4000001164d */
[----:B------:R-:W-:Y:S01]  /*b480*/  LOP3.LUT R67, R77, 0xff0000ff, RZ, 0xc0, !PT ;  /* 0xff0000ff4d437812 */ /* 0x000fe200078ec0ff */
[----:B------:R-:W-:Y:S01]  /*b490*/  IMAD.SHL.U32 R62, R62, 0x100, RZ ;  /* 0x000001003e3e7824 */ /* 0x000fe200078e00ff */
[--C-:B------:R-:W-:Y:S01]  /*b4a0*/  SHF.R.U32.HI R58, RZ, 0x8, R73.reuse ;  /* 0x00000008ff3a7819 */ /* 0x100fe20000011649 */
[----:B------:R-:W-:Y:S01]  /*b4b0*/  IMAD.U32 R66, R66, 0x10000, RZ ;  /* 0x0001000042427824 */ /* 0x000fe200078e00ff */
[----:B------:R-:W-:Y:S02]  /*b4c0*/  SHF.R.U32.HI R64, RZ, 0x10, R73 ;  /* 0x00000010ff407819 */ /* 0x000fe40000011649 */
[----:B------:R-:W-:Y:S01]  /*b4d0*/  LOP3.LUT R67, R67, 0xff00, R62, 0xf8, !PT ;  /* 0x0000ff0043437812 */ /* 0x000fe200078ef83e */
[----:B------:R-:W-:Y:S01]  /*b4e0*/  IMAD.SHL.U32 R58, R58, 0x100, RZ ;  /* 0x000001003a3a7824 */ /* 0x000fe200078e00ff */
[----:B------:R-:W-:Y:S01]  /*b4f0*/  LOP3.LUT R65, R73, 0xff0000ff, RZ, 0xc0, !PT ;  /* 0xff0000ff49417812 */ /* 0x000fe200078ec0ff */
[----:B------:R-:W-:Y:S01]  /*b500*/  IMAD.U32 R64, R64, 0x10000, RZ ;  /* 0x0001000040407824 */ /* 0x000fe200078e00ff */
[----:B------:R-:W-:Y:S01]  /*b510*/  LOP3.LUT R66, R67, 0xff0000, R66, 0xf8, !PT ;  /* 0x00ff000043427812 */ /* 0x000fe200078ef842 */
[----:B---3--:R-:W-:Y:S01]  /*b520*/  IMAD.MOV.U32 R67, RZ, RZ, R53 ;  /* 0x000000ffff437224 */ /* 0x008fe200078e0035 */
[----:B------:R-:W-:-:S02]  /*b530*/  LOP3.LUT R65, R65, 0xff00, R58, 0xf8, !PT ;  /* 0x0000ff0041417812 */ /* 0x000fc400078ef83a */
[----:B------:R-:W-:Y:S02]  /*b540*/  F2FP.F16.E4M3.UNPACK_B R70, R66 ;  /* 0x00000042ff46723e */ /* 0x000fe400020006ff */
[----:B------:R-:W-:Y:S02]  /*b550*/  F2FP.F16.E4M3.UNPACK_B R68, R67 ;  /* 0x00000043ff44723e */ /* 0x000fe400020006ff */
[----:B------:R-:W-:Y:S01]  /*b560*/  LOP3.LUT R64, R65, 0xff0000, R64, 0xf8, !PT ;  /* 0x00ff000041407812 */ /* 0x000fe200078ef840 */
[----:B------:R-:W-:Y:S01]  /*b570*/  HADD2.F32 R71, -RZ, R70.H0_H0 ;  /* 0x20000046ff477230 */ /* 0x000fe20000004100 */
[----:B--2---:R-:W-:Y:S01]  /*b580*/  F2FP.F16.E4M3.UNPACK_B R62, R49 ;  /* 0x00000031ff3e723e */ /* 0x004fe200020006ff */
[--C-:B------:R-:W-:Y:S01]  /*b590*/  HADD2.F32 R58, -RZ, R68.reuse.H0_H0 ;  /* 0x20000044ff3a7230 */ /* 0x100fe20000004100 */
[----:B------:R-:W-:Y:S01]  /*b5a0*/  F2FP.F16.E4M3.UNPACK_B R53, R64 ;  /* 0x00000040ff35723e */ /* 0x000fe200020006ff */
[----:B------:R-:W-:Y:S01]  /*b5b0*/  HADD2.F32 R68, -RZ, R68.H1_H1 ;  /* 0x30000044ff447230 */ /* 0x000fe20000004100 */
[----:B------:R-:W-:Y:S01]  /*b5c0*/  F2FP.F16.E4M3.UNPACK_B R67, R67.H1 ;  /* 0x00000043ff43723e */ /* 0x000fe200030006ff */
[----:B------:R-:W-:-:S02]  /*b5d0*/  HADD2.F32 R65, -RZ, R62.H0_H0 ;  /* 0x2000003eff417230 */ /* 0x000fc40000004100 */
[CC--:B------:R-:W-:Y:S01]  /*b5e0*/  FMUL.FTZ R72, R58.reuse, R71.reuse ;  /* 0x000000473a487220 */ /* 0x0c0fe20000410000 */
[--C-:B------:R-:W-:Y:S01]  /*b5f0*/  HADD2.F32 R69, -RZ, R53.reuse.H0_H0 ;  /* 0x20000035ff457230 */ /* 0x100fe20000004100 */
[----:B------:R-:W-:Y:S01]  /*b600*/  F2FP.F16.E4M3.UNPACK_B R64, R64.H1 ;  /* 0x00000040ff40723e */ /* 0x000fe200030006ff */
[----:B------:R-:W-:Y:S02]  /*b610*/  HADD2.F32 R62, -RZ, R62.H1_H1 ;  /* 0x3000003eff3e7230 */ /* 0x000fe40000004100 */
[C---:B------:R-:W-:Y:S01]  /*b620*/  FMUL.FTZ R71, R65.reuse, R71 ;  /* 0x0000004741477220 */ /* 0x040fe20000410000 */
[----:B------:R-:W-:Y:S02]  /*b630*/  HADD2.F32 R53, -RZ, R53.H1_H1 ;  /* 0x30000035ff357230 */ /* 0x000fe40000004100 */
[----:B------:R-:W-:Y:S01]  /*b640*/  FFMA.FTZ R65, R65, R69, -R72 ;  /* 0x0000004541417223 */ /* 0x000fe20000010848 */
[----:B------:R-:W-:Y:S01]  /*b650*/  F2FP.F16.E4M3.UNPACK_B R73, R51 ;  /* 0x00000033ff49723e */ /* 0x000fe200020006ff */
[----:B------:R-:W-:Y:S01]  /*b660*/  FFMA.FTZ R58, R58, R69, R71 ;  /* 0x000000453a3a7223 */ /* 0x000fe20000010047 */
[----:B------:R-:W-:-:S02]  /*b670*/  HADD2.F32 R69, -RZ, R70.H1_H1 ;  /* 0x30000046ff457230 */ /* 0x000fc40000004100 */
[--C-:B------:R-:W-:Y:S02]  /*b680*/  HADD2.F32 R70, -RZ, R64.reuse.H0_H0 ;  /* 0x20000040ff467230 */ /* 0x100fe40000004100 */
[----:B------:R-:W-:Y:S02]  /*b690*/  HADD2.F32 R64, -RZ, R64.H1_H1 ;  /* 0x30000040ff407230 */ /* 0x000fe40000004100 */
        /* <DEDUP_REMOVED lines=20> */
[----:B------:R-:W-:Y:S01]  /*b7e0*/  SHF.R.U32.HI R66, RZ, 0x8, R75 ;  /* 0x00000008ff427819 */ /* 0x000fe2000001164b */
[----:B------:R-:W-:Y:S01]  /*b7f0*/  FFMA.FTZ R64, R67, R64, R68 ;  /* 0x0000004043407223 */ /* 0x000fe20000010044 */
[----:B------:R-:W-:Y:S01]  /*b800*/  SHF.R.U32.HI R68, RZ, 0x8, R79 ;  /* 0x00000008ff447819 */ /* 0x000fe2000001164f */
[----:B------:R-:W-:Y:S01]  /*b810*/  IMAD.U32 R72, R72, 0x10000, RZ ;  /* 0x0001000048487824 */ /* 0x000fe200078e00ff */
[----:B------:R-:W-:Y:S01]  /*b820*/  LOP3.LUT R69, R79, 0xff0000ff, RZ, 0xc0, !PT ;  /* 0xff0000ff4f457812 */ /* 0x000fe200078ec0ff */
[----:B------:R-:W-:Y:S01]  /*b830*/  IMAD.SHL.U32 R66, R66, 0x100, RZ ;  /* 0x0000010042427824 */ /* 0x000fe200078e00ff */
[----:B------:R-:W-:Y:S01]  /*b840*/  SHF.R.U32.HI R70, RZ, 0x10, R75 ;  /* 0x00000010ff467819 */ /* 0x000fe2000001164b */
[----:B------:R-:W-:Y:S01]  /*b850*/  IMAD.SHL.U32 R68, R68, 0x100, RZ ;  /* 0x0000010044447824 */ /* 0x000fe200078e00ff */
[----:B------:R-:W-:-:S02]  /*b860*/  LOP3.LUT R67, R75, 0xff0000ff, RZ, 0xc0, !PT ;  /* 0xff0000ff4b437812 */ /* 0x000fc400078ec0ff */
[----:B------:R-:W-:Y:S01]  /*b870*/  F2FP.F16.E4M3.UNPACK_B R75, R55 ;  /* 0x00000037ff4b723e */ /* 0x000fe200020006ff */
[----:B------:R-:W-:Y:S01]  /*b880*/  IMAD.U32 R70, R70, 0x10000, RZ ;  /* 0x0001000046467824 */ /* 0x000fe200078e00ff */
[----:B------:R-:W-:Y:S02]  /*b890*/  LOP3.LUT R69, R69, 0xff00, R68, 0xf8, !PT ;  /* 0x0000ff0045457812 */ /* 0x000fe400078ef844 */
[----:B------:R-:W-:Y:S02]  /*b8a0*/  LOP3.LUT R67, R67, 0xff00, R66, 0xf8, !PT ;  /* 0x0000ff0043437812 */ /* 0x000fe400078ef842 */
[----:B------:R-:W-:Y:S01]  /*b8b0*/  LOP3.LUT R72, R69, 0xff0000, R72, 0xf8, !PT ;  /* 0x00ff000045487812 */ /* 0x000fe200078ef848 */
[----:B------:R-:W-:Y:S01]  /*b8c0*/  HADD2.F32 R69, -RZ, R73.H0_H0 ;  /* 0x20000049ff457230 */ /* 0x000fe20000004100 */
[----:B------:R-:W-:Y:S01]  /*b8d0*/  LOP3.LUT R70, R67, 0xff0000, R70, 0xf8, !PT ;  /* 0x00ff000043467812 */ /* 0x000fe200078ef846 */
[--C-:B------:R-:W-:Y:S01]  /*b8e0*/  HADD2.F32 R67, -RZ, R75.reuse.H0_H0 ;  /* 0x2000004bff437230 */ /* 0x100fe20000004100 */
[----:B------:R-:W-:Y:S01]  /*b8f0*/  F2FP.F16.E4M3.UNPACK_B R68, R72 ;  /* 0x00000048ff44723e */ /* 0x000fe200020006ff */
[----:B------:R-:W-:Y:S01]  /*b900*/  HADD2.F32 R75, -RZ, R75.H1_H1 ;  /* 0x3000004bff4b7230 */ /* 0x000fe20000004100 */
[----:B------:R-:W-:Y:S01]  /*b910*/  F2FP.F16.E4M3.UNPACK_B R66, R70 ;  /* 0x00000046ff42723e */ /* 0x000fe200020006ff */
[----:B------:R-:W-:Y:S01]  /*b920*/  HADD2.F32 R73, -RZ, R73.H1_H1 ;  /* 0x30000049ff497230 */ /* 0x000fe20000004100 */
[----:B------:R-:W-:Y:S01]  /*b930*/  F2FP.F16.E4M3.UNPACK_B R72, R72.H1 ;  /* 0x00000048ff48723e */ /* 0x000fe200030006ff */
[----:B------:R-:W-:Y:S01]  /*b940*/  HADD2.F32 R78, -RZ, R68.H0_H0 ;  /* 0x20000044ff4e7230 */ /* 0x000fe20000004100 */
[----:B------:R-:W-:Y:S01]  /*b950*/  F2FP.F16.E4M3.UNPACK_B R70, R70.H1 ;  /* 0x00000046ff46723e */ /* 0x000fe200030006ff */
[----:B------:R-:W-:Y:S01]  /*b960*/  HADD2.F32 R76, -RZ, R66.H0_H0 ;  /* 0x20000042ff4c7230 */ /* 0x000fe20000004100 */
[----:B------:R-:W-:Y:S01]  /*b970*/  F2FP.SATFINITE.E4M3.F32.PACK_AB_MERGE_C R64, R64, R49, RZ ;  /* 0x000000314040723e */ /* 0x000fe200048070ff */
[----:B------:R-:W-:-:S02]  /*b980*/  HADD2.F32 R68, -RZ, R68.H1_H1 ;  /* 0x30000044ff447230 */ /* 0x000fc40000004100 */
[-C--:B------:R-:W-:Y:S01]  /*b990*/  FMUL.FTZ R80, R67, R78.reuse ;  /* 0x0000004e43507220 */ /* 0x080fe20000410000 */
[----:B------:R-:W-:Y:S01]  /*b9a0*/  FMUL.FTZ R78, R69, R78 ;  /* 0x0000004e454e7220 */ /* 0x000fe20000410000 */
[----:B------:R-:W-:Y:S01]  /*b9b0*/  HADD2.F32 R66, -RZ, R66.H1_H1 ;  /* 0x30000042ff427230 */ /* 0x000fe20000004100 */
[----:B------:R-:W-:Y:S01]  /*b9c0*/  F2FP.SATFINITE.E4M3.F32.PACK_AB_MERGE_C R53, R53, R58, R64 ;  /* 0x0000003a3535723e */ /* 0x000fe20004807040 */
[-C--:B------:R-:W-:Y:S01]  /*b9d0*/  FFMA.FTZ R69, R69, R76.reuse, -R80 ;  /* 0x0000004c45457223 */ /* 0x080fe20000010850 */
[----:B------:R-:W-:Y:S01]  /*b9e0*/  FFMA.FTZ R67, R67, R76, R78 ;  /* 0x0000004c43437223 */ /* 0x000fe2000001004e */
        /* <DEDUP_REMOVED lines=26> */
[----:B------:R-:W-:Y:S02]  /*bb90*/  F2FP.F16.E4M3.UNPACK_B R74, R75.H1 ;  /* 0x0000004bff4a723e */ /* 0x000fe400030006ff */
[-C--:B------:R-:W-:Y:S01]  /*bba0*/  F2FP.F16.E4M3.UNPACK_B R77, R76.reuse.H1 ;  /* 0x0000004cff4d723e */ /* 0x080fe200030006ff */
[--C-:B------:R-:W-:Y:S01]  /*bbb0*/  HADD2.F32 R82, -RZ, R52.reuse.H0_H0 ;  /* 0x20000034ff527230 */ /* 0x100fe20000004100 */
[----:B------:R-:W-:Y:S01]  /*bbc0*/  F2FP.F16.E4M3.UNPACK_B R78, R131.H1 ;  /* 0x00000083ff4e723e */ /* 0x000fe200030006ff */
[----:B------:R-:W-:Y:S01]  /*bbd0*/  HADD2.F32 R79, -RZ, R52.H1_H1 ;  /* 0x30000034ff4f7230 */ /* 0x000fe20000004100 */
[----:B------:R-:W-:Y:S01]  /*bbe0*/  F2FP.F16.E4M3.UNPACK_B R129, R129 ;  /* 0x00000081ff81723e */ /* 0x000fe200020006ff */
[--C-:B------:R-:W-:Y:S01]  /*bbf0*/  HADD2.F32 R52, -RZ, R74.reuse.H1_H1 ;  /* 0x3000004aff347230 */ /* 0x100fe20000004100 */
[----:B------:R-:W-:Y:S01]  /*bc00*/  F2FP.F16.E4M3.UNPACK_B R75, R75 ;  /* 0x0000004bff4b723e */ /* 0x000fe200020006ff */
[----:B------:R-:W-:Y:S01]  /*bc10*/  HADD2.F32 R71, -RZ, R74.H0_H0 ;  /* 0x2000004aff477230 */ /* 0x000fe20000004100 */
        /* <DEDUP_REMOVED lines=13> */
[----:B------:R-:W-:Y:S02]  /*bcf0*/  HADD2.F32 R78, -RZ, R75.H0_H0 ;  /* 0x2000004bff4e7230 */ /* 0x000fe40000004100 */
[----:B------:R-:W-:Y:S01]  /*bd00*/  FFMA.FTZ R71, R71, R80, R82 ;  /* 0x0000005047477223 */ /* 0x000fe20000010052 */
        /* <DEDUP_REMOVED lines=12> */
[-C--:B------:R-:W-:Y:S01]  /*bdd0*/  F2FP.F16.E4M3.UNPACK_B R81, R128.reuse.H1 ;  /* 0x00000080ff51723e */ /* 0x080fe200030006ff */
[-C--:B------:R-:W-:Y:S01]  /*bde0*/  FMUL.FTZ R75, R80, R129.reuse ;  /* 0x00000081504b7220 */ /* 0x080fe20000410000 */
[----:B------:R-:W-:Y:S01]  /*bdf0*/  FMUL.FTZ R129, R76, R129 ;  /* 0x000000814c817220 */ /* 0x000fe20000410000 */
[----:B------:R-:W-:-:S02]  /*be00*/  F2FP.F16.E4M3.UNPACK_B R128, R128 ;  /* 0x00000080ff80723e */ /* 0x000fc400020006ff */
[--C-:B------:R-:W-:Y:S02]  /*be10*/  HADD2.F32 R85, -RZ, R81.reuse.H0_H0 ;  /* 0x20000051ff557230 */ /* 0x100fe40000004100 */
[-C--:B------:R-:W-:Y:S01]  /*be20*/  FFMA.FTZ R76, R76, R131.reuse, -R75 ;  /* 0x000000834c4c7223 */ /* 0x080fe2000001084b */
[----:B------:R-:W-:Y:S01]  /*be30*/  FFMA.FTZ R73, R80, R131, R129 ;  /* 0x0000008350497223 */ /* 0x000fe20000010081 */
[-C--:B------:R-:W-:Y:S01]  /*be40*/  F2FP.F16.E4M3.UNPACK_B R75, R130.reuse.H1 ;  /* 0x00000082ff4b723e */ /* 0x080fe200030006ff */
[----:B------:R-:W-:Y:S01]  /*be50*/  HADD2.F32 R81, -RZ, R81.H1_H1 ;  /* 0x30000051ff517230 */ /* 0x000fe20000004100 */
[----:B------:R-:W-:Y:S02]  /*be60*/  F2FP.F16.E4M3.UNPACK_B R130, R130 ;  /* 0x00000082ff82723e */ /* 0x000fe400020006ff */
[----:B------:R-:W-:Y:S01]  /*be70*/  F2FP.SATFINITE.E4M3.F32.PACK_AB_MERGE_C R77, R76, R77, R74 ;  /* 0x0000004d4c4d723e */ /* 0x000fe2000480704a */
[----:B------:R-:W-:Y:S01]  /*be80*/  IMAD.MOV.U32 R74, RZ, RZ, R54 ;  /* 0x000000ffff4a7224 */ /* 0x000fe200078e0036 */
[----:B------:R-:W-:Y:S01]  /*be90*/  F2FP.SATFINITE.E4M3.F32.PACK_AB_MERGE_C R55, R72, R55, RZ ;  /* 0x000000374837723e */ /* 0x000fe200048070ff */
[----:B------:R-:W-:Y:S01]  /*bea0*/  IMAD.MOV.U32 R76, RZ, RZ, R50 ;  /* 0x000000ffff4c7224 */ /* 0x000fe200078e0032 */
[----:B------:R-:W-:Y:S01]  /*beb0*/  F2FP.SATFINITE.E4M3.F32.PACK_AB_MERGE_C R52, R52, R71, RZ ;  /* 0x000000473434723e */ /* 0x000fe200048070ff */
[--C-:B------:R-:W-:Y:S01]  /*bec0*/  HADD2.F32 R83, -RZ, R75.reuse.H0_H0 ;  /* 0x2000004bff537230 */ /* 0x100fe20000004100 */
[----:B------:R-:W-:Y:S01]  /*bed0*/  F2FP.F16.E4M3.UNPACK_B R80, R74.H1 ;  /* 0x0000004aff50723e */ /* 0x000fe200030006ff */
[----:B------:R-:W-:Y:S01]  /*bee0*/  HADD2.F32 R75, -RZ, R75.H1_H1 ;  /* 0x3000004bff4b7230 */ /* 0x000fe20000004100 */
[----:B------:R-:W-:-:S02]  /*bef0*/  F2FP.F16.E4M3.UNPACK_B R79, R76.H1 ;  /* 0x0000004cff4f723e */ /* 0x000fc400030006ff */
[----:B------:R-:W-:Y:S01]  /*bf00*/  F2FP.F16.E4M3.UNPACK_B R74, R74 ;  /* 0x0000004aff4a723e */ /* 0x000fe200020006ff */
[--C-:B------:R-:W-:Y:S01]  /*bf10*/  HADD2.F32 R54, -RZ, R80.reuse.H0_H0 ;  /* 0x20000050ff367230 */ /* 0x100fe20000004100 */
[----:B------:R-:W-:Y:S01]  /*bf20*/  F2FP.F16.E4M3.UNPACK_B R76, R76 ;  /* 0x0000004cff4c723e */ /* 0x000fe200020006ff */
[--C-:B------:R-:W-:Y:S01]  /*bf30*/  HADD2.F32 R50, -RZ, R79.reuse.H0_H0 ;  /* 0x2000004fff327230 */ /* 0x100fe20000004100 */
[----:B------:R-:W-:Y:S01]  /*bf40*/  F2FP.SATFINITE.E4M3.F32.PACK_AB_MERGE_C R70, R70, R51, RZ ;  /* 0x000000334646723e */ /* 0x000fe200048070ff */
[----:B------:R-:W-:Y:S02]  /*bf50*/  HADD2.F32 R80, -RZ, R80.H1_H1 ;  /* 0x30000050ff507230 */ /* 0x000fe40000004100 */
[-C--:B------:R-:W-:Y:S01]  /*bf60*/  FMUL.FTZ R87, R54, R85.reuse ;  /* 0x0000005536577220 */ /* 0x080fe20000410000 */
[----:B------:R-:W-:Y:S02]  /*bf70*/  HADD2.F32 R79, -RZ, R79.H1_H1 ;  /* 0x3000004fff4f7230 */ /* 0x000fe40000004100 */
[----:B------:R-:W-:Y:S01]  /*bf80*/  FMUL.FTZ R85, R50, R85 ;  /* 0x0000005532557220 */ /* 0x000fe20000410000 */
[----:B------:R-:W-:Y:S01]  /*bf90*/  F2FP.SATFINITE.E4M3.F32.PACK_AB_MERGE_C R49, R62, R65, R48 ;  /* 0x000000413e31723e */ /* 0x000fe20004807030 */
[----:B------:R-:W-:Y:S01]  /*bfa0*/  FMUL.FTZ R82, R80, R81 ;  /* 0x0000005150527220 */ /* 0x000fe20000410000 */
[----:B------:R-:W-:Y:S01]  /*bfb0*/  FFMA.FTZ R50, R50, R83, -R87 ;  /* 0x0000005332327223 */ /* 0x000fe20000010857 */
[C---:B------:R-:W-:Y:S01]  /*bfc0*/  FMUL.FTZ R81, R79.reuse, R81 ;  /* 0x000000514f517220 */ /* 0x040fe20000410000 */
[----:B------:R-:W-:Y:S01]  /*bfd0*/  FFMA.FTZ R54, R54, R83, R85 ;  /* 0x0000005336367223 */ /* 0x000fe20000010055 */
[----:B------:R-:W-:Y:S01]  /*bfe0*/  FFMA.FTZ R79, R79, R75, -R82 ;  /* 0x0000004b4f4f7223 */ /* 0x000fe20000010852 */
[----:B------:R-:W-:-:S02]  /*bff0*/  HADD2.F32 R83, -RZ, R76.H0_H0 ;  /* 0x2000004cff537230 */ /* 0x000fc40000004100 */
[----:B------:R-:W-:Y:S01]  /*c000*/  FFMA.FTZ R75, R80, R75, R81 ;  /* 0x0000004b504b7223 */ /* 0x000fe20000010051 */
[----:B------:R-:W-:Y:S01]  /*c010*/  HADD2.F32 R80, -RZ, R128.H0_H0 ;  /* 0x20000080ff507230 */ /* 0x000fe20000004100 */
[----:B------:R-:W-:Y:S01]  /*c020*/  F2FP.SATFINITE.E4M3.F32.PACK_AB_MERGE_C R51, R68, R69, R55 ;  /* 0x000000454433723e */ /* 0x000fe20004807037 */
[----:B------:R-:W-:Y:S01]  /*c030*/  HADD2.F32 R81, -RZ, R74.H0_H0 ;  /* 0x2000004aff517230 */ /* 0x000fe20000004100 */
[----:B------:R-:W-:Y:S01]  /*c040*/  F2FP.SATFINITE.E4M3.F32.PACK_AB_MERGE_C R50, R79, R50, RZ ;  /* 0x000000324f32723e */ /* 0x000fe200048070ff */
[----:B------:R-:W-:Y:S02]  /*c050*/  HADD2.F32 R82, -RZ, R130.H0_H0 ;  /* 0x20000082ff527230 */ /* 0x000fe40000004100 */
[-C--:B------:R-:W-:Y:S01]  /*c060*/  FMUL.FTZ R86, R83, R80.reuse ;  /* 0x0000005053567220 */ /* 0x080fe20000410000 */
[----:B------:R-:W-:Y:S02]  /*c070*/  HADD2.F32 R74, -RZ, R74.H1_H1 ;  /* 0x3000004aff4a7230 */ /* 0x000fe40000004100 */
[----:B------:R-:W-:Y:S01]  /*c080*/  FMUL.FTZ R84, R81, R80 ;  /* 0x0000005051547220 */ /* 0x000fe20000410000 */
[----:B------:R-:W-:-:S02]  /*c090*/  HADD2.F32 R76, -RZ, R76.H1_H1 ;  /* 0x3000004cff4c7230 */ /* 0x000fc40000004100 */
[-C--:B------:R-:W-:Y:S01]  /*c0a0*/  FFMA.FTZ R81, R81, R82.reuse, R86 ;  /* 0x0000005251517223 */ /* 0x080fe20000010056 */
[----:B------:R-:W-:Y:S02]  /*c0b0*/  HADD2.F32 R85, -RZ, R130.H1_H1 ;  /* 0x30000082ff557230 */ /* 0x000fe40000004100 */
[----:B------:R-:W-:Y:S01]  /*c0c0*/  FFMA.FTZ R80, R83, R82, -R84 ;  /* 0x0000005253507223 */ /* 0x000fe20000010854 */
[----:B------:R-:W-:Y:S01]  /*c0d0*/  HADD2.F32 R83, -RZ, R128.H1_H1 ;  /* 0x30000080ff537230 */ /* 0x000fe20000004100 */
[----:B------:R-:W-:Y:S01]  /*c0e0*/  F2FP.SATFINITE.E4M3.F32.PACK_AB_MERGE_C R54, R75, R54, RZ ;  /* 0x000000364b36723e */ /* 0x000fe200048070ff */
[----:B------:R-:W-:Y:S01]  /*c0f0*/  IMAD.MOV.U32 R48, RZ, RZ, R77 ;  /* 0x000000ffff307224 */ /* 0x000fe200078e004d */
[----:B------:R-:W-:Y:S02]  /*c100*/  F2FP.SATFINITE.E4M3.F32.PACK_AB_MERGE_C R52, R73, R78, R52 ;  /* 0x0000004e4934723e */ /* 0x000fe40004807034 */
[-C--:B------:R-:W-:Y:S01]  /*c110*/  FMUL.FTZ R87, R74, R83.reuse ;  /* 0x000000534a577220 */ /* 0x080fe20000410000 */
[----:B------:R-:W-:Y:S01]  /*c120*/  FMUL.FTZ R121, R76, R83 ;  /* 0x000000534c797220 */ /* 0x000fe20000410000 */
[----:B------:R-:W-:-:S02]  /*c130*/  F2FP.SATFINITE.E4M3.F32.PACK_AB_MERGE_C R55, R66, R67, R70 ;  /* 0x000000434237723e */ /* 0x000fc40004807046 */
[-C--:B------:R-:W-:Y:S01]  /*c140*/  FFMA.FTZ R83, R76, R85.reuse, -R87 ;  /* 0x000000554c537223 */ /* 0x080fe20000010857 */
[----:B------:R-:W-:-:S04]  /*c150*/  FFMA.FTZ R74, R74, R85, R121 ;  /* 0x000000554a4a7223 */ /* 0x000fc80000010079 */
[----:B------:R-:W-:Y:S02]  /*c160*/  F2FP.SATFINITE.E4M3.F32.PACK_AB_MERGE_C R50, R83, R80, R50 ;  /* 0x000000505332723e */ /* 0x000fe40004807032 */
[----:B------:R-:W-:-:S07]  /*c170*/  F2FP.SATFINITE.E4M3.F32.PACK_AB_MERGE_C R54, R74, R81, R54 ;  /* 0x000000514a36723e */ /* 0x000fce0004807036 */
.L_x_2548:
[----:B------:R-:W-:Y:S05]  /*c180*/  BSYNC B1 ;  /* 0x0000000000017941 */ /* 0x000fea0003800000 */
.L_x_2547:
[----:B------:R-:W-:-:S05]  /*c190*/  IADD3 R58, P2, R59, R56, RZ ;  /* 0x000000383b3a7210 */ /* 0x000fca0007f5e0ff */
[----:B------:R-:W-:Y:S01]  /*c1a0*/  IMAD.X R59, R60, 0x1, R57, P2 ;  /* 0x000000013c3b7824 */ /* 0x000fe200010e0639 */
[----:B------:R-:W-:-:S04]  /*c1b0*/  ISETP.GE.AND P2, PT, R63, R132, PT ;  /* 0x000000843f00720c */ /* 0x000fc80003f46270 */
[----:B--2---:R0:W-:Y:S09]  /*c1c0*/  STG.E.128 desc[UR40][R58.64], R48 ;  /* 0x000000303a007986 */ /* 0x0041f2000c101d28 */
[----:B------:R-:W-:Y:S05]  /*c1d0*/  @P2 BRA `(.L_x_2525) ;  /* 0x00000004006c2947 */ /* 0x000fea0003800000 */
[--C-:B0-----:R-:W-:Y:S02]  /*c1e0*/  SHF.R.S32.HI R48, RZ, 0x1f, R63.reuse ;  /* 0x0000001fff307819 */ /* 0x101fe4000001143f */
[----:B------:R-:W-:-:S04]  /*c1f0*/  IADD3 R63, P2, P3, R100, R118, R63 ;  /* 0x00000076643f7210 */ /* 0x000fc80007b5e03f */
[----:B------:R-:W-:Y:S02]  /*c200*/  IADD3.X R48, R42, R61, R48, P2, P3 ;  /* 0x0000003d2a307210 */ /* 0x000fe400017e6430 */
[----:B------:R-:W-:-:S05]  /*c210*/  IADD3 R56, P2, R63, R56, RZ ;  /* 0x000000383f387210 */ /* 0x000fca0007f5e0ff */
[----:B------:R-:W-:-:S05]  /*c220*/  IMAD.X R57, R48, 0x1, R57, P2 ;  /* 0x0000000130397824 */ /* 0x000fca00010e0639 */
[----:B---3--:R0:W-:Y:S01]  /*c230*/  STG.E.128 desc[UR40][R56.64], R52 ;  /* 0x0000003438007986 */ /* 0x0081e2000c101d28 */
[----:B------:R-:W-:Y:S05]  /*c240*/  BRA `(.L_x_2525) ;  /* 0x0000000400507947 */ /* 0x000fea0003800000 */
.L_x_2488:
[----:B------:R-:W-:-:S06]  /*c250*/  UISETP.NE.AND UP0, UPT, UR46, 0x3, UPT ;  /* 0x000000032e00788c */ /* 0x000fcc000bf05270 */
[----:B------:R-:W-:-:S13]  /*c260*/  PLOP3.LUT P5, PT, PT, PT, UP0, 0x80, 0x0 ;  /* 0x000000000000781c */ /* 0x000fda0003faf008 */
[----:B------:R-:W-:Y:S05]  /*c270*/  @!P5 BRA `(.L_x_2549) ;  /* 0x000000000004d947 */ /* 0x000fea0003800000 */
[----:B------:R-:W-:Y:S01]  /*c280*/  BPT.TRAP 0x1 ;  /* 0x000000040000795c */ /* 0x000fe20000300000 */
.L_x_2549:
[----:B------:R-:W-:Y:S01]  /*c290*/  IMAD R111, R232, 0x8, R18 ;  /* 0x00000008e86f7824 */ /* 0x000fe200078e0212 */
[----:B------:R-:W-:Y:S01]  /*c2a0*/  SHF.L.U32 R122, R236, 0x1f, RZ ;  /* 0x0000001fec7a7819 */ /* 0x000fe200000006ff */
[----:B------:R-:W-:Y:S01]  /*c2b0*/  IMAD R116, R26, -0x80, R2 ;  /* 0xffffff801a747824 */ /* 0x000fe200078e0202 */
[----:B------:R-:W-:Y:S01]  /*c2c0*/  BSSY B1, `(.L_x_2550) ;  /* 0x0000006000017945 */ /* 0x000fe20003800000 */
[----:B------:R-:W-:Y:S01]  /*c2d0*/  SHF.R.S32.HI R48, RZ, 0x1f, R26 ;  /* 0x0000001fff307819 */ /* 0x000fe2000001141a */
[----:B------:R-:W1:Y:S01]  /*c2e0*/  SYNCS.PHASECHK.TRANS64.TRYWAIT P2, [R111+URZ+0x38890], R122 ;  /* 0x0388907a6f0075a7 */ /* 0x000e62000804017f */
[----:B------:R-:W-:Y:S01]  /*c2f0*/  IMAD R49, R0, R26, RZ ;  /* 0x0000001a00317224 */ /* 0x000fe200078e02ff */
[----:B------:R-:W-:Y:S01]  /*c300*/  VIMNMX R116, R116, 0x80, PT ;  /* 0x0000008074747848 */ /* 0x000fe20003fe0100 */
[----:B-1----:R-:W-:Y:S06]  /*c310*/  @!P2 BRA `(.L_x_2551) ;  /* 0x00000240009ca947 */ /* 0x002fec0003800000 */
.L_x_2837:
[----:B------:R-:W-:Y:S05]  /*c320*/  BSYNC B1 ;  /* 0x0000000000017941 */ /* 0x000fea0003800000 */
.L_x_2550:
[----:B------:R-:W-:Y:S01]  /*c330*/  ISETP.GE.AND P2, PT, R19, R116, PT ;  /* 0x000000741300720c */ /* 0x000fe20003f46270 */
[----:B------:R-:W-:Y:S01]  /*c340*/  IMAD R49, R48, R123, R49 ;  /* 0x0000007b30317224 */ /* 0x000fe200078e0231 */
[----:B------:R-:W-:Y:S01]  /*c350*/  BSSY B1, `(.L_x_2552) ;  /* 0x000000e000017945 */ /* 0x000fe20003800000 */
[----:B------:R-:W-:-:S04]  /*c360*/  IMAD.WIDE.U32 R56, R123, R26, RZ ;  /* 0x0000001a7b387225 */ /* 0x000fc800078e00ff */
[----:B------:R-:W-:-:S06]  /*c370*/  IMAD.IADD R62, R49, 0x1, R57 ;  /* 0x00000001313e7824 */ /* 0x000fcc00078e0239 */
        /* <DEDUP_REMOVED lines=11> */
.L_x_2553:
[----:B------:R-:W-:Y:S05]  /*c430*/  BSYNC B1 ;  /* 0x0000000000017941 */ /* 0x000fea0003800000 */
.L_x_2552:
        /* <DEDUP_REMOVED lines=16> */
.L_x_2555:
[----:B------:R-:W-:Y:S05]  /*c540*/  BSYNC B1 ;  /* 0x0000000000017941 */ /* 0x000fea0003800000 */
.L_x_2554:
[----:B--2---:R-:W-:Y:S01]  /*c550*/  VIADD R48, R19, 0x40 ;  /* 0x0000004013307836 */ /* 0x004fe20000000000 */
[----:B------:R-:W-:Y:S04]  /*c560*/  BSSY B1, `(.L_x_2556) ;  /* 0x000000f000017945 */ /* 0x000fe80003800000 */
[----:B------:R-:W-:-:S13]  /*c570*/  ISETP.GE.AND P2, PT, R48, R116, PT ;  /* 0x000000743000720c */ /* 0x000fda0003f46270 */
[----:B------:R-:W-:Y:S05]  /*c580*/  @P2 BRA `(.L_x_2557) ;  /* 0x0000000000302947 */ /* 0x000fea0003800000 */
[----:B0-----:R-:W0:Y:S01]  /*c590*/  @!P0 LDC.64 R58, c[0x0][0x2e8] ;  /* 0x0000ba00ff3a8b82 */ /* 0x001e220000000a00 */
[----:B------:R-:W-:Y:S01]  /*c5a0*/  LEA R49, P2, R102, R56, 0x6 ;  /* 0x0000003866317211 */ /* 0x000fe200078430ff */
        /* <DEDUP_REMOVED lines=10> */
.L_x_2557:
[----:B------:R-:W-:Y:S05]  /*c650*/  BSYNC B1 ;  /* 0x0000000000017941 */ /* 0x000fea0003800000 */
.L_x_2556:
[----:B--2---:R-:W-:-:S04]  /*c660*/  IADD3 R48, R19, 0x60, RZ ;  /* 0x0000006013307810 */ /* 0x004fc80007ffe0ff */
        /* <DEDUP_REMOVED lines=18> */
.L_x_2525:
[----:B------:R-:W-:Y:S05]  /*c790*/  BSYNC B0 ;  /* 0x0000000000007941 */ /* 0x000fea0003800000 */
.L_x_2487:
        /* <DEDUP_REMOVED lines=12> */
[----:B------:R-:W-:-:S05]  /*c860*/  @!P2 VIADD R48, R111, 0x388a0 ;  /* 0x000388a06f30a836 */ /* 0x000fca0000000000 */
[----:B------:R-:W-:-:S04]  /*c870*/  @!P2 PRMT R48, RZ, 0x654, R48 ;  /* 0x00000654ff30a816 */ /* 0x000fc80000000030 */
[----:B------:R0:W-:Y:S01]  /*c880*/  @!P2 SYNCS.ARRIVE.TRANS64.RED.A1T0 RZ, [R48+URZ], RZ ;  /* 0x000000ff30ffa9a7 */ /* 0x0001e2000810043f */
[----:B------:R-:W-:Y:S05]  /*c890*/  @!P5 BRA `(.L_x_2559) ;  /* 0x000000000004d947 */ /* 0x000fea0003800000 */
[----:B------:R-:W-:Y:S01]  /*c8a0*/  BPT.TRAP 0x1 ;  /* 0x000000040000795c */ /* 0x000fe20000300000 */
.L_x_2559:
[----:B------:R-:W-:Y:S05]  /*c8b0*/  BSYNC B0 ;  /* 0x0000000000007941 */ /* 0x000fea0003800000 */
.L_x_2558:
[----:B------:R-:W2:Y:S01]  /*c8c0*/  SYNCS.PHASECHK.TRANS64.TRYWAIT P3, [R111+URZ+0x388b0], R122 ;  /* 0x0388b07a6f0075a7 */ /* 0x000ea2000806017f */
[----:B------:R-:W-:Y:S01]  /*c8d0*/  ULDC UR38, c[0x0][0x2f4] ;  /* 0x0000bd0000267ab9 */ /* 0x000fe20000000800 */
[----:B------:R-:W-:Y:S01]  /*c8e0*/  ULDC.64 UR44, c[0x0][0x328] ;  /* 0x0000ca00002c7ab9 */ /* 0x000fe20000000a00 */
[----:B------:R-:W-:Y:S01]  /*c8f0*/  ULDC.64 UR42, c[0x0][0x318] ;  /* 0x0000c600002a7ab9 */ /* 0x000fe20000000a00 */
[----:B------:R-:W-:Y:S04]  /*c900*/  BSSY B0, `(.L_x_2560) ;  /* 0x0000002000007945 */ /* 0x000fe80003800000 */
[----:B--2---:R-:W-:Y:S05]  /*c910*/  @!P3 BRA `(.L_x_2561) ;  /* 0x0000023c0030b947 */ /* 0x004fea0003800000 */
.L_x_2838:
[----:B------:R-:W-:Y:S05]  /*c920*/  BSYNC B0 ;  /* 0x0000000000007941 */ /* 0x000fea0003800000 */
.L_x_2560:
        /* <DEDUP_REMOVED lines=17> */
.L_x_2563:
[----:B------:R-:W-:Y:S05]  /*ca40*/  BSYNC B0 ;  /* 0x0000000000007941 */ /* 0x000fea0003800000 */
.L_x_2562:
[----:B0--3--:R-:W-:Y:S01]  /*ca50*/  VIADD R48, R19, 0x20 ;  /* 0x0000002013307836 */ /* 0x009fe20000000000 */
        /* <DEDUP_REMOVED lines=18> */
.L_x_2565:
[----:B------:R-:W-:Y:S05]  /*cb80*/  BSYNC B0 ;  /* 0x0000000000007941 */ /* 0x000fea0003800000 */
.L_x_2564:
[----:B0-----:R-:W-:Y:S01]  /*cb90*/  VIADD R48, R19, 0x40 ;  /* 0x0000004013307836 */ /* 0x001fe20000000000 */
[----:B------:R-:W-:Y:S04]  /*cba0*/  BSSY B0, `(.L_x_2566) ;  /* 0x0000012000007945 */ /* 0x000fe80003800000 */
[----:B------:R-:W-:-:S13]  /*cbb0*/  ISETP.GE.AND P3, PT, R48, R116, PT ;  /* 0x000000743000720c */ /* 0x000fda0003f66270 */
[----:B------:R-:W-:Y:S05]  /*cbc0*/  @P3 BRA `(.L_x_2567) ;  /* 0x00000000003c3947 */ /* 0x000fea0003800000 */
[----:B------:R-:W-:Y:S01]  /*cbd0*/  IADD3 R51, P3, R52, 0x40, RZ ;  /* 0x0000004034337810 */ /* 0x000fe20007f7e0ff */
[----:B------:R-:W-:Y:S02]  /*cbe0*/  IMAD.MOV.U32 R48, RZ, RZ, R98 ;  /* 0x000000ffff307224 */ /* 0x000fe400078e0062 */
[----:B------:R-:W-:Y:S01]  /*cbf0*/  IMAD.MOV.U32 R49, RZ, RZ, R110 ;  /* 0x000000ffff317224 */ /* 0x000fe200078e006e */
[----:B------:R-:W-:Y:S01]  /*cc00*/  IADD3.X R50, RZ, R53, RZ, P3, !PT ;  /* 0x00000035ff327210 */ /* 0x000fe20001ffe4ff */
        /* <DEDUP_REMOVED lines=11> */
.L_x_2567:
[----:B------:R-:W-:Y:S05]  /*ccc0*/  BSYNC B0 ;  /* 0x0000000000007941 */ /* 0x000fea0003800000 */
.L_x_2566:
        /* <DEDUP_REMOVED lines=19> */
.L_x_2569:
[----:B------:R-:W-:Y:S05]  /*ce00*/  BSYNC B0 ;  /* 0x0000000000007941 */ /* 0x000fea0003800000 */
.L_x_2568:
[----:B0-----:R-:W3:Y:S01]  /*ce10*/  LDL R48, [R1+0x10] ;  /* 0x0000100001307983 */ /* 0x001ee20000100800 */
[----:B-12---:R-:W-:Y:S02]  /*ce20*/  @!P2 VIADD R111, R111, 0x388c0 ;  /* 0x000388c06f6fa836 */ /* 0x006fe40000000000 */
        /* <DEDUP_REMOVED lines=21> */
.L_x_2482:
[----:B------:R-:W-:Y:S05]  /*cf80*/  @P0 BRA `(.L_x_2571) ;  /* 0x00000000000c0947 */ /* 0x000fea0003800000 */
[----:B------:R-:W0:Y:S01]  /*cf90*/  FENCE.VIEW.ASYNC.G ;  /* 0x00000000000073c6 */ /* 0x000e220000000100 */
[----:B------:R-:W-:Y:S05]  /*cfa0*/  WARPSYNC.ALL ;  /* 0x0000000000007948 */ /* 0x000fea0003800000 */
[----:B0-----:R-:W-:Y:S06]  /*cfb0*/  BAR.ARV 0xc, 0x180 ;  /* 0x0306000000007b1d */ /* 0x001fec0000002000 */
.L_x_2571:
[----:B------:R-:W2:Y:S01]  /*cfc0*/  LDL R0, [R1+0x98] ;  /* 0x0000980001007983 */ /* 0x000ea20000100800 */
[----:B------:R-:W-:Y:S01]  /*cfd0*/  ULDC.64 UR6, c[0x0][0x998] ;  /* 0x0002660000067ab9 */ /* 0x000fe20000000a00 */
[----:B------:R-:W-:Y:S02]  /*cfe0*/  ULDC.64 UR4, c[0x0][0x990] ;  /* 0x0002640000047ab9 */ /* 0x000fe40000000a00 */
[----:B------:R-:W3:Y:S04]  /*cff0*/  LDL R15, [R1+0x88] ;  /* 0x00008800010f7983 */ /* 0x000ee80000100800 */
[----:B------:R-:W4:Y:S01]  /*d000*/  LDL R14, [R1+0x68] ;  /* 0x00006800010e7983 */ /* 0x000f220000100800 */
[----:B------:R-:W-:Y:S02]  /*d010*/  ISETP.NE.U32.AND P1, PT, RZ, UR6, PT ;  /* 0x00000006ff007c0c */ /* 0x000fe4000bf25070 */
[----:B------:R-:W-:Y:S01]  /*d020*/  ISETP.NE.U32.AND P0, PT, RZ, UR4, PT ;  /* 0x00000004ff007c0c */ /* 0x000fe2000bf05070 */
[----:B------:R-:W4:Y:S01]  /*d030*/  LDL R12, [R1+0x3c] ;  /* 0x00003c00010c7983 */ /* 0x000f220000100800 */
[----:B------:R-:W-:-:S02]  /*d040*/  ISETP.NE.AND.EX P1, PT, RZ, UR7, PT, P1 ;  /* 0x00000007ff007c0c */ /* 0x000fc4000bf25310 */
[----:B------:R-:W-:-:S11]  /*d050*/  ISETP.NE.AND.EX P0, PT, RZ, UR5, PT, P0 ;  /* 0x00000005ff007c0c */ /* 0x000fd6000bf05300 */
[----:B------:R-:W2:Y:S08]  /*d060*/  @P1 LDC.64 R6, c[0x0][0x9b8] ;  /* 0x00026e00ff061b82 */ /* 0x000eb00000000a00 */
[----:B------:R-:W0:Y:S08]  /*d070*/  @P0 LDC.64 R8, c[0x0][0x9a8] ;  /* 0x00026a00ff080b82 */ /* 0x000e300000000a00 */
[----:B------:R-:W4:Y:S08]  /*d080*/  @P1 LDC.64 R4, c[0x0][0x9c0] ;  /* 0x00027000ff041b82 */ /* 0x000f300000000a00 */
[----:B------:R-:W1:Y:S01]  /*d090*/  @P0 LDC.64 R2, c[0x0][0x9b0] ;  /* 0x00026c00ff020b82 */ /* 0x000e620000000a00 */
[----:B--2---:R-:W-:-:S02]  /*d0a0*/  @P1 IMAD R10, R0, R6, RZ ;  /* 0x00000006000a1224 */ /* 0x004fc400078e02ff */
[----:B0-----:R-:W-:Y:S02]  /*d0b0*/  @P0 IMAD R0, R0, R8, RZ ;  /* 0x0000000800000224 */ /* 0x001fe400078e02ff */
[C---:B---3--:R-:W-:Y:S02]  /*d0c0*/  @P1 IMAD R13, R15.reuse, R7, R10 ;  /* 0x000000070f0d1224 */ /* 0x048fe400078e020a */
[C---:B------:R-:W-:Y:S02]  /*d0d0*/  @P0 IMAD R11, R15.reuse, R9, R0 ;  /* 0x000000090f0b0224 */ /* 0x040fe400078e0200 */
[----:B------:R-:W-:-:S04]  /*d0e0*/  @P1 IMAD.WIDE.U32 R6, R15, R6, RZ ;  /* 0x000000060f061225 */ /* 0x000fc800078e00ff */
[----:B------:R-:W-:-:S04]  /*d0f0*/  @P0 IMAD.WIDE.U32 R8, R15, R8, RZ ;  /* 0x000000080f080225 */ /* 0x000fc800078e00ff */
[----:B------:R-:W-:Y:S02]  /*d100*/  @P1 IMAD.IADD R7, R7, 0x1, R13 ;  /* 0x0000000107071824 */ /* 0x000fe400078e020d */
[----:B------:R-:W-:Y:S02]  /*d110*/  @P0 IMAD.IADD R9, R9, 0x1, R11 ;  /* 0x0000000109090824 */ /* 0x000fe400078e020b */
[----:B----4-:R-:W-:-:S04]  /*d120*/  @P1 IMAD.WIDE.U32 R6, R14, R4, R6 ;  /* 0x000000040e061225 */ /* 0x010fc800078e0006 */
[----:B-1----:R-:W-:Y:S01]  /*d130*/  @P0 IMAD.WIDE.U32 R8, R14, R2, R8 ;  /* 0x000000020e080225 */ /* 0x002fe200078e0008 */
[----:B------:R-:W-:-:S03]  /*d140*/  @P1 LEA R2, P3, R6, UR6, 0x2 ;  /* 0x0000000606021c11 */ /* 0x000fc6000f8610ff */
[----:B------:R-:W-:Y:S01]  /*d150*/  @P1 IMAD R5, R14, R5, R7 ;  /* 0x000000050e051224 */ /* 0x000fe200078e0207 */
[----:B------:R-:W-:Y:S01]  /*d160*/  @P0 LEA R4, P2, R8, UR4, 0x2 ;  /* 0x0000000408040c11 */ /* 0x000fe2000f8410ff */
[----:B------:R-:W-:Y:S01]  /*d170*/  @P0 IMAD R7, R14, R3, R9 ;  /* 0x000000030e070224 */ /* 0x000fe200078e0209 */
[----:B------:R-:W-:Y:S01]  /*d180*/  ULDC UR4, c[0x0][0x988] ;  /* 0x0002620000047ab9 */ /* 0x000fe20000000800 */
[----:B------:R-:W-:Y:S01]  /*d190*/  IMAD.MOV.U32 R0, RZ, RZ, 0x3f800000 ;  /* 0x3f800000ff007424 */ /* 0x000fe200078e00ff */
[----:B------:R-:W-:Y:S02]  /*d1a0*/  @P1 LEA.HI.X R3, R6, UR7, R5, 0x2, P3 ;  /* 0x0000000706031c11 */ /* 0x000fe400098f1405 */
[----:B------:R-:W-:Y:S01]  /*d1b0*/  @P0 LEA.HI.X R5, R8, UR5, R7, 0x2, P2 ;  /* 0x0000000508050c11 */ /* 0x000fe200090f1407 */
[----:B------:R-:W0:Y:S01]  /*d1c0*/  LDC R6, c[0x0][0x448] ;  /* 0x00011200ff067b82 */ /* 0x000e220000000800 */
[----:B------:R-:W-:Y:S01]  /*d1d0*/  MOV R7, 0x3f800000 ;  /* 0x3f80000000077802 */ /* 0x000fe20000000f00 */
[----:B------:R1:W2:Y:S05]  /*d1e0*/  @P1 LDG.E R0, desc[UR40][R2.64] ;  /* 0x0000002802001981 */ /* 0x0002aa000c1e1900 */
[----:B------:R-:W2:Y:S01]  /*d1f0*/  @P0 LDG.E R7, desc[UR40][R4.64] ;  /* 0x0000002804070981 */ /* 0x000ea2000c1e1900 */
[----:B------:R-:W-:Y:S01]  /*d200*/  VIADD R9, R12, 0x7f ;  /* 0x0000007f0c097836 */ /* 0x000fe20000000000 */
[----:B------:R-:W-:Y:S01]  /*d210*/  BSSY B0, `(.L_x_2572) ;  /* 0x000002e000007945 */ /* 0x000fe20003800000 */
[----:B------:R-:W-:Y:S01]  /*d220*/  IMAD.MOV.U32 R91, RZ, RZ, RZ ;  /* 0x000000ffff5b7224 */ /* 0x000fe200078e00ff */
[----:B0-----:R-:W-:-:S13]  /*d230*/  ISETP.NE.AND P0, PT, R6, 0x1, PT ;  /* 0x000000010600780c */ /* 0x001fda0003f05270 */
[----:B------:R-:W0:Y:S08]  /*d240*/  @P0 LDC R6, c[0x0][0x44c] ;  /* 0x00011300ff060b82 */ /* 0x000e300000000800 */
[----:B------:R-:W3:Y:S01]  /*d250*/  @P0 LDC R11, c[0x0][0x450] ;  /* 0x00011400ff0b0b82 */ /* 0x000ee20000000800 */
[----:B0-----:R-:W-:-:S05]  /*d260*/  @P0 IMAD.HI.U32 R6, R9, R6, RZ ;  /* 0x0000000609060227 */ /* 0x001fca00078e00ff */
[----:B---3--:R-:W-:-:S05]  /*d270*/  @P0 SHF.R.U32.HI R9, RZ, R11, R6 ;  /* 0x0000000bff090219 */ /* 0x008fca0000011606 */
[----:B------:R-:W-:-:S05]  /*d280*/  IMAD.IADD R9, R124, 0x1, R9 ;  /* 0x000000017c097824 */ /* 0x000fca00078e0209 */
[----:B-1----:R-:W-:-:S04]  /*d290*/  SHF.R.S32.HI R2, RZ, 0x1f, R9 ;  /* 0x0000001fff027819 */ /* 0x002fc80000011409 */
[----:B------:R-:W-:-:S04]  /*d2a0*/  LEA.HI R2, R2, R9, RZ, 0x7 ;  /* 0x0000000902027211 */ /* 0x000fc800078f38ff */
[----:B------:R-:W-:-:S04]  /*d2b0*/  SHF.R.S32.HI R2, RZ, 0x7, R2 ;  /* 0x00000007ff027819 */ /* 0x000fc80000011402 */
[----:B------:R-:W-:-:S04]  /*d2c0*/  VIMNMX R10, R125, R2, PT ;  /* 0x000000027d0a7248 */ /* 0x000fc80003fe0100 */
[----:B------:R-:W-:Y:S01]  /*d2d0*/  ISETP.GE.AND P0, PT, R10, 0x1, PT ;  /* 0x000000010a00780c */ /* 0x000fe20003f06270 */
[----:B--2---:R-:W-:-:S04]  /*d2e0*/  FMUL.FTZ R0, R7, R0 ;  /* 0x0000000007007220 */ /* 0x004fc80000410000 */
[----:B------:R-:W-:-:S08]  /*d2f0*/  FMUL.FTZ R2, R0, UR4 ;  /* 0x0000000400027c20 */ /* 0x000fd00008410000 */
[----:B------:R-:W-:Y:S05]  /*d300*/  @!P0 BRA `(.L_x_2573) ;  /* 0x0000000000788947 */ /* 0x000fea0003800000 */
        /* <DEDUP_REMOVED lines=30> */
.L_x_2573:
[----:B------:R-:W-:Y:S05]  /*d4f0*/  BSYNC B0 ;  /* 0x0000000000007941 */ /* 0x000fea0003800000 */
.L_x_2572:
[----:B------:R-:W2:Y:S01]  /*d500*/  LDL R0, [R1+0xa4] ;  /* 0x0000a40001007983 */ /* 0x000ea20000100800 */
[----:B------:R-:W-:Y:S02]  /*d510*/  PLOP3.LUT P0, PT, PT, PT, PT, 0x80, 0x0 ;  /* 0x000000000000781c */ /* 0x000fe40003f0f070 */
[----:B------:R-:W-:Y:S01]  /*d520*/  CS2R R168, SRZ ;  /* 0x0000000000a87805 */ /* 0x000fe2000001ff00 */
[----:B------:R-:W-:Y:S01]  /*d530*/  IMAD.MOV.U32 R5, RZ, RZ, RZ ;  /* 0x000000ffff057224 */ /* 0x000fe200078e00ff */
        /* <DEDUP_REMOVED lines=73> */
[----:B------:R-:W-:Y:S02]  /*d9d0*/  VIADD R0, R18, 0x20400 ;  /* 0x0002040012007836 */ /* 0x000fe40000000000 */
[----:B0-----:R-:W-:-:S05]  /*d9e0*/  VIADD R28, R3, 0xffffff80 ;  /* 0xffffff80031c7836 */ /* 0x001fca0000000000 */
[----:B------:R-:W-:-:S04]  /*d9f0*/  SHF.R.S32.HI R33, RZ, 0x1f, R28 ;  /* 0x0000001fff217819 */ /* 0x000fc8000001141c */
[----:B------:R-:W-:-:S04]  /*da00*/  LEA.HI R13, R33, R28, RZ, 0x7 ;  /* 0x0000001c210d7211 */ /* 0x000fc800078f38ff */
[----:B------:R-:W-:Y:S01]  /*da10*/  SHF.R.S32.HI R13, RZ, 0x7, R13 ;  /* 0x00000007ff0d7819 */ /* 0x000fe2000001140d */
[----:B------:R-:W-:Y:S06]  /*da20*/  BRA.DIV UR4, `(.L_x_2575) ;  /* 0x0000022e04007947 */ /* 0x000fec000b800000 */
[----:B------:R0:W1:Y:S02]  /*da30*/  SHFL.IDX PT, R237, R13, RZ, 0x1f ;  /* 0x00001fff0ded7589 */ /* 0x00006400000e0000 */
.L_x_2841:
[----:B-1----:R-:W-:Y:S01]  /*da40*/  LEA.HI R3, R237, R237, RZ, 0x1 ;  /* 0x000000eded037211 */ /* 0x002fe200078f08ff */
[----:B------:R-:W-:Y:S01]  /*da50*/  BSSY B6, `(.L_x_2576) ;  /* 0x0000019000067945 */ /* 0x000fe20003800000 */
[----:B------:R-:W-:Y:S02]  /*da60*/  LOP3.LUT P0, RZ, R0, 0x3ff, RZ, 0xc0, !PT ;  /* 0x000003ff00ff7812 */ /* 0x000fe4000780c0ff */
[----:B------:R-:W-:Y:S02]  /*da70*/  LOP3.LUT R4, R3, 0x1e, RZ, 0xc0, !PT ;  /* 0x0000001e03047812 */ /* 0x000fe400078ec0ff */
[----:B------:R-:W-:-:S03]  /*da80*/  P2R R25, PR, RZ, 0x1 ;  /* 0x00000001ff197803 */ /* 0x000fc60000000000 */
[----:B------:R-:W-:-:S04]  /*da90*/  IMAD.IADD R3, R237, 0x1, -R4 ;  /* 0x00000001ed037824 */ /* 0x000fc800078e0a04 */
[----:B------:R-:W-:-:S05]  /*daa0*/  IMAD R3, R3, 0x2000, R0 ;  /* 0x0000200003037824 */ /* 0x000fca00078e0200 */
[----:B------:R-:W-:-:S04]  /*dab0*/  SHF.R.U32.HI R3, RZ, 0x4, R3 ;  /* 0x00000004ff037819 */ /* 0x000fc80000011603 */
[----:B------:R-:W-:Y:S01]  /*dac0*/  LOP3.LUT R36, R3, 0x3fff, RZ, 0xc0, !PT ;  /* 0x00003fff03247812 */ /* 0x000fe200078ec0ff */
[----:B------:R-:W-:Y:S06]  /*dad0*/  @!P0 BRA `(.L_x_2577) ;  /* 0x0000000000408947 */ /* 0x000fec0003800000 */
[----:B------:R-:W-:Y:S01]  /*dae0*/  MOV R14, 0x0 ;  /* 0x00000000000e7802 */ /* 0x000fe20000000f00 */
[----:B------:R-:W-:Y:S01]  /*daf0*/  ULDC.64 UR4, c[0x4][0xc0] ;  /* 0x0100300000047ab9 */ /* 0x000fe20000000a00 */
[----:B------:R-:W-:Y:S01]  /*db00*/  ULDC.64 UR6, c[0x4][0xc8] ;  /* 0x0100320000067ab9 */ /* 0x000fe20000000a00 */
[----:B------:R-:W-:Y:S01]  /*db10*/  IMAD.U32 R4, RZ, RZ, UR4 ;  /* 0x00000004ff047e24 */ /* 0x000fe2000f8e00ff */
[----:B------:R-:W-:Y:S01]  /*db20*/  MOV R5, UR5 ;  /* 0x0000000500057c02 */ /* 0x000fe20008000f00 */
[----:B------:R-:W-:Y:S01]  /*db30*/  ULDC.64 UR4, c[0x4][0x30] ;  /* 0x01000c0000047ab9 */ /* 0x000fe20000000a00 */
[----:B------:R-:W1:Y:S01]  /*db40*/  LDC.64 R14, c[0x4][R14] ;  /* 0x010000000e0e7b82 */ /* 0x000e620000000a00 */
        /* <DEDUP_REMOVED lines=8> */
[----:B-1---5:R-:W-:Y:S05]  /*dbd0*/  CALL.ABS.NOINC R14 ;  /* 0x000000000e007343 */ /* 0x022fea0003c00000 */
.L_x_2577:
[----:B------:R-:W-:Y:S05]  /*dbe0*/  BSYNC B6 ;  /* 0x0000000000067941 */ /* 0x000fea0003800000 */
.L_x_2576:
        /* <DEDUP_REMOVED lines=13> */
.L_x_2581:
[----:B--2---:R2:W3:Y:S02]  /*dcc0*/  SYNCS.PHASECHK.TRANS64.TRYWAIT P0, [R18+URZ+0x38800], R3 ;  /* 0x03880003120075a7 */ /* 0x0044e4000800017f */
[----:B---3--:R-:W-:Y:S05]  /*dcd0*/  @!P0 NANOSLEEP.SYNCS 0x989680 ;  /* 0x009896800000895d */ /* 0x008fea0003900000 */
[----:B------:R-:W3:Y:S02]  /*dce0*/  @!P0 SYNCS.PHASECHK.TRANS64 P0, [R18+URZ+0x38800], R3 ;  /* 0x03880003120085a7 */ /* 0x000ee4000800007f */
[----:B---3--:R-:W-:Y:S05]  /*dcf0*/  @!P0 BRA `(.L_x_2581) ;  /* 0xfffffffc00f08947 */ /* 0x008fea000383ffff */
.L_x_2580:
[----:B------:R-:W-:Y:S05]  /*dd00*/  BSYNC B0 ;  /* 0x0000000000007941 */ /* 0x000fea0003800000 */
.L_x_2579:
[----:B------:R-:W-:Y:S05]  /*dd10*/  BRA `(.L_x_2582) ;  /* 0x0000009400c87947 */ /* 0x000fea0003800000 */
.L_x_2578:
[----:B------:R-:W-:Y:S01]  /*dd20*/  ISETP.NE.AND P0, PT, R25, RZ, PT ;  /* 0x000000ff1900720c */ /* 0x000fe20003f05270 */
[----:B------:R-:W-:Y:S01]  /*dd30*/  ULDC.64 UR4, c[0x0][0x3f8] ;  /* 0x0000fe0000047ab9 */ /* 0x000fe20000000a00 */
[----:B-----5:R-:W-:Y:S01]  /*dd40*/  SHF.R.S32.HI R0, RZ, 0x1f, R24 ;  /* 0x0000001fff007819 */ /* 0x020fe20000011418 */
[----:B------:R-:W-:Y:S01]  /*dd50*/  ULDC.64 UR6, c[0x0][0x408] ;  /* 0x0001020000067ab9 */ /* 0x000fe20000000a00 */
[----:B------:R-:W-:Y:S01]  /*dd60*/  IMAD.WIDE.U32 R26, R24, UR4, RZ ;  /* 0x00000004181a7c25 */ /* 0x000fe2000f8e00ff */
[----:B------:R-:W-:Y:S03]  /*dd70*/  BSSY B6, `(.L_x_2583) ;  /* 0x0000019000067945 */ /* 0x000fe60003800000 */
        /* <DEDUP_REMOVED lines=24> */
.L_x_2584:
[----:B------:R-:W-:Y:S05]  /*df00*/  BSYNC B6 ;  /* 0x0000000000067941 */ /* 0x000fea0003800000 */
.L_x_2583:
[----:B------:R-:W2:Y:S01]  /*df10*/  LDL R51, [R1+0x3c] ;  /* 0x00003c0001337983 */ /* 0x000ea20000100800 */
[----:B------:R-:W-:Y:S01]  /*df20*/  ULDC.U8 UR4, c[0x0][0x410] ;  /* 0x0001040000047ab9 */ /* 0x000fe20000000000 */
[----:B------:R-:W-:Y:S01]  /*df30*/  LEA.HI R33, R33, R28, RZ, 0x3 ;  /* 0x0000001c21217211 */ /* 0x000fe200078f18ff */
[----:B------:R-:W-:Y:S01]  /*df40*/  BSSY B0, `(.L_x_2585) ;  /* 0x0000947000007945 */ /* 0x000fe20003800000 */
[----:B------:R-:W-:Y:S02]  /*df50*/  ISETP.NE.AND P0, PT, RZ, UR4, PT ;  /* 0x00000004ff007c0c */ /* 0x000fe4000bf05270 */
[----:B------:R-:W-:-:S05]  /*df60*/  LOP3.LUT R33, R33, 0xfffffff8, RZ, 0xc0, !PT ;  /* 0xfffffff821217812 */ /* 0x000fca00078ec0ff */
[----:B------:R-:W-:Y:S02]  /*df70*/  IMAD.IADD R0, R28, 0x1, -R33 ;  /* 0x000000011c007824 */ /* 0x000fe400078e0a21 */
[----:B--2---:R-:W-:-:S04]  /*df80*/  IMAD.IADD R3, R19, 0x1, R51 ;  /* 0x0000000113037824 */ /* 0x004fc800078e0233 */
[----:B------:R-:W-:Y:S01]  /*df90*/  IMAD R5, R0, 0x20, R3 ;  /* 0x0000002000057824 */ /* 0x000fe200078e0203 */
[----:B------:R-:W-:Y:S06]  /*dfa0*/  @!P0 BRA `(.L_x_2586) ;  /* 0x0000004800748947 */ /* 0x000fec0003800000 */
[----:B------:R-:W1:Y:S01]  /*dfb0*/  LDC R50, c[0x0][0x448] ;  /* 0x00011200ff327b82 */ /* 0x000e620000000800 */
[----:B------:R-:W-:Y:S01]  /*dfc0*/  ULDC.64 UR4, c[0x0][0x3f8] ;  /* 0x0000fe0000047ab9 */ /* 0x000fe20000000a00 */
[----:B------:R-:W-:Y:S01]  /*dfd0*/  MOV R25, R31 ;  /* 0x0000001f00197202 */ /* 0x000fe20000000f00 */
        /* <DEDUP_REMOVED lines=8> */
[----:B--2---:R-:W-:-:S04]  /*e060*/  @P0 SHF.R.U32.HI R5, RZ, R7, R0 ;  /* 0x00000007ff050219 */ /* 0x004fc80000011600 */
        /* <DEDUP_REMOVED lines=18> */
.L_x_2847:
[----:B------:R-:W5:Y:S01]  /*e190*/  LDL R6, [R1+0x40] ;  /* 0x0000400001067983 */ /* 0x000f620000100800 */
[----:B------:R-:W-:Y:S01]  /*e1a0*/  BSSY B1, `(.L_x_2588) ;  /* 0x000001b000017945 */ /* 0x000fe20003800000 */
[----:B------:R-:W-:Y:S02]  /*e1b0*/  CS2R R40, SRZ ;  /* 0x0000000000287805 */ /* 0x000fe4000001ff00 */
[----:B------:R-:W-:Y:S02]  /*e1c0*/  CS2R R44, SRZ ;  /* 0x00000000002c7805 */ /* 0x000fe4000001ff00 */
[----:B------:R-:W-:Y:S02]  /*e1d0*/  CS2R R42, SRZ ;  /* 0x00000000002a7805 */ /* 0x000fe4000001ff00 */
[----:B------:R-:W-:Y:S01]  /*e1e0*/  CS2R R46, SRZ ;  /* 0x00000000002e7805 */ /* 0x000fe2000001ff00 */
[----:B-----5:R-:W-:-:S05]  /*e1f0*/  IMAD R50, R6, R50, RZ ;  /* 0x0000003206327224 */ /* 0x020fca00078e02ff */
[----:B------:R-:W-:-:S13]  /*e200*/  ISETP.GE.AND P0, PT, R3, R50, PT ;  /* 0x000000320300720c */ /* 0x000fda0003f06270 */
[----:B------:R-:W-:Y:S05]  /*e210*/  @P0 BRA `(.L_x_2589) ;  /* 0x00000000004c0947 */ /* 0x000fea0003800000 */
[----:B------:R-:W-:Y:S01]  /*e220*/  ULDC UR4, c[0x0][0x3f4] ;  /* 0x0000fd0000047ab9 */ /* 0x000fe20000000800 */
[----:B------:R-:W-:Y:S02]  /*e230*/  CS2R R40, SRZ ;  /* 0x0000000000287805 */ /* 0x000fe4000001ff00 */
[----:B------:R-:W-:Y:S02]  /*e240*/  ISETP.GE.AND P4, PT, R233, UR4, PT ;  /* 0x00000004e9007c0c */ /* 0x000fe4000bf86270 */
[----:B------:R-:W-:Y:S02]  /*e250*/  CS2R R44, SRZ ;  /* 0x00000000002c7805 */ /* 0x000fe4000001ff00 */
[----:B------:R-:W-:-:S09]  /*e260*/  ISETP.GE.AND P3, PT, R22, UR4, PT ;  /* 0x0000000416007c0c */ /* 0x000fd2000bf66270 */
[----:B---3--:R-:W-:-:S05]  /*e270*/  @!P4 IADD3 R6, P0, R233, R4, RZ ;  /* 0x00000004e906c210 */ /* 0x008fca0007f1e0ff */
[----:B--2---:R-:W-:Y:S01]  /*e280*/  @!P4 IMAD.X R7, R5, 0x1, R52, P0 ;  /* 0x000000010507c824 */ /* 0x004fe200000e0634 */
[----:B------:R-:W-:Y:S02]  /*e290*/  @!P3 IADD3 R4, P0, R22, R4, RZ ;  /* 0x000000041604b210 */ /* 0x000fe40007f1e0ff */
[----:B0-----:R-:W-:Y:S02]  /*e2a0*/  @!P4 IADD3 R8, P2, R233, R14, RZ ;  /* 0x0000000ee908c210 */ /* 0x001fe40007f5e0ff */
[----:B------:R0:W5:Y:S01]  /*e2b0*/  @!P4 LD.E.64 R40, desc[UR40][R6.64] ;  /* 0x000000280628c980 */ /* 0x000162000c101b00 */
[----:B------:R-:W-:Y:S02]  /*e2c0*/  CS2R R46, SRZ ;  /* 0x00000000002e7805 */ /* 0x000fe4000001ff00 */
[----:B------:R-:W-:Y:S01]  /*e2d0*/  CS2R R42, SRZ ;  /* 0x00000000002a7805 */ /* 0x000fe2000001ff00 */
[----:B------:R-:W-:-:S05]  /*e2e0*/  @!P3 IMAD.X R5, R5, 0x1, R23, P0 ;  /* 0x000000010505b824 */ /* 0x000fca00000e0617 */
[----:B------:R2:W5:Y:S01]  /*e2f0*/  @!P3 LD.E.64 R44, desc[UR40][R4.64] ;  /* 0x00000028042cb980 */ /* 0x000562000c101b00 */
[----:B0-----:R-:W-:-:S05]  /*e300*/  @!P3 IADD3 R6, P1, R22, R14, RZ ;  /* 0x0000000e1606b210 */ /* 0x001fca0007f3e0ff */
[C---:B----4-:R-:W-:Y:S02]  /*e310*/  @!P3 IMAD.X R7, R9.reuse, 0x1, R23, P1 ;  /* 0x000000010907b824 */ /* 0x050fe400008e0617 */
[----:B------:R-:W-:-:S03]  /*e320*/  @!P4 IMAD.X R9, R9, 0x1, R52, P2 ;  /* 0x000000010909c824 */ /* 0x000fc600010e0634 */
[----:B------:R2:W5:Y:S04]  /*e330*/  @!P3 LD.E.64 R46, desc[UR40][R6.64] ;  /* 0x00000028062eb980 */ /* 0x000568000c101b00 */
[----:B------:R2:W5:Y:S02]  /*e340*/  @!P4 LD.E.64 R42, desc[UR40][R8.64] ;  /* 0x00000028082ac980 */ /* 0x000564000c101b00 */
.L_x_2589:
[----:B------:R-:W-:Y:S05]  /*e350*/  BSYNC B1 ;  /* 0x0000000000017941 */ /* 0x000fea0003800000 */
.L_x_2588:
[----:B------:R-:W-:Y:S01]  /*e360*/  UMOV UR4, 0xffffffff ;  /* 0xffffffff00047882 */ /* 0x000fe20000000000 */
[----:B------:R-:W-:Y:S02]  /*e370*/  CS2R R30, SRZ ;  /* 0x00000000001e7805 */ /* 0x000fe4000001ff00 */
[----:B------:R-:W-:Y:S05]  /*e380*/  BRA.DIV UR4, `(.L_x_2590) ;  /* 0x0000022604407947 */ /* 0x000fea000b800000 */
[----:B--2---:R2:W1:Y:S04]  /*e390*/  SHFL.IDX PT, R5, R10, 0x1, 0x181f ;  /* 0x00381f000a057f89 */ /* 0x00446800000e0000 */
[----:B---3--:R2:W3:Y:S04]  /*e3a0*/  SHFL.IDX PT, R4, R0, 0x1, 0x181f ;  /* 0x00381f0000047f89 */ /* 0x0084e800000e0000 */
[----:B----4-:R2:W4:Y:S04]  /*e3b0*/  SHFL.IDX PT, R9, R37, 0x1, 0x181f ;  /* 0x00381f0025097f89 */ /* 0x01052800000e0000 */
[----:B0-----:R2:W0:Y:S02]  /*e3c0*/  SHFL.IDX PT, R14, R48, 0x1, 0x181f ;  /* 0x00381f00300e7f89 */ /* 0x00142400000e0000 */
.L_x_2853:
        /* <DEDUP_REMOVED lines=13> */
[----:B-1----:R-:W-:Y:S01]  /*e4a0*/  @!P4 IMAD.X R7, R5, 0x1, R52, P0 ;  /* 0x000000010507c824 */ /* 0x002fe200000e0634 */
        /* <DEDUP_REMOVED lines=12> */
.L_x_2592:
[----:B------:R-:W-:Y:S05]  /*e570*/  BSYNC B1 ;  /* 0x0000000000017941 */ /* 0x000fea0003800000 */
.L_x_2591:
[----:B------:R-:W-:-:S03]  /*e580*/  UMOV UR4, 0xffffffff ;  /* 0xffffffff00047882 */ /* 0x000fc60000000000 */
[----:B------:R-:W-:Y:S05]  /*e590*/  BRA.DIV UR4, `(.L_x_2593) ;  /* 0x00000226042c7947 */ /* 0x000fea000b800000 */
[----:B-1----:R1:W1:Y:S04]  /*e5a0*/  SHFL.IDX PT, R5, R10, 0x2, 0x181f ;  /* 0x00581f000a057f89 */ /* 0x00226800000e0000 */
[----:B---3--:R3:W1:Y:S04]  /*e5b0*/  SHFL.IDX PT, R4, R0, 0x2, 0x181f ;  /* 0x00581f0000047f89 */ /* 0x00866800000e0000 */
[----:B----4-:R3:W4:Y:S04]  /*e5c0*/  SHFL.IDX PT, R9, R37, 0x2, 0x181f ;  /* 0x00581f0025097f89 */ /* 0x01072800000e0000 */
[----:B0-----:R3:W0:Y:S02]  /*e5d0*/  SHFL.IDX PT, R14, R48, 0x2, 0x181f ;  /* 0x00581f00300e7f89 */ /* 0x00162400000e0000 */
.L_x_2859:
        /* <DEDUP_REMOVED lines=13> */
[----:B-1----:R-:W-:-:S05]  /*e6b0*/  @!P4 IADD3 R6, P0, R233, R4, RZ ;  /* 0x00000004e906c210 */ /* 0x002fca0007f1e0ff */
[----:B------:R-:W-:Y:S01]  /*e6c0*/  @!P4 IMAD.X R7, R5, 0x1, R52, P0 ;  /* 0x000000010507c824 */ /* 0x000fe200000e0634 */
[----:B0-----:R-:W-:Y:S02]  /*e6d0*/  @!P4 IADD3 R8, P2, R233, R14, RZ ;  /* 0x0000000ee908c210 */ /* 0x001fe40007f5e0ff */
[----:B------:R-:W-:Y:S02]  /*e6e0*/  @!P3 IADD3 R4, P0, R22, R4, RZ ;  /* 0x000000041604b210 */ /* 0x000fe40007f1e0ff */
[----:B------:R0:W5:Y:S01]  /*e6f0*/  @!P4 LD.E.64 R24, desc[UR40][R6.64] ;  /* 0x000000280618c980 */ /* 0x000162000c101b00 */
[----:B------:R-:W-:Y:S02]  /*e700*/  CS2R R28, SRZ ;  /* 0x00000000001c7805 */ /* 0x000fe4000001ff00 */
[----:B------:R-:W-:Y:S02]  /*e710*/  CS2R R20, SRZ ;  /* 0x0000000000147805 */ /* 0x000fe4000001ff00 */
[----:B------:R-:W-:-:S05]  /*e720*/  @!P3 IADD3.X R5, R5, R23, RZ, P0, !PT ;  /* 0x000000170505b210 */ /* 0x000fca00007fe4ff */
[----:B------:R1:W5:Y:S01]  /*e730*/  @!P3 LD.E.64 R26, desc[UR40][R4.64] ;  /* 0x00000028041ab980 */ /* 0x000362000c101b00 */
[----:B0-----:R-:W-:-:S05]  /*e740*/  @!P3 IADD3 R6, P1, R22, R14, RZ ;  /* 0x0000000e1606b210 */ /* 0x001fca0007f3e0ff */
[C---:B----4-:R-:W-:Y:S02]  /*e750*/  @!P3 IMAD.X R7, R9.reuse, 0x1, R23, P1 ;  /* 0x000000010907b824 */ /* 0x050fe400008e0617 */
[----:B------:R-:W-:-:S03]  /*e760*/  @!P4 IMAD.X R9, R9, 0x1, R52, P2 ;  /* 0x000000010909c824 */ /* 0x000fc600010e0634 */
[----:B------:R1:W5:Y:S04]  /*e770*/  @!P3 LD.E.64 R28, desc[UR40][R6.64] ;  /* 0x00000028061cb980 */ /* 0x000368000c101b00 */
[----:B------:R1:W5:Y:S02]  /*e780*/  @!P4 LD.E.64 R20, desc[UR40][R8.64] ;  /* 0x000000280814c980 */ /* 0x000364000c101b00 */
.L_x_2595:
[----:B------:R-:W-:Y:S05]  /*e790*/  BSYNC B1 ;  /* 0x0000000000017941 */ /* 0x000fea0003800000 */
.L_x_2594:
[----:B------:R-:W-:Y:S01]  /*e7a0*/  UMOV UR4, 0xffffffff ;  /* 0xffffffff00047882 */ /* 0x000fe20000000000 */
[----:B-1--4-:R-:W-:Y:S02]  /*e7b0*/  CS2R R8, SRZ ;  /* 0x0000000000087805 */ /* 0x012fe4000001ff00 */
[----:B------:R-:W-:Y:S05]  /*e7c0*/  BRA.DIV UR4, `(.L_x_2596) ;  /* 0x0000022604107947 */ /* 0x000fea000b800000 */
[----:B------:R1:W4:Y:S04]  /*e7d0*/  SHFL.IDX PT, R5, R10, 0x3, 0x181f ;  /* 0x00781f000a057f89 */ /* 0x00032800000e0000 */
[----:B------:R1:W0:Y:S04]  /*e7e0*/  SHFL.IDX PT, R4, R0, 0x3, 0x181f ;  /* 0x00781f0000047f89 */ /* 0x00022800000e0000 */
[----:B--23--:R-:W2:Y:S04]  /*e7f0*/  SHFL.IDX PT, R37, R37, 0x3, 0x181f ;  /* 0x00781f0025257f89 */ /* 0x00cea800000e0000 */
[----:B-1----:R-:W3:Y:S02]  /*e800*/  SHFL.IDX PT, R48, R48, 0x3, 0x181f ;  /* 0x00781f0030307f89 */ /* 0x002ee400000e0000 */
.L_x_2865:
[----:B------:R-:W-:Y:S01]  /*e810*/  VIADD R3, R3, 0x60 ;  /* 0x0000006003037836 */ /* 0x000fe20000000000 */
[----:B------:R-:W-:Y:S01]  /*e820*/  BSSY B1, `(.L_x_2597) ;  /* 0x0000019000017945 */ /* 0x000fe20003800000 */
[----:B------:R-:W-:Y:S02]  /*e830*/  CS2R R12, SRZ ;  /* 0x00000000000c7805 */ /* 0x000fe4000001ff00 */
[----:B------:R-:W-:Y:S02]  /*e840*/  CS2R R10, SRZ ;  /* 0x00000000000a7805 */ /* 0x000fe4000001ff00 */
[----:B0-----:R-:W-:Y:S02]  /*e850*/  CS2R R14, SRZ ;  /* 0x00000000000e7805 */ /* 0x001fe4000001ff00 */
[----:B------:R-:W-:-:S13]  /*e860*/  ISETP.GE.AND P0, PT, R3, R50, PT ;  /* 0x000000320300720c */ /* 0x000fda0003f06270 */
[----:B------:R-:W-:Y:S05]  /*e870*/  @P0 BRA `(.L_x_2598) ;  /* 0x00000000004c0947 */ /* 0x000fea0003800000 */
[----:B------:R-:W-:Y:S01]  /*e880*/  ULDC UR4, c[0x0][0x3f4] ;  /* 0x0000fd0000047ab9 */ /* 0x000fe20000000800 */
[----:B------:R-:W-:Y:S02]  /*e890*/  CS2R R8, SRZ ;  /* 0x0000000000087805 */ /* 0x000fe4000001ff00 */
[----:B------:R-:W-:Y:S02]  /*e8a0*/  ISETP.GE.AND P4, PT, R233, UR4, PT ;  /* 0x00000004e9007c0c */ /* 0x000fe4000bf86270 */
[----:B------:R-:W-:-:S11]  /*e8b0*/  ISETP.GE.AND P3, PT, R22, UR4, PT ;  /* 0x0000000416007c0c */ /* 0x000fd6000bf66270 */
[C---:B------:R-:W-:Y:S02]  /*e8c0*/  @!P4 IADD3 R10, P0, R233.reuse, R4, RZ ;  /* 0x00000004e90ac210 */ /* 0x040fe40007f1e0ff */
[----:B---3--:R-:W-:-:S03]  /*e8d0*/  @!P4 IADD3 R6, P2, R233, R48, RZ ;  /* 0x00000030e906c210 */ /* 0x008fc60007f5e0ff */
[C-C-:B----4-:R-:W-:Y:S01]  /*e8e0*/  @!P4 IMAD.X R11, R5.reuse, 0x1, R52.reuse, P0 ;  /* 0x00000001050bc824 */ /* 0x150fe200000e0634 */
[C---:B------:R-:W-:Y:S02]  /*e8f0*/  @!P3 IADD3 R4, P0, R22.reuse, R4, RZ ;  /* 0x000000041604b210 */ /* 0x040fe40007f1e0ff */
[----:B------:R-:W-:Y:S02]  /*e900*/  @!P3 IADD3 R48, P1, R22, R48, RZ ;  /* 0x000000301630b210 */ /* 0x000fe40007f3e0ff */
[----:B------:R-:W-:Y:S01]  /*e910*/  CS2R R12, SRZ ;  /* 0x00000000000c7805 */ /* 0x000fe2000001ff00 */
[----:B------:R0:W5:Y:S01]  /*e920*/  @!P4 LD.E.64 R8, desc[UR40][R10.64] ;  /* 0x000000280a08c980 */ /* 0x000162000c101b00 */
[----:B------:R-:W-:Y:S01]  /*e930*/  CS2R R14, SRZ ;  /* 0x00000000000e7805 */ /* 0x000fe2000001ff00 */
[----:B------:R-:W-:Y:S02]  /*e940*/  @!P3 IMAD.X R5, R5, 0x1, R23, P0 ;  /* 0x000000010505b824 */ /* 0x000fe400000e0617 */
[----:B--2---:R-:W-:-:S02]  /*e950*/  @!P4 IMAD.X R7, R37, 0x1, R52, P2 ;  /* 0x000000012507c824 */ /* 0x004fc400010e0634 */
[----:B------:R-:W-:Y:S01]  /*e960*/  @!P3 IMAD.X R49, R37, 0x1, R23, P1 ;  /* 0x000000012531b824 */ /* 0x000fe200008e0617 */
[----:B------:R1:W5:Y:S01]  /*e970*/  @!P3 LD.E.64 R12, desc[UR40][R4.64] ;  /* 0x00000028040cb980 */ /* 0x000362000c101b00 */
[----:B0-----:R-:W-:-:S03]  /*e980*/  CS2R R10, SRZ ;  /* 0x00000000000a7805 */ /* 0x001fc6000001ff00 */
[----:B------:R1:W5:Y:S04]  /*e990*/  @!P3 LD.E.64 R14, desc[UR40][R48.64] ;  /* 0x00000028300eb980 */ /* 0x000368000c101b00 */
[----:B------:R1:W5:Y:S02]  /*e9a0*/  @!P4 LD.E.64 R10, desc[UR40][R6.64] ;  /* 0x00000028060ac980 */ /* 0x000364000c101b00 */
.L_x_2598:
[----:B------:R-:W-:Y:S05]  /*e9b0*/  BSYNC B1 ;  /* 0x0000000000017941 */ /* 0x000fea0003800000 */
.L_x_2597:
[----:B------:R-:W-:Y:S01]  /*e9c0*/  ULEA.HI UR4, UR39, UR39, URZ, 0x1 ;  /* 0x0000002727047291 */ /* 0x000fe2000f8f083f */
[----:B------:R-:W-:Y:S01]  /*e9d0*/  VIADDMNMX R0, R50, -R51, 0x80, PT ;  /* 0x0000008032007446 */ /* 0x000fe20003800933 */
[----:B------:R-:W-:Y:S02]  /*e9e0*/  BSSY B1, `(.L_x_2599) ;  /* 0x0000008000017945 */ /* 0x000fe40003800000 */
[----:B------:R-:W-:Y:S01]  /*e9f0*/  ULOP3.LUT UR4, UR4, 0xfffffffe, URZ, 0xc0, !UPT ;  /* 0xfffffffe04047892 */ /* 0x000fe2000f8ec03f */
[----:B------:R-:W-:-:S03]  /*ea00*/  ISETP.GE.AND P1, PT, R19, R0, PT ;  /* 0x000000001300720c */ /* 0x000fc60003f26270 */
[----:B------:R-:W-:-:S06]  /*ea10*/  UIADD3 UR4, UR39, -UR4, URZ ;  /* 0x8000000427047290 */ /* 0x000fcc000fffe03f */
[----:B------:R-:W-:-:S05]  /*ea20*/  IMAD.U32 R3, RZ, RZ, UR4 ;  /* 0x00000004ff037e24 */ /* 0x000fca000f8e00ff */
[----:B------:R-:W-:-:S04]  /*ea30*/  SHF.L.U32 R3, R3, 0x1f, RZ ;  /* 0x0000001f03037819 */ /* 0x000fc800000006ff */
[----:B------:R-:W0:Y:S02]  /*ea40*/  SYNCS.PHASECHK.TRANS64.TRYWAIT P0, [R18+URZ+0x38800], R3 ;  /* 0x03880003120075a7 */ /* 0x000e24000800017f */
[----:B0-----:R-:W-:Y:S05]  /*ea50*/  @!P0 BRA `(.L_x_2600) ;  /* 0x0000022000e08947 */ /* 0x001fea0003800000 */
.L_x_2866:
[----:B------:R-:W-:Y:S05]  /*ea60*/  BSYNC B1 ;  /* 0x0000000000017941 */ /* 0x000fea0003800000 */
.L_x_2599:
[----:B------:R-:W-:Y:S04]  /*ea70*/  BSSY B1, `(.L_x_2601) ;  /* 0x00000fa000017945 */ /* 0x000fe80003800000 */
[----:B------:R-:W-:Y:S05]  /*ea80*/  @P1 BRA `(.L_x_2602) ;  /* 0x0000000c00e01947 */ /* 0x000fea0003800000 */
[----:B------:R0:W5:Y:S01]  /*ea90*/  LDL R61, [R1+0x7c] ;  /* 0x00007c00013d7983 */ /* 0x0001620000100800 */
[----:B------:R-:W1:Y:S01]  /*eaa0*/  LDC R3, c[0x0][0x3f4] ;  /* 0x0000fd00ff037b82 */ /* 0x000e620000000800 */
[----:B------:R-:W-:Y:S01]  /*eab0*/  BSSY B2, `(.L_x_2603) ;  /* 0x000007a000027945 */ /* 0x000fe20003800000 */
[-C--:B-1----:R-:W-:Y:S02]  /*eac0*/  ISETP.GE.AND P0, PT, R22, R3.reuse, PT ;  /* 0x000000031600720c */ /* 0x082fe40003f06270 */
[----:B------:R-:W-:-:S11]  /*ead0*/  ISETP.GE.AND P1, PT, R233, R3, PT ;  /* 0x00000003e900720c */ /* 0x000fd60003f26270 */
[----:B0-----:R-:W-:Y:S05]  /*eae0*/  @P0 BRA `(.L_x_2604) ;  /* 0x0000000400d80947 */ /* 0x001fea0003800000 */
[----:B----45:R-:W0:Y:S01]  /*eaf0*/  LDS.128 R4, [R61+0x20400] ;  /* 0x020400003d047984 */ /* 0x030e220000000c00 */
[----:B--2---:R-:W-:Y:S02]  /*eb00*/  SHF.R.U32.HI R37, RZ, 0x8, R44 ;  /* 0x00000008ff257819 */ /* 0x004fe4000001162c */
[----:B------:R-:W-:Y:S02]  /*eb10*/  SHF.R.U32.HI R50, RZ, 0x8, R45 ;  /* 0x00000008ff327819 */ /* 0x000fe4000001162d */
[----:B------:R-:W-:Y:S02]  /*eb20*/  LOP3.LUT R3, R44, 0xff, RZ, 0xc0, !PT ;  /* 0x000000ff2c037812 */ /* 0x000fe400078ec0ff */
[----:B---3--:R-:W-:Y:S02]  /*eb30*/  LOP3.LUT R48, R37, 0xff, RZ, 0xc0, !PT ;  /* 0x000000ff25307812 */ /* 0x008fe400078ec0ff */
        /* <DEDUP_REMOVED lines=113> */
.L_x_2604:
[----:B------:R-:W-:Y:S05]  /*f250*/  BSYNC B2 ;  /* 0x0000000000027941 */ /* 0x000fea0003800000 */
.L_x_2603:
[----:B------:R-:W-:Y:S05]  /*f260*/  @P1 BRA `(.L_x_2602) ;  /* 0x0000000400e81947 */ /* 0x000fea0003800000 */
[----:B0---45:R-:W0:Y:S01]  /*f270*/  LDS.128 R4, [R61+0x24400] ;  /* 0x024400003d047984 */ /* 0x031e220000000c00 */
[----:B------:R-:W-:Y:S02]  /*f280*/  SHF.R.U32.HI R45, RZ, 0x8, R42 ;  /* 0x00000008ff2d7819 */ /* 0x000fe4000001162a */
[----:B---3--:R-:W-:Y:S02]  /*f290*/  LOP3.LUT R48, R42, 0xff, RZ, 0xc0, !PT ;  /* 0x000000ff2a307812 */ /* 0x008fe400078ec0ff */
[----:B------:R-:W-:Y:S02]  /*f2a0*/  LOP3.LUT R45, R45, 0xff, RZ, 0xc0, !PT ;  /* 0x000000ff2d2d7812 */ /* 0x000fe400078ec0ff */
[----:B--2---:R-:W-:Y:S02]  /*f2b0*/  SHF.R.U32.HI R37, RZ, 0x8, R41 ;  /* 0x00000008ff257819 */ /* 0x004fe40000011629 */
        /* <DEDUP_REMOVED lines=38> */
[C---:B------:R-:W-:Y:S01]  /*f520*/  FMUL.FTZ R51, R37.reuse, R50 ;  /* 0x0000003225337220 */ /* 0x040fe20000410000 */
        /* <DEDUP_REMOVED lines=78> */
.L_x_2602:
[----:B------:R-:W-:Y:S05]  /*fa10*/  BSYNC B1 ;  /* 0x0000000000017941 */ /* 0x000fea0003800000 */
.L_x_2601:
[----:B------:R-:W-:Y:S01]  /*fa20*/  VIADD R3, R19, 0x20 ;  /* 0x0000002013037836 */ /* 0x000fe20000000000 */
[----:B------:R-:W-:Y:S04]  /*fa30*/  BSSY B1, `(.L_x_2605) ;  /* 0x00000fb000017945 */ /* 0x000fe80003800000 */
[----:B------:R-:W-:-:S13]  /*fa40*/  ISETP.GE.AND P0, PT, R3, R0, PT ;  /* 0x000000000300720c */ /* 0x000fda0003f06270 */
        /* <DEDUP_REMOVED lines=8> */
[----:B------:R-:W-:Y:S02]  /*fad0*/  SHF.R.U32.HI R41, RZ, 0x8, R38 ;  /* 0x00000008ff297819 */ /* 0x000fe40000011626 */
[----:B------:R-:W-:Y:S02]  /*fae0*/  LOP3.LUT R44, R38, 0xff, RZ, 0xc0, !PT ;  /* 0x000000ff262c7812 */ /* 0x000fe400078ec0ff */
        /* <DEDUP_REMOVED lines=41> */
[C---:B---3--:R-:W-:Y:S01]  /*fd80*/  FMUL.FTZ R48, R34.reuse, R46 ;  /* 0x0000002e22307220 */ /* 0x048fe20000410000 */
        /* <DEDUP_REMOVED lines=77> */
.L_x_2608:
[----:B------:R-:W-:Y:S05]  /*10260*/  BSYNC B2 ;  /* 0x0000000000027941 */ /* 0x000fea0003800000 */
.L_x_2607:
[----:B------:R-:W-:Y:S05]  /*10270*/  @P1 BRA `(.L_x_2606) ;  /* 0x0000000400d81947 */ /* 0x000fea0003800000 */
[----:B0---45:R-:W0:Y:S01]  /*10280*/  LDS.128 R4, [R53+0x25400] ;  /* 0x0254000035047984 */ /* 0x031e220000000c00 */
[----:B------:R-:W-:Y:S02]  /*10290*/  SHF.R.U32.HI R34, RZ, 0x8, R30 ;  /* 0x00000008ff227819 */ /* 0x000fe4000001161e */
        /* <DEDUP_REMOVED lines=9> */
[----:B------:R-:W-:Y:S01]  /*10330*/  SHF.R.U32.HI R42, RZ, 0x10, R31 ;  /* 0x00000010ff2a7819 */ /* 0x000fe2000001161f */
[----:B------:R-:W-:Y:S01]  /*10340*/  IMAD.U32 R41, R41, 0x10000, RZ ;  /* 0x0001000029297824 */ /* 0x000fe200078e00ff */
[----:B------:R-:W-:-:S02]  /*10350*/  LOP3.LUT R39, R33, 0xff, RZ, 0xc0, !PT ;  /* 0x000000ff21277812 */ /* 0x000fc400078ec0ff */
[----:B------:R-:W-:Y:S02]  /*10360*/  LOP3.LUT R40, R40, 0xff, RZ, 0xc0, !PT ;  /* 0x000000ff28287812 */ /* 0x000fe400078ec0ff */
[----:B------:R-:W-:Y:S02]  /*10370*/  PRMT R35, R38, 0x7604, R35 ;  /* 0x0000760426237816 */ /* 0x000fe40000000023 */
[----:B--2---:R-:W-:Y:S02]  /*10380*/  LOP3.LUT R37, R32, 0xff, RZ, 0xc0, !PT ;  /* 0x000000ff20257812 */ /* 0x004fe400078ec0ff */
[----:B------:R-:W-:Y:S02]  /*10390*/  LOP3.LUT R38, R34, 0xff, RZ, 0xc0, !PT ;  /* 0x000000ff22267812 */ /* 0x000fe400078ec0ff */
[----:B------:R-:W-:Y:S02]  /*103a0*/  SHF.L.U32 R34, R42, 0x10, RZ ;  /* 0x000000102a227819 */ /* 0x000fe400000006ff */
[----:B------:R-:W-:-:S02]  /*103b0*/  PRMT R40, R40, 0x7604, R39 ;  /* 0x0000760428287816 */ /* 0x000fc40000000027 */
[----:B------:R-:W-:Y:S02]  /*103c0*/  PRMT R39, R38, 0x7604, R37 ;  /* 0x0000760426277816 */ /* 0x000fe40000000025 */
[----:B------:R-:W-:Y:S02]  /*103d0*/  LOP3.LUT R37, R35, 0xff0000, R34, 0xf8, !PT ;  /* 0x00ff000023257812 */ /* 0x000fe400078ef822 */
[----:B------:R-:W-:Y:S02]  /*103e0*/  LOP3.LUT R41, R40, 0xff0000, R41, 0xf8, !PT ;  /* 0x00ff000028297812 */ /* 0x000fe400078ef829 */
[----:B------:R-:W-:Y:S02]  /*103f0*/  LOP3.LUT R37, R37, 0xff000000, R31, 0xf8, !PT ;  /* 0xff00000025257812 */ /* 0x000fe400078ef81f */
[----:B------:R-:W-:Y:S02]  /*10400*/  LOP3.LUT R41, R41, 0xff000000, R33, 0xf8, !PT ;  /* 0xff00000029297812 */ /* 0x000fe400078ef821 */
[----:B------:R-:W-:-:S02]  /*10410*/  LOP3.LUT R35, R3, 0xff0000, R30, 0xf8, !PT ;  /* 0x00ff000003237812 */ /* 0x000fc400078ef81e */
[-C--:B0-----:R-:W-:Y:S02]  /*10420*/  F2FP.F16.E4M3.UNPACK_B R3, R6.reuse.H1 ;  /* 0x00000006ff03723e */ /* 0x081fe400030006ff */
        /* <DEDUP_REMOVED lines=45> */
[C---:B---3--:R-:W-:Y:S01]  /*10700*/  FFMA.FTZ R48, R33.reuse, R37, -R34 ;  /* 0x0000002521307223 */ /* 0x048fe20000010822 */
        /* <DEDUP_REMOVED lines=45> */
.L_x_2606:
[----:B------:R-:W-:Y:S05]  /*109e0*/  BSYNC B1 ;  /* 0x0000000000017941 */ /* 0x000fea0003800000 */
.L_x_2605:
[----:B------:R-:W-:Y:S01]  /*109f0*/  VIADD R3, R19, 0x40 ;  /* 0x0000004013037836 */ /* 0x000fe20000000000 */
[----:B------:R-:W-:Y:S04]  /*10a00*/  BSSY B1, `(.L_x_2609) ;  /* 0x00000fb000017945 */ /* 0x000fe80003800000 */
[----:B------:R-:W-:-:S13]  /*10a10*/  ISETP.GE.AND P0, PT, R3, R0, PT ;  /* 0x000000000300720c */ /* 0x000fda0003f06270 */
[----:B------:R-:W-:Y:S05]  /*10a20*/  @P0 BRA `(.L_x_2610) ;  /* 0x0000000c00e00947 */ /* 0x000fea0003800000 */
[----:B-----5:R0:W5:Y:S01]  /*10a30*/  LDL R45, [R1+0x7c] ;  /* 0x00007c00012d7983 */ /* 0x0201620000100800 */
        /* <DEDUP_REMOVED lines=16> */
[----:B--2---:R-:W-:Y:S02]  /*10b40*/  SHF.R.U32.HI R37, RZ, 0x10, R29 ;  /* 0x00000010ff257819 */ /* 0x004fe4000001161d */
        /* <DEDUP_REMOVED lines=106> */
.L_x_2612:
[----:B------:R-:W-:Y:S05]  /*111f0*/  BSYNC B2 ;  /* 0x0000000000027941 */ /* 0x000fea0003800000 */
.L_x_2611:
[----:B------:R-:W-:Y:S05]  /*11200*/  @P1 BRA `(.L_x_2610) ;  /* 0x0000000400e81947 */ /* 0x000fea0003800000 */
[----:B0---45:R-:W0:Y:S01]  /*11210*/  LDS.128 R4, [R45+0x26400] ;  /* 0x026400002d047984 */ /* 0x031e220000000c00 */
[----:B------:R-:W-:Y:S02]  /*11220*/  SHF.R.U32.HI R27, RZ, 0x8, R25 ;  /* 0x00000008ff1b7819 */ /* 0x000fe40000011619 */
        /* <DEDUP_REMOVED lines=49> */
[----:B--2---:R-:W-:Y:S01]  /*11540*/  FFMA.FTZ R37, R21, R32, R35 ;  /* 0x0000002015257223 */ /* 0x004fe20000010023 */
        /* <DEDUP_REMOVED lines=70> */
.L_x_2610:
[----:B------:R-:W-:Y:S05]  /*119b0*/  BSYNC B1 ;  /* 0x0000000000017941 */ /* 0x000fea0003800000 */
.L_x_2609:
[----:B------:R-:W-:-:S05]  /*119c0*/  VIADD R3, R19, 0x60 ;  /* 0x0000006013037836 */ /* 0x000fca0000000000 */
        /* <DEDUP_REMOVED lines=130> */
.L_x_2615:
[----:B------:R-:W-:Y:S05]  /*121f0*/  BSYNC B1 ;  /* 0x0000000000017941 */ /* 0x000fea0003800000 */
.L_x_2614:
[----:B------:R-:W-:Y:S05]  /*12200*/  @P1 BRA `(.L_x_2613) ;  /* 0x0000005000681947 */ /* 0x000fea0003800000 */
[----:B0---45:R-:W0:Y:S01]  /*12210*/  LDS.128 R4, [R35+0x27400] ;  /* 0x0274000023047984 */ /* 0x031e220000000c00 */
[----:B------:R-:W-:Y:S02]  /*12220*/  SHF.R.U32.HI R13, RZ, 0x8, R9 ;  /* 0x00000008ff0d7819 */ /* 0x000fe40000011609 */
        /* <DEDUP_REMOVED lines=117> */
.L_x_2586:
[----:B------:R-:W1:Y:S01]  /*12980*/  LDC R52, c[0x0][0x448] ;  /* 0x00011200ff347b82 */ /* 0x000e620000000800 */
[----:B------:R-:W-:Y:S01]  /*12990*/  IMAD.MOV.U32 R27, RZ, RZ, R29 ;  /* 0x000000ffff1b7224 */ /* 0x000fe200078e001d */
[----:B------:R-:W-:Y:S01]  /*129a0*/  ULDC.64 UR4, c[0x0][0x3f8] ;  /* 0x0000fe0000047ab9 */ /* 0x000fe20000000a00 */
[----:B------:R-:W-:Y:S01]  /*129b0*/  IMAD.MOV.U32 R25, RZ, RZ, R31 ;  /* 0x000000ffff197224 */ /* 0x000fe200078e001f */
[----:B------:R-:W-:Y:S01]  /*129c0*/  ULDC.64 UR6, c[0x0][0x408] ;  /* 0x0001020000067ab9 */ /* 0x000fe20000000a00 */
[----:B------:R-:W-:Y:S01]  /*129d0*/  ULDC.64 UR8, c[0x0][0x400] ;  /* 0x0001000000087ab9 */ /* 0x000fe20000000a00 */
        /* <DEDUP_REMOVED lines=19> */
[----:B------:R-:W2:Y:S01]  /*12b10*/  LDL R6, [R1+0x40] ;  /* 0x0000400001067983 */ /* 0x000ea20000100800 */
[----:B------:R-:W1:Y:S03]  /*12b20*/  LDC R37, c[0x0][0x3f4] ;  /* 0x0000fd00ff257b82 */ /* 0x000e660000000800 */
[----:B------:R-:W3:Y:S04]  /*12b30*/  SHFL.IDX PT, R7, R55, RZ, 0x181f ;  /* 0x00181fff37077589 */ /* 0x000ee800000e0000 */
[----:B------:R-:W4:Y:S04]  /*12b40*/  SHFL.IDX PT, R14, R59, RZ, 0x181f ;  /* 0x00181fff3b0e7589 */ /* 0x000f2800000e0000 */
[----:B------:R-:W5:Y:S04]  /*12b50*/  SHFL.IDX PT, R5, R53, RZ, 0x181f ;  /* 0x00181fff35057589 */ /* 0x000f6800000e0000 */
[----:B------:R-:W0:Y:S01]  /*12b60*/  SHFL.IDX PT, R9, R57, RZ, 0x181f ;  /* 0x00181fff39097589 */ /* 0x000e2200000e0000 */
[----:B-1----:R-:W-:Y:S01]  /*12b70*/  ISETP.GE.AND P0, PT, R16, R37, PT ;  /* 0x000000251000720c */ /* 0x002fe20003f06270 */
[----:B--2---:R-:W-:-:S05]  /*12b80*/  IMAD R52, R6, R52, RZ ;  /* 0x0000003406347224 */ /* 0x004fca00078e02ff */
[----:B------:R-:W-:-:S13]  /*12b90*/  ISETP.GE.OR P1, PT, R3, R52, P0 ;  /* 0x000000340300720c */ /* 0x000fda0000726670 */
[C---:B---3--:R-:W-:Y:S02]  /*12ba0*/  @!P1 IADD3 R4, P2, R16.reuse, R7, RZ ;  /* 0x0000000710049210 */ /* 0x048fe40007f5e0ff */
[----:B----4-:R-:W-:-:S03]  /*12bb0*/  @!P1 IADD3 R24, P3, R16, R14, RZ ;  /* 0x0000000e10189210 */ /* 0x010fc60007f7e0ff */
[--C-:B-----5:R-:W-:Y:S02]  /*12bc0*/  @!P1 IMAD.X R5, R5, 0x1, R17.reuse, P2 ;  /* 0x0000000105059824 */ /* 0x120fe400010e0611 */
[----:B0-----:R-:W-:-:S04]  /*12bd0*/  @!P1 IMAD.X R25, R9, 0x1, R17, P3 ;  /* 0x0000000109199824 */ /* 0x001fc800018e0611 */
[----:B------:R-:W2:Y:S04]  /*12be0*/  @!P1 LD.E.128 R4, desc[UR40][R4.64] ;  /* 0x0000002804049980 */ /* 0x000ea8000c101d00 */
[----:B------:R-:W3:Y:S01]  /*12bf0*/  @!P1 LD.E.128 R24, desc[UR40][R24.64] ;  /* 0x0000002818189980 */ /* 0x000ee2000c101d00 */
[----:B------:R-:W-:Y:S02]  /*12c00*/  CS2R R44, SRZ ;  /* 0x00000000002c7805 */ /* 0x000fe4000001ff00 */
[----:B------:R-:W-:Y:S02]  /*12c10*/  CS2R R46, SRZ ;  /* 0x00000000002e7805 */ /* 0x000fe4000001ff00 */
[----:B------:R-:W-:Y:S01]  /*12c20*/  CS2R R48, SRZ ;  /* 0x0000000000307805 */ /* 0x000fe2000001ff00 */
[----:B------:R0:W1:Y:S01]  /*12c30*/  SHFL.IDX PT, R9, R53, 0x1, 0x181f ;  /* 0x00381f0035097f89 */ /* 0x00006200000e0000 */
[----:B------:R-:W-:-:S03]  /*12c40*/  CS2R R50, SRZ ;  /* 0x0000000000327805 */ /* 0x000fc6000001ff00 */
[----:B------:R0:W4:Y:S04]  /*12c50*/  SHFL.IDX PT, R21, R55, 0x1, 0x181f ;  /* 0x00381f0037157f89 */ /* 0x00012800000e0000 */
[----:B------:R0:W0:Y:S04]  /*12c60*/  SHFL.IDX PT, R33, R57, 0x1, 0x181f ;  /* 0x00381f0039217f89 */ /* 0x00002800000e0000 */
[----:B------:R0:W0:Y:S01]  /*12c70*/  SHFL.IDX PT, R14, R59, 0x1, 0x181f ;  /* 0x00381f003b0e7f89 */ /* 0x00002200000e0000 */
[----:B--2---:R-:W-:Y:S01]  /*12c80*/  @!P1 MOV R44, R4 ;  /* 0x00000004002c9202 */ /* 0x004fe20000000f00 */
[----:B------:R-:W-:Y:S01]  /*12c90*/  @!P1 IMAD.MOV.U32 R45, RZ, RZ, R5 ;  /* 0x000000ffff2d9224 */ /* 0x000fe200078e0005 */
[----:B------:R-:W-:Y:S01]  /*12ca0*/  CS2R R4, SRZ ;  /* 0x0000000000047805 */ /* 0x000fe2000001ff00 */
[----:B------:R-:W-:-:S02]  /*12cb0*/  @!P1 IMAD.MOV.U32 R46, RZ, RZ, R6 ;  /* 0x000000ffff2e9224 */ /* 0x000fc400078e0006 */
[----:B------:R-:W-:Y:S02]  /*12cc0*/  @!P1 IMAD.MOV.U32 R47, RZ, RZ, R7 ;  /* 0x000000ffff2f9224 */ /* 0x000fe400078e0007 */
[----:B---3--:R-:W-:Y:S02]  /*12cd0*/  @!P1 IMAD.MOV.U32 R48, RZ, RZ, R24 ;  /* 0x000000ffff309224 */ /* 0x008fe400078e0018 */
[----:B------:R-:W-:Y:S02]  /*12ce0*/  @!P1 IMAD.MOV.U32 R49, RZ, RZ, R25 ;  /* 0x000000ffff319224 */ /* 0x000fe400078e0019 */
[----:B------:R-:W-:Y:S02]  /*12cf0*/  @!P1 IMAD.MOV.U32 R50, RZ, RZ, R26 ;  /* 0x000000ffff329224 */ /* 0x000fe400078e001a */
[----:B01--4-:R-:W-:-:S07]  /*12d00*/  @!P1 IMAD.MOV.U32 R51, RZ, RZ, R27 ;  /* 0x000000ffff339224 */ /* 0x013fce00078e001b */
.L_x_2876:
        /* <DEDUP_REMOVED lines=17> */
.L_x_2618:
[----:B------:R-:W-:Y:S05]  /*12e20*/  BSYNC B1 ;  /* 0x0000000000017941 */ /* 0x000fea0003800000 */
.L_x_2617:
        /* <DEDUP_REMOVED lines=9> */
[----:B-1----:R-:W-:Y:S02]  /*12ec0*/  @!P1 IADD3 R32, P3, R16, R14, RZ ;  /* 0x0000000e10209210 */ /* 0x002fe40007f7e0ff */
[----:B--2---:R-:W-:-:S03]  /*12ed0*/  @!P1 IADD3.X R9, R9, R17, RZ, P2, !PT ;  /* 0x0000001109099210 */ /* 0x004fc600017fe4ff */
[----:B---3--:R-:W-:Y:S02]  /*12ee0*/  @!P1 IMAD.X R33, R25, 0x1, R17, P3 ;  /* 0x0000000119219824 */ /* 0x008fe400018e0611 */
[----:B------:R-:W-:-:S04]  /*12ef0*/  @!P1 IMAD.MOV.U32 R25, RZ, RZ, R9 ;  /* 0x000000ffff199224 */ /* 0x000fc800078e0009 */
[----:B------:R-:W2:Y:S04]  /*12f00*/  @!P1 LD.E.128 R32, desc[UR40][R32.64] ;  /* 0x0000002820209980 */ /* 0x000ea8000c101d00 */
[----:B------:R-:W3:Y:S04]  /*12f10*/  @!P1 LD.E.128 R24, desc[UR40][R24.64] ;  /* 0x0000002818189980 */ /* 0x000ee8000c101d00 */
[----:B------:R-:W0:Y:S04]  /*12f20*/  SHFL.IDX PT, R55, R55, 0x3, 0x181f ;  /* 0x00781f0037377f89 */ /* 0x000e2800000e0000 */
[----:B------:R-:W1:Y:S04]  /*12f30*/  SHFL.IDX PT, R53, R53, 0x3, 0x181f ;  /* 0x00781f0035357f89 */ /* 0x000e6800000e0000 */
[----:B------:R-:W4:Y:S04]  /*12f40*/  SHFL.IDX PT, R59, R59, 0x3, 0x181f ;  /* 0x00781f003b3b7f89 */ /* 0x000f2800000e0000 */
[----:B------:R-:W0:Y:S01]  /*12f50*/  SHFL.IDX PT, R57, R57, 0x3, 0x181f ;  /* 0x00781f0039397f89 */ /* 0x000e2200000e0000 */
[----:B------:R-:W-:-:S02]  /*12f60*/  CS2R R20, SRZ ;  /* 0x0000000000147805 */ /* 0x000fc4000001ff00 */
[----:B------:R-:W-:Y:S02]  /*12f70*/  CS2R R38, SRZ ;  /* 0x0000000000267805 */ /* 0x000fe4000001ff00 */
[----:B------:R-:W-:Y:S02]  /*12f80*/  CS2R R40, SRZ ;  /* 0x0000000000287805 */ /* 0x000fe4000001ff00 */
[----:B------:R-:W-:Y:S02]  /*12f90*/  CS2R R42, SRZ ;  /* 0x00000000002a7805 */ /* 0x000fe4000001ff00 */
[----:B------:R-:W-:Y:S01]  /*12fa0*/  CS2R R8, SRZ ;  /* 0x0000000000087805 */ /* 0x000fe2000001ff00 */
[----:B--2---:R-:W-:Y:S02]  /*12fb0*/  @!P1 IMAD.MOV.U32 R40, RZ, RZ, R32 ;  /* 0x000000ffff289224 */ /* 0x004fe400078e0020 */
[----:B------:R-:W-:Y:S02]  /*12fc0*/  @!P1 IMAD.MOV.U32 R41, RZ, RZ, R33 ;  /* 0x000000ffff299224 */ /* 0x000fe400078e0021 */
[----:B---3--:R-:W-:-:S02]  /*12fd0*/  @!P1 IMAD.MOV.U32 R20, RZ, RZ, R24 ;  /* 0x000000ffff149224 */ /* 0x008fc400078e0018 */
[----:B------:R-:W-:Y:S02]  /*12fe0*/  @!P1 IMAD.MOV.U32 R21, RZ, RZ, R25 ;  /* 0x000000ffff159224 */ /* 0x000fe400078e0019 */
[----:B------:R-:W-:Y:S02]  /*12ff0*/  @!P1 IMAD.MOV.U32 R38, RZ, RZ, R26 ;  /* 0x000000ffff269224 */ /* 0x000fe400078e001a */
[----:B------:R-:W-:Y:S02]  /*13000*/  @!P1 IMAD.MOV.U32 R39, RZ, RZ, R27 ;  /* 0x000000ffff279224 */ /* 0x000fe400078e001b */
[----:B------:R-:W-:Y:S02]  /*13010*/  @!P1 IMAD.MOV.U32 R42, RZ, RZ, R34 ;  /* 0x000000ffff2a9224 */ /* 0x000fe400078e0022 */
[----:B01--4-:R-:W-:-:S07]  /*13020*/  @!P1 IMAD.MOV.U32 R43, RZ, RZ, R35 ;  /* 0x000000ffff2b9224 */ /* 0x013fce00078e0023 */
.L_x_2886:
        /* <DEDUP_REMOVED lines=13> */
[----:B------:R-:W-:Y:S01]  /*13100*/  IMAD.X R9, R57, 0x1, R17, P2 ;  /* 0x0000000139097824 */ /* 0x000fe200010e0611 */
[----:B------:R-:W-:-:S05]  /*13110*/  IADD3.X R13, R53, R17, RZ, P1, !PT ;  /* 0x00000011350d7210 */ /* 0x000fca0000ffe4ff */
[----:B------:R-:W5:Y:S04]  /*13120*/  LD.E.128 R8, desc[UR40][R8.64] ;  /* 0x0000002808087980 */ /* 0x000f68000c101d00 */
[----:B------:R-:W5:Y:S02]  /*13130*/  LD.E.128 R12, desc[UR40][R12.64] ;  /* 0x000000280c0c7980 */ /* 0x000f64000c101d00 */
.L_x_2621:
[----:B------:R-:W-:Y:S05]  /*13140*/  BSYNC B1 ;  /* 0x0000000000017941 */ /* 0x000fea0003800000 */
.L_x_2620:
[----:B------:R-:W2:Y:S01]  /*13150*/  LDL R24, [R1+0x3c] ;  /* 0x00003c0001187983 */ /* 0x000ea20000100800 */
[----:B------:R-:W-:Y:S01]  /*13160*/  ULEA.HI UR4, UR39, UR39, URZ, 0x1 ;  /* 0x0000002727047291 */ /* 0x000fe2000f8f083f */
[C---:B------:R-:W-:Y:S01]  /*13170*/  VIADD R26, R19.reuse, 0x20 ;  /* 0x00000020131a7836 */ /* 0x040fe20000000000 */
[----:B------:R-:W-:Y:S01]  /*13180*/  BSSY B1, `(.L_x_2622) ;  /* 0x000000e000017945 */ /* 0x000fe20003800000 */
[----:B------:R-:W-:Y:S01]  /*13190*/  VIADD R25, R19, 0x40 ;  /* 0x0000004013197836 */ /* 0x000fe20000000000 */
[----:B------:R-:W-:-:S04]  /*131a0*/  ULOP3.LUT UR4, UR4, 0xfffffffe, URZ, 0xc0, !UPT ;  /* 0xfffffffe04047892 */ /* 0x000fc8000f8ec03f */
[----:B------:R-:W-:-:S06]  /*131b0*/  UIADD3 UR4, UR39, -UR4, URZ ;  /* 0x8000000427047290 */ /* 0x000fcc000fffe03f */
[----:B------:R-:W-:-:S05]  /*131c0*/  IMAD.U32 R3, RZ, RZ, UR4 ;  /* 0x00000004ff037e24 */ /* 0x000fca000f8e00ff */
[----:B------:R-:W-:-:S04]  /*131d0*/  SHF.L.U32 R3, R3, 0x1f, RZ ;  /* 0x0000001f03037819 */ /* 0x000fc800000006ff */
[----:B------:R-:W0:Y:S01]  /*131e0*/  SYNCS.PHASECHK.TRANS64.TRYWAIT P4, [R18+URZ+0x38800], R3 ;  /* 0x03880003120075a7 */ /* 0x000e22000808017f */
[----:B--2---:R-:W-:Y:S01]  /*131f0*/  VIADDMNMX R52, R52, -R24, 0x80, PT ;  /* 0x0000008034347446 */ /* 0x004fe20003800918 */
[----:B------:R-:W-:-:S03]  /*13200*/  VIADD R24, R19, 0x60 ;  /* 0x0000006013187836 */ /* 0x000fc60000000000 */
[-C--:B------:R-:W-:Y:S02]  /*13210*/  ISETP.GE.OR P3, PT, R19, R52.reuse, P0 ;  /* 0x000000341300720c */ /* 0x080fe40000766670 */
[-C--:B------:R-:W-:Y:S02]  /*13220*/  ISETP.GE.OR P2, PT, R26, R52.reuse, P0 ;  /* 0x000000341a00720c */ /* 0x080fe40000746670 */
[-C--:B------:R-:W-:Y:S02]  /*13230*/  ISETP.GE.OR P1, PT, R25, R52.reuse, P0 ;  /* 0x000000341900720c */ /* 0x080fe40000726670 */
[----:B------:R-:W-:Y:S01]  /*13240*/  ISETP.GE.OR P0, PT, R24, R52, P0 ;  /* 0x000000341800720c */ /* 0x000fe20000706670 */
[----:B0-----:R-:W-:-:S12]  /*13250*/  @!P4 BRA `(.L_x_2623) ;  /* 0x000001e40030c947 */ /* 0x001fd80003800000 */
.L_x_2887:
[----:B------:R-:W-:Y:S05]  /*13260*/  BSYNC B1 ;  /* 0x0000000000017941 */ /* 0x000fea0003800000 */
.L_x_2622:
[----:B------:R-:W-:Y:S04]  /*13270*/  BSSY B1, `(.L_x_2624) ;  /* 0x0000107000017945 */ /* 0x000fe80003800000 */
[----:B------:R-:W-:Y:S05]  /*13280*/  @P3 BRA `(.L_x_2625) ;  /* 0x0000001000143947 */ /* 0x000fea0003800000 */
[----:B------:R-:W2:Y:S04]  /*13290*/  LDL R35, [R1+0x78] ;  /* 0x0000780001237983 */ /* 0x000ea80000100800 */
[----:B------:R-:W3:Y:S01]  /*132a0*/  LDL R76, [R1+0x7c] ;  /* 0x00007c00014c7983 */ /* 0x000ee20000100800 */
[----:B0-----:R-:W-:Y:S01]  /*132b0*/  SHF.R.U32.HI R3, RZ, 0x8, R44 ;  /* 0x00000008ff037819 */ /* 0x001fe2000001162c */
[----:B------:R-:W-:Y:S01]  /*132c0*/  IMAD.SHL.U32 R52, R19, 0x80, RZ ;  /* 0x0000008013347824 */ /* 0x000fe200078e00ff */
[----:B------:R-:W-:Y:S02]  /*132d0*/  LOP3.LUT R25, R44, 0xff, RZ, 0xc0, !PT ;  /* 0x000000ff2c197812 */ /* 0x000fe400078ec0ff */
[----:B------:R-:W-:Y:S02]  /*132e0*/  LOP3.LUT R24, R3, 0xff, RZ, 0xc0, !PT ;  /* 0x000000ff03187812 */ /* 0x000fe400078ec0ff */
[----:B------:R-:W-:-:S02]  /*132f0*/  LEA.HI R3, R37, R0, RZ, 0x1c ;  /* 0x0000000025037211 */ /* 0x000fc400078fe0ff */
[----:B------:R-:W-:Y:S02]  /*13300*/  PRMT R53, R24, 0x7604, R25 ;  /* 0x0000760418357816 */ /* 0x000fe40000000019 */
[----:B------:R-:W-:Y:S02]  /*13310*/  SHF.R.S32.HI R24, RZ, 0x1f, R3 ;  /* 0x0000001fff187819 */ /* 0x000fe40000011403 */
[----:B------:R-:W-:Y:S02]  /*13320*/  LOP3.LUT R52, R52, 0x380, RZ, 0xc0, !PT ;  /* 0x0000038034347812 */ /* 0x000fe400078ec0ff */
[----:B------:R-:W-:Y:S01]  /*13330*/  LEA.HI R24, R24, R3, RZ, 0x3 ;  /* 0x0000000318187211 */ /* 0x000fe200078f18ff */
[----:B------:R-:W-:Y:S01]  /*13340*/  IMAD.SHL.U32 R3, R3, 0x10, RZ ;  /* 0x0000001003037824 */ /* 0x000fe200078e00ff */
[----:B------:R-:W-:Y:S02]  /*13350*/  SHF.R.U32.HI R26, RZ, 0x8, R45 ;  /* 0x00000008ff1a7819 */ /* 0x000fe4000001162d */
[----:B------:R-:W-:Y:S01]  /*13360*/  LOP3.LUT R27, R45, 0xff, RZ, 0xc0, !PT ;  /* 0x000000ff2d1b7812 */ /* 0x000fe200078ec0ff */
[----:B------:R-:W-:Y:S01]  /*13370*/  IMAD.SHL.U32 R24, R24, 0x800, RZ ;  /* 0x0000080018187824 */ /* 0x000fe200078e00ff */
[----:B------:R-:W-:Y:S01]  /*13380*/  LOP3.LUT R3, R52, 0x70, R3, 0xf8, !PT ;  /* 0x0000007034037812 */ /* 0x000fe200078ef803 */
[----:B------:R-:W-:Y:S01]  /*13390*/  IMAD.SHL.U32 R52, R19, 0x80, RZ ;  /* 0x0000008013347824 */ /* 0x000fe200078e00ff */
[----:B------:R-:W-:-:S02]  /*133a0*/  LOP3.LUT R26, R26, 0xff, RZ, 0xc0, !PT ;  /* 0x000000ff1a1a7812 */ /* 0x000fc400078ec0ff */
[----:B------:R-:W-:Y:S02]  /*133b0*/  SHF.R.U32.HI R33, RZ, 0x8, R48 ;  /* 0x00000008ff217819 */ /* 0x000fe40000011630 */
[----:B------:R-:W-:Y:S02]  /*133c0*/  LOP3.LUT R52, R52, 0x380, RZ, 0xc0, !PT ;  /* 0x0000038034347812 */ /* 0x000fe400078ec0ff */
[----:B------:R-:W-:Y:S02]  /*133d0*/  PRMT R55, R26, 0x7604, R27 ;  /* 0x000076041a377816 */ /* 0x000fe4000000001b */
[----:B------:R-:W-:Y:S02]  /*133e0*/  SHF.R.U32.HI R27, RZ, 0x8, R47 ;  /* 0x00000008ff1b7819 */ /* 0x000fe4000001162f */
[----:B------:R-:W-:Y:S02]  /*133f0*/  SHF.R.U32.HI R52, RZ, 0x3, R52 ;  /* 0x00000003ff347819 */ /* 0x000fe40000011634 */
[----:B------:R-:W-:-:S02]  /*13400*/  LOP3.LUT R32, R47, 0xff, RZ, 0xc0, !PT ;  /* 0x000000ff2f207812 */ /* 0x000fc400078ec0ff */
[----:B------:R-:W-:Y:S02]  /*13410*/  LOP3.LUT R34, R48, 0xff, RZ, 0xc0, !PT ;  /* 0x000000ff30227812 */ /* 0x000fe400078ec0ff */
[----:B------:R-:W-:Y:S02]  /*13420*/  LOP3.LUT R27, R27, 0xff, RZ, 0xc0, !PT ;  /* 0x000000ff1b1b7812 */ /* 0x000fe400078ec0ff */
[----:B------:R-:W-:Y:S02]  /*13430*/  LOP3.LUT R33, R33, 0xff, RZ, 0xc0, !PT ;  /* 0x000000ff21217812 */ /* 0x000fe400078ec0ff */
[----:B------:R-:W-:Y:S02]  /*13440*/  LOP3.LUT R3, R3, R52, RZ, 0x3c, !PT ;  /* 0x0000003403037212 */ /* 0x000fe400078e3cff */
[----:B------:R-:W-:Y:S02]  /*13450*/  LOP3.LUT R24, R24, 0xffffc000, RZ, 0xc0, !PT ;  /* 0xffffc00018187812 */ /* 0x000fe400078ec0ff */
[----:B------:R-:W-:-:S02]  /*13460*/  PRMT R61, R27, 0x7604, R32 ;  /* 0x000076041b3d7816 */ /* 0x000fc40000000020 */
[----:B------:R-:W-:Y:S02]  /*13470*/  PRMT R63, R33, 0x7604, R34 ;  /* 0x00007604213f7816 */ /* 0x000fe40000000022 */
[----:B------:R-:W-:Y:S02]  /*13480*/  SHF.R.U32.HI R32, RZ, 0x8, R49 ;  /* 0x00000008ff207819 */ /* 0x000fe40000011631 */
[----:B------:R-:W-:Y:S02]  /*13490*/  SHF.R.U32.HI R34, RZ, 0x8, R50 ;  /* 0x00000008ff227819 */ /* 0x000fe40000011632 */
[----:B------:R-:W-:Y:S02]  /*134a0*/  SHF.R.U32.HI R25, RZ, 0x8, R46 ;  /* 0x00000008ff197819 */ /* 0x000fe4000001162e */
[----:B------:R-:W-:Y:S02]  /*134b0*/  LOP3.LUT R33, R49, 0xff, RZ, 0xc0, !PT ;  /* 0x000000ff31217812 */ /* 0x000fe400078ec0ff */
[----:B------:R-:W-:-:S02]  /*134c0*/  LOP3.LUT R32, R32, 0xff, RZ, 0xc0, !PT ;  /* 0x000000ff20207812 */ /* 0x000fc400078ec0ff */
[----:B------:R-:W-:Y:S02]  /*134d0*/  LOP3.LUT R34, R34, 0xff, RZ, 0xc0, !PT ;  /* 0x000000ff22227812 */ /* 0x000fe400078ec0ff */
[----:B------:R-:W-:Y:S02]  /*134e0*/  LOP3.LUT R26, R46, 0xff, RZ, 0xc0, !PT ;  /* 0x000000ff2e1a7812 */ /* 0x000fe400078ec0ff */
[----:B------:R-:W-:Y:S02]  /*134f0*/  LOP3.LUT R25, R25, 0xff, RZ, 0xc0, !PT ;  /* 0x000000ff19197812 */ /* 0x000fe400078ec0ff */
[----:B------:R-:W-:Y:S02]  /*13500*/  PRMT R65, R32, 0x7604, R33 ;  /* 0x0000760420417816 */ /* 0x000fe40000000021 */
[----:B------:R-:W-:Y:S02]  /*13510*/  PRMT R57, R25, 0x7604, R26 ;  /* 0x0000760419397816 */ /* 0x000fe4000000001a */
[----:B------:R-:W-:-:S02]  /*13520*/  SHF.R.U32.HI R54, RZ, 0x10, R45 ;  /* 0x00000010ff367819 */ /* 0x000fc4000001162d */
[----:B------:R-:W-:Y:S02]  /*13530*/  SHF.R.U32.HI R52, RZ, 0x8, R51 ;  /* 0x00000008ff347819 */ /* 0x000fe40000011633 */
[----:B------:R-:W-:Y:S02]  /*13540*/  SHF.R.U32.HI R56, RZ, 0x10, R46 ;  /* 0x00000010ff387819 */ /* 0x000fe4000001162e */
[----:B------:R-:W-:Y:S02]  /*13550*/  LOP3.LUT R54, R54, 0xff, RZ, 0xc0, !PT ;  /* 0x000000ff36367812 */ /* 0x000fe400078ec0ff */
[----:B------:R-:W-:Y:S02]  /*13560*/  LOP3.LUT R59, R51, 0xff, RZ, 0xc0, !PT ;  /* 0x000000ff333b7812 */ /* 0x000fe400078ec0ff */
[----:B------:R-:W-:Y:S02]  /*13570*/  LOP3.LUT R52, R52, 0xff, RZ, 0xc0, !PT ;  /* 0x000000ff34347812 */ /* 0x000fe400078ec0ff */
[----:B------:R-:W-:-:S02]  /*13580*/  LOP3.LUT R56, R56, 0xff, RZ, 0xc0, !PT ;  /* 0x000000ff38387812 */ /* 0x000fc400078ec0ff */
[----:B------:R-:W-:Y:S02]  /*13590*/  PRMT R55, R54, 0x7054, R55 ;  /* 0x0000705436377816 */ /* 0x000fe40000000037 */
[----:B------:R-:W-:Y:S02]  /*135a0*/  SHF.R.U32.HI R54, RZ, 0x10, R49 ;  /* 0x00000010ff367819 */ /* 0x000fe40000011631 */
[----:B------:R-:W-:Y:S02]  /*135b0*/  PRMT R60, R52, 0x7604, R59 ;  /* 0x00007604343c7816 */ /* 0x000fe4000000003b */
[----:B------:R-:W-:Y:S02]  /*135c0*/  SHF.R.U32.HI R52, RZ, 0x10, R44 ;  /* 0x00000010ff347819 */ /* 0x000fe4000001162c */
[----:B------:R-:W-:Y:S02]  /*135d0*/  PRMT R59, R56, 0x7054, R57 ;  /* 0x00007054383b7816 */ /* 0x000fe40000000039 */
[----:B------:R-:W-:-:S02]  /*135e0*/  SHF.R.U32.HI R57, RZ, 0x10, R51 ;  /* 0x00000010ff397819 */ /* 0x000fc40000011633 */
[----:B------:R-:W-:Y:S02]  /*135f0*/  LOP3.LUT R54, R54, 0xff, RZ, 0xc0, !PT ;  /* 0x000000ff36367812 */ /* 0x000fe400078ec0ff */
[----:B------:R-:W-:Y:S02]  /*13600*/  SHF.R.U32.HI R58, RZ, 0x10, R47 ;  /* 0x00000010ff3a7819 */ /* 0x000fe4000001162f */
[----:B------:R-:W-:Y:S02]  /*13610*/  LOP3.LUT R52, R52, 0xff, RZ, 0xc0, !PT ;  /* 0x000000ff34347812 */ /* 0x000fe400078ec0ff */
[----:B------:R-:W-:Y:S02]  /*13620*/  SHF.R.U32.HI R56, RZ, 0x10, R50 ;  /* 0x00000010ff387819 */ /* 0x000fe40000011632 */
[----:B------:R-:W-:Y:S02]  /*13630*/  LOP3.LUT R57, R57, 0xff, RZ, 0xc0, !PT ;  /* 0x000000ff39397812 */ /* 0x000fe400078ec0ff */
[----:B------:R-:W-:-:S02]  /*13640*/  PRMT R65, R54, 0x7054, R65 ;  /* 0x0000705436417816 */ /* 0x000fc40000000041 */
[----:B------:R-:W-:Y:S02]  /*13650*/  LOP3.LUT R58, R58, 0xff, RZ, 0xc0, !PT ;  /* 0x000000ff3a3a7812 */ /* 0x000fe400078ec0ff */
[----:B------:R-:W-:Y:S02]  /*13660*/  PRMT R53, R52, 0x7054, R53 ;  /* 0x0000705434357816 */ /* 0x000fe40000000035 */
[----:B------:R-:W-:Y:S02]  /*13670*/  SHF.R.U32.HI R52, RZ, 0x10, R48 ;  /* 0x00000010ff347819 */ /* 0x000fe40000011630 */
[----:B------:R-:W-:Y:S02]  /*13680*/  LOP3.LUT R56, R56, 0xff, RZ, 0xc0, !PT ;  /* 0x000000ff38387812 */ /* 0x000fe400078ec0ff */
[----:B------:R-:W-:Y:S02]  /*13690*/  PRMT R69, R57, 0x7054, R60 ;  /* 0x0000705439457816 */ /* 0x000fe4000000003c */
[----:B------:R-:W-:-:S02]  /*136a0*/  LOP3.LUT R65, R65, 0xff000000, R49, 0xf8, !PT ;  /* 0xff00000041417812 */ /* 0x000fc400078ef831 */
[----:B------:R-:W-:Y:S02]  /*136b0*/  LOP3.LUT R57, R55, 0xff000000, R45, 0xf8, !PT ;  /* 0xff00000037397812 */ /* 0x000fe400078ef82d */
[----:B------:R-:W-:Y:S02]  /*136c0*/  PRMT R61, R58, 0x7054, R61 ;  /* 0x000070543a3d7816 */ /* 0x000fe4000000003d */
[----:B------:R-:W-:Y:S02]  /*136d0*/  LOP3.LUT R52, R52, 0xff, RZ, 0xc0, !PT ;  /* 0x000000ff34347812 */ /* 0x000fe400078ec0ff */
[----:B------:R-:W-:Y:S02]  /*136e0*/  F2FP.F16.E4M3.UNPACK_B R66, R65 ;  /* 0x00000041ff42723e */ /* 0x000fe400020006ff */
[----:B------:R-:W-:Y:S02]  /*136f0*/  F2FP.F16.E4M3.UNPACK_B R60, R57 ;  /* 0x00000039ff3c723e */ /* 0x000fe400020006ff */
[----:B------:R-:W-:-:S02]  /*13700*/  LOP3.LUT R58, R61, 0xff000000, R47, 0xf8, !PT ;  /* 0xff0000003d3a7812 */ /* 0x000fc400078ef82f */
[----:B------:R-:W-:Y:S01]  /*13710*/  LOP3.LUT R68, R69, 0xff000000, R51, 0xf8, !PT ;  /* 0xff00000045447812 */ /* 0x000fe200078ef833 */
[--C-:B------:R-:W-:Y:S01]  /*13720*/  HADD2.F32 R64, -RZ, R60.reuse.H0_H0 ;  /* 0x2000003cff407230 */ /* 0x100fe20000004100 */
[----:B------:R-:W-:Y:S01]  /*13730*/  PRMT R63, R52, 0x7054, R63 ;  /* 0x00007054343f7816 */ /* 0x000fe2000000003f */
[----:B------:R-:W-:Y:S01]  /*13740*/  HADD2.F32 R60, -RZ, R60.H1_H1 ;  /* 0x3000003cff3c7230 */ /* 0x000fe20000004100 */
[----:B------:R-:W-:Y:S02]  /*13750*/  LOP3.LUT R52, R53, 0xff000000, R44, 0xf8, !PT ;  /* 0xff00000035347812 */ /* 0x000fe400078ef82c */
[----:B------:R-:W-:Y:S02]  /*13760*/  LOP3.LUT R53, R63, 0xff000000, R48, 0xf8, !PT ;  /* 0xff0000003f357812 */ /* 0x000fe400078ef830 */
[----:B------:R-:W-:Y:S02]  /*13770*/  F2FP.F16.E4M3.UNPACK_B R57, R57.H1 ;  /* 0x00000039ff39723e */ /* 0x000fe400030006ff */
[----:B------:R-:W-:-:S02]  /*13780*/  LOP3.LUT R44, R59, 0xff000000, R46, 0xf8, !PT ;  /* 0xff0000003b2c7812 */ /* 0x000fc400078ef82e */
[----:B--2---:R-:W-:Y:S02]  /*13790*/  IADD3 R3, R3, R24, R35 ;  /* 0x0000001803037210 */ /* 0x004fe40007ffe023 */
[----:B------:R-:W-:Y:S01]  /*137a0*/  LOP3.LUT R35, R50, 0xff, RZ, 0xc0, !PT ;  /* 0x000000ff32237812 */ /* 0x000fe200078ec0ff */
[----:B---3--:R-:W0:Y:S02]  /*137b0*/  LDS.128 R24, [R76+0x20400] ;  /* 0x020400004c187984 */ /* 0x008e240000000c00 */
[----:B------:R-:W-:Y:S01]  /*137c0*/  IMAD.IADD R3, R18, 0x1, R3 ;  /* 0x0000000112037824 */ /* 0x000fe200078e0203 */
[----:B------:R-:W-:-:S04]  /*137d0*/  PRMT R67, R34, 0x7604, R35 ;  /* 0x0000760422437816 */ /* 0x000fc80000000023 */
[----:B------:R-:W1:Y:S01]  /*137e0*/  LDS.128 R32, [R3+0x20400] ;  /* 0x0204000003207984 */ /* 0x000e620000000c00 */
[----:B------:R-:W-:-:S04]  /*137f0*/  PRMT R67, R56, 0x7054, R67 ;  /* 0x0000705438437816 */ /* 0x000fc80000000043 */
[----:B------:R-:W-:Y:S01]  /*13800*/  LOP3.LUT R45, R67, 0xff000000, R50, 0xf8, !PT ;  /* 0xff000000432d7812 */ /* 0x000fe200078ef832 */
[--C-:B------:R-:W-:Y:S02]  /*13810*/  HADD2.F32 R67, -RZ, R66.reuse.H0_H0 ;  /* 0x20000042ff437230 */ /* 0x100fe40000004100 */
[----:B------:R-:W-:Y:S01]  /*13820*/  HADD2.F32 R66, -RZ, R66.H1_H1 ;  /* 0x30000042ff427230 */ /* 0x000fe20000004100 */
[-C--:B0-----:R-:W-:Y:S02]  /*13830*/  F2FP.F16.E4M3.UNPACK_B R47, R25.reuse ;  /* 0x00000019ff2f723e */ /* 0x081fe400020006ff */
[----:B------:R-:W-:Y:S02]  /*13840*/  F2FP.F16.E4M3.UNPACK_B R51, R25.H1 ;  /* 0x00000019ff33723e */ /* 0x000fe400030006ff */
[----:B------:R-:W-:Y:S01]  /*13850*/  F2FP.F16.E4M3.UNPACK_B R59, R27 ;  /* 0x0000001bff3b723e */ /* 0x000fe200020006ff */
[--C-:B------:R-:W-:Y:S01]  /*13860*/  HADD2.F32 R48, -RZ, R47.reuse.H0_H0 ;  /* 0x2000002fff307230 */ /* 0x100fe20000004100 */
[-C--:B-1----:R-:W-:Y:S01]  /*13870*/  F2FP.F16.E4M3.UNPACK_B R54, R33.reuse ;  /* 0x00000021ff36723e */ /* 0x082fe200020006ff */
[----:B------:R-:W-:Y:S01]  /*13880*/  HADD2.F32 R47, -RZ, R47.H1_H1 ;  /* 0x3000002fff2f7230 */ /* 0x000fe20000004100 */
[----:B------:R-:W-:-:S02]  /*13890*/  F2FP.F16.E4M3.UNPACK_B R55, R33.H1 ;  /* 0x00000021ff37723e */ /* 0x000fc400030006ff */
[-C--:B------:R-:W-:Y:S01]  /*138a0*/  F2FP.F16.E4M3.UNPACK_B R49, R32.reuse ;  /* 0x00000020ff31723e */ /* 0x080fe200020006ff */
[--C-:B------:R-:W-:Y:S01]  /*138b0*/  HADD2.F32 R25, -RZ, R54.reuse.H0_H0 ;  /* 0x20000036ff197230 */ /* 0x100fe20000004100 */
[----:B------:R-:W-:Y:S01]  /*138c0*/  F2FP.F16.E4M3.UNPACK_B R56, R32.H1 ;  /* 0x00000020ff38723e */ /* 0x000fe200030006ff */
[----:B------:R-:W-:Y:S01]  /*138d0*/  HADD2.F32 R54, -RZ, R54.H1_H1 ;  /* 0x30000036ff367230 */ /* 0x000fe20000004100 */
[----:B------:R-:W-:Y:S02]  /*138e0*/  F2FP.F16.E4M3.UNPACK_B R62, R27.H1 ;  /* 0x0000001bff3e723e */ /* 0x000fe400030006ff */
[CC--:B------:R-:W-:Y:S01]  /*138f0*/  FMUL.FTZ R33, R25.reuse, R67.reuse ;  /* 0x0000004319217220 */ /* 0x0c0fe20000410000 */
[----:B------:R-:W-:Y:S01]  /*13900*/  FMUL.FTZ R32, R25, R64 ;  /* 0x0000004019207220 */ /* 0x000fe20000410000 */
[----:B------:R-:W-:Y:S01]  /*13910*/  F2FP.F16.E4M3.UNPACK_B R46, R24 ;  /* 0x00000018ff2e723e */ /* 0x000fe200020006ff */
[----:B------:R-:W-:Y:S01]  /*13920*/  FMUL.FTZ R71, R54, R60 ;  /* 0x0000003c36477220 */ /* 0x000fe20000410000 */
[C---:B------:R-:W-:Y:S01]  /*13930*/  FFMA.FTZ R25, R48.reuse, R64, -R33 ;  /* 0x0000004030197223 */ /* 0x040fe20000010821 */
[----:B------:R-:W-:Y:S01]  /*13940*/  FFMA.FTZ R33, R48, R67, R32 ;  /* 0x0000004330217223 */ /* 0x000fe20000010020 */
[----:B------:R-:W-:Y:S01]  /*13950*/  F2FP.F16.E4M3.UNPACK_B R67, R65.H1 ;  /* 0x00000041ff43723e */ /* 0x000fe200030006ff */
[----:B------:R-:W-:Y:S01]  /*13960*/  HADD2.F32 R32, -RZ, R55.H0_H0 ;  /* 0x20000037ff207230 */ /* 0x000fe20000004100 */
[----:B------:R-:W-:Y:S01]  /*13970*/  F2FP.F16.E4M3.UNPACK_B R50, R24.H1 ;  /* 0x00000018ff32723e */ /* 0x000fe200030006ff */
[----:B------:R-:W-:Y:S01]  /*13980*/  HADD2.F32 R65, -RZ, R57.H0_H0 ;  /* 0x20000039ff417230 */ /* 0x000fe20000004100 */
[-C--:B------:R-:W-:Y:S01]  /*13990*/  F2FP.F16.E4M3.UNPACK_B R24, R26.reuse ;  /* 0x0000001aff18723e */ /* 0x080fe200020006ff */
[----:B------:R-:W-:Y:S01]  /*139a0*/  HADD2.F32 R69, -RZ, R67.H0_H0 ;  /* 0x20000043ff457230 */ /* 0x000fe20000004100 */
[----:B------:R-:W-:Y:S01]  /*139b0*/  F2FP.F16.E4M3.UNPACK_B R27, R26.H1 ;  /* 0x0000001aff1b723e */ /* 0x000fe200030006ff */
[----:B------:R-:W-:Y:S01]  /*139c0*/  HADD2.F32 R48, -RZ, R51.H0_H0 ;  /* 0x20000033ff307230 */ /* 0x000fe20000004100 */
[-C--:B------:R-:W-:Y:S01]  /*139d0*/  F2FP.F16.E4M3.UNPACK_B R61, R35.reuse ;  /* 0x00000023ff3d723e */ /* 0x080fe200020006ff */
[----:B------:R-:W-:Y:S01]  /*139e0*/  HADD2.F32 R64, -RZ, R57.H1_H1 ;  /* 0x30000039ff407230 */ /* 0x000fe20000004100 */
[----:B------:R-:W-:Y:S01]  /*139f0*/  F2FP.F16.E4M3.UNPACK_B R63, R35.H1 ;  /* 0x00000023ff3f723e */ /* 0x000fe200030006ff */
[----:B------:R-:W-:Y:S01]  /*13a00*/  FMUL.FTZ R73, R32, R69 ;  /* 0x0000004520497220 */ /* 0x000fe20000410000 */
[-C--:B------:R-:W-:Y:S01]  /*13a10*/  F2FP.F16.E4M3.UNPACK_B R26, R34.reuse ;  /* 0x00000022ff1a723e */ /* 0x080fe200020006ff */
[----:B------:R-:W-:Y:S01]  /*13a20*/  HADD2.F32 R55, -RZ, R55.H1_H1 ;  /* 0x30000037ff377230 */ /* 0x000fe20000004100 */
[----:B------:R-:W-:Y:S01]  /*13a30*/  F2FP.F16.E4M3.UNPACK_B R35, R34.H1 ;  /* 0x00000022ff23723e */ /* 0x000fe200030006ff */
[-C--:B------:R-:W-:Y:S01]  /*13a40*/  FMUL.FTZ R34, R54, R66.reuse ;  /* 0x0000004236227220 */ /* 0x080fe20000410000 */
[----:B------:R-:W-:Y:S01]  /*13a50*/  FMUL.FTZ R54, R32, R65 ;  /* 0x0000004120367220 */ /* 0x000fe20000410000 */
[----:B------:R-:W-:Y:S01]  /*13a60*/  FFMA.FTZ R32, R47, R66, R71 ;  /* 0x000000422f207223 */ /* 0x000fe20000010047 */
[----:B------:R-:W-:-:S02]  /*13a70*/  HADD2.F32 R66, -RZ, R67.H1_H1 ;  /* 0x30000043ff427230 */ /* 0x000fc40000004100 */
[----:B------:R-:W-:Y:S01]  /*13a80*/  FFMA.FTZ R34, R47, R60, -R34 ;  /* 0x0000003c2f227223 */ /* 0x000fe20000010822 */
[C---:B------:R-:W-:Y:S01]  /*13a90*/  FFMA.FTZ R47, R48.reuse, R65, -R73 ;  /* 0x00000041302f7223 */ /* 0x040fe20000010849 */
[----:B------:R-:W-:Y:S01]  /*13aa0*/  FFMA.FTZ R48, R48, R69, R54 ;  /* 0x0000004530307223 */ /* 0x000fe20000010036 */
[----:B------:R-:W-:Y:S01]  /*13ab0*/  F2FP.F16.E4M3.UNPACK_B R69, R68 ;  /* 0x00000044ff45723e */ /* 0x000fe200020006ff */
[----:B------:R-:W-:Y:S01]  /*13ac0*/  HADD2.F32 R54, -RZ, R61.H0_H0 ;  /* 0x2000003dff367230 */ /* 0x000fe20000004100 */
[----:B------:R-:W-:Y:S01]  /*13ad0*/  F2FP.F16.E4M3.UNPACK_B R65, R58 ;  /* 0x0000003aff41723e */ /* 0x000fe200020006ff */
[----:B------:R-:W-:Y:S02]  /*13ae0*/  HADD2.F32 R60, -RZ, R59.H0_H0 ;  /* 0x2000003bff3c7230 */ /* 0x000fe40000004100 */
[C---:B------:R-:W-:Y:S01]  /*13af0*/  FMUL.FTZ R70, R55.reuse, R66 ;  /* 0x0000004237467220 */ /* 0x040fe20000410000 */
[----:B------:R-:W-:Y:S02]  /*13b00*/  HADD2.F32 R71, -RZ, R69.H0_H0 ;  /* 0x20000045ff477230 */ /* 0x000fe40000004100 */
[----:B------:R-:W-:Y:S01]  /*13b10*/  FMUL.FTZ R57, R55, R64 ;  /* 0x0000004037397220 */ /* 0x000fe20000410000 */
[----:B------:R-:W-:-:S02]  /*13b20*/  HADD2.F32 R67, -RZ, R65.H0_H0 ;  /* 0x20000041ff437230 */ /* 0x000fc40000004100 */
[----:B------:R-:W-:Y:S02]  /*13b30*/  HADD2.F32 R51, -RZ, R51.H1_H1 ;  /* 0x30000033ff337230 */ /* 0x000fe40000004100 */
[C---:B------:R-:W-:Y:S01]  /*13b40*/  FMUL.FTZ R55, R54.reuse, R71 ;  /* 0x0000004736377220 */ /* 0x040fe20000410000 */
[----:B------:R-:W-:Y:S02]  /*13b50*/  HADD2.F32 R69, -RZ, R69.H1_H1 ;  /* 0x30000045ff457230 */ /* 0x000fe40000004100 */
[-C--:B------:R-:W-:Y:S01]  /*13b60*/  FMUL.FTZ R72, R54, R67.reuse ;  /* 0x0000004336487220 */ /* 0x080fe20000410000 */
[----:B------:R-:W-:Y:S02]  /*13b70*/  HADD2.F32 R65, -RZ, R65.H1_H1 ;  /* 0x30000041ff417230 */ /* 0x000fe40000004100 */
[----:B------:R-:W-:Y:S01]  /*13b80*/  FFMA.FTZ R55, R60, R67, -R55 ;  /* 0x000000433c377223 */ /* 0x000fe20000010837 */
[----:B------:R-:W-:Y:S01]  /*13b90*/  F2FP.F16.E4M3.UNPACK_B R67, R68.H1 ;  /* 0x00000044ff43723e */ /* 0x000fe200030006ff */
[C---:B------:R-:W-:Y:S01]  /*13ba0*/  FFMA.FTZ R54, R51.reuse, R64, -R70 ;  /* 0x0000004033367223 */ /* 0x040fe20000010846 */
[----:B------:R-:W-:Y:S01]  /*13bb0*/  F2FP.F16.E4M3.UNPACK_B R64, R58.H1 ;  /* 0x0000003aff40723e */ /* 0x000fe200030006ff */
[----:B------:R-:W-:Y:S01]  /*13bc0*/  FFMA.FTZ R57, R51, R66, R57 ;  /* 0x0000004233397223 */ /* 0x000fe20000010039 */
[----:B------:R-:W-:-:S02]  /*13bd0*/  HADD2.F32 R58, -RZ, R61.H1_H1 ;  /* 0x3000003dff3a7230 */ /* 0x000fc40000004100 */
[----:B------:R-:W-:Y:S01]  /*13be0*/  FFMA.FTZ R51, R60, R71, R72 ;  /* 0x000000473c337223 */ /* 0x000fe20000010048 */
[----:B------:R-:W-:Y:S01]  /*13bf0*/  HADD2.F32 R68, -RZ, R67.H0_H0 ;  /* 0x20000043ff447230 */ /* 0x000fe20000004100 */
[----:B------:R-:W-:Y:S01]  /*13c00*/  F2FP.SATFINITE.E4M3.F32.PACK_AB_MERGE_C R47, R54, R47, RZ ;  /* 0x0000002f362f723e */ /* 0x000fe200048070ff */
[----:B------:R-:W-:Y:S02]  /*13c10*/  HADD2.F32 R60, -RZ, R63.H0_H0 ;  /* 0x2000003fff3c7230 */ /* 0x000fe40000004100 */
[C---:B------:R-:W-:Y:S01]  /*13c20*/  FMUL.FTZ R70, R58.reuse, R69 ;  /* 0x000000453a467220 */ /* 0x040fe20000410000 */
[----:B------:R-:W-:Y:S02]  /*13c30*/  HADD2.F32 R66, -RZ, R64.H0_H0 ;  /* 0x20000040ff427230 */ /* 0x000fe40000004100 */
[----:B------:R-:W-:Y:S01]  /*13c40*/  FMUL.FTZ R58, R58, R65 ;  /* 0x000000413a3a7220 */ /* 0x000fe20000410000 */
[----:B------:R-:W-:Y:S02]  /*13c50*/  HADD2.F32 R59, -RZ, R59.H1_H1 ;  /* 0x3000003bff3b7230 */ /* 0x000fe40000004100 */
[----:B------:R-:W-:Y:S01]  /*13c60*/  FMUL.FTZ R72, R60, R68 ;  /* 0x000000443c487220 */ /* 0x000fe20000410000 */
[----:B------:R-:W-:-:S02]  /*13c70*/  HADD2.F32 R61, -RZ, R62.H0_H0 ;  /* 0x2000003eff3d7230 */ /* 0x000fc40000004100 */
[-C--:B------:R-:W-:Y:S01]  /*13c80*/  FMUL.FTZ R71, R60, R66.reuse ;  /* 0x000000423c477220 */ /* 0x080fe20000410000 */
[----:B------:R-:W-:Y:S02]  /*13c90*/  HADD2.F32 R63, -RZ, R63.H1_H1 ;  /* 0x3000003fff3f7230 */ /* 0x000fe40000004100 */
[C---:B------:R-:W-:Y:S01]  /*13ca0*/  FFMA.FTZ R60, R59.reuse, R65, -R70 ;  /* 0x000000413b3c7223 */ /* 0x040fe20000010846 */
[----:B------:R-:W-:Y:S01]  /*13cb0*/  FFMA.FTZ R58, R59, R69, R58 ;  /* 0x000000453b3a7223 */ /* 0x000fe2000001003a */
[C---:B------:R-:W-:Y:S01]  /*13cc0*/  FFMA.FTZ R59, R61.reuse, R66, -R72 ;  /* 0x000000423d3b7223 */ /* 0x040fe20000010848 */
[----:B------:R-:W-:Y:S01]  /*13cd0*/  F2FP.F16.E4M3.UNPACK_B R69, R53.H1 ;  /* 0x00000035ff45723e */ /* 0x000fe200030006ff */
[----:B------:R-:W-:Y:S01]  /*13ce0*/  FFMA.FTZ R61, R61, R68, R71 ;  /* 0x000000443d3d7223 */ /* 0x000fe20000010047 */
[----:B------:R-:W-:Y:S01]  /*13cf0*/  F2FP.F16.E4M3.UNPACK_B R66, R52.H1 ;  /* 0x00000034ff42723e */ /* 0x000fe200030006ff */
[----:B------:R-:W-:Y:S01]  /*13d00*/  HADD2.F32 R68, -RZ, R64.H1_H1 ;  /* 0x30000040ff447230 */ /* 0x000fe20000004100 */
[----:B------:R-:W-:Y:S01]  /*13d10*/  F2FP.SATFINITE.E4M3.F32.PACK_AB_MERGE_C R48, R57, R48, RZ ;  /* 0x000000303930723e */ /* 0x000fe200048070ff */
[----:B------:R-:W-:Y:S01]  /*13d20*/  HADD2.F32 R64, -RZ, R62.H1_H1 ;  /* 0x3000003eff407230 */ /* 0x000fe20000004100 */
[----:B------:R-:W-:Y:S01]  /*13d30*/  F2FP.SATFINITE.E4M3.F32.PACK_AB_MERGE_C R25, R34, R25, R47 ;  /* 0x000000192219723e */ /* 0x000fe2000480702f */
[----:B------:R-:W-:-:S02]  /*13d40*/  HADD2.F32 R71, -RZ, R67.H1_H1 ;  /* 0x30000043ff477230 */ /* 0x000fc40000004100 */
[C---:B------:R-:W-:Y:S01]  /*13d50*/  FMUL.FTZ R74, R63.reuse, R68 ;  /* 0x000000443f4a7220 */ /* 0x040fe20000410000 */
[----:B------:R-:W-:Y:S01]  /*13d60*/  HADD2.F32 R70, -RZ, R69.H0_H0 ;  /* 0x20000045ff467230 */ /* 0x000fe20000004100 */
[----:B------:R-:W-:Y:S01]  /*13d70*/  F2FP.SATFINITE.E4M3.F32.PACK_AB_MERGE_C R33, R32, R33, R48 ;  /* 0x000000212021723e */ /* 0x000fe20004807030 */
[----:B------:R-:W-:Y:S02]  /*13d80*/  HADD2.F32 R62, -RZ, R56.H0_H0 ;  /* 0x20000038ff3e7230 */ /* 0x000fe40000004100 */
[----:B------:R-:W-:Y:S01]  /*13d90*/  FMUL.FTZ R75, R63, R71 ;  /* 0x000000473f4b7220 */ /* 0x000fe20000410000 */
[----:B------:R-:W-:Y:S02]  /*13da0*/  HADD2.F32 R67, -RZ, R66.H0_H0 ;  /* 0x20000042ff437230 */ /* 0x000fe40000004100 */
[----:B------:R-:W-:Y:S02]  /*13db0*/  HADD2.F32 R65, -RZ, R50.H0_H0 ;  /* 0x20000032ff417230 */ /* 0x000fe40000004100 */
[----:B------:R-:W-:Y:S01]  /*13dc0*/  FMUL.FTZ R72, R62, R70 ;  /* 0x000000463e487220 */ /* 0x000fe20000410000 */
[----:B------:R-:W-:-:S02]  /*13dd0*/  HADD2.F32 R56, -RZ, R56.H1_H1 ;  /* 0x30000038ff387230 */ /* 0x000fc40000004100 */
[-C--:B------:R-:W-:Y:S01]  /*13de0*/  FMUL.FTZ R73, R62, R67.reuse ;  /* 0x000000433e497220 */ /* 0x080fe20000410000 */
[C---:B------:R-:W-:Y:S01]  /*13df0*/  FFMA.FTZ R62, R64.reuse, R68, -R75 ;  /* 0x00000044403e7223 */ /* 0x040fe2000001084b */
[C---:B------:R-:W-:Y:S01]  /*13e00*/  FFMA.FTZ R63, R65.reuse, R67, -R72 ;  /* 0x00000043413f7223 */ /* 0x040fe20000010848 */
[----:B------:R-:W-:Y:S02]  /*13e10*/  HADD2.F32 R67, -RZ, R66.H1_H1 ;  /* 0x30000042ff437230 */ /* 0x000fe40000004100 */
[----:B------:R-:W-:Y:S01]  /*13e20*/  FFMA.FTZ R65, R65, R70, R73 ;  /* 0x0000004641417223 */ /* 0x000fe20000010049 */
[----:B------:R-:W-:Y:S01]  /*13e30*/  HADD2.F32 R70, -RZ, R69.H1_H1 ;  /* 0x30000045ff467230 */ /* 0x000fe20000004100 */
[----:B------:R-:W-:Y:S01]  /*13e40*/  F2FP.F16.E4M3.UNPACK_B R68, R53 ;  /* 0x00000035ff44723e */ /* 0x000fe200020006ff */
[----:B------:R-:W-:Y:S01]  /*13e50*/  FFMA.FTZ R64, R64, R71, R74 ;  /* 0x0000004740407223 */ /* 0x000fe2000001004a */
[----:B------:R-:W-:Y:S01]  /*13e60*/  HADD2.F32 R53, -RZ, R50.H1_H1 ;  /* 0x30000032ff357230 */ /* 0x000fe20000004100 */
[----:B------:R-:W-:Y:S01]  /*13e70*/  F2FP.F16.E4M3.UNPACK_B R66, R52 ;  /* 0x00000034ff42723e */ /* 0x000fe200020006ff */
[C---:B------:R-:W-:Y:S01]  /*13e80*/  FMUL.FTZ R50, R56.reuse, R70 ;  /* 0x0000004638327220 */ /* 0x040fe20000410000 */
[----:B------:R-:W-:Y:S01]  /*13e90*/  FMUL.FTZ R71, R56, R67 ;  /* 0x0000004338477220 */ /* 0x000fe20000410000 */
[----:B------:R-:W-:-:S02]  /*13ea0*/  HADD2.F32 R69, -RZ, R68.H0_H0 ;  /* 0x20000044ff457230 */ /* 0x000fc40000004100 */
[--C-:B------:R-:W-:Y:S02]  /*13eb0*/  HADD2.F32 R56, -RZ, R49.reuse.H0_H0 ;  /* 0x20000031ff387230 */ /* 0x100fe40000004100 */
        /* <DEDUP_REMOVED lines=22> */
[----:B------:R-:W-:Y:S02]  /*14020*/  HADD2.F32 R46, -RZ, R27.H0_H0 ;  /* 0x2000001bff2e7230 */ /* 0x000fe40000004100 */
[----:B------:R-:W-:Y:S01]  /*14030*/  FMUL.FTZ R71, R52, R69 ;  /* 0x0000004534477220 */ /* 0x000fe20000410000 */
[----:B------:R-:W-:Y:S01]  /*14040*/  HADD2.F32 R56, -RZ, R56.H1_H1 ;  /* 0x30000038ff387230 */ /* 0x000fe20000004100 */
[----:B------:R-:W-:Y:S01]  /*14050*/  F2FP.SATFINITE.E4M3.F32.PACK_AB_MERGE_C R65, R72, R65, RZ ;  /* 0x000000414841723e */ /* 0x000fe200048070ff */
[----:B------:R-:W-:Y:S02]  /*14060*/  HADD2.F32 R66, -RZ, R67.H1_H1 ;  /* 0x30000043ff427230 */ /* 0x000fe40000004100 */
[----:B------:R-:W-:Y:S01]  /*14070*/  FMUL.FTZ R67, R52, R53 ;  /* 0x0000003534437220 */ /* 0x000fe20000410000 */
[----:B------:R-:W-:-:S02]  /*14080*/  HADD2.F32 R35, -RZ, R35.H1_H1 ;  /* 0x30000023ff237230 */ /* 0x000fc40000004100 */
[C---:B------:R-:W-:Y:S01]  /*14090*/  FFMA.FTZ R71, R46.reuse, R53, -R71 ;  /* 0x000000352e477223 */ /* 0x040fe20000010847 */
[----:B------:R-:W-:Y:S02]  /*140a0*/  HADD2.F32 R27, -RZ, R27.H1_H1 ;  /* 0x3000001bff1b7230 */ /* 0x000fe40000004100 */
[----:B------:R-:W-:Y:S01]  /*140b0*/  FFMA.FTZ R69, R46, R69, R67 ;  /* 0x000000452e457223 */ /* 0x000fe20000010043 */
[----:B------:R-:W-:Y:S01]  /*140c0*/  F2FP.SATFINITE.E4M3.F32.PACK_AB_MERGE_C R32, R68, R73, R65 ;  /* 0x000000494420723e */ /* 0x000fe20004807041 */
[C---:B------:R-:W-:Y:S01]  /*140d0*/  FMUL.FTZ R52, R35.reuse, R66 ;  /* 0x0000004223347220 */ /* 0x040fe20000410000 */
[-C--:B------:R-:W-:Y:S01]  /*140e0*/  FMUL.FTZ R53, R35, R56.reuse ;  /* 0x0000003823357220 */ /* 0x080fe20000410000 */
[----:B------:R-:W-:Y:S01]  /*140f0*/  F2FP.F16.E4M3.UNPACK_B R35, R45 ;  /* 0x0000002dff23723e */ /* 0x000fe200020006ff */
[----:B------:R-:W-:Y:S02]  /*14100*/  HADD2.F32 R45, -RZ, R44.H0_H0 ;  /* 0x2000002cff2d7230 */ /* 0x000fe40000004100 */
[C---:B------:R-:W-:Y:S01]  /*14110*/  FFMA.FTZ R56, R27.reuse, R56, -R52 ;  /* 0x000000381b387223 */ /* 0x040fe20000010834 */
[----:B------:R-:W-:Y:S01]  /*14120*/  FFMA.FTZ R66, R27, R66, R53 ;  /* 0x000000421b427223 */ /* 0x000fe20000010035 */
[----:B------:R-:W-:-:S02]  /*14130*/  HADD2.F32 R27, -RZ, R26.H0_H0 ;  /* 0x2000001aff1b7230 */ /* 0x000fc40000004100 */
[--C-:B------:R-:W-:Y:S01]  /*14140*/  HADD2.F32 R46, -RZ, R35.reuse.H0_H0 ;  /* 0x20000023ff2e7230 */ /* 0x100fe20000004100 */
        /* <DEDUP_REMOVED lines=8> */
[C---:B------:R-:W-:Y:S01]  /*141d0*/  FMUL.FTZ R67, R35.reuse, R52 ;  /* 0x0000003423437220 */ /* 0x040fe20000410000 */
[----:B------:R-:W-:Y:S02]  /*141e0*/  HADD2.F32 R24, -RZ, R24.H1_H1 ;  /* 0x30000018ff187230 */ /* 0x000fe40000004100 */
        /* <DEDUP_REMOVED lines=15> */
.L_x_2625:
[----:B------:R-:W-:Y:S05]  /*142e0*/  BSYNC B1 ;  /* 0x0000000000017941 */ /* 0x000fea0003800000 */
.L_x_2624:
[----:B------:R-:W-:Y:S04]  /*142f0*/  BSSY B1, `(.L_x_2626) ;  /* 0x0000101000017945 */ /* 0x000fe80003800000 */
[----:B------:R-:W-:Y:S05]  /*14300*/  @P2 BRA `(.L_x_2627) ;  /* 0x0000000c00fc2947 */ /* 0x000fea0003800000 */
[----:B-1----:R-:W2:Y:S04]  /*14310*/  LDL R34, [R1+0x74] ;  /* 0x0000740001227983 */ /* 0x002ea80000100800 */
[----:B------:R-:W3:Y:S01]  /*14320*/  LDL R68, [R1+0x1ac] ;  /* 0x0001ac0001447983 */ /* 0x000ee20000100800 */
[----:B-----5:R-:W-:Y:S02]  /*14330*/  SHF.R.U32.HI R24, RZ, 0x8, R28 ;  /* 0x00000008ff187819 */ /* 0x020fe4000001161c */
[----:B------:R-:W-:Y:S02]  /*14340*/  IADD3 R35, R19, 0x20, RZ ;  /* 0x0000002013237810 */ /* 0x000fe40007ffe0ff */
[----:B0-----:R-:W-:Y:S02]  /*14350*/  LOP3.LUT R3, R28, 0xff, RZ, 0xc0, !PT ;  /* 0x000000ff1c037812 */ /* 0x001fe400078ec0ff */
[----:B------:R-:W-:Y:S01]  /*14360*/  LOP3.LUT R24, R24, 0xff, RZ, 0xc0, !PT ;  /* 0x000000ff18187812 */ /* 0x000fe200078ec0ff */
[----:B------:R-:W-:Y:S01]  /*14370*/  IMAD.SHL.U32 R35, R35, 0x80, RZ ;  /* 0x0000008023237824 */ /* 0x000fe200078e00ff */
[----:B------:R-:W-:-:S02]  /*14380*/  LEA.HI R33, R37, R0, RZ, 0x1c ;  /* 0x0000000025217211 */ /* 0x000fc400078fe0ff */
[----:B------:R-:W-:Y:S02]  /*14390*/  PRMT R45, R24, 0x7604, R3 ;  /* 0x00007604182d7816 */ /* 0x000fe40000000003 */
[----:B------:R-:W-:Y:S01]  /*143a0*/  LOP3.LUT R35, R35, 0x380, RZ, 0xc0, !PT ;  /* 0x0000038023237812 */ /* 0x000fe200078ec0ff */
[----:B------:R-:W-:Y:S01]  /*143b0*/  IMAD.SHL.U32 R3, R33, 0x10, RZ ;  /* 0x0000001021037824 */ /* 0x000fe200078e00ff */
[----:B------:R-:W-:Y:S02]  /*143c0*/  SHF.R.U32.HI R32, RZ, 0x8, R30 ;  /* 0x00000008ff207819 */ /* 0x000fe4000001161e */
[----:B------:R-:W-:Y:S02]  /*143d0*/  LOP3.LUT R27, R30, 0xff, RZ, 0xc0, !PT ;  /* 0x000000ff1e1b7812 */ /* 0x000fe400078ec0ff */
[----:B------:R-:W-:Y:S01]  /*143e0*/  LOP3.LUT R3, R35, 0x70, R3, 0xf8, !PT ;  /* 0x0000007023037812 */ /* 0x000fe200078ef803 */
[----:B------:R-:W-:Y:S01]  /*143f0*/  VIADD R35, R19, 0x20 ;  /* 0x0000002013237836 */ /* 0x000fe20000000000 */
[----:B------:R-:W-:-:S02]  /*14400*/  LOP3.LUT R32, R32, 0xff, RZ, 0xc0, !PT ;  /* 0x000000ff20207812 */ /* 0x000fc400078ec0ff */
[----:B------:R-:W-:Y:S01]  /*14410*/  SHF.R.S32.HI R24, RZ, 0x1f, R33 ;  /* 0x0000001fff187819 */ /* 0x000fe20000011421 */
[----:B------:R-:W-:Y:S01]  /*14420*/  IMAD.SHL.U32 R35, R35, 0x80, RZ ;  /* 0x0000008023237824 */ /* 0x000fe200078e00ff */
[----:B------:R-:W-:Y:S02]  /*14430*/  PRMT R49, R32, 0x7604, R27 ;  /* 0x0000760420317816 */ /* 0x000fe4000000001b */
[----:B------:R-:W-:Y:S02]  /*14440*/  LEA.HI R32, R24, R33, RZ, 0x3 ;  /* 0x0000002118207211 */ /* 0x000fe400078f18ff */
[----:B------:R-:W-:Y:S02]  /*14450*/  LOP3.LUT R35, R35, 0x380, RZ, 0xc0, !PT ;  /* 0x0000038023237812 */ /* 0x000fe400078ec0ff */
[----:B------:R-:W-:Y:S01]  /*14460*/  SHF.R.U32.HI R26, RZ, 0x8, R29 ;  /* 0x00000008ff1a7819 */ /* 0x000fe2000001161d */
[----:B------:R-:W-:Y:S01]  /*14470*/  IMAD.SHL.U32 R32, R32, 0x800, RZ ;  /* 0x0000080020207824 */ /* 0x000fe200078e00ff */
[----:B------:R-:W-:-:S02]  /*14480*/  SHF.R.U32.HI R35, RZ, 0x3, R35 ;  /* 0x00000003ff237819 */ /* 0x000fc40000011623 */
[----:B------:R-:W-:Y:S02]  /*14490*/  LOP3.LUT R25, R29, 0xff, RZ, 0xc0, !PT ;  /* 0x000000ff1d197812 */ /* 0x000fe400078ec0ff */
[----:B------:R-:W-:Y:S02]  /*144a0*/  LOP3.LUT R26, R26, 0xff, RZ, 0xc0, !PT ;  /* 0x000000ff1a1a7812 */ /* 0x000fe400078ec0ff */
[----:B------:R-:W-:Y:S02]  /*144b0*/  LOP3.LUT R3, R3, R35, RZ, 0x3c, !PT ;  /* 0x0000002303037212 */ /* 0x000fe400078e3cff */
[----:B------:R-:W-:Y:S02]  /*144c0*/  LOP3.LUT R32, R32, 0xffffc000, RZ, 0xc0, !PT ;  /* 0xffffc00020207812 */ /* 0x000fe400078ec0ff */
[----:B------:R-:W-:Y:S02]  /*144d0*/  PRMT R44, R26, 0x7604, R25 ;  /* 0x000076041a2c7816 */ /* 0x000fe40000000019 */
[----:B------:R-:W-:-:S02]  /*144e0*/  SHF.R.U32.HI R25, RZ, 0x8, R31 ;  /* 0x00000008ff197819 */ /* 0x000fc4000001161f */
[----:B------:R-:W-:Y:S02]  /*144f0*/  SHF.R.U32.HI R27, RZ, 0x8, R4 ;  /* 0x00000008ff1b7819 */ /* 0x000fe40000011604 */
[----:B------:R-:W-:Y:S02]  /*14500*/  LOP3.LUT R24, R31, 0xff, RZ, 0xc0, !PT ;  /* 0x000000ff1f187812 */ /* 0x000fe400078ec0ff */
[----:B------:R-:W-:Y:S02]  /*14510*/  LOP3.LUT R26, R4, 0xff, RZ, 0xc0, !PT ;  /* 0x000000ff041a7812 */ /* 0x000fe400078ec0ff */
[----:B------:R-:W-:Y:S02]  /*14520*/  LOP3.LUT R25, R25, 0xff, RZ, 0xc0, !PT ;  /* 0x000000ff19197812 */ /* 0x000fe400078ec0ff */
[----:B------:R-:W-:Y:S02]  /*14530*/  LOP3.LUT R27, R27, 0xff, RZ, 0xc0, !PT ;  /* 0x000000ff1b1b7812 */ /* 0x000fe400078ec0ff */
[----:B------:R-:W-:-:S02]  /*14540*/  PRMT R46, R25, 0x7604, R24 ;  /* 0x00007604192e7816 */ /* 0x000fc40000000018 */
[----:B------:R-:W-:Y:S02]  /*14550*/  PRMT R55, R27, 0x7604, R26 ;  /* 0x000076041b377816 */ /* 0x000fe4000000001a */
[----:B------:R-:W-:Y:S02]  /*14560*/  SHF.R.U32.HI R48, RZ, 0x8, R5 ;  /* 0x00000008ff307819 */ /* 0x000fe40000011605 */
[----:B------:R-:W-:Y:S02]  /*14570*/  SHF.R.U32.HI R51, RZ, 0x8, R6 ;  /* 0x00000008ff337819 */ /* 0x000fe40000011606 */
[----:B------:R-:W-:Y:S02]  /*14580*/  LOP3.LUT R47, R5, 0xff, RZ, 0xc0, !PT ;  /* 0x000000ff052f7812 */ /* 0x000fe400078ec0ff */
[----:B------:R-:W-:Y:S02]  /*14590*/  LOP3.LUT R48, R48, 0xff, RZ, 0xc0, !PT ;  /* 0x000000ff30307812 */ /* 0x000fe400078ec0ff */
[----:B------:R-:W-:-:S02]  /*145a0*/  LOP3.LUT R50, R6, 0xff, RZ, 0xc0, !PT ;  /* 0x000000ff06327812 */ /* 0x000fc400078ec0ff */
[----:B------:R-:W-:Y:S02]  /*145b0*/  LOP3.LUT R51, R51, 0xff, RZ, 0xc0, !PT ;  /* 0x000000ff33337812 */ /* 0x000fe400078ec0ff */
[----:B------:R-:W-:Y:S02]  /*145c0*/  PRMT R48, R48, 0x7604, R47 ;  /* 0x0000760430307816 */ /* 0x000fe4000000002f */
[----:B------:R-:W-:Y:S02]  /*145d0*/  SHF.R.U32.HI R57, RZ, 0x10, R5 ;  /* 0x00000010ff397819 */ /* 0x000fe40000011605 */
[----:B------:R-:W-:Y:S02]  /*145e0*/  SHF.R.U32.HI R47, RZ, 0x10, R29 ;  /* 0x00000010ff2f7819 */ /* 0x000fe4000001161d */
[----:B------:R-:W-:Y:S01]  /*145f0*/  PRMT R59, R51, 0x7604, R50 ;  /* 0x00007604333b7816 */ /* 0x000fe20000000032 */
[----:B------:R-:W-:Y:S01]  /*14600*/  IMAD.U32 R57, R57, 0x10000, RZ ;  /* 0x0001000039397824 */ /* 0x000fe200078e00ff */
[----:B------:R-:W-:Y:S01]  /*14610*/  SHF.R.U32.HI R51, RZ, 0x10, R31 ;  /* 0x00000010ff337819 */ /* 0x000fe2000001161f */
[----:B------:R-:W-:Y:S01]  /*14620*/  IMAD.U32 R47, R47, 0x10000, RZ ;  /* 0x000100002f2f7824 */ /* 0x000fe200078e00ff */
[----:B------:R-:W-:-:S02]  /*14630*/  SHF.R.U32.HI R53, RZ, 0x8, R7 ;  /* 0x00000008ff357819 */ /* 0x000fc40000011607 */
[----:B------:R-:W-:Y:S01]  /*14640*/  LOP3.LUT R52, R7, 0xff, RZ, 0xc0, !PT ;  /* 0x000000ff07347812 */ /* 0x000fe200078ec0ff */
[----:B------:R-:W-:Y:S01]  /*14650*/  IMAD.U32 R51, R51, 0x10000, RZ ;  /* 0x0001000033337824 */ /* 0x000fe200078e00ff */
[----:B------:R-:W-:Y:S02]  /*14660*/  LOP3.LUT R53, R53, 0xff, RZ, 0xc0, !PT ;  /* 0x000000ff35357812 */ /* 0x000fe400078ec0ff */
[----:B------:R-:W-:Y:S02]  /*14670*/  LOP3.LUT R57, R48, 0xff0000, R57, 0xf8, !PT ;  /* 0x00ff000030397812 */ /* 0x000fe400078ef839 */
[----:B------:R-:W-:Y:S02]  /*14680*/  LOP3.LUT R47, R44, 0xff0000, R47, 0xf8, !PT ;  /* 0x00ff00002c2f7812 */ /* 0x000fe400078ef82f */
[----:B------:R-:W-:Y:S02]  /*14690*/  PRMT R52, R53, 0x7604, R52 ;  /* 0x0000760435347816 */ /* 0x000fe40000000034 */
[----:B------:R-:W-:-:S02]  /*146a0*/  LOP3.LUT R45, R45, 0xff0000, R28, 0xf8, !PT ;  /* 0x00ff00002d2d7812 */ /* 0x000fc400078ef81c */
[----:B------:R-:W-:Y:S02]  /*146b0*/  LOP3.LUT R53, R46, 0xff0000, R51, 0xf8, !PT ;  /* 0x00ff00002e357812 */ /* 0x000fe400078ef833 */
[----:B------:R-:W-:Y:S02]  /*146c0*/  LOP3.LUT R51, R49, 0xff0000, R30, 0xf8, !PT ;  /* 0x00ff000031337812 */ /* 0x000fe400078ef81e */
[----:B------:R-:W-:Y:S02]  /*146d0*/  LOP3.LUT R57, R57, 0xff000000, R5, 0xf8, !PT ;  /* 0xff00000039397812 */ /* 0x000fe400078ef805 */
[----:B------:R-:W-:Y:S02]  /*146e0*/  LOP3.LUT R49, R47, 0xff000000, R29, 0xf8, !PT ;  /* 0xff0000002f317812 */ /* 0x000fe400078ef81d */
[----:B------:R-:W-:Y:S02]  /*146f0*/  LOP3.LUT R44, R45, 0xff000000, R28, 0xf8, !PT ;  /* 0xff0000002d2c7812 */ /* 0x000fe400078ef81c */
[----:B------:R-:W-:-:S02]  /*14700*/  SHF.R.U32.HI R61, RZ, 0x10, R7 ;  /* 0x00000010ff3d7819 */ /* 0x000fc40000011607 */
[----:B------:R-:W-:Y:S02]  /*14710*/  LOP3.LUT R29, R55, 0xff0000, R4, 0xf8, !PT ;  /* 0x00ff0000371d7812 */ /* 0x000fe400078ef804 */
[----:B------:R-:W-:Y:S01]  /*14720*/  LOP3.LUT R59, R59, 0xff0000, R6, 0xf8, !PT ;  /* 0x00ff00003b3b7812 */ /* 0x000fe200078ef806 */
[----:B------:R-:W-:Y:S01]  /*14730*/  IMAD.U32 R61, R61, 0x10000, RZ ;  /* 0x000100003d3d7824 */ /* 0x000fe200078e00ff */
[----:B------:R-:W-:Y:S02]  /*14740*/  LOP3.LUT R53, R53, 0xff000000, R31, 0xf8, !PT ;  /* 0xff00000035357812 */ /* 0x000fe400078ef81f */
[----:B------:R-:W-:Y:S02]  /*14750*/  F2FP.F16.E4M3.UNPACK_B R56, R57 ;  /* 0x00000039ff38723e */ /* 0x000fe400020006ff */
[----:B------:R-:W-:Y:S02]  /*14760*/  F2FP.F16.E4M3.UNPACK_B R31, R49 ;  /* 0x00000031ff1f723e */ /* 0x000fe400020006ff */
[----:B------:R-:W-:Y:S01]  /*14770*/  LOP3.LUT R28, R51, 0xff000000, R30, 0xf8, !PT ;  /* 0xff000000331c7812 */ /* 0x000fe200078ef81e */
[--C-:B------:R-:W-:Y:S01]  /*14780*/  HADD2.F32 R58, -RZ, R56.reuse.H0_H0 ;  /* 0x20000038ff3a7230 */ /* 0x100fe20000004100 */
[----:B------:R-:W-:Y:S01]  /*14790*/  LOP3.LUT R29, R29, 0xff000000, R4, 0xf8, !PT ;  /* 0xff0000001d1d7812 */ /* 0x000fe200078ef804 */
[----:B------:R-:W-:Y:S01]  /*147a0*/  HADD2.F32 R51, -RZ, R31.H0_H0 ;  /* 0x2000001fff337230 */ /* 0x000fe20000004100 */
[----:B------:R-:W-:Y:S01]  /*147b0*/  LOP3.LUT R4, R59, 0xff000000, R6, 0xf8, !PT ;  /* 0xff0000003b047812 */ /* 0x000fe200078ef806 */
[----:B------:R-:W-:Y:S01]  /*147c0*/  HADD2.F32 R59, -RZ, R56.H1_H1 ;  /* 0x30000038ff3b7230 */ /* 0x000fe20000004100 */
[----:B------:R-:W-:-:S02]  /*147d0*/  LOP3.LUT R61, R52, 0xff0000, R61, 0xf8, !PT ;  /* 0x00ff0000343d7812 */ /* 0x000fc400078ef83d */
[----:B------:R-:W-:Y:S02]  /*147e0*/  F2FP.F16.E4M3.UNPACK_B R57, R57.H1 ;  /* 0x00000039ff39723e */ /* 0x000fe400030006ff */
[----:B------:R-:W-:Y:S02]  /*147f0*/  F2FP.F16.E4M3.UNPACK_B R49, R49.H1 ;  /* 0x00000031ff31723e */ /* 0x000fe400030006ff */
[----:B------:R-:W-:Y:S01]  /*14800*/  LOP3.LUT R61, R61, 0xff000000, R7, 0xf8, !PT ;  /* 0xff0000003d3d7812 */ /* 0x000fe200078ef807 */
[--C-:B------:R-:W-:Y:S02]  /*14810*/  HADD2.F32 R56, -RZ, R57.reuse.H0_H0 ;  /* 0x20000039ff387230 */ /* 0x100fe40000004100 */
[----:B------:R-:W-:Y:S01]  /*14820*/  HADD2.F32 R57, -RZ, R57.H1_H1 ;  /* 0x30000039ff397230 */ /* 0x000fe20000004100 */
[----:B--2---:R-:W-:Y:S01]  /*14830*/  IADD3 R3, R3, R32, R34 ;  /* 0x0000002003037210 */ /* 0x004fe20007ffe022 */
[----:B---3--:R-:W0:Y:S04]  /*14840*/  LDS.128 R24, [R68+0x20400] ;  /* 0x0204000044187984 */ /* 0x008e280000000c00 */
[----:B------:R-:W-:-:S05]  /*14850*/  IMAD.IADD R3, R18, 0x1, R3 ;  /* 0x0000000112037824 */ /* 0x000fca00078e0203 */
[----:B------:R-:W1:Y:S01]  /*14860*/  LDS.128 R32, [R3+0x20400] ;  /* 0x0204000003207984 */ /* 0x000e620000000c00 */
[-C--:B0-----:R-:W-:Y:S02]  /*14870*/  F2FP.F16.E4M3.UNPACK_B R48, R27.reuse ;  /* 0x0000001bff30723e */ /* 0x081fe400020006ff */
[----:B------:R-:W-:Y:S02]  /*14880*/  F2FP.F16.E4M3.UNPACK_B R54, R27.H1 ;  /* 0x0000001bff36723e */ /* 0x000fe400030006ff */
[-C--:B------:R-:W-:Y:S02]  /*14890*/  F2FP.F16.E4M3.UNPACK_B R27, R24.reuse ;  /* 0x00000018ff1b723e */ /* 0x080fe400020006ff */
[----:B------:R-:W-:Y:S02]  /*148a0*/  F2FP.F16.E4M3.UNPACK_B R45, R24.H1 ;  /* 0x00000018ff2d723e */ /* 0x000fe400030006ff */
[----:B-1----:R-:W-:Y:S02]  /*148b0*/  F2FP.F16.E4M3.UNPACK_B R24, R33 ;  /* 0x00000021ff18723e */ /* 0x002fe400020006ff */
[----:B------:R-:W-:-:S02]  /*148c0*/  F2FP.F16.E4M3.UNPACK_B R30, R25 ;  /* 0x00000019ff1e723e */ /* 0x000fc400020006ff */
[----:B------:R-:W-:Y:S01]  /*148d0*/  F2FP.F16.E4M3.UNPACK_B R46, R25.H1 ;  /* 0x00000019ff2e723e */ /* 0x000fe200030006ff */
[----:B------:R-:W-:Y:S01]  /*148e0*/  HADD2.F32 R6, -RZ, R24.H0_H0 ;  /* 0x20000018ff067230 */ /* 0x000fe20000004100 */
[----:B------:R-:W-:Y:S01]  /*148f0*/  F2FP.F16.E4M3.UNPACK_B R47, R33.H1 ;  /* 0x00000021ff2f723e */ /* 0x000fe200030006ff */
[----:B------:R-:W-:Y:S01]  /*14900*/  HADD2.F32 R25, -RZ, R30.H0_H0 ;  /* 0x2000001eff197230 */ /* 0x000fe20000004100 */
[-C--:B------:R-:W-:Y:S01]  /*14910*/  F2FP.F16.E4M3.UNPACK_B R33, R32.reuse ;  /* 0x00000020ff21723e */ /* 0x080fe200020006ff */
[----:B------:R-:W-:Y:S01]  /*14920*/  HADD2.F32 R24, -RZ, R24.H1_H1 ;  /* 0x30000018ff187230 */ /* 0x000fe20000004100 */
[----:B------:R-:W-:Y:S01]  /*14930*/  F2FP.F16.E4M3.UNPACK_B R50, R32.H1 ;  /* 0x00000020ff32723e */ /* 0x000fe200030006ff */
[C---:B------:R-:W-:Y:S01]  /*14940*/  FMUL.FTZ R32, R6.reuse, R58 ;  /* 0x0000003a06207220 */ /* 0x040fe20000410000 */
[-C--:B------:R-:W-:Y:S01]  /*14950*/  F2FP.F16.E4M3.UNPACK_B R52, R35.reuse ;  /* 0x00000023ff34723e */ /* 0x080fe200020006ff */
[----:B------:R-:W-:Y:S01]  /*14960*/  HADD2.F32 R30, -RZ, R30.H1_H1 ;  /* 0x3000001eff1e7230 */ /* 0x000fe20000004100 */
[----:B------:R-:W-:Y:S01]  /*14970*/  F2FP.F16.E4M3.UNPACK_B R55, R35.H1 ;  /* 0x00000023ff37723e */ /* 0x000fe200030006ff */
[-C--:B------:R-:W-:Y:S01]  /*14980*/  FMUL.FTZ R35, R6, R51.reuse ;  /* 0x0000003306237220 */ /* 0x080fe20000410000 */
[----:B------:R-:W-:Y:S01]  /*14990*/  FFMA.FTZ R6, R25, R51, -R32 ;  /* 0x0000003319067223 */ /* 0x000fe20000010820 */
[----:B------:R-:W-:-:S02]  /*149a0*/  HADD2.F32 R51, -RZ, R49.H0_H0 ;  /* 0x20000031ff337230 */ /* 0x000fc40000004100 */
[C---:B------:R-:W-:Y:S01]  /*149b0*/  FMUL.FTZ R63, R24.reuse, R59 ;  /* 0x0000003b183f7220 */ /* 0x040fe20000410000 */
[----:B------:R-:W-:Y:S01]  /*149c0*/  FFMA.FTZ R25, R25, R58, R35 ;  /* 0x0000003a19197223 */ /* 0x000fe20000010023 */
[----:B------:R-:W-:Y:S01]  /*149d0*/  HADD2.F32 R35, -RZ, R31.H1_H1 ;  /* 0x3000001fff237230 */ /* 0x000fe20000004100 */
[-C--:B------:R-:W-:Y:S01]  /*149e0*/  F2FP.F16.E4M3.UNPACK_B R7, R34.reuse ;  /* 0x00000022ff07723e */ /* 0x080fe200020006ff */
[--C-:B------:R-:W-:Y:S01]  /*149f0*/  HADD2.F32 R31, -RZ, R47.reuse.H0_H0 ;  /* 0x2000002fff1f7230 */ /* 0x100fe20000004100 */
[----:B------:R-:W-:Y:S01]  /*14a00*/  F2FP.F16.E4M3.UNPACK_B R34, R34.H1 ;  /* 0x00000022ff22723e */ /* 0x000fe200030006ff */
[----:B------:R-:W-:Y:S02]  /*14a10*/  HADD2.F32 R32, -RZ, R46.H0_H0 ;  /* 0x2000002eff207230 */ /* 0x000fe40000004100 */
[----:B------:R-:W-:Y:S01]  /*14a20*/  FMUL.FTZ R24, R24, R35 ;  /* 0x0000002318187220 */ /* 0x000fe20000410000 */
[----:B------:R-:W-:Y:S02]  /*14a30*/  HADD2.F32 R47, -RZ, R47.H1_H1 ;  /* 0x3000002fff2f7230 */ /* 0x000fe40000004100 */
[CC--:B------:R-:W-:Y:S01]  /*14a40*/  FMUL.FTZ R65, R31.reuse, R56.reuse ;  /* 0x000000381f417220 */ /* 0x0c0fe20000410000 */
[----:B------:R-:W-:Y:S01]  /*14a50*/  FMUL.FTZ R67, R31, R51 ;  /* 0x000000331f437220 */ /* 0x000fe20000410000 */
[C---:B------:R-:W-:Y:S01]  /*14a60*/  FFMA.FTZ R31, R30.reuse, R35, -R63 ;  /* 0x000000231e1f7223 */ /* 0x040fe2000001083f */
[----:B------:R-:W-:Y:S01]  /*14a70*/  FFMA.FTZ R24, R30, R59, R24 ;  /* 0x0000003b1e187223 */ /* 0x000fe20000010018 */
[C---:B------:R-:W-:Y:S01]  /*14a80*/  FFMA.FTZ R30, R32.reuse, R51, -R65 ;  /* 0x00000033201e7223 */ /* 0x040fe20000010841 */
[----:B------:R-:W-:Y:S01]  /*14a90*/  FFMA.FTZ R32, R32, R56, R67 ;  /* 0x0000003820207223 */ /* 0x000fe20000010043 */
[----:B------:R-:W-:Y:S01]  /*14aa0*/  F2FP.F16.E4M3.UNPACK_B R56, R53 ;  /* 0x00000035ff38723e */ /* 0x000fe200020006ff */
[----:B------:R-:W-:Y:S01]  /*14ab0*/  HADD2.F32 R49, -RZ, R49.H1_H1 ;  /* 0x30000031ff317230 */ /* 0x000fe20000004100 */
[----:B------:R-:W-:Y:S01]  /*14ac0*/  F2FP.F16.E4M3.UNPACK_B R59, R61 ;  /* 0x0000003dff3b723e */ /* 0x000fe200020006ff */
[----:B------:R-:W-:-:S02]  /*14ad0*/  HADD2.F32 R35, -RZ, R52.H0_H0 ;  /* 0x20000034ff237230 */ /* 0x000fc40000004100 */
[C---:B------:R-:W-:Y:S01]  /*14ae0*/  FMUL.FTZ R63, R47.reuse, R57 ;  /* 0x000000392f3f7220 */ /* 0x040fe20000410000 */
[----:B------:R-:W-:Y:S02]  /*14af0*/  HADD2.F32 R58, -RZ, R56.H0_H0 ;  /* 0x20000038ff3a7230 */ /* 0x000fe40000004100 */
[----:B------:R-:W-:Y:S01]  /*14b00*/  FMUL.FTZ R62, R47, R49 ;  /* 0x000000312f3e7220 */ /* 0x000fe20000410000 */
[--C-:B------:R-:W-:Y:S01]  /*14b10*/  HADD2.F32 R60, -RZ, R59.reuse.H0_H0 ;  /* 0x2000003bff3c7230 */ /* 0x100fe20000004100 */
[----:B------:R-:W-:Y:S01]  /*14b20*/  F2FP.F16.E4M3.UNPACK_B R5, R26 ;  /* 0x0000001aff05723e */ /* 0x000fe200020006ff */
[----:B------:R-:W-:Y:S02]  /*14b30*/  HADD2.F32 R46, -RZ, R46.H1_H1 ;  /* 0x3000002eff2e7230 */ /* 0x000fe40000004100 */
[C---:B------:R-:W-:Y:S01]  /*14b40*/  FMUL.FTZ R65, R35.reuse, R58 ;  /* 0x0000003a23417220 */ /* 0x040fe20000410000 */
[----:B------:R-:W-:Y:S02]  /*14b50*/  HADD2.F32 R51, -RZ, R48.H0_H0 ;  /* 0x20000030ff337230 */ /* 0x000fe40000004100 */
[----:B------:R-:W-:Y:S01]  /*14b60*/  FMUL.FTZ R64, R35, R60 ;  /* 0x0000003c23407220 */ /* 0x000fe20000410000 */
[----:B------:R-:W-:-:S02]  /*14b70*/  HADD2.F32 R59, -RZ, R59.H1_H1 ;  /* 0x3000003bff3b7230 */ /* 0x000fc40000004100 */
[C---:B------:R-:W-:Y:S01]  /*14b80*/  FFMA.FTZ R35, R46.reuse, R49, -R63 ;  /* 0x000000312e237223 */ /* 0x040fe2000001083f */
[----:B------:R-:W-:Y:S01]  /*14b90*/  FFMA.FTZ R49, R46, R57, R62 ;  /* 0x000000392e317223 */ /* 0x000fe2000001003e */
[C---:B------:R-:W-:Y:S01]  /*14ba0*/  FFMA.FTZ R46, R51.reuse, R60, R65 ;  /* 0x0000003c332e7223 */ /* 0x040fe20000010041 */
[----:B------:R-:W-:Y:S01]  /*14bb0*/  HADD2.F32 R57, -RZ, R56.H1_H1 ;  /* 0x30000038ff397230 */ /* 0x000fe20000004100 */
[----:B------:R-:W-:Y:S01]  /*14bc0*/  F2FP.F16.E4M3.UNPACK_B R60, R61.H1 ;  /* 0x0000003dff3c723e */ /* 0x000fe200030006ff */
[----:B------:R-:W-:Y:S01]  /*14bd0*/  FFMA.FTZ R47, R51, R58, -R64 ;  /* 0x0000003a332f7223 */ /* 0x000fe20000010840 */
[----:B------:R-:W-:Y:S01]  /*14be0*/  F2FP.F16.E4M3.UNPACK_B R56, R53.H1 ;  /* 0x00000035ff38723e */ /* 0x000fe200030006ff */
[----:B------:R-:W-:Y:S01]  /*14bf0*/  HADD2.F32 R52, -RZ, R52.H1_H1 ;  /* 0x30000034ff347230 */ /* 0x000fe20000004100 */
[----:B------:R-:W-:Y:S01]  /*14c00*/  F2FP.F16.E4M3.UNPACK_B R26, R26.H1 ;  /* 0x0000001aff1a723e */ /* 0x000fe200030006ff */
[----:B------:R-:W-:Y:S01]  /*14c10*/  HADD2.F32 R51, -RZ, R48.H1_H1 ;  /* 0x30000030ff337230 */ /* 0x000fe20000004100 */
[----:B------:R-:W-:Y:S01]  /*14c20*/  F2FP.SATFINITE.E4M3.F32.PACK_AB_MERGE_C R32, R49, R32, RZ ;  /* 0x000000203120723e */ /* 0x000fe200048070ff */
[----:B------:R-:W-:-:S02]  /*14c30*/  HADD2.F32 R61, -RZ, R60.H0_H0 ;  /* 0x2000003cff3d7230 */ /* 0x000fc40000004100 */
[C---:B------:R-:W-:Y:S01]  /*14c40*/  FMUL.FTZ R62, R52.reuse, R59 ;  /* 0x0000003b343e7220 */ /* 0x040fe20000410000 */
[--C-:B------:R-:W-:Y:S02]  /*14c50*/  HADD2.F32 R48, -RZ, R55.reuse.H0_H0 ;  /* 0x20000037ff307230 */ /* 0x100fe40000004100 */
[----:B------:R-:W-:Y:S01]  /*14c60*/  FMUL.FTZ R52, R52, R57 ;  /* 0x0000003934347220 */ /* 0x000fe20000410000 */
[----:B------:R-:W-:Y:S01]  /*14c70*/  HADD2.F32 R58, -RZ, R56.H0_H0 ;  /* 0x20000038ff3a7230 */ /* 0x000fe20000004100 */
[----:B------:R-:W-:Y:S01]  /*14c80*/  F2FP.SATFINITE.E4M3.F32.PACK_AB_MERGE_C R25, R24, R25, R32 ;  /* 0x000000191819723e */ /* 0x000fe20004807020 */
[----:B------:R-:W-:Y:S02]  /*14c90*/  HADD2.F32 R53, -RZ, R54.H0_H0 ;  /* 0x20000036ff357230 */ /* 0x000fe40000004100 */
[C---:B------:R-:W-:Y:S01]  /*14ca0*/  FMUL.FTZ R64, R48.reuse, R61 ;  /* 0x0000003d30407220 */ /* 0x040fe20000410000 */
[----:B------:R-:W-:Y:S02]  /*14cb0*/  HADD2.F32 R63, -RZ, R60.H1_H1 ;  /* 0x3000003cff3f7230 */ /* 0x000fe40000004100 */
[-C--:B------:R-:W-:Y:S01]  /*14cc0*/  FMUL.FTZ R66, R48, R58.reuse ;  /* 0x0000003a30427220 */ /* 0x080fe20000410000 */
        /* <DEDUP_REMOVED lines=19> */
[----:B------:R-:W-:Y:S02]  /*14e00*/  HADD2.F32 R50, -RZ, R50.H1_H1 ;  /* 0x30000032ff327230 */ /* 0x000fe40000004100 */
[C---:B------:R-:W-:Y:S01]  /*14e10*/  FFMA.FTZ R56, R57.reuse, R60, -R56 ;  /* 0x0000003c39387223 */ /* 0x040fe20000010838 */
[----:B------:R-:W-:Y:S02]  /*14e20*/  HADD2.F32 R59, -RZ, R58.H1_H1 ;  /* 0x3000003aff3b7230 */ /* 0x000fe40000004100 */
[----:B------:R-:W-:Y:S01]  /*14e30*/  FFMA.FTZ R54, R54, R63, R64 ;  /* 0x0000003f36367223 */ /* 0x000fe20000010040 */
        /* <DEDUP_REMOVED lines=19> */
[----:B------:R-:W-:Y:S01]  /*14f70*/  HADD2.F32 R27, -RZ, R27.H1_H1 ;  /* 0x3000001bff1b7230 */ /* 0x000fe20000004100 */
[----:B------:R-:W-:Y:S01]  /*14f80*/  F2FP.F16.E4M3.UNPACK_B R45, R4.H1 ;  /* 0x00000004ff2d723e */ /* 0x000fe200030006ff */
[C---:B------:R-:W-:Y:S01]  /*14f90*/  FMUL.FTZ R64, R33.reuse, R60 ;  /* 0x0000003c21407220 */ /* 0x040fe20000410000 */
        /* <DEDUP_REMOVED lines=8> */
[----:B------:R-:W-:Y:S01]  /*15020*/  HADD2.F32 R45, -RZ, R45.H1_H1 ;  /* 0x3000002dff2d7230 */ /* 0x000fe20000004100 */
[----:B------:R-:W-:Y:S01]  /*15030*/  F2FP.F16.E4M3.UNPACK_B R28, R28 ;  /* 0x0000001cff1c723e */ /* 0x000fe200020006ff */
        /* <DEDUP_REMOVED lines=8> */
[----:B------:R-:W-:Y:S01]  /*150c0*/  F2FP.SATFINITE.E4M3.F32.PACK_AB_MERGE_C R57, R66, R57, RZ ;  /* 0x000000394239723e */ /* 0x000fe200048070ff */
[C---:B------:R-:W-:Y:S01]  /*150d0*/  FFMA.FTZ R50, R27.reuse, R50, -R44 ;  /* 0x000000321b327223 */ /* 0x040fe2000001082c */
[----:B------:R-:W-:Y:S01]  /*150e0*/  FFMA.FTZ R64, R27, R58, R64 ;  /* 0x0000003a1b407223 */ /* 0x000fe20000010040 */
[C---:B------:R-:W-:Y:S01]  /*150f0*/  FFMA.FTZ R65, R26.reuse, R33, -R29 ;  /* 0x000000211a417223 */ /* 0x040fe2000001081d */
[----:B------:R-:W-:Y:S01]  /*15100*/  FFMA.FTZ R45, R26, R45, R34 ;  /* 0x0000002d1a2d7223 */ /* 0x000fe20000010022 */
[----:B------:R-:W-:Y:S01]  /*15110*/  HADD2.F32 R29, -RZ, R4.H0_H0 ;  /* 0x20000004ff1d7230 */ /* 0x000fe20000004100 */
[----:B------:R-:W-:Y:S01]  /*15120*/  F2FP.SATFINITE.E4M3.F32.PACK_AB_MERGE_C R24, R60, R59, R57 ;  /* 0x0000003b3c18723e */ /* 0x000fe20004807039 */
[----:B------:R-:W-:Y:S01]  /*15130*/  HADD2.F32 R26, -RZ, R7.H0_H0 ;  /* 0x20000007ff1a7230 */ /* 0x000fe20000004100 */
[----:B------:R-:W-:Y:S01]  /*15140*/  F2FP.SATFINITE.E4M3.F32.PACK_AB_MERGE_C R50, R65, R50, RZ ;  /* 0x000000324132723e */ /* 0x000fe200048070ff */
[----:B------:R-:W-:Y:S01]  /*15150*/  HADD2.F32 R27, -RZ, R28.H0_H0 ;  /* 0x2000001cff1b7230 */ /* 0x000fe20000004100 */
[----:B------:R-:W-:Y:S01]  /*15160*/  F2FP.SATFINITE.E4M3.F32.PACK_AB_MERGE_C R45, R45, R64, RZ ;  /* 0x000000402d2d723e */ /* 0x000fe200048070ff */
[----:B------:R-:W-:-:S02]  /*15170*/  HADD2.F32 R34, -RZ, R4.H1_H1 ;  /* 0x30000004ff227230 */ /* 0x000fc40000004100 */
[C---:B------:R-:W-:Y:S01]  /*15180*/  FMUL.FTZ R33, R26.reuse, R29 ;  /* 0x0000001d1a217220 */ /* 0x040fe20000410000 */
[----:B------:R-:W-:Y:S02]  /*15190*/  HADD2.F32 R7, -RZ, R7.H1_H1 ;  /* 0x30000007ff077230 */ /* 0x000fe40000004100 */
[----:B------:R-:W-:Y:S01]  /*151a0*/  FMUL.FTZ R26, R26, R27 ;  /* 0x0000001b1a1a7220 */ /* 0x000fe20000410000 */
[----:B------:R-:W-:Y:S02]  /*151b0*/  HADD2.F32 R28, -RZ, R28.H1_H1 ;  /* 0x3000001cff1c7230 */ /* 0x000fe40000004100 */
[--C-:B------:R-:W-:Y:S02]  /*151c0*/  HADD2.F32 R4, -RZ, R5.reuse.H0_H0 ;  /* 0x20000005ff047230 */ /* 0x100fe40000004100 */
[C---:B------:R-:W-:Y:S01]  /*151d0*/  FMUL.FTZ R44, R7.reuse, R34 ;  /* 0x00000022072c7220 */ /* 0x040fe20000410000 */
[----:B------:R-:W-:Y:S02]  /*151e0*/  HADD2.F32 R5, -RZ, R5.H1_H1 ;  /* 0x30000005ff057230 */ /* 0x000fe40000004100 */
[-C--:B------:R-:W-:Y:S01]  /*151f0*/  FMUL.FTZ R7, R7, R28.reuse ;  /* 0x0000001c07077220 */ /* 0x080fe20000410000 */
[C---:B------:R-:W-:Y:S01]  /*15200*/  FFMA.FTZ R26, R4.reuse, R29, R26 ;  /* 0x0000001d041a7223 */ /* 0x040fe2000001001a */
[----:B------:R-:W-:Y:S01]  /*15210*/  FFMA.FTZ R33, R4, R27, -R33 ;  /* 0x0000001b04217223 */ /* 0x000fe20000010821 */
        /* <DEDUP_REMOVED lines=12> */
[----:B------:R2:W-:Y:S04]  /*152e0*/  STS.128 [R68+0x20400], R4 ;  /* 0x0204000444007388 */ /* 0x0005e80000000c00 */
[----:B------:R2:W-:Y:S02]  /*152f0*/  STS.128 [R3+0x20400], R24 ;  /* 0x0204001803007388 */ /* 0x0005e40000000c00 */
.L_x_2627:
[----:B------:R-:W-:Y:S05]  /*15300*/  BSYNC B1 ;  /* 0x0000000000017941 */ /* 0x000fea0003800000 */
.L_x_2626:
[----:B------:R-:W-:Y:S04]  /*15310*/  BSSY B1, `(.L_x_2628) ;  /* 0x0000109000017945 */ /* 0x000fe80003800000 */
[----:B------:R-:W-:Y:S05]  /*15320*/  @P1 BRA `(.L_x_2629) ;  /* 0x00000010001c1947 */ /* 0x000fea0003800000 */
[----:B-----5:R-:W3:Y:S04]  /*15330*/  LDL R28, [R1+0x70] ;  /* 0x00007000011c7983 */ /* 0x020ee80000100800 */
[----:B------:R-:W4:Y:S01]  /*15340*/  LDL R60, [R1+0x1a8] ;  /* 0x0001a800013c7983 */ /* 0x000f220000100800 */
[----:B012---:R-:W-:Y:S01]  /*15350*/  SHF.R.U32.HI R3, RZ, 0x8, R20 ;  /* 0x00000008ff037819 */ /* 0x007fe20000011614 */
[----:B------:R-:W-:Y:S01]  /*15360*/  VIADD R30, R19, 0x40 ;  /* 0x00000040131e7836 */ /* 0x000fe20000000000 */
[----:B------:R-:W-:Y:S02]  /*15370*/  LOP3.LUT R4, R20, 0xff, RZ, 0xc0, !PT ;  /* 0x000000ff14047812 */ /* 0x000fe400078ec0ff */
[----:B------:R-:W-:Y:S02]  /*15380*/  LOP3.LUT R3, R3, 0xff, RZ, 0xc0, !PT ;  /* 0x000000ff03037812 */ /* 0x000fe400078ec0ff */
[----:B------:R-:W-:-:S02]  /*15390*/  LEA.HI R24, R37, R0, RZ, 0x1c ;  /* 0x0000000025187211 */ /* 0x000fc400078fe0ff */
[----:B------:R-:W-:Y:S02]  /*153a0*/  SHF.L.U32 R30, R30, 0x7, RZ ;  /* 0x000000071e1e7819 */ /* 0x000fe400000006ff */
[----:B------:R-:W-:Y:S01]  /*153b0*/  PRMT R29, R3, 0x7604, R4 ;  /* 0x00007604031d7816 */ /* 0x000fe20000000004 */
[----:B------:R-:W-:Y:S01]  /*153c0*/  IMAD.SHL.U32 R26, R24, 0x10, RZ ;  /* 0x00000010181a7824 */ /* 0x000fe200078e00ff */
[----:B------:R-:W-:Y:S02]  /*153d0*/  SHF.R.U32.HI R3, RZ, 0x8, R38 ;  /* 0x00000008ff037819 */ /* 0x000fe40000011626 */
[----:B------:R-:W-:Y:S02]  /*153e0*/  LOP3.LUT R30, R30, 0x380, RZ, 0xc0, !PT ;  /* 0x000003801e1e7812 */ /* 0x000fe400078ec0ff */
[----:B------:R-:W-:Y:S02]  /*153f0*/  LOP3.LUT R4, R3, 0xff, RZ, 0xc0, !PT ;  /* 0x000000ff03047812 */ /* 0x000fe400078ec0ff */
[----:B------:R-:W-:Y:S01]  /*15400*/  LOP3.LUT R3, R30, 0x70, R26, 0xf8, !PT ;  /* 0x000000701e037812 */ /* 0x000fe200078ef81a */
[----:B------:R-:W-:Y:S01]  /*15410*/  VIADD R30, R19, 0x40 ;  /* 0x00000040131e7836 */ /* 0x000fe20000000000 */
[----:B------:R-:W-:-:S02]  /*15420*/  SHF.R.S32.HI R25, RZ, 0x1f, R24 ;  /* 0x0000001fff197819 */ /* 0x000fc40000011418 */
[----:B------:R-:W-:Y:S01]  /*15430*/  SHF.R.U32.HI R5, RZ, 0x8, R21 ;  /* 0x00000008ff057819 */ /* 0x000fe20000011615 */
[----:B------:R-:W-:Y:S01]  /*15440*/  IMAD.SHL.U32 R30, R30, 0x80, RZ ;  /* 0x000000801e1e7824 */ /* 0x000fe200078e00ff */
[----:B------:R-:W-:Y:S02]  /*15450*/  LEA.HI R27, R25, R24, RZ, 0x3 ;  /* 0x00000018191b7211 */ /* 0x000fe400078f18ff */
[----:B------:R-:W-:Y:S02]  /*15460*/  SHF.R.U32.HI R24, RZ, 0x8, R40 ;  /* 0x00000008ff187819 */ /* 0x000fe40000011628 */
[----:B------:R-:W-:Y:S01]  /*15470*/  LOP3.LUT R30, R30, 0x380, RZ, 0xc0, !PT ;  /* 0x000003801e1e7812 */ /* 0x000fe200078ec0ff */
[----:B------:R-:W-:Y:S01]  /*15480*/  IMAD.SHL.U32 R27, R27, 0x800, RZ ;  /* 0x000008001b1b7824 */ /* 0x000fe200078e00ff */
[----:B------:R-:W-:Y:S02]  /*15490*/  LOP3.LUT R25, R40, 0xff, RZ, 0xc0, !PT ;  /* 0x000000ff28197812 */ /* 0x000fe400078ec0ff */
[----:B------:R-:W-:-:S02]  /*154a0*/  SHF.R.U32.HI R30, RZ, 0x3, R30 ;  /* 0x00000003ff1e7819 */ /* 0x000fc4000001161e */
[----:B------:R-:W-:Y:S02]  /*154b0*/  LOP3.LUT R24, R24, 0xff, RZ, 0xc0, !PT ;  /* 0x000000ff18187812 */ /* 0x000fe400078ec0ff */
[----:B------:R-:W-:Y:S02]  /*154c0*/  LOP3.LUT R3, R3, R30, RZ, 0x3c, !PT ;  /* 0x0000001e03037212 */ /* 0x000fe400078e3cff */
[----:B------:R-:W-:Y:S02]  /*154d0*/  LOP3.LUT R26, R27, 0xffffc000, RZ, 0xc0, !PT ;  /* 0xffffc0001b1a7812 */ /* 0x000fe400078ec0ff */
[----:B------:R-:W-:Y:S02]  /*154e0*/  LOP3.LUT R6, R21, 0xff, RZ, 0xc0, !PT ;  /* 0x000000ff15067812 */ /* 0x000fe400078ec0ff */
[----:B------:R-:W-:Y:S02]  /*154f0*/  LOP3.LUT R5, R5, 0xff, RZ, 0xc0, !PT ;  /* 0x000000ff05057812 */ /* 0x000fe400078ec0ff */
[----:B------:R-:W-:-:S02]  /*15500*/  PRMT R45, R24, 0x7604, R25 ;  /* 0x00007604182d7816 */ /* 0x000fc40000000019 */
[----:B------:R-:W-:Y:S02]  /*15510*/  SHF.R.U32.HI R24, RZ, 0x8, R41 ;  /* 0x00000008ff187819 */ /* 0x000fe40000011629 */
[----:B------:R-:W-:Y:S02]  /*15520*/  PRMT R31, R5, 0x7604, R6 ;  /* 0x00007604051f7816 */ /* 0x000fe40000000006 */
[----:B------:R-:W-:Y:S02]  /*15530*/  SHF.R.U32.HI R6, RZ, 0x8, R39 ;  /* 0x00000008ff067819 */ /* 0x000fe40000011627 */
[----:B------:R-:W-:Y:S02]  /*15540*/  LOP3.LUT R25, R41, 0xff, RZ, 0xc0, !PT ;  /* 0x000000ff29197812 */ /* 0x000fe400078ec0ff */
[----:B------:R-:W-:Y:S02]  /*15550*/  LOP3.LUT R27, R42, 0xff, RZ, 0xc0, !PT ;  /* 0x000000ff2a1b7812 */ /* 0x000fe400078ec0ff */
[----:B------:R-:W-:-:S02]  /*15560*/  LOP3.LUT R24, R24, 0xff, RZ, 0xc0, !PT ;  /* 0x000000ff18187812 */ /* 0x000fc400078ec0ff */
[----:B------:R-:W-:Y:S02]  /*15570*/  LOP3.LUT R5, R38, 0xff, RZ, 0xc0, !PT ;  /* 0x000000ff26057812 */ /* 0x000fe400078ec0ff */
[----:B------:R-:W-:Y:S02]  /*15580*/  LOP3.LUT R7, R39, 0xff, RZ, 0xc0, !PT ;  /* 0x000000ff27077812 */ /* 0x000fe400078ec0ff */
[----:B------:R-:W-:Y:S02]  /*15590*/  LOP3.LUT R6, R6, 0xff, RZ, 0xc0, !PT ;  /* 0x000000ff06067812 */ /* 0x000fe400078ec0ff */
[----:B------:R-:W-:Y:S02]  /*155a0*/  PRMT R47, R24, 0x7604, R25 ;  /* 0x00007604182f7816 */ /* 0x000fe40000000019 */
[----:B------:R-:W-:Y:S02]  /*155b0*/  PRMT R33, R4, 0x7604, R5 ;  /* 0x0000760404217816 */ /* 0x000fe40000000005 */
[----:B------:R-:W-:-:S02]  /*155c0*/  PRMT R35, R6, 0x7604, R7 ;  /* 0x0000760406237816 */ /* 0x000fc40000000007 */
[----:B------:R-:W-:Y:S02]  /*155d0*/  SHF.R.U32.HI R30, RZ, 0x10, R21 ;  /* 0x00000010ff1e7819 */ /* 0x000fe40000011615 */
[----:B------:R-:W-:Y:S02]  /*155e0*/  LOP3.LUT R49, R43, 0xff, RZ, 0xc0, !PT ;  /* 0x000000ff2b317812 */ /* 0x000fe400078ec0ff */
[----:B------:R-:W-:Y:S02]  /*155f0*/  SHF.R.U32.HI R32, RZ, 0x10, R38 ;  /* 0x00000010ff207819 */ /* 0x000fe40000011626 */
[----:B------:R-:W-:Y:S02]  /*15600*/  LOP3.LUT R30, R30, 0xff, RZ, 0xc0, !PT ;  /* 0x000000ff1e1e7812 */ /* 0x000fe400078ec0ff */
[----:B------:R-:W-:Y:S02]  /*15610*/  SHF.R.U32.HI R34, RZ, 0x10, R39 ;  /* 0x00000010ff227819 */ /* 0x000fe40000011627 */
[----:B------:R-:W-:-:S02]  /*15620*/  LOP3.LUT R32, R32, 0xff, RZ, 0xc0, !PT ;  /* 0x000000ff20207812 */ /* 0x000fc400078ec0ff */
[----:B------:R-:W-:Y:S02]  /*15630*/  PRMT R31, R30, 0x7054, R31 ;  /* 0x000070541e1f7816 */ /* 0x000fe4000000001f */
[----:B------:R-:W-:Y:S02]  /*15640*/  SHF.R.U32.HI R30, RZ, 0x10, R41 ;  /* 0x00000010ff1e7819 */ /* 0x000fe40000011629 */
[----:B------:R-:W-:Y:S02]  /*15650*/  LOP3.LUT R34, R34, 0xff, RZ, 0xc0, !PT ;  /* 0x000000ff22227812 */ /* 0x000fe400078ec0ff */
[----:B------:R-:W-:Y:S02]  /*15660*/  PRMT R33, R32, 0x7054, R33 ;  /* 0x0000705420217816 */ /* 0x000fe40000000021 */
[----:B------:R-:W-:Y:S02]  /*15670*/  SHF.R.U32.HI R32, RZ, 0x10, R42 ;  /* 0x00000010ff207819 */ /* 0x000fe4000001162a */
[----:B------:R-:W-:-:S02]  /*15680*/  LOP3.LUT R30, R30, 0xff, RZ, 0xc0, !PT ;  /* 0x000000ff1e1e7812 */ /* 0x000fc400078ec0ff */
[----:B------:R-:W-:Y:S02]  /*15690*/  PRMT R35, R34, 0x7054, R35 ;  /* 0x0000705422237816 */ /* 0x000fe40000000023 */
[----:B------:R-:W-:Y:S02]  /*156a0*/  SHF.R.U32.HI R34, RZ, 0x10, R43 ;  /* 0x00000010ff227819 */ /* 0x000fe4000001162b */
[----:B------:R-:W-:Y:S02]  /*156b0*/  LOP3.LUT R32, R32, 0xff, RZ, 0xc0, !PT ;  /* 0x000000ff20207812 */ /* 0x000fe400078ec0ff */
[----:B------:R-:W-:Y:S02]  /*156c0*/  LOP3.LUT R34, R34, 0xff, RZ, 0xc0, !PT ;  /* 0x000000ff22227812 */ /* 0x000fe400078ec0ff */
[----:B------:R-:W-:Y:S02]  /*156d0*/  LOP3.LUT R44, R31, 0xff000000, R21, 0xf8, !PT ;  /* 0xff0000001f2c7812 */ /* 0x000fe400078ef815 */
[----:B---3--:R-:W-:-:S02]  /*156e0*/  IADD3 R3, R3, R26, R28 ;  /* 0x0000001a03037210 */ /* 0x008fc40007ffe01c */
[----:B------:R-:W-:Y:S01]  /*156f0*/  SHF.R.U32.HI R26, RZ, 0x8, R42 ;  /* 0x00000008ff1a7819 */ /* 0x000fe2000001162a */
[----:B----4-:R-:W0:Y:S02]  /*15700*/  LDS.128 R4, [R60+0x20400] ;  /* 0x020400003c047984 */ /* 0x010e240000000c00 */
[----:B------:R-:W-:Y:S01]  /*15710*/  IMAD.IADD R3, R18, 0x1, R3 ;  /* 0x0000000112037824 */ /* 0x000fe200078e0203 */
[----:B------:R-:W-:Y:S02]  /*15720*/  LOP3.LUT R26, R26, 0xff, RZ, 0xc0, !PT ;  /* 0x000000ff1a1a7812 */ /* 0x000fe400078ec0ff */
[----:B------:R-:W-:Y:S02]  /*15730*/  SHF.R.U32.HI R28, RZ, 0x8, R43 ;  /* 0x00000008ff1c7819 */ /* 0x000fe4000001162b */
[----:B------:R-:W-:Y:S02]  /*15740*/  PRMT R51, R26, 0x7604, R27 ;  /* 0x000076041a337816 */ /* 0x000fe4000000001b */
[----:B------:R-:W1:Y:S01]  /*15750*/  LDS.128 R24, [R3+0x20400] ;  /* 0x0204000003187984 */ /* 0x000e620000000c00 */
[----:B------:R-:W-:-:S02]  /*15760*/  LOP3.LUT R28, R28, 0xff, RZ, 0xc0, !PT ;  /* 0x000000ff1c1c7812 */ /* 0x000fc400078ec0ff */
[----:B------:R-:W-:Y:S02]  /*15770*/  PRMT R51, R32, 0x7054, R51 ;  /* 0x0000705420337816 */ /* 0x000fe40000000033 */
[----:B------:R-:W-:Y:S02]  /*15780*/  PRMT R53, R28, 0x7604, R49 ;  /* 0x000076041c357816 */ /* 0x000fe40000000031 */
[----:B------:R-:W-:Y:S02]  /*15790*/  SHF.R.U32.HI R28, RZ, 0x10, R20 ;  /* 0x00000010ff1c7819 */ /* 0x000fe40000011614 */
[----:B------:R-:W-:Y:S02]  /*157a0*/  PRMT R49, R30, 0x7054, R47 ;  /* 0x000070541e317816 */ /* 0x000fe4000000002f */
[----:B------:R-:W-:Y:S02]  /*157b0*/  LOP3.LUT R28, R28, 0xff, RZ, 0xc0, !PT ;  /* 0x000000ff1c1c7812 */ /* 0x000fe400078ec0ff */
[----:B------:R-:W-:-:S02]  /*157c0*/  LOP3.LUT R49, R49, 0xff000000, R41, 0xf8, !PT ;  /* 0xff00000031317812 */ /* 0x000fc400078ef829 */
[----:B------:R-:W-:Y:S02]  /*157d0*/  PRMT R29, R28, 0x7054, R29 ;  /* 0x000070541c1d7816 */ /* 0x000fe4000000001d */
[----:B------:R-:W-:Y:S02]  /*157e0*/  SHF.R.U32.HI R28, RZ, 0x10, R40 ;  /* 0x00000010ff1c7819 */ /* 0x000fe40000011628 */
[----:B------:R-:W-:Y:S02]  /*157f0*/  PRMT R53, R34, 0x7054, R53 ;  /* 0x0000705422357816 */ /* 0x000fe40000000035 */
[----:B------:R-:W-:Y:S02]  /*15800*/  LOP3.LUT R28, R28, 0xff, RZ, 0xc0, !PT ;  /* 0x000000ff1c1c7812 */ /* 0x000fe400078ec0ff */
[----:B------:R-:W-:Y:S02]  /*15810*/  LOP3.LUT R21, R51, 0xff000000, R42, 0xf8, !PT ;  /* 0xff00000033157812 */ /* 0x000fe400078ef82a */
[----:B------:R-:W-:-:S02]  /*15820*/  PRMT R45, R28, 0x7054, R45 ;  /* 0x000070541c2d7816 */ /* 0x000fc4000000002d */
[----:B------:R-:W-:Y:S02]  /*15830*/  F2FP.F16.E4M3.UNPACK_B R51, R49 ;  /* 0x00000031ff33723e */ /* 0x000fe400020006ff */
[----:B------:R-:W-:Y:S02]  /*15840*/  LOP3.LUT R28, R29, 0xff000000, R20, 0xf8, !PT ;  /* 0xff0000001d1c7812 */ /* 0x000fe400078ef814 */
[----:B------:R-:W-:Y:S01]  /*15850*/  LOP3.LUT R20, R33, 0xff000000, R38, 0xf8, !PT ;  /* 0xff00000021147812 */ /* 0x000fe200078ef826 */
[--C-:B------:R-:W-:Y:S01]  /*15860*/  HADD2.F32 R52, -RZ, R51.reuse.H0_H0 ;  /* 0x20000033ff347230 */ /* 0x100fe20000004100 */
[----:B------:R-:W-:Y:S01]  /*15870*/  F2FP.F16.E4M3.UNPACK_B R38, R44 ;  /* 0x0000002cff26723e */ /* 0x000fe200020006ff */
[----:B------:R-:W-:Y:S01]  /*15880*/  HADD2.F32 R51, -RZ, R51.H1_H1 ;  /* 0x30000033ff337230 */ /* 0x000fe20000004100 */
[-C--:B0-----:R-:W-:Y:S02]  /*15890*/  F2FP.F16.E4M3.UNPACK_B R30, R5.reuse ;  /* 0x00000005ff1e723e */ /* 0x081fe400020006ff */
[----:B------:R-:W-:Y:S01]  /*158a0*/  F2FP.F16.E4M3.UNPACK_B R33, R5.H1 ;  /* 0x00000005ff21723e */ /* 0x000fe200030006ff */
[----:B------:R-:W-:Y:S01]  /*158b0*/  HADD2.F32 R50, -RZ, R38.H0_H0 ;  /* 0x20000026ff327230 */ /* 0x000fe20000004100 */
[----:B------:R-:W-:Y:S01]  /*158c0*/  LOP3.LUT R47, R35, 0xff000000, R39, 0xf8, !PT ;  /* 0xff000000232f7812 */ /* 0x000fe200078ef827 */
[--C-:B------:R-:W-:Y:S01]  /*158d0*/  HADD2.F32 R31, -RZ, R30.reuse.H0_H0 ;  /* 0x2000001eff1f7230 */ /* 0x100fe20000004100 */
[----:B-1----:R-:W-:Y:S01]  /*158e0*/  F2FP.F16.E4M3.UNPACK_B R34, R25 ;  /* 0x00000019ff22723e */ /* 0x002fe200020006ff */
[----:B------:R-:W-:Y:S01]  /*158f0*/  HADD2.F32 R30, -RZ, R30.H1_H1 ;  /* 0x3000001eff1e7230 */ /* 0x000fe20000004100 */
[----:B------:R-:W-:-:S02]  /*15900*/  LOP3.LUT R32, R45, 0xff000000, R40, 0xf8, !PT ;  /* 0xff0000002d207812 */ /* 0x000fc400078ef828 */
[-C--:B------:R-:W-:Y:S01]  /*15910*/  F2FP.F16.E4M3.UNPACK_B R39, R24.reuse ;  /* 0x00000018ff27723e */ /* 0x080fe200020006ff */
[--C-:B------:R-:W-:Y:S01]  /*15920*/  HADD2.F32 R5, -RZ, R34.reuse.H0_H0 ;  /* 0x20000022ff057230 */ /* 0x100fe20000004100 */
[----:B------:R-:W-:Y:S01]  /*15930*/  F2FP.F16.E4M3.UNPACK_B R45, R24.H1 ;  /* 0x00000018ff2d723e */ /* 0x000fe200030006ff */
[----:B------:R-:W-:Y:S01]  /*15940*/  HADD2.F32 R34, -RZ, R34.H1_H1 ;  /* 0x30000022ff227230 */ /* 0x000fe20000004100 */
[----:B------:R-:W-:Y:S02]  /*15950*/  F2FP.F16.E4M3.UNPACK_B R35, R25.H1 ;  /* 0x00000019ff23723e */ /* 0x000fe400030006ff */
[C---:B------:R-:W-:Y:S01]  /*15960*/  FMUL.FTZ R24, R5.reuse, R52 ;  /* 0x0000003405187220 */ /* 0x040fe20000410000 */
[----:B------:R-:W-:Y:S01]  /*15970*/  F2FP.F16.E4M3.UNPACK_B R49, R49.H1 ;  /* 0x00000031ff31723e */ /* 0x000fe200030006ff */
[----:B------:R-:W-:Y:S01]  /*15980*/  FMUL.FTZ R25, R5, R50 ;  /* 0x0000003205197220 */ /* 0x000fe20000410000 */
[----:B------:R-:W-:Y:S01]  /*15990*/  F2FP.F16.E4M3.UNPACK_B R44, R44.H1 ;  /* 0x0000002cff2c723e */ /* 0x000fe200030006ff */
[----:B------:R-:W-:Y:S01]  /*159a0*/  FFMA.FTZ R5, R31, R50, -R24 ;  /* 0x000000321f057223 */ /* 0x000fe20000010818 */
[----:B------:R-:W-:Y:S01]  /*159b0*/  LOP3.LUT R53, R53, 0xff000000, R43, 0xf8, !PT ;  /* 0xff00000035357812 */ /* 0x000fe200078ef82b */
[----:B------:R-:W-:-:S02]  /*159c0*/  HADD2.F32 R43, -RZ, R38.H1_H1 ;  /* 0x30000026ff2b7230 */ /* 0x000fc40000004100 */
[C---:B------:R-:W-:Y:S01]  /*159d0*/  FMUL.FTZ R55, R34.reuse, R51 ;  /* 0x0000003322377220 */ /* 0x040fe20000410000 */
[----:B------:R-:W-:Y:S02]  /*159e0*/  HADD2.F32 R50, -RZ, R49.H0_H0 ;  /* 0x20000031ff327230 */ /* 0x000fe40000004100 */
[----:B------:R-:W-:Y:S01]  /*159f0*/  FFMA.FTZ R25, R31, R52, R25 ;  /* 0x000000341f197223 */ /* 0x000fe20000010019 */
[----:B------:R-:W-:Y:S02]  /*15a00*/  HADD2.F32 R24, -RZ, R35.H0_H0 ;  /* 0x20000023ff187230 */ /* 0x000fe40000004100 */
[----:B------:R-:W-:Y:S01]  /*15a10*/  FMUL.FTZ R34, R34, R43 ;  /* 0x0000002b22227220 */ /* 0x000fe20000410000 */
[--C-:B------:R-:W-:Y:S01]  /*15a20*/  HADD2.F32 R38, -RZ, R44.reuse.H0_H0 ;  /* 0x2000002cff267230 */ /* 0x100fe20000004100 */
[-C--:B------:R-:W-:Y:S01]  /*15a30*/  F2FP.F16.E4M3.UNPACK_B R41, R7.reuse ;  /* 0x00000007ff29723e */ /* 0x080fe200020006ff */
[----:B------:R-:W-:Y:S01]  /*15a40*/  HADD2.F32 R31, -RZ, R33.H0_H0 ;  /* 0x20000021ff1f7230 */ /* 0x000fe20000004100 */
[----:B------:R-:W-:Y:S01]  /*15a50*/  F2FP.F16.E4M3.UNPACK_B R46, R7.H1 ;  /* 0x00000007ff2e723e */ /* 0x000fe200030006ff */
[C---:B------:R-:W-:Y:S01]  /*15a60*/  FMUL.FTZ R52, R24.reuse, R50 ;  /* 0x0000003218347220 */ /* 0x040fe20000410000 */
[----:B------:R-:W-:Y:S01]  /*15a70*/  F2FP.F16.E4M3.UNPACK_B R29, R4 ;  /* 0x00000004ff1d723e */ /* 0x000fe200020006ff */
[----:B------:R-:W-:Y:S01]  /*15a80*/  FMUL.FTZ R57, R24, R38 ;  /* 0x0000002618397220 */ /* 0x000fe20000410000 */
[----:B------:R-:W-:Y:S01]  /*15a90*/  F2FP.F16.E4M3.UNPACK_B R40, R4.H1 ;  /* 0x00000004ff28723e */ /* 0x000fe200030006ff */
[----:B------:R-:W-:Y:S01]  /*15aa0*/  FFMA.FTZ R24, R30, R51, R34 ;  /* 0x000000331e187223 */ /* 0x000fe20000010022 */
[-C--:B------:R-:W-:Y:S01]  /*15ab0*/  F2FP.F16.E4M3.UNPACK_B R4, R6.reuse ;  /* 0x00000006ff04723e */ /* 0x080fe200020006ff */
[----:B------:R-:W-:Y:S01]  /*15ac0*/  HADD2.F32 R35, -RZ, R35.H1_H1 ;  /* 0x30000023ff237230 */ /* 0x000fe20000004100 */
[----:B------:R-:W-:Y:S01]  /*15ad0*/  F2FP.F16.E4M3.UNPACK_B R7, R6.H1 ;  /* 0x00000006ff07723e */ /* 0x000fe200030006ff */
[----:B------:R-:W-:Y:S01]  /*15ae0*/  HADD2.F32 R44, -RZ, R44.H1_H1 ;  /* 0x3000002cff2c7230 */ /* 0x000fe20000004100 */
[-C--:B------:R-:W-:Y:S01]  /*15af0*/  F2FP.F16.E4M3.UNPACK_B R42, R27.reuse ;  /* 0x0000001bff2a723e */ /* 0x080fe200020006ff */
[--C-:B------:R-:W-:Y:S01]  /*15b00*/  HADD2.F32 R34, -RZ, R41.reuse.H0_H0 ;  /* 0x20000029ff227230 */ /* 0x100fe20000004100 */
[----:B------:R-:W-:Y:S01]  /*15b10*/  F2FP.F16.E4M3.UNPACK_B R48, R27.H1 ;  /* 0x0000001bff30723e */ /* 0x000fe200030006ff */
[----:B------:R-:W-:Y:S01]  /*15b20*/  HADD2.F32 R41, -RZ, R41.H1_H1 ;  /* 0x30000029ff297230 */ /* 0x000fe20000004100 */
[----:B------:R-:W-:-:S02]  /*15b30*/  F2FP.F16.E4M3.UNPACK_B R6, R26 ;  /* 0x0000001aff06723e */ /* 0x000fc400020006ff */
[----:B------:R-:W-:Y:S01]  /*15b40*/  F2FP.F16.E4M3.UNPACK_B R27, R26.H1 ;  /* 0x0000001aff1b723e */ /* 0x000fe200030006ff */
[----:B------:R-:W-:Y:S01]  /*15b50*/  FFMA.FTZ R26, R30, R43, -R55 ;  /* 0x0000002b1e1a7223 */ /* 0x000fe20000010837 */
[----:B------:R-:W-:Y:S01]  /*15b60*/  F2FP.F16.E4M3.UNPACK_B R51, R53 ;  /* 0x00000035ff33723e */ /* 0x000fe200020006ff */
[C---:B------:R-:W-:Y:S01]  /*15b70*/  FFMA.FTZ R30, R31.reuse, R38, -R52 ;  /* 0x000000261f1e7223 */ /* 0x040fe20000010834 */
[----:B------:R-:W-:Y:S01]  /*15b80*/  F2FP.F16.E4M3.UNPACK_B R43, R47 ;  /* 0x0000002fff2b723e */ /* 0x000fe200020006ff */
[----:B------:R-:W-:Y:S01]  /*15b90*/  FFMA.FTZ R31, R31, R50, R57 ;  /* 0x000000321f1f7223 */ /* 0x000fe20000010039 */
[----:B------:R-:W-:Y:S01]  /*15ba0*/  HADD2.F32 R50, -RZ, R49.H1_H1 ;  /* 0x30000031ff327230 */ /* 0x000fe20000004100 */
[----:B------:R-:W-:Y:S01]  /*15bb0*/  F2FP.F16.E4M3.UNPACK_B R54, R53.H1 ;  /* 0x00000035ff36723e */ /* 0x000fe200030006ff */
[----:B------:R-:W-:Y:S01]  /*15bc0*/  HADD2.F32 R38, -RZ, R33.H1_H1 ;  /* 0x30000021ff267230 */ /* 0x000fe20000004100 */
[----:B------:R-:W-:Y:S01]  /*15bd0*/  F2FP.F16.E4M3.UNPACK_B R47, R47.H1 ;  /* 0x0000002fff2f723e */ /* 0x000fe200030006ff */
[----:B------:R-:W-:-:S02]  /*15be0*/  HADD2.F32 R52, -RZ, R51.H0_H0 ;  /* 0x20000033ff347230 */ /* 0x000fc40000004100 */
[C---:B------:R-:W-:Y:S01]  /*15bf0*/  FMUL.FTZ R55, R35.reuse, R50 ;  /* 0x0000003223377220 */ /* 0x040fe20000410000 */
[--C-:B------:R-:W-:Y:S02]  /*15c00*/  HADD2.F32 R33, -RZ, R42.reuse.H0_H0 ;  /* 0x2000002aff217230 */ /* 0x100fe40000004100 */
[----:B------:R-:W-:Y:S01]  /*15c10*/  FMUL.FTZ R35, R35, R44 ;  /* 0x0000002c23237220 */ /* 0x000fe20000410000 */
[----:B------:R-:W-:Y:S02]  /*15c20*/  HADD2.F32 R49, -RZ, R43.H0_H0 ;  /* 0x2000002bff317230 */ /* 0x000fe40000004100 */
[----:B------:R-:W-:Y:S02]  /*15c30*/  HADD2.F32 R51, -RZ, R51.H1_H1 ;  /* 0x30000033ff337230 */ /* 0x000fe40000004100 */
[C---:B------:R-:W-:Y:S01]  /*15c40*/  FMUL.FTZ R57, R33.reuse, R52 ;  /* 0x0000003421397220 */ /* 0x040fe20000410000 */
[----:B------:R-:W-:Y:S02]  /*15c50*/  HADD2.F32 R42, -RZ, R42.H1_H1 ;  /* 0x3000002aff2a7230 */ /* 0x000fe40000004100 */
[-C--:B------:R-:W-:Y:S01]  /*15c60*/  FMUL.FTZ R59, R33, R49.reuse ;  /* 0x00000031213b7220 */ /* 0x080fe20000410000 */
[C---:B------:R-:W-:Y:S01]  /*15c70*/  FFMA.FTZ R33, R38.reuse, R44, -R55 ;  /* 0x0000002c26217223 */ /* 0x040fe20000010837 */
[----:B------:R-:W-:Y:S01]  /*15c80*/  FFMA.FTZ R38, R38, R50, R35 ;  /* 0x0000003226267223 */ /* 0x000fe20000010023 */
[C---:B------:R-:W-:Y:S01]  /*15c90*/  FFMA.FTZ R35, R34.reuse, R49, -R57 ;  /* 0x0000003122237223 */ /* 0x040fe20000010839 */
[----:B------:R-:W-:Y:S01]  /*15ca0*/  FFMA.FTZ R34, R34, R52, R59 ;  /* 0x0000003422227223 */ /* 0x000fe2000001003b */
[----:B------:R-:W-:-:S02]  /*15cb0*/  HADD2.F32 R49, -RZ, R43.H1_H1 ;  /* 0x3000002bff317230 */ /* 0x000fc40000004100 */
[C---:B------:R-:W-:Y:S01]  /*15cc0*/  FMUL.FTZ R56, R42.reuse, R51 ;  /* 0x000000332a387220 */ /* 0x040fe20000410000 */
[----:B------:R-:W-:Y:S01]  /*15cd0*/  HADD2.F32 R52, -RZ, R54.H0_H0 ;  /* 0x20000036ff347230 */ /* 0x000fe20000004100 */
[----:B------:R-:W-:Y:S01]  /*15ce0*/  F2FP.SATFINITE.E4M3.F32.PACK_AB_MERGE_C R30, R33, R30, RZ ;  /* 0x0000001e211e723e */ /* 0x000fe200048070ff */
[----:B------:R-:W-:Y:S02]  /*15cf0*/  HADD2.F32 R43, -RZ, R48.H0_H0 ;  /* 0x20000030ff2b7230 */ /* 0x000fe40000004100 */
[-C--:B------:R-:W-:Y:S01]  /*15d00*/  FMUL.FTZ R58, R42, R49.reuse ;  /* 0x000000312a3a7220 */ /* 0x080fe20000410000 */
[----:B------:R-:W-:Y:S02]  /*15d10*/  HADD2.F32 R50, -RZ, R47.H0_H0 ;  /* 0x2000002fff327230 */ /* 0x000fe40000004100 */
[----:B------:R-:W-:Y:S01]  /*15d20*/  FFMA.FTZ R42, R41, R49, -R56 ;  /* 0x00000031292a7223 */ /* 0x000fe20000010838 */
[----:B------:R-:W-:Y:S02]  /*15d30*/  HADD2.F32 R44, -RZ, R46.H0_H0 ;  /* 0x2000002eff2c7230 */ /* 0x000fe40000004100 */
[----:B------:R-:W-:Y:S01]  /*15d40*/  FMUL.FTZ R53, R43, R52 ;  /* 0x000000342b357220 */ /* 0x000fe20000410000 */
[----:B------:R-:W-:-:S02]  /*15d50*/  HADD2.F32 R54, -RZ, R54.H1_H1 ;  /* 0x30000036ff367230 */ /* 0x000fc40000004100 */
[-C--:B------:R-:W-:Y:S01]  /*15d60*/  FMUL.FTZ R55, R43, R50.reuse ;  /* 0x000000322b377220 */ /* 0x080fe20000410000 */
[----:B------:R-:W-:Y:S02]  /*15d70*/  HADD2.F32 R49, -RZ, R48.H1_H1 ;  /* 0x30000030ff317230 */ /* 0x000fe40000004100 */
[C---:B------:R-:W-:Y:S01]  /*15d80*/  FFMA.FTZ R43, R44.reuse, R50, -R53 ;  /* 0x000000322c2b7223 */ /* 0x040fe20000010835 */
[----:B------:R-:W-:Y:S01]  /*15d90*/  F2FP.F16.E4M3.UNPACK_B R53, R32.H1 ;  /* 0x00000020ff35723e */ /* 0x000fe200030006ff */
[----:B------:R-:W-:Y:S01]  /*15da0*/  FFMA.FTZ R44, R44, R52, R55 ;  /* 0x000000342c2c7223 */ /* 0x000fe20000010037 */
[----:B------:R-:W-:Y:S01]  /*15db0*/  F2FP.F16.E4M3.UNPACK_B R50, R28.H1 ;  /* 0x0000001cff32723e */ /* 0x000fe200030006ff */
[----:B------:R-:W-:Y:S02]  /*15dc0*/  HADD2.F32 R52, -RZ, R47.H1_H1 ;  /* 0x3000002fff347230 */ /* 0x000fe40000004100 */
[----:B------:R-:W-:Y:S01]  /*15dd0*/  FFMA.FTZ R41, R41, R51, R58 ;  /* 0x0000003329297223 */ /* 0x000fe2000001003a */
[----:B------:R-:W-:-:S02]  /*15de0*/  HADD2.F32 R55, -RZ, R53.H0_H0 ;  /* 0x20000035ff377230 */ /* 0x000fc40000004100 */
[C---:B------:R-:W-:Y:S01]  /*15df0*/  FMUL.FTZ R56, R49.reuse, R54 ;  /* 0x0000003631387220 */ /* 0x040fe20000410000 */
[----:B------:R-:W-:Y:S02]  /*15e00*/  HADD2.F32 R48, -RZ, R45.H0_H0 ;  /* 0x2000002dff307230 */ /* 0x000fe40000004100 */
[----:B------:R-:W-:Y:S01]  /*15e10*/  FMUL.FTZ R57, R49, R52 ;  /* 0x0000003431397220 */ /* 0x000fe20000410000 */
[----:B------:R-:W-:Y:S01]  /*15e20*/  HADD2.F32 R51, -RZ, R50.H0_H0 ;  /* 0x20000032ff337230 */ /* 0x000fe20000004100 */
[----:B------:R-:W-:Y:S01]  /*15e30*/  F2FP.SATFINITE.E4M3.F32.PACK_AB_MERGE_C R31, R38, R31, RZ ;  /* 0x0000001f261f723e */ /* 0x000fe200048070ff */
[----:B------:R-:W-:Y:S02]  /*15e40*/  HADD2.F32 R47, -RZ, R46.H1_H1 ;  /* 0x3000002eff2f7230 */ /* 0x000fe40000004100 */
[C---:B------:R-:W-:Y:S01]  /*15e50*/  FMUL.FTZ R49, R48.reuse, R55 ;  /* 0x0000003730317220 */ /* 0x040fe20000410000 */
[----:B------:R-:W-:Y:S02]  /*15e60*/  HADD2.F32 R46, -RZ, R40.H0_H0 ;  /* 0x20000028ff2e7230 */ /* 0x000fe40000004100 */
[----:B------:R-:W-:Y:S01]  /*15e70*/  FMUL.FTZ R48, R48, R51 ;  /* 0x0000003330307220 */ /* 0x000fe20000410000 */
[----:B------:R-:W-:-:S02]  /*15e80*/  HADD2.F32 R53, -RZ, R53.H1_H1 ;  /* 0x30000035ff357230 */ /* 0x000fc40000004100 */
[C---:B------:R-:W-:Y:S01]  /*15e90*/  FFMA.FTZ R58, R47.reuse, R52, -R56 ;  /* 0x000000342f3a7223 */ /* 0x040fe20000010838 */
[----:B------:R-:W-:Y:S01]  /*15ea0*/  FFMA.FTZ R59, R47, R54, R57 ;  /* 0x000000362f3b7223 */ /* 0x000fe20000010039 */
[C---:B------:R-:W-:Y:S01]  /*15eb0*/  FFMA.FTZ R52, R46.reuse, R51, -R49 ;  /* 0x000000332e347223 */ /* 0x040fe20000010831 */
[----:B------:R-:W-:Y:S01]  /*15ec0*/  FFMA.FTZ R55, R46, R55, R48 ;  /* 0x000000372e377223 */ /* 0x000fe20000010030 */
[----:B------:R-:W-:Y:S01]  /*15ed0*/  HADD2.F32 R45, -RZ, R45.H1_H1 ;  /* 0x3000002dff2d7230 */ /* 0x000fe20000004100 */
[----:B------:R-:W-:Y:S01]  /*15ee0*/  F2FP.F16.E4M3.UNPACK_B R47, R32 ;  /* 0x00000020ff2f723e */ /* 0x000fe200020006ff */
[----:B------:R-:W-:Y:S01]  /*15ef0*/  HADD2.F32 R50, -RZ, R50.H1_H1 ;  /* 0x30000032ff327230 */ /* 0x000fe20000004100 */
[----:B------:R-:W-:Y:S01]  /*15f00*/  F2FP.F16.E4M3.UNPACK_B R46, R28 ;  /* 0x0000001cff2e723e */ /* 0x000fe200020006ff */
[----:B------:R-:W-:Y:S02]  /*15f10*/  HADD2.F32 R40, -RZ, R40.H1_H1 ;  /* 0x30000028ff287230 */ /* 0x000fe40000004100 */
[----:B------:R-:W-:Y:S01]  /*15f20*/  FMUL.FTZ R51, R45, R53 ;  /* 0x000000352d337220 */ /* 0x000fe20000410000 */
[----:B------:R-:W-:-:S02]  /*15f30*/  HADD2.F32 R49, -RZ, R47.H0_H0 ;  /* 0x2000002fff317230 */ /* 0x000fc40000004100 */
[-C--:B------:R-:W-:Y:S01]  /*15f40*/  FMUL.FTZ R28, R45, R50.reuse ;  /* 0x000000322d1c7220 */ /* 0x080fe20000410000 */
[----:B------:R-:W-:Y:S02]  /*15f50*/  HADD2.F32 R32, -RZ, R39.H0_H0 ;  /* 0x20000027ff207230 */ /* 0x000fe40000004100 */
[C---:B------:R-:W-:Y:S01]  /*15f60*/  FFMA.FTZ R57, R40.reuse, R50, -R51 ;  /* 0x0000003228397223 */ /* 0x040fe20000010833 */
[----:B------:R-:W-:Y:S02]  /*15f70*/  HADD2.F32 R45, -RZ, R46.H0_H0 ;  /* 0x2000002eff2d7230 */ /* 0x000fe40000004100 */
[----:B------:R-:W-:Y:S01]  /*15f80*/  FFMA.FTZ R54, R40, R53, R28 ;  /* 0x0000003528367223 */ /* 0x000fe2000001001c */
[----:B------:R-:W-:Y:S02]  /*15f90*/  HADD2.F32 R28, -RZ, R29.H0_H0 ;  /* 0x2000001dff1c7230 */ /* 0x000fe40000004100 */
[----:B------:R-:W-:Y:S01]  /*15fa0*/  FMUL.FTZ R51, R32, R49 ;  /* 0x0000003120337220 */ /* 0x000fe20000410000 */
[----:B------:R-:W-:-:S02]  /*15fb0*/  HADD2.F32 R40, -RZ, R47.H1_H1 ;  /* 0x3000002fff287230 */ /* 0x000fc40000004100 */
[-C--:B------:R-:W-:Y:S01]  /*15fc0*/  FMUL.FTZ R47, R32, R45.reuse ;  /* 0x0000002d202f7220 */ /* 0x080fe20000410000 */
[----:B------:R-:W-:Y:S02]  /*15fd0*/  HADD2.F32 R39, -RZ, R39.H1_H1 ;  /* 0x30000027ff277230 */ /* 0x000fe40000004100 */
[C---:B------:R-:W-:Y:S01]  /*15fe0*/  FFMA.FTZ R51, R28.reuse, R45, -R51 ;  /* 0x0000002d1c337223 */ /* 0x040fe20000010833 */
[----:B------:R-:W-:Y:S02]  /*15ff0*/  HADD2.F32 R46, -RZ, R46.H1_H1 ;  /* 0x3000002eff2e7230 */ /* 0x000fe40000004100 */
[----:B------:R-:W-:Y:S01]  /*16000*/  FFMA.FTZ R47, R28, R49, R47 ;  /* 0x000000311c2f7223 */ /* 0x000fe2000001002f */
[----:B------:R-:W-:Y:S01]  /*16010*/  HADD2.F32 R29, -RZ, R29.H1_H1 ;  /* 0x3000001dff1d7230 */ /* 0x000fe20000004100 */
[----:B------:R-:W-:Y:S01]  /*16020*/  F2FP.F16.E4M3.UNPACK_B R45, R21.H1 ;  /* 0x00000015ff2d723e */ /* 0x000fe200030006ff */
[C---:B------:R-:W-:Y:S01]  /*16030*/  FMUL.FTZ R32, R39.reuse, R40 ;  /* 0x0000002827207220 */ /* 0x040fe20000410000 */
[----:B------:R-:W-:Y:S01]  /*16040*/  F2FP.F16.E4M3.UNPACK_B R28, R20.H1 ;  /* 0x00000014ff1c723e */ /* 0x000fe200030006ff */
[----:B------:R-:W-:Y:S01]  /*16050*/  FMUL.FTZ R49, R39, R46 ;  /* 0x0000002e27317220 */ /* 0x000fe20000410000 */
[----:B------:R-:W-:Y:S01]  /*16060*/  F2FP.F16.E4M3.UNPACK_B R20, R20 ;  /* 0x00000014ff14723e */ /* 0x000fe200020006ff */
[----:B------:R-:W-:Y:S01]  /*16070*/  FFMA.FTZ R48, R29, R46, -R32 ;  /* 0x0000002e1d307223 */ /* 0x000fe20000010820 */
[----:B------:R-:W-:-:S02]  /*16080*/  HADD2.F32 R39, -RZ, R45.H0_H0 ;  /* 0x2000002dff277230 */ /* 0x000fc40000004100 */
[----:B------:R-:W-:Y:S01]  /*16090*/  FFMA.FTZ R50, R29, R40, R49 ;  /* 0x000000281d327223 */ /* 0x000fe20000010031 */
[----:B------:R-:W-:Y:S01]  /*160a0*/  HADD2.F32 R32, -RZ, R27.H0_H0 ;  /* 0x2000001bff207230 */ /* 0x000fe20000004100 */
[----:B------:R-:W-:Y:S01]  /*160b0*/  F2FP.SATFINITE.E4M3.F32.PACK_AB_MERGE_C R54, R54, R55, RZ ;  /* 0x000000373636723e */ /* 0x000fe200048070ff */
[--C-:B------:R-:W-:Y:S01]  /*160c0*/  HADD2.F32 R29, -RZ, R28.reuse.H0_H0 ;  /* 0x2000001cff1d7230 */ /* 0x100fe20000004100 */
[----:B------:R-:W-:Y:S01]  /*160d0*/  F2FP.SATFINITE.E4M3.F32.PACK_AB_MERGE_C R5, R26, R5, R30 ;  /* 0x000000051a05723e */ /* 0x000fe2000480701e */
[----:B------:R-:W-:Y:S02]  /*160e0*/  HADD2.F32 R40, -RZ, R28.H1_H1 ;  /* 0x3000001cff287230 */ /* 0x000fe40000004100 */
[----:B------:R-:W-:Y:S01]  /*160f0*/  FMUL.FTZ R49, R32, R39 ;  /* 0x0000002720317220 */ /* 0x000fe20000410000 */
[----:B------:R-:W-:Y:S01]  /*16100*/  HADD2.F32 R28, -RZ, R7.H0_H0 ;  /* 0x20000007ff1c7230 */ /* 0x000fe20000004100 */
[----:B------:R-:W-:Y:S01]  /*16110*/  F2FP.SATFINITE.E4M3.F32.PACK_AB_MERGE_C R25, R24, R25, R31 ;  /* 0x000000191819723e */ /* 0x000fe2000480701f */
[----:B------:R-:W-:-:S02]  /*16120*/  HADD2.F32 R46, -RZ, R45.H1_H1 ;  /* 0x3000002dff2e7230 */ /* 0x000fc40000004100 */
[-C--:B------:R-:W-:Y:S01]  /*16130*/  FMUL.FTZ R45, R32, R29.reuse ;  /* 0x0000001d202d7220 */ /* 0x080fe20000410000 */
[----:B------:R-:W-:Y:S02]  /*16140*/  HADD2.F32 R27, -RZ, R27.H1_H1 ;  /* 0x3000001bff1b7230 */ /* 0x000fe40000004100 */
        /* <DEDUP_REMOVED lines=11> */
[----:B------:R-:W-:Y:S01]  /*16200*/  HADD2.F32 R29, -RZ, R28.H0_H0 ;  /* 0x2000001cff1d7230 */ /* 0x000fe20000004100 */
[----:B------:R-:W-:Y:S01]  /*16210*/  F2FP.SATFINITE.E4M3.F32.PACK_AB_MERGE_C R49, R56, R49, RZ ;  /* 0x000000313831723e */ /* 0x000fe200048070ff */
[----:B------:R-:W-:Y:S01]  /*16220*/  HADD2.F32 R7, -RZ, R6.H0_H0 ;  /* 0x20000006ff077230 */ /* 0x000fe20000004100 */
        /* <DEDUP_REMOVED lines=23> */
.L_x_2629:
[----:B------:R-:W-:Y:S05]  /*163a0*/  BSYNC B1 ;  /* 0x0000000000017941 */ /* 0x000fea0003800000 */
.L_x_2628:
[----:B------:R-:W-:Y:S05]  /*163b0*/  @P0 BRA `(.L_x_2613) ;  /* 0x0000000c00fc0947 */ /* 0x000fea0003800000 */
[----:B-123--:R-:W2:Y:S04]  /*163c0*/  LDL R24, [R1+0x6c] ;  /* 0x00006c0001187983 */ /* 0x00eea80000100800 */
[----:B------:R-:W3:Y:S01]  /*163d0*/  LDL R49, [R1+0x1a4] ;  /* 0x0001a40001317983 */ /* 0x000ee20000100800 */
[----:B0----5:R-:W-:Y:S01]  /*163e0*/  SHF.R.U32.HI R3, RZ, 0x8, R12 ;  /* 0x00000008ff037819 */ /* 0x021fe2000001160c */
[----:B------:R-:W-:Y:S01]  /*163f0*/  VIADD R25, R19, 0x60 ;  /* 0x0000006013197836 */ /* 0x000fe20000000000 */
[----:B------:R-:W-:Y:S02]  /*16400*/  LEA.HI R37, R37, R0, RZ, 0x1c ;  /* 0x0000000025257211 */ /* 0x000fe400078fe0ff */
[----:B------:R-:W-:Y:S01]  /*16410*/  LOP3.LUT R0, R12, 0xff, RZ, 0xc0, !PT ;  /* 0x000000ff0c007812 */ /* 0x000fe200078ec0ff */
[----:B------:R-:W-:Y:S01]  /*16420*/  IMAD.SHL.U32 R25, R25, 0x80, RZ ;  /* 0x0000008019197824 */ /* 0x000fe200078e00ff */
[----:B------:R-:W-:-:S02]  /*16430*/  SHF.R.U32.HI R7, RZ, 0x8, R14 ;  /* 0x00000008ff077819 */ /* 0x000fc4000001160e */
[----:B------:R-:W-:Y:S02]  /*16440*/  LOP3.LUT R3, R3, 0xff, RZ, 0xc0, !PT ;  /* 0x000000ff03037812 */ /* 0x000fe400078ec0ff */
[----:B------:R-:W-:Y:S02]  /*16450*/  LOP3.LUT R6, R14, 0xff, RZ, 0xc0, !PT ;  /* 0x000000ff0e067812 */ /* 0x000fe400078ec0ff */
[----:B------:R-:W-:Y:S02]  /*16460*/  LOP3.LUT R7, R7, 0xff, RZ, 0xc0, !PT ;  /* 0x000000ff07077812 */ /* 0x000fe400078ec0ff */
[----:B------:R-:W-:Y:S02]  /*16470*/  PRMT R21, R3, 0x7604, R0 ;  /* 0x0000760403157816 */ /* 0x000fe40000000000 */
[----:B------:R-:W-:Y:S02]  /*16480*/  SHF.R.S32.HI R0, RZ, 0x1f, R37 ;  /* 0x0000001fff007819 */ /* 0x000fe40000011425 */
[----:B------:R-:W-:-:S02]  /*16490*/  PRMT R29, R7, 0x7604, R6 ;  /* 0x00007604071d7816 */ /* 0x000fc40000000006 */
[----:B------:R-:W-:Y:S01]  /*164a0*/  LEA.HI R7, R0, R37, RZ, 0x3 ;  /* 0x0000002500077211 */ /* 0x000fe200078f18ff */
[----:B------:R-:W-:Y:S01]  /*164b0*/  IMAD.SHL.U32 R0, R37, 0x10, RZ ;  /* 0x0000001025007824 */ /* 0x000fe200078e00ff */
[----:B------:R-:W-:Y:S02]  /*164c0*/  LOP3.LUT R25, R25, 0x380, RZ, 0xc0, !PT ;  /* 0x0000038019197812 */ /* 0x000fe400078ec0ff */
[----:B------:R-:W-:Y:S01]  /*164d0*/  SHF.R.U32.HI R5, RZ, 0x8, R13 ;  /* 0x00000008ff057819 */ /* 0x000fe2000001160d */
[----:B------:R-:W-:Y:S01]  /*164e0*/  IMAD.SHL.U32 R7, R7, 0x800, RZ ;  /* 0x0000080007077824 */ /* 0x000fe200078e00ff */
[----:B------:R-:W-:Y:S01]  /*164f0*/  LOP3.LUT R0, R25, 0x70, R0, 0xf8, !PT ;  /* 0x0000007019007812 */ /* 0x000fe200078ef800 */
[----:B------:R-:W-:Y:S01]  /*16500*/  VIADD R25, R19, 0x60 ;  /* 0x0000006013197836 */ /* 0x000fe20000000000 */
[----:B------:R-:W-:Y:S02]  /*16510*/  LOP3.LUT R4, R13, 0xff, RZ, 0xc0, !PT ;  /* 0x000000ff0d047812 */ /* 0x000fe400078ec0ff */
[----:B------:R-:W-:Y:S01]  /*16520*/  LOP3.LUT R5, R5, 0xff, RZ, 0xc0, !PT ;  /* 0x000000ff05057812 */ /* 0x000fe200078ec0ff */
[----:B------:R-:W-:Y:S01]  /*16530*/  IMAD.SHL.U32 R25, R25, 0x80, RZ ;  /* 0x0000008019197824 */ /* 0x000fe200078e00ff */
[----:B------:R-:W-:-:S02]  /*16540*/  LOP3.LUT R3, R15, 0xff, RZ, 0xc0, !PT ;  /* 0x000000ff0f037812 */ /* 0x000fc400078ec0ff */
[----:B------:R-:W-:Y:S02]  /*16550*/  PRMT R20, R5, 0x7604, R4 ;  /* 0x0000760405147816 */ /* 0x000fe40000000004 */
[----:B------:R-:W-:Y:S02]  /*16560*/  LOP3.LUT R25, R25, 0x380, RZ, 0xc0, !PT ;  /* 0x0000038019197812 */ /* 0x000fe400078ec0ff */
[----:B------:R-:W-:Y:S02]  /*16570*/  SHF.R.U32.HI R4, RZ, 0x8, R15 ;  /* 0x00000008ff047819 */ /* 0x000fe4000001160f */
[----:B------:R-:W-:Y:S02]  /*16580*/  SHF.R.U32.HI R25, RZ, 0x3, R25 ;  /* 0x00000003ff197819 */ /* 0x000fe40000011619 */
[----:B------:R-:W-:Y:S02]  /*16590*/  LOP3.LUT R4, R4, 0xff, RZ, 0xc0, !PT ;  /* 0x000000ff04047812 */ /* 0x000fe400078ec0ff */
[----:B------:R-:W-:-:S02]  /*165a0*/  LOP3.LUT R0, R0, R25, RZ, 0x3c, !PT ;  /* 0x0000001900007212 */ /* 0x000fc400078e3cff */
[----:B------:R-:W-:Y:S02]  /*165b0*/  LOP3.LUT R25, R7, 0xffffc000, RZ, 0xc0, !PT ;  /* 0xffffc00007197812 */ /* 0x000fe400078ec0ff */
[----:B------:R-:W-:Y:S02]  /*165c0*/  PRMT R28, R4, 0x7604, R3 ;  /* 0x00007604041c7816 */ /* 0x000fe40000000003 */
[----:B------:R-:W-:Y:S02]  /*165d0*/  SHF.R.U32.HI R6, RZ, 0x8, R8 ;  /* 0x00000008ff067819 */ /* 0x000fe40000011608 */
[----:B------:R-:W-:Y:S02]  /*165e0*/  LOP3.LUT R5, R8, 0xff, RZ, 0xc0, !PT ;  /* 0x000000ff08057812 */ /* 0x000fe400078ec0ff */
[----:B------:R-:W-:Y:S02]  /*165f0*/  LOP3.LUT R6, R6, 0xff, RZ, 0xc0, !PT ;  /* 0x000000ff06067812 */ /* 0x000fe400078ec0ff */
[----:B------:R-:W-:-:S02]  /*16600*/  SHF.R.U32.HI R32, RZ, 0x8, R10 ;  /* 0x00000008ff207819 */ /* 0x000fc4000001160a */
[----:B------:R-:W-:Y:S02]  /*16610*/  PRMT R33, R6, 0x7604, R5 ;  /* 0x0000760406217816 */ /* 0x000fe40000000005 */
[----:B------:R-:W-:Y:S02]  /*16620*/  SHF.R.U32.HI R35, RZ, 0x8, R11 ;  /* 0x00000008ff237819 */ /* 0x000fe4000001160b */
[----:B------:R-:W-:Y:S02]  /*16630*/  LOP3.LUT R30, R9, 0xff, RZ, 0xc0, !PT ;  /* 0x000000ff091e7812 */ /* 0x000fe400078ec0ff */
[----:B------:R-:W-:Y:S02]  /*16640*/  LOP3.LUT R31, R10, 0xff, RZ, 0xc0, !PT ;  /* 0x000000ff0a1f7812 */ /* 0x000fe400078ec0ff */
[----:B------:R-:W-:Y:S02]  /*16650*/  LOP3.LUT R32, R32, 0xff, RZ, 0xc0, !PT ;  /* 0x000000ff20207812 */ /* 0x000fe400078ec0ff */
[----:B------:R-:W-:-:S02]  /*16660*/  LOP3.LUT R34, R11, 0xff, RZ, 0xc0, !PT ;  /* 0x000000ff0b227812 */ /* 0x000fc400078ec0ff */
[----:B------:R-:W-:Y:S02]  /*16670*/  LOP3.LUT R35, R35, 0xff, RZ, 0xc0, !PT ;  /* 0x000000ff23237812 */ /* 0x000fe400078ec0ff */
[----:B------:R-:W-:Y:S02]  /*16680*/  PRMT R37, R32, 0x7604, R31 ;  /* 0x0000760420257816 */ /* 0x000fe4000000001f */
[----:B------:R-:W-:Y:S02]  /*16690*/  PRMT R34, R35, 0x7604, R34 ;  /* 0x0000760423227816 */ /* 0x000fe40000000022 */
[----:B------:R-:W-:Y:S02]  /*166a0*/  SHF.R.U32.HI R31, RZ, 0x10, R15 ;  /* 0x00000010ff1f7819 */ /* 0x000fe4000001160f */
[----:B------:R-:W-:Y:S02]  /*166b0*/  SHF.R.U32.HI R35, RZ, 0x10, R9 ;  /* 0x00000010ff237819 */ /* 0x000fe40000011609 */
[----:B------:R-:W-:Y:S01]  /*166c0*/  SHF.R.U32.HI R39, RZ, 0x10, R11 ;  /* 0x00000010ff277819 */ /* 0x000fe2000001160b */
[----:B------:R-:W-:Y:S01]  /*166d0*/  IMAD.U32 R31, R31, 0x10000, RZ ;  /* 0x000100001f1f7824 */ /* 0x000fe200078e00ff */
[----:B------:R-:W-:Y:S01]  /*166e0*/  LOP3.LUT R29, R29, 0xff0000, R14, 0xf8, !PT ;  /* 0x00ff00001d1d7812 */ /* 0x000fe200078ef80e */
[----:B------:R-:W-:Y:S01]  /*166f0*/  IMAD.U32 R35, R35, 0x10000, RZ ;  /* 0x0001000023237824 */ /* 0x000fe200078e00ff */
[----:B------:R-:W-:Y:S01]  /*16700*/  LOP3.LUT R33, R33, 0xff0000, R8, 0xf8, !PT ;  /* 0x00ff000021217812 */ /* 0x000fe200078ef808 */
[----:B------:R-:W-:Y:S01]  /*16710*/  IMAD.U32 R39, R39, 0x10000, RZ ;  /* 0x0001000027277824 */ /* 0x000fe200078e00ff */
[----:B------:R-:W-:-:S02]  /*16720*/  LOP3.LUT R31, R28, 0xff0000, R31, 0xf8, !PT ;  /* 0x00ff00001c1f7812 */ /* 0x000fc400078ef81f */
[--C-:B------:R-:W-:Y:S02]  /*16730*/  LOP3.LUT R21, R21, 0xff0000, R12.reuse, 0xf8, !PT ;  /* 0x00ff000015157812 */ /* 0x100fe400078ef80c */
[----:B------:R-:W-:Y:S02]  /*16740*/  LOP3.LUT R39, R34, 0xff0000, R39, 0xf8, !PT ;  /* 0x00ff000022277812 */ /* 0x000fe400078ef827 */
[----:B------:R-:W-:Y:S02]  /*16750*/  LOP3.LUT R12, R21, 0xff000000, R12, 0xf8, !PT ;  /* 0xff000000150c7812 */ /* 0x000fe400078ef80c */
[----:B------:R-:W-:Y:S02]  /*16760*/  LOP3.LUT R42, R39, 0xff000000, R11, 0xf8, !PT ;  /* 0xff000000272a7812 */ /* 0x000fe400078ef80b */
[----:B--2---:R-:W-:Y:S02]  /*16770*/  IADD3 R3, R0, R25, R24 ;  /* 0x0000001900037210 */ /* 0x004fe40007ffe018 */
[----:B------:R-:W-:Y:S01]  /*16780*/  SHF.R.U32.HI R24, RZ, 0x8, R9 ;  /* 0x00000008ff187819 */ /* 0x000fe20000011609 */
[----:B---3--:R-:W0:Y:S02]  /*16790*/  LDS.128 R4, [R49+0x20400] ;  /* 0x0204000031047984 */ /* 0x008e240000000c00 */
[----:B------:R-:W-:Y:S01]  /*167a0*/  IMAD.IADD R0, R18, 0x1, R3 ;  /* 0x0000000112007824 */ /* 0x000fe200078e0203 */
[----:B------:R-:W-:-:S04]  /*167b0*/  LOP3.LUT R3, R24, 0xff, RZ, 0xc0, !PT ;  /* 0x000000ff18037812 */ /* 0x000fc800078ec0ff */
[----:B------:R-:W1:Y:S01]  /*167c0*/  LDS.128 R24, [R0+0x20400] ;  /* 0x0204000000187984 */ /* 0x000e620000000c00 */
[----:B------:R-:W-:Y:S02]  /*167d0*/  PRMT R30, R3, 0x7604, R30 ;  /* 0x00007604031e7816 */ /* 0x000fe4000000001e */
[----:B------:R-:W-:Y:S02]  /*167e0*/  SHF.R.U32.HI R3, RZ, 0x10, R13 ;  /* 0x00000010ff037819 */ /* 0x000fe4000001160d */
[----:B------:R-:W-:Y:S02]  /*167f0*/  LOP3.LUT R35, R30, 0xff0000, R35, 0xf8, !PT ;  /* 0x00ff00001e237812 */ /* 0x000fe400078ef823 */
[----:B------:R-:W-:-:S04]  /*16800*/  SHF.L.U32 R3, R3, 0x10, RZ ;  /* 0x0000001003037819 */ /* 0x000fc800000006ff */
[----:B------:R-:W-:-:S04]  /*16810*/  LOP3.LUT R3, R20, 0xff0000, R3, 0xf8, !PT ;  /* 0x00ff000014037812 */ /* 0x000fc800078ef803 */
[----:B------:R-:W-:Y:S02]  /*16820*/  LOP3.LUT R28, R3, 0xff000000, R13, 0xf8, !PT ;  /* 0xff000000031c7812 */ /* 0x000fe400078ef80d */
[----:B------:R-:W-:Y:S02]  /*16830*/  LOP3.LUT R13, R37, 0xff0000, R10, 0xf8, !PT ;  /* 0x00ff0000250d7812 */ /* 0x000fe400078ef80a */
[----:B------:R-:W-:Y:S02]  /*16840*/  LOP3.LUT R37, R31, 0xff000000, R15, 0xf8, !PT ;  /* 0xff0000001f257812 */ /* 0x000fe400078ef80f */
[----:B------:R-:W-:Y:S02]  /*16850*/  LOP3.LUT R15, R35, 0xff000000, R9, 0xf8, !PT ;  /* 0xff000000230f7812 */ /* 0x000fe400078ef809 */
[----:B------:R-:W-:Y:S02]  /*16860*/  LOP3.LUT R3, R29, 0xff000000, R14, 0xf8, !PT ;  /* 0xff0000001d037812 */ /* 0x000fe400078ef80e */
[----:B------:R-:W-:-:S02]  /*16870*/  F2FP.F16.E4M3.UNPACK_B R39, R15 ;  /* 0x0000000fff27723e */ /* 0x000fc400020006ff */
[----:B------:R-:W-:Y:S02]  /*16880*/  LOP3.LUT R29, R33, 0xff000000, R8, 0xf8, !PT ;  /* 0xff000000211d7812 */ /* 0x000fe400078ef808 */
[----:B------:R-:W-:Y:S01]  /*16890*/  LOP3.LUT R8, R13, 0xff000000, R10, 0xf8, !PT ;  /* 0xff0000000d087812 */ /* 0x000fe200078ef80a */
[--C-:B------:R-:W-:Y:S01]  /*168a0*/  HADD2.F32 R40, -RZ, R39.reuse.H0_H0 ;  /* 0x20000027ff287230 */ /* 0x100fe20000004100 */
[-C--:B------:R-:W-:Y:S01]  /*168b0*/  F2FP.F16.E4M3.UNPACK_B R14, R28.reuse ;  /* 0x0000001cff0e723e */ /* 0x080fe200020006ff */
[----:B------:R-:W-:Y:S01]  /*168c0*/  HADD2.F32 R39, -RZ, R39.H1_H1 ;  /* 0x30000027ff277230 */ /* 0x000fe20000004100 */
[----:B------:R-:W-:Y:S02]  /*168d0*/  F2FP.F16.E4M3.UNPACK_B R28, R28.H1 ;  /* 0x0000001cff1c723e */ /* 0x000fe400030006ff */
[-C--:B0-----:R-:W-:Y:S01]  /*168e0*/  F2FP.F16.E4M3.UNPACK_B R10, R5.reuse ;  /* 0x00000005ff0a723e */ /* 0x081fe200020006ff */
[----:B------:R-:W-:Y:S01]  /*168f0*/  HADD2.F32 R38, -RZ, R14.H0_H0 ;  /* 0x2000000eff267230 */ /* 0x000fe20000004100 */
[----:B------:R-:W-:-:S02]  /*16900*/  F2FP.F16.E4M3.UNPACK_B R20, R5.H1 ;  /* 0x00000005ff14723e */ /* 0x000fc400030006ff */
[----:B------:R-:W-:Y:S01]  /*16910*/  F2FP.F16.E4M3.UNPACK_B R30, R7 ;  /* 0x00000007ff1e723e */ /* 0x000fe200020006ff */
[--C-:B------:R-:W-:Y:S01]  /*16920*/  HADD2.F32 R9, -RZ, R10.reuse.H0_H0 ;  /* 0x2000000aff097230 */ /* 0x100fe20000004100 */
[-C--:B-1----:R-:W-:Y:S01]  /*16930*/  F2FP.F16.E4M3.UNPACK_B R11, R25.reuse ;  /* 0x00000019ff0b723e */ /* 0x082fe200020006ff */
[----:B------:R-:W-:Y:S01]  /*16940*/  HADD2.F32 R10, -RZ, R10.H1_H1 ;  /* 0x3000000aff0a7230 */ /* 0x000fe20000004100 */
[----:B------:R-:W-:Y:S02]  /*16950*/  F2FP.F16.E4M3.UNPACK_B R21, R25.H1 ;  /* 0x00000019ff15723e */ /* 0x000fe400030006ff */
[-C--:B------:R-:W-:Y:S01]  /*16960*/  F2FP.F16.E4M3.UNPACK_B R25, R24.reuse ;  /* 0x00000018ff19723e */ /* 0x080fe200020006ff */
[--C-:B------:R-:W-:Y:S01]  /*16970*/  HADD2.F32 R5, -RZ, R11.reuse.H0_H0 ;  /* 0x2000000bff057230 */ /* 0x100fe20000004100 */
[----:B------:R-:W-:Y:S01]  /*16980*/  F2FP.F16.E4M3.UNPACK_B R34, R24.H1 ;  /* 0x00000018ff22723e */ /* 0x000fe200030006ff */
[----:B------:R-:W-:Y:S01]  /*16990*/  HADD2.F32 R11, -RZ, R11.H1_H1 ;  /* 0x3000000bff0b7230 */ /* 0x000fe20000004100 */
[----:B------:R-:W-:-:S02]  /*169a0*/  F2FP.F16.E4M3.UNPACK_B R33, R27 ;  /* 0x0000001bff21723e */ /* 0x000fc400020006ff */
[C---:B------:R-:W-:Y:S01]  /*169b0*/  FMUL.FTZ R24, R5.reuse, R40 ;  /* 0x0000002805187220 */ /* 0x040fe20000410000 */
[----:B------:R-:W-:Y:S01]  /*169c0*/  F2FP.F16.E4M3.UNPACK_B R35, R27.H1 ;  /* 0x0000001bff23723e */ /* 0x000fe200030006ff */
[-C--:B------:R-:W-:Y:S01]  /*169d0*/  FMUL.FTZ R27, R5, R38.reuse ;  /* 0x00000026051b7220 */ /* 0x080fe20000410000 */
[----:B------:R-:W-:Y:S01]  /*169e0*/  FMUL.FTZ R41, R11, R39 ;  /* 0x000000270b297220 */ /* 0x000fe20000410000 */
[C---:B------:R-:W-:Y:S01]  /*169f0*/  FFMA.FTZ R5, R9.reuse, R38, -R24 ;  /* 0x0000002609057223 */ /* 0x040fe20000010818 */
[----:B------:R-:W-:Y:S01]  /*16a00*/  F2FP.F16.E4M3.UNPACK_B R38, R15.H1 ;  /* 0x0000000fff26723e */ /* 0x000fe200030006ff */
[----:B------:R-:W-:Y:S01]  /*16a10*/  FFMA.FTZ R9, R9, R40, R27 ;  /* 0x0000002809097223 */ /* 0x000fe2000001001b */
[----:B------:R-:W-:Y:S01]  /*16a20*/  HADD2.F32 R24, -RZ, R14.H1_H1 ;  /* 0x3000000eff187230 */ /* 0x000fe20000004100 */
[----:B------:R-:W-:Y:S01]  /*16a30*/  F2FP.F16.E4M3.UNPACK_B R32, R7.H1 ;  /* 0x00000007ff20723e */ /* 0x000fe200030006ff */
[----:B------:R-:W-:Y:S01]  /*16a40*/  HADD2.F32 R14, -RZ, R21.H0_H0 ;  /* 0x20000015ff0e7230 */ /* 0x000fe20000004100 */
[----:B------:R-:W-:Y:S01]  /*16a50*/  F2FP.F16.E4M3.UNPACK_B R31, R4.H1 ;  /* 0x00000004ff1f723e */ /* 0x000fe200030006ff */
[----:B------:R-:W-:-:S02]  /*16a60*/  HADD2.F32 R40, -RZ, R38.H0_H0 ;  /* 0x20000026ff287230 */ /* 0x000fc40000004100 */
[----:B------:R-:W-:Y:S01]  /*16a70*/  FMUL.FTZ R44, R11, R24 ;  /* 0x000000180b2c7220 */ /* 0x000fe20000410000 */
[----:B------:R-:W-:Y:S01]  /*16a80*/  HADD2.F32 R27, -RZ, R28.H0_H0 ;  /* 0x2000001cff1b7230 */ /* 0x000fe20000004100 */
[----:B------:R-:W-:Y:S01]  /*16a90*/  F2FP.F16.E4M3.UNPACK_B R13, R4 ;  /* 0x00000004ff0d723e */ /* 0x000fe200020006ff */
[----:B------:R-:W-:Y:S02]  /*16aa0*/  HADD2.F32 R15, -RZ, R20.H0_H0 ;  /* 0x20000014ff0f7230 */ /* 0x000fe40000004100 */
[C---:B------:R-:W-:Y:S01]  /*16ab0*/  FMUL.FTZ R46, R14.reuse, R40 ;  /* 0x000000280e2e7220 */ /* 0x040fe20000410000 */
[----:B------:R-:W-:Y:S01]  /*16ac0*/  F2FP.F16.E4M3.UNPACK_B R4, R6 ;  /* 0x00000006ff04723e */ /* 0x000fe200020006ff */
[-C--:B------:R-:W-:Y:S01]  /*16ad0*/  FMUL.FTZ R43, R14, R27.reuse ;  /* 0x0000001b0e2b7220 */ /* 0x080fe20000410000 */
[----:B------:R-:W-:Y:S01]  /*16ae0*/  FFMA.FTZ R14, R10, R24, -R41 ;  /* 0x000000180a0e7223 */ /* 0x000fe20000010829 */
[----:B------:R-:W-:Y:S01]  /*16af0*/  FFMA.FTZ R11, R15, R27, -R46 ;  /* 0x0000001b0f0b7223 */ /* 0x000fe2000001082e */
[----:B------:R-:W-:-:S02]  /*16b00*/  HADD2.F32 R41, -RZ, R38.H1_H1 ;  /* 0x30000026ff297230 */ /* 0x000fc40000004100 */
[----:B------:R-:W-:Y:S01]  /*16b10*/  FFMA.FTZ R15, R15, R40, R43 ;  /* 0x000000280f0f7223 */ /* 0x000fe2000001002b */
[-C--:B------:R-:W-:Y:S01]  /*16b20*/  F2FP.F16.E4M3.UNPACK_B R40, R42.reuse ;  /* 0x0000002aff28723e */ /* 0x080fe200020006ff */
[----:B------:R-:W-:Y:S01]  /*16b30*/  HADD2.F32 R27, -RZ, R28.H1_H1 ;  /* 0x3000001cff1b7230 */ /* 0x000fe20000004100 */
[----:B------:R-:W-:Y:S01]  /*16b40*/  F2FP.F16.E4M3.UNPACK_B R38, R37 ;  /* 0x00000025ff26723e */ /* 0x000fe200020006ff */
[----:B------:R-:W-:Y:S02]  /*16b50*/  HADD2.F32 R28, -RZ, R20.H1_H1 ;  /* 0x30000014ff1c7230 */ /* 0x000fe40000004100 */
[----:B------:R-:W-:Y:S01]  /*16b60*/  FFMA.FTZ R10, R10, R39, R44 ;  /* 0x000000270a0a7223 */ /* 0x000fe2000001002c */
[----:B------:R-:W-:Y:S01]  /*16b70*/  HADD2.F32 R20, -RZ, R21.H1_H1 ;  /* 0x30000015ff147230 */ /* 0x000fe20000004100 */
[----:B------:R-:W-:Y:S01]  /*16b80*/  F2FP.F16.E4M3.UNPACK_B R42, R42.H1 ;  /* 0x0000002aff2a723e */ /* 0x000fe200030006ff */
[----:B------:R-:W-:Y:S01]  /*16b90*/  HADD2.F32 R43, -RZ, R40.H0_H0 ;  /* 0x20000028ff2b7230 */ /* 0x000fe20000004100 */
[----:B------:R-:W-:Y:S01]  /*16ba0*/  F2FP.F16.E4M3.UNPACK_B R7, R6.H1 ;  /* 0x00000006ff07723e */ /* 0x000fe200030006ff */
[----:B------:R-:W-:-:S02]  /*16bb0*/  HADD2.F32 R24, -RZ, R33.H0_H0 ;  /* 0x20000021ff187230 */ /* 0x000fc40000004100 */
[C---:B------:R-:W-:Y:S01]  /*16bc0*/  FMUL.FTZ R45, R20.reuse, R41 ;  /* 0x00000029142d7220 */ /* 0x040fe20000410000 */
[----:B------:R-:W-:Y:S02]  /*16bd0*/  HADD2.F32 R39, -RZ, R38.H0_H0 ;  /* 0x20000026ff277230 */ /* 0x000fe40000004100 */
[----:B------:R-:W-:Y:S01]  /*16be0*/  FMUL.FTZ R44, R20, R27 ;  /* 0x0000001b142c7220 */ /* 0x000fe20000410000 */
[----:B------:R-:W-:Y:S02]  /*16bf0*/  HADD2.F32 R21, -RZ, R30.H0_H0 ;  /* 0x2000001eff157230 */ /* 0x000fe40000004100 */
[----:B------:R-:W-:Y:S01]  /*16c00*/  FMUL.FTZ R46, R24, R43 ;  /* 0x0000002b182e7220 */ /* 0x000fe20000410000 */
[----:B------:R-:W-:Y:S01]  /*16c10*/  FFMA.FTZ R20, R28, R27, -R45 ;  /* 0x0000001b1c147223 */ /* 0x000fe2000001082d */
[----:B------:R-:W-:Y:S01]  /*16c20*/  FMUL.FTZ R48, R24, R39 ;  /* 0x0000002718307220 */ /* 0x000fe20000410000 */
[----:B------:R-:W-:Y:S01]  /*16c30*/  FFMA.FTZ R28, R28, R41, R44 ;  /* 0x000000291c1c7223 */ /* 0x000fe2000001002c */
[----:B------:R-:W-:Y:S01]  /*16c40*/  FFMA.FTZ R24, R21, R39, -R46 ;  /* 0x0000002715187223 */ /* 0x000fe2000001082e */
[----:B------:R-:W-:Y:S01]  /*16c50*/  HADD2.F32 R39, -RZ, R38.H1_H1 ;  /* 0x30000026ff277230 */ /* 0x000fe20000004100 */
[----:B------:R-:W-:Y:S01]  /*16c60*/  F2FP.F16.E4M3.UNPACK_B R38, R37.H1 ;  /* 0x00000025ff26723e */ /* 0x000fe200030006ff */
[----:B------:R-:W-:-:S02]  /*16c70*/  HADD2.F32 R41, -RZ, R40.H1_H1 ;  /* 0x30000028ff297230 */ /* 0x000fc40000004100 */
[----:B------:R-:W-:Y:S01]  /*16c80*/  FFMA.FTZ R21, R21, R43, R48 ;  /* 0x0000002b15157223 */ /* 0x000fe20000010030 */
[----:B------:R-:W-:Y:S01]  /*16c90*/  HADD2.F32 R27, -RZ, R33.H1_H1 ;  /* 0x30000021ff1b7230 */ /* 0x000fe20000004100 */
[-C--:B------:R-:W-:Y:S01]  /*16ca0*/  F2FP.F16.E4M3.UNPACK_B R6, R26.reuse ;  /* 0x0000001aff06723e */ /* 0x080fe200020006ff */
[----:B------:R-:W-:Y:S01]  /*16cb0*/  HADD2.F32 R44, -RZ, R42.H0_H0 ;  /* 0x2000002aff2c7230 */ /* 0x000fe20000004100 */
[----:B------:R-:W-:Y:S01]  /*16cc0*/  F2FP.F16.E4M3.UNPACK_B R26, R26.H1 ;  /* 0x0000001aff1a723e */ /* 0x000fe200030006ff */
[----:B------:R-:W-:Y:S02]  /*16cd0*/  HADD2.F32 R37, -RZ, R35.H0_H0 ;  /* 0x20000023ff257230 */ /* 0x000fe40000004100 */
[C---:B------:R-:W-:Y:S01]  /*16ce0*/  FMUL.FTZ R43, R27.reuse, R41 ;  /* 0x000000291b2b7220 */ /* 0x040fe20000410000 */
[----:B------:R-:W-:Y:S02]  /*16cf0*/  HADD2.F32 R30, -RZ, R30.H1_H1 ;  /* 0x3000001eff1e7230 */ /* 0x000fe40000004100 */
[----:B------:R-:W-:Y:S01]  /*16d00*/  FMUL.FTZ R46, R27, R39 ;  /* 0x000000271b2e7220 */ /* 0x000fe20000410000 */
[----:B------:R-:W-:-:S02]  /*16d10*/  HADD2.F32 R40, -RZ, R38.H0_H0 ;  /* 0x20000026ff287230 */ /* 0x000fc40000004100 */
[C---:B------:R-:W-:Y:S01]  /*16d20*/  FMUL.FTZ R48, R37.reuse, R44 ;  /* 0x0000002c25307220 */ /* 0x040fe20000410000 */
[----:B------:R-:W-:Y:S02]  /*16d30*/  HADD2.F32 R33, -RZ, R32.H0_H0 ;  /* 0x20000020ff217230 */ /* 0x000fe40000004100 */
[C---:B------:R-:W-:Y:S01]  /*16d40*/  FFMA.FTZ R27, R30.reuse, R39, -R43 ;  /* 0x000000271e1b7223 */ /* 0x040fe2000001082b */
[----:B------:R-:W-:Y:S01]  /*16d50*/  FFMA.FTZ R30, R30, R41, R46 ;  /* 0x000000291e1e7223 */ /* 0x000fe2000001002e */
[-C--:B------:R-:W-:Y:S01]  /*16d60*/  FMUL.FTZ R37, R37, R40.reuse ;  /* 0x0000002825257220 */ /* 0x080fe20000410000 */
[----:B------:R-:W-:Y:S01]  /*16d70*/  F2FP.F16.E4M3.UNPACK_B R41, R29.H1 ;  /* 0x0000001dff29723e */ /* 0x000fe200030006ff */
[C---:B------:R-:W-:Y:S01]  /*16d80*/  FFMA.FTZ R48, R33.reuse, R40, -R48 ;  /* 0x0000002821307223 */ /* 0x040fe20000010830 */
[----:B------:R-:W-:Y:S01]  /*16d90*/  HADD2.F32 R40, -RZ, R38.H1_H1 ;  /* 0x30000026ff287230 */ /* 0x000fe20000004100 */
[----:B------:R-:W-:Y:S01]  /*16da0*/  F2FP.F16.E4M3.UNPACK_B R38, R12.H1 ;  /* 0x0000000cff26723e */ /* 0x000fe200030006ff */
        /* <DEDUP_REMOVED lines=17> */
[----:B------:R-:W-:Y:S02]  /*16ec0*/  HADD2.F32 R34, -RZ, R34.H1_H1 ;  /* 0x30000022ff227230 */ /* 0x000fe40000004100 */
[----:B------:R-:W-:Y:S01]  /*16ed0*/  FFMA.FTZ R50, R33, R44, R47 ;  /* 0x0000002c21327223 */ /* 0x000fe2000001002f */
        /* <DEDUP_REMOVED lines=8> */
[----:B------:R-:W-:Y:S01]  /*16f60*/  HADD2.F32 R34, -RZ, R33.H0_H0 ;  /* 0x20000021ff227230 */ /* 0x000fe20000004100 */
[----:B------:R-:W-:Y:S01]  /*16f70*/  F2FP.SATFINITE.E4M3.F32.PACK_AB_MERGE_C R43, R50, R43, RZ ;  /* 0x0000002b322b723e */ /* 0x000fe200048070ff */
[----:B------:R-:W-:-:S02]  /*16f80*/  HADD2.F32 R29, -RZ, R25.H0_H0 ;  /* 0x20000019ff1d7230 */ /* 0x000fc40000004100 */
[C---:B------:R-:W-:Y:S01]  /*16f90*/  FFMA.FTZ R44, R31.reuse, R38, -R12 ;  /* 0x000000261f2c7223 */ /* 0x040fe2000001080c */
[----:B------:R-:W-:Y:S01]  /*16fa0*/  FFMA.FTZ R41, R31, R41, R40 ;  /* 0x000000291f297223 */ /* 0x000fe20000010028 */
[----:B------:R-:W-:Y:S01]  /*16fb0*/  HADD2.F32 R31, -RZ, R32.H0_H0 ;  /* 0x20000020ff1f7230 */ /* 0x000fe20000004100 */
[----:B------:R-:W-:Y:S01]  /*16fc0*/  F2FP.SATFINITE.E4M3.F32.PACK_AB_MERGE_C R9, R10, R9, R15 ;  /* 0x000000090a09723e */ /* 0x000fe2000480700f */
        /* <DEDUP_REMOVED lines=11> */
[-C--:B------:R-:W-:Y:S01]  /*17080*/  F2FP.F16.E4M3.UNPACK_B R12, R3.reuse.H1 ;  /* 0x00000003ff0c723e */ /* 0x080fe200030006ff */
[-C--:B------:R-:W-:Y:S01]  /*17090*/  FMUL.FTZ R29, R25, R32.reuse ;  /* 0x00000020191d7220 */ /* 0x080fe20000410000 */
[----:B------:R-:W-:Y:S01]  /*170a0*/  FFMA.FTZ R40, R13, R32, -R40 ;  /* 0x000000200d287223 */ /* 0x000fe20000010828 */
[----:B------:R-:W-:Y:S01]  /*170b0*/  HADD2.F32 R32, -RZ, R31.H0_H0 ;  /* 0x2000001fff207230 */ /* 0x000fe20000004100 */
[----:B------:R-:W-:Y:S01]  /*170c0*/  F2FP.F16.E4M3.UNPACK_B R3, R3 ;  /* 0x00000003ff03723e */ /* 0x000fe200020006ff */
[----:B------:R-:W-:-:S02]  /*170d0*/  HADD2.F32 R25, -RZ, R26.H0_H0 ;  /* 0x2000001aff197230 */ /* 0x000fc40000004100 */
[----:B------:R-:W-:Y:S01]  /*170e0*/  FFMA.FTZ R33, R13, R38, R29 ;  /* 0x000000260d217223 */ /* 0x000fe2000001001d */
[--C-:B------:R-:W-:Y:S01]  /*170f0*/  HADD2.F32 R13, -RZ, R12.reuse.H0_H0 ;  /* 0x2000000cff0d7230 */ /* 0x100fe20000004100 */
[----:B------:R-:W-:Y:S01]  /*17100*/  F2FP.SATFINITE.E4M3.F32.PACK_AB_MERGE_C R11, R30, R21, R43 ;  /* 0x000000151e0b723e */ /* 0x000fe2000480702b */
[----:B------:R-:W-:Y:S02]  /*17110*/  HADD2.F32 R29, -RZ, R12.H1_H1 ;  /* 0x3000000cff1d7230 */ /* 0x000fe40000004100 */
[C---:B------:R-:W-:Y:S01]  /*17120*/  FMUL.FTZ R39, R25.reuse, R32 ;  /* 0x0000002019277220 */ /* 0x040fe20000410000 */
[----:B------:R-:W-:Y:S02]  /*17130*/  HADD2.F32 R12, -RZ, R7.H0_H0 ;  /* 0x20000007ff0c7230 */ /* 0x000fe40000004100 */
[----:B------:R-:W-:Y:S01]  /*17140*/  FMUL.FTZ R25, R25, R13 ;  /* 0x0000000d19197220 */ /* 0x000fe20000410000 */
[----:B------:R-:W-:Y:S02]  /*17150*/  HADD2.F32 R31, -RZ, R31.H1_H1 ;  /* 0x3000001fff1f7230 */ /* 0x000fe40000004100 */
[----:B------:R-:W-:-:S02]  /*17160*/  HADD2.F32 R26, -RZ, R26.H1_H1 ;  /* 0x3000001aff1a7230 */ /* 0x000fc40000004100 */
[C---:B------:R-:W-:Y:S01]  /*17170*/  FFMA.FTZ R39, R12.reuse, R13, -R39 ;  /* 0x0000000d0c277223 */ /* 0x040fe20000010827 */
[----:B------:R-:W-:Y:S02]  /*17180*/  HADD2.F32 R7, -RZ, R7.H1_H1 ;  /* 0x30000007ff077230 */ /* 0x000fe40000004100 */
[----:B------:R-:W-:Y:S01]  /*17190*/  FFMA.FTZ R38, R12, R32, R25 ;  /* 0x000000200c267223 */ /* 0x000fe20000010019 */
[----:B------:R-:W-:Y:S01]  /*171a0*/  F2FP.F16.E4M3.UNPACK_B R12, R8 ;  /* 0x00000008ff0c723e */ /* 0x000fe200020006ff */
[C---:B------:R-:W-:Y:S01]  /*171b0*/  FMUL.FTZ R46, R26.reuse, R31 ;  /* 0x0000001f1a2e7220 */ /* 0x040fe20000410000 */
        /* <DEDUP_REMOVED lines=31> */
.L_x_2613:
[----:B------:R-:W-:Y:S05]  /*173b0*/  BSYNC B0 ;  /* 0x0000000000007941 */ /* 0x000fea0003800000 */
.L_x_2585:
        /* <DEDUP_REMOVED lines=8> */
.L_x_2582:
[----:B----4-:R-:W-:-:S05]  /*17440*/  IMAD.U32 R0, RZ, RZ, UR46 ;  /* 0x0000002eff007e24 */ /* 0x010fca000f8e00ff */
[----:B------:R-:W-:-:S13]  /*17450*/  ISETP.NE.AND P1, PT, R0, 0x3, PT ;  /* 0x000000030000780c */ /* 0x000fda0003f25270 */
[----:B------:R-:W-:Y:S05]  /*17460*/  @!P1 BRA `(.L_x_2630) ;  /* 0x0000000000049947 */ /* 0x000fea0003800000 */
[----:B------:R-:W-:Y:S01]  /*17470*/  BPT.TRAP 0x1 ;  /* 0x000000040000795c */ /* 0x000fe20000300000 */
.L_x_2630:
[----:B-----5:R-:W-:Y:S01]  /*17480*/  IMAD R10, R234, 0x8, R18 ;  /* 0x00000008ea0a7824 */ /* 0x020fe200078e0212 */
[----:B0123--:R-:W-:-:S04]  /*17490*/  SHF.L.U32 R3, R235, 0x1f, RZ ;  /* 0x0000001feb037819 */ /* 0x00ffc800000006ff */
[----:B------:R0:W1:Y:S01]  /*174a0*/  SYNCS.PHASECHK.TRANS64.TRYWAIT P0, [R10+URZ+0x38830], R3 ;  /* 0x038830030a0075a7 */ /* 0x000062000800017f */
[----:B------:R-:W-:Y:S05]  /*174b0*/  @!P1 BRA `(.L_x_2631) ;  /* 0x0000000000049947 */ /* 0x000fea0003800000 */
[----:B------:R-:W-:Y:S01]  /*174c0*/  BPT.TRAP 0x1 ;  /* 0x000000040000795c */ /* 0x000fe20000300000 */
.L_x_2631:
[----:B------:R-:W2:Y:S02]  /*174d0*/  S2R R0, SR_TID.X ;  /* 0x0000000000007919 */ /* 0x000ea40000002100 */
[----:B--2---:R-:W-:-:S04]  /*174e0*/  LOP3.LUT R0, R0, 0x7f, RZ, 0xc0, !PT ;  /* 0x0000007f00007812 */ /* 0x004fc800078ec0ff */
[----:B------:R-:W-:Y:S01]  /*174f0*/  ISETP.NE.AND P2, PT, R0, RZ, PT ;  /* 0x000000ff0000720c */ /* 0x000fe20003f45270 */
[----:B-1----:R-:W-:-:S12]  /*17500*/  @P0 BRA `(.L_x_2632) ;  /* 0x0000000000080947 */ /* 0x002fd80003800000 */
[----:B------:R-:W1:Y:S02]  /*17510*/  SYNCS.PHASECHK.TRANS64.TRYWAIT P0, [R10+URZ+0x38830], R3 ;  /* 0x038830030a0075a7 */ /* 0x000e64000800017f */
[----:B-1----:R-:W-:Y:S05]  /*17520*/  @!P0 BRA `(.L_x_2633) ;  /* 0x000001a000908947 */ /* 0x002fea0003800000 */
.L_x_2632:
[----:B------:R-:W-:Y:S05]  /*17530*/  WARPSYNC.ALL ;  /* 0x0000000000007948 */ /* 0x000fea0003800000 */
[----:B------:R-:W-:Y:S01]  /*17540*/  VIADD R0, R18, 0x28400 ;  /* 0x0002840012007836 */ /* 0x000fe20000000000 */
[----:B------:R-:W-:Y:S01]  /*17550*/  LOP3.LUT R4, R36, 0x10000, RZ, 0xfc, !PT ;  /* 0x0001000024047812 */ /* 0x000fe200078efcff */
[----:B------:R-:W-:Y:S01]  /*17560*/  IMAD.MOV.U32 R5, RZ, RZ, 0x40000040 ;  /* 0x40000040ff057424 */ /* 0x000fe200078e00ff */
[----:B------:R-:W-:Y:S01]  /*17570*/  WARPGROUP.ARRIVE ;  /* 0x00000000000079c5 */ /* 0x000fe20000000000 */
[----:B------:R-:W-:Y:S01]  /*17580*/  IMAD.MOV.U32 R7, RZ, RZ, 0x40000040 ;  /* 0x40000040ff077424 */ /* 0x000fe200078e00ff */
[----:B------:R-:W-:Y:S01]  /*17590*/  SHF.R.U32.HI R0, RZ, 0x4, R0 ;  /* 0x00000004ff007819 */ /* 0x000fe20000011600 */
[C---:B------:R-:W-:Y:S01]  /*175a0*/  VIADD R96, R4.reuse, 0x2 ;  /* 0x0000000204607836 */ /* 0x040fe20000000000 */
[----:B------:R-:W-:Y:S01]  /*175b0*/  R2UR UR4, R4 ;  /* 0x00000000040472ca */ /* 0x000fe200000e0000 */
[----:B------:R-:W-:Y:S01]  /*175c0*/  IMAD.MOV.U32 R9, RZ, RZ, 0x40000040 ;  /* 0x40000040ff097424 */ /* 0x000fe200078e00ff */
[----:B------:R-:W-:Y:S01]  /*175d0*/  LOP3.LUT R0, R0, 0x3fff, RZ, 0xc0, !PT ;  /* 0x00003fff00007812 */ /* 0x000fe200078ec0ff */
[----:B------:R-:W-:Y:S01]  /*175e0*/  VIADD R94, R4, 0x4 ;  /* 0x00000004045e7836 */ /* 0x000fe20000000000 */
[----:B------:R-:W-:Y:S01]  /*175f0*/  R2UR UR5, R5 ;  /* 0x00000000050572ca */ /* 0x000fe200000e0000 */
[----:B------:R-:W-:Y:S01]  /*17600*/  IMAD.MOV.U32 R95, RZ, RZ, 0x40000040 ;  /* 0x40000040ff5f7424 */ /* 0x000fe200078e00ff */
[----:B01----:R-:W-:Y:S01]  /*17610*/  LOP3.LUT R3, R0, 0x10000, RZ, 0xfc, !PT ;  /* 0x0001000000037812 */ /* 0x003fe200078efcff */
[----:B------:R-:W-:Y:S01]  /*17620*/  VIADD R92, R4, 0x6 ;  /* 0x00000006045c7836 */ /* 0x000fe20000000000 */
[----:B------:R-:W-:Y:S01]  /*17630*/  R2UR UR7, R7 ;  /* 0x00000000070772ca */ /* 0x000fe200000e0000 */
[----:B------:R-:W-:Y:S01]  /*17640*/  IMAD.MOV.U32 R93, RZ, RZ, 0x40000040 ;  /* 0x40000040ff5d7424 */ /* 0x000fe200078e00ff */
[----:B------:R-:W-:Y:S01]  /*17650*/  MOV R97, 0x40000040 ;  /* 0x4000004000617802 */ /* 0x000fe20000000f00 */
[----:B------:R-:W-:Y:S01]  /*17660*/  IMAD R6, R234, 0x800, R3 ;  /* 0x00000800ea067824 */ /* 0x000fe200078e0203 */
[----:B------:R-:W-:Y:S01]  /*17670*/  MOV R13, 0x40000040 ;  /* 0x40000040000d7802 */ /* 0x000fe20000000f00 */
[----:B------:R-:W-:Y:S01]  /*17680*/  VIADD R12, R4, 0x400 ;  /* 0x00000400040c7836 */ /* 0x000fe20000000000 */
[----:B------:R-:W-:Y:S01]  /*17690*/  STL [R1+0x14], R3 ;  /* 0x0000140301007387 */ /* 0x000fe20000100800 */
[C---:B------:R-:W-:Y:S01]  /*176a0*/  VIADD R8, R6.reuse, 0x2 ;  /* 0x0000000206087836 */ /* 0x040fe20000000000 */
[----:B------:R-:W-:Y:S01]  /*176b0*/  R2UR UR6, R6 ;  /* 0x00000000060672ca */ /* 0x000fe200000e0000 */
[----:B------:R-:W-:Y:S01]  /*176c0*/  VIADD R88, R4, 0x402 ;  /* 0x0000040204587836 */ /* 0x000fe20000000000 */
[----:B------:R-:W-:Y:S01]  /*176d0*/  STL.64 [R1+0x30], R96 ;  /* 0x0000306001007387 */ /* 0x000fe20000100a00 */
[----:B------:R-:W-:-:S02]  /*176e0*/  IMAD.MOV.U32 R89, RZ, RZ, 0x40000040 ;  /* 0x40000040ff597424 */ /* 0x000fc400078e00ff */
[----:B------:R-:W-:Y:S01]  /*176f0*/  IMAD.MOV.U32 R15, RZ, RZ, 0x40000040 ;  /* 0x40000040ff0f7424 */ /* 0x000fe200078e00ff */
[----:B------:R-:W-:Y:S01]  /*17700*/  STL.64 [R1+0x28], R94 ;  /* 0x0000285e01007387 */ /* 0x000fe20000100a00 */
[C---:B------:R-:W-:Y:S01]  /*17710*/  VIADD R14, R4.reuse, 0x404 ;  /* 0x00000404040e7836 */ /* 0x040fe20000000000 */
[----:B------:R-:W-:Y:S01]  /*17720*/  MOV R21, 0x40000040 ;  /* 0x4000004000157802 */ /* 0x000fe20000000f00 */
[----:B------:R-:W-:Y:S01]  /*17730*/  VIADD R20, R4, 0x406 ;  /* 0x0000040604147836 */ /* 0x000fe20000000000 */
[----:B------:R0:W-:Y:S01]  /*17740*/  STL.64 [R1+0x20], R92 ;  /* 0x0000205c01007387 */ /* 0x0001e20000100a00 */
[----:B------:R-:W1:Y:S02]  /*17750*/  LDC R0, c[0x0][0x448] ;  /* 0x00011200ff007b82 */ /* 0x000e640000000800 */
[----:B------:R-:W-:Y:S01]  /*17760*/  QGMMA.64x128x32.F32.E4M3.E4M3 R24, gdesc[UR4], RZ, !UPT, gsb0 ;  /* 0x01e00000041879f3 */ /* 0x000fe2000c0008ff */
[----:B------:R-:W-:Y:S01]  /*17770*/  R2UR UR4, R96 ;  /* 0x00000000600472ca */ /* 0x000fe200000e0000 */
[----:B------:R2:W-:Y:S01]  /*17780*/  STL.64 [R1+0x18], R12 ;  /* 0x0000180c01007387 */ /* 0x0005e20000100a00 */
[----:B------:R-:W-:-:S02]  /*17790*/  R2UR UR5, R97 ;  /* 0x00000000610572ca */ /* 0x000fc400000e0000 */
        /* <DEDUP_REMOVED lines=17> */
[----:B------:R-:W-:Y:S01]  /*178b0*/  R2UR UR5, R93 ;  /* 0x000000005d0572ca */ /* 0x000fe200000e0000 */
[----:B0-----:R-:W3:Y:S01]  /*178c0*/  LDL R92, [R1+0x3c] ;  /* 0x00003c00015c7983 */ /* 0x001ee20000100800 */
        /* <DEDUP_REMOVED lines=9> */
[----:B--2---:R-:W3:Y:S01]  /*17960*/  LDL R12, [R1+0x80] ;  /* 0x00008000010c7983 */ /* 0x004ee20000100800 */
        /* <DEDUP_REMOVED lines=11> */
[----:B------:R0:W-:Y:S04]  /*17a20*/  STL.64 [R1+0x8], R88 ;  /* 0x0000085801007387 */ /* 0x0001e80000100a00 */
[----:B------:R-:W2:Y:S04]  /*17a30*/  LDL R11, [R1+0x64] ;  /* 0x00006400010b7983 */ /* 0x000ea80000100800 */
[----:B------:R-:W4:Y:S04]  /*17a40*/  LDL R90, [R1+0x40] ;  /* 0x00004000015a7983 */ /* 0x000f280000100800 */
[----:B0-----:R-:W5:Y:S01]  /*17a50*/  LDL R88, [R1+0x48] ;  /* 0x0000480001587983 */ /* 0x001f620000100800 */
        /* <DEDUP_REMOVED lines=17> */
[----:B------:R-:W-:Y:S02]  /*17b70*/  R2UR UR7, R7 ;  /* 0x00000000070772ca */ /* 0x000fe400000e0000 */
[----:B-1----:R-:W-:-:S13]  /*17b80*/  ISETP.NE.AND P0, PT, R0, 0x1, PT ;  /* 0x000000010000780c */ /* 0x002fda0003f05270 */
[----:B------:R-:W0:Y:S08]  /*17b90*/  @P0 LDC R3, c[0x0][0x44c] ;  /* 0x00011300ff030b82 */ /* 0x000e300000000800 */
[----:B------:R-:W1:Y:S01]  /*17ba0*/  @P0 LDC R7, c[0x0][0x450] ;  /* 0x00011400ff070b82 */ /* 0x000e620000000800 */
[----:B---3--:R-:W-:-:S04]  /*17bb0*/  IMAD.IADD R8, R12, 0x1, R92 ;  /* 0x000000010c087824 */ /* 0x008fc800078e025c */
[----:B0-----:R-:W-:-:S05]  /*17bc0*/  @P0 IMAD.HI.U32 R0, R8, R3, RZ ;  /* 0x0000000308000227 */ /* 0x001fca00078e00ff */
[----:B-1----:R-:W-:Y:S01]  /*17bd0*/  @P0 SHF.R.U32.HI R8, RZ, R7, R0 ;  /* 0x00000007ff080219 */ /* 0x002fe20000011600 */
[----:B------:R-:W-:Y:S02]  /*17be0*/  WARPGROUP.DEPBAR.LE gsb0, 0x0 ;  /* 0x00008000000079c5 */ /* 0x000fe40000010000 */
[----:B------:R-:W-:-:S06]  /*17bf0*/  WARPGROUP.ARRIVE ;  /* 0x00000000000079c5 */ /* 0x000fcc0000000000 */
[----:B------:R-:W-:Y:S01]  /*17c00*/  QGMMA.64x128x32.F32.E4M3.E4M3 R24, gdesc[UR4], R24, gsb0 ;  /* 0x01e00000041879f3 */ /* 0x000fe20008000818 */
[----:B------:R-:W0:Y:S01]  /*17c10*/  SHFL.IDX PT, R0, R8, 0x1, 0x1c1f ;  /* 0x003c1f0008007f89 */ /* 0x000e2200000e0000 */
[----:B------:R-:W-:-:S04]  /*17c20*/  IMAD.MOV.U32 R6, RZ, RZ, -0x80 ;  /* 0xffffff80ff067424 */ /* 0x000fc800078e00ff */
[----:B------:R-:W-:-:S05]  /*17c30*/  IMAD R6, R91, R6, 0x80 ;  /* 0x000000805b067424 */ /* 0x000fca00078e0206 */
[C-C-:B--2---:R-:W-:Y:S02]  /*17c40*/  IADD3 R3, -R11.reuse, 0x1, R6.reuse ;  /* 0x000000010b037810 */ /* 0x144fe40007ffe106 */
[----:B-----5:R-:W-:Y:S02]  /*17c50*/  IADD3 R6, -R11, R88, R6 ;  /* 0x000000580b067210 */ /* 0x020fe40007ffe106 */
[----:B----4-:R-:W-:-:S04]  /*17c60*/  IADD3 R3, -R90, R3, R88 ;  /* 0x000000035a037210 */ /* 0x010fc80007ffe158 */
[----:B0-----:R-:W-:-:S04]  /*17c70*/  VIADDMNMX R0, R0, R3, R6, PT ;  /* 0x0000000300007246 */ /* 0x001fc80003800106 */
[C---:B------:R-:W-:Y:S02]  /*17c80*/  ISETP.GT.AND P4, PT, R0.reuse, RZ, PT ;  /* 0x000000ff0000720c */ /* 0x040fe40003f84270 */
[C---:B------:R-:W-:Y:S02]  /*17c90*/  ISETP.GT.AND P5, PT, R0.reuse, 0x1, PT ;  /* 0x000000010000780c */ /* 0x040fe40003fa4270 */
[----:B------:R-:W-:Y:S01]  /*17ca0*/  ISETP.GT.AND P3, PT, R0, 0x8, PT ;  /* 0x000000080000780c */ /* 0x000fe20003f64270 */
[----:B------:R0:W-:Y:S01]  /*17cb0*/  STL.64 [R1], R14 ;  /* 0x0000000e01007387 */ /* 0x0001e20000100a00 */
[----:B------:R-:W-:Y:S02]  /*17cc0*/  WARPGROUP.DEPBAR.LE gsb0, 0x0 ;  /* 0x00008000000079c5 */ /* 0x000fe40000010000 */
[----:B------:R-:W-:Y:S02]  /*17cd0*/  FSEL R7, R26, -INF , P4 ;  /* 0xff8000001a077808 */ /* 0x000fe40002000000 */
[----:B------:R-:W-:-:S02]  /*17ce0*/  FSEL R27, R27, -INF , P5 ;  /* 0xff8000001b1b7808 */ /* 0x000fc40002800000 */
[----:B------:R-:W-:Y:S02]  /*17cf0*/  ISETP.GT.AND P4, PT, R0, 0x9, PT ;  /* 0x000000090000780c */ /* 0x000fe40003f84270 */
[----:B------:R-:W-:Y:S02]  /*17d00*/  FSEL R9, R30, -INF , P3 ;  /* 0xff8000001e097808 */ /* 0x000fe40001800000 */
[----:B------:R-:W-:Y:S02]  /*17d10*/  FMNMX.FTZ R12, R7, R27, !PT ;  /* 0x0000001b070c7209 */ /* 0x000fe40007810000 */
        /* <DEDUP_REMOVED lines=16> */
[----:B0-----:R-:W-:Y:S02]  /*17e20*/  FSEL R15, R42, -INF , P3 ;  /* 0xff8000002a0f7808 */ /* 0x001fe40001800000 */
        /* <DEDUP_REMOVED lines=67> */
[----:B------:R-:W-:Y:S02]  /*18260*/  FSEL R87, R87, -INF , P4 ;  /* 0xff80000057577808 */ /* 0x000fe40002000000 */
[----:B------:R-:W-:-:S04]  /*18270*/  FMNMX.FTZ R12, R83, R12, !PT ;  /* 0x0000000c530c7209 */ /* 0x000fc80007810000 */
[----:B------:R-:W-:-:S05]  /*18280*/  FMNMX.FTZ R12, R87, R12, !PT ;  /* 0x0000000c570c7209 */ /* 0x000fca0007810000 */
[----:B------:R-:W0:Y:S04]  /*18290*/  SHFL.BFLY PT, R113, R12, 0x2, 0x1f ;  /* 0x0c401f000c717f89 */ /* 0x000e2800000e0000 */
[----:B------:R-:W1:Y:S01]  /*182a0*/  SHFL.IDX PT, R8, R8, RZ, 0x1c1f ;  /* 0x001c1fff08087589 */ /* 0x000e6200000e0000 */
[----:B0-----:R-:W-:-:S05]  /*182b0*/  FMNMX.FTZ R14, R12, R113, !PT ;  /* 0x000000710c0e7209 */ /* 0x001fca0007810000 */
[----:B------:R-:W0:Y:S01]  /*182c0*/  SHFL.BFLY PT, R113, R14, 0x1, 0x1f ;  /* 0x0c201f000e717f89 */ /* 0x000e2200000e0000 */
[----:B-1----:R-:W-:-:S04]  /*182d0*/  VIADDMNMX R3, R8, R3, R6, PT ;  /* 0x0000000308037246 */ /* 0x002fc80003800106 */
[C---:B------:R-:W-:Y:S02]  /*182e0*/  ISETP.GT.AND P4, PT, R3.reuse, RZ, PT ;  /* 0x000000ff0300720c */ /* 0x040fe40003f84270 */
[----:B------:R-:W-:Y:S02]  /*182f0*/  ISETP.GT.AND P5, PT, R3, 0x1, PT ;  /* 0x000000010300780c */ /* 0x000fe40003fa4270 */
[----:B0-----:R-:W-:-:S04]  /*18300*/  FMNMX.FTZ R0, R14, R113, !PT ;  /* 0x000000710e007209 */ /* 0x001fc80007810000 */
[----:B------:R-:W-:Y:S01]  /*18310*/  FSETP.NEU.FTZ.AND P3, PT, R0, -INF , PT ;  /* 0xff8000000000780b */ /* 0x000fe20003f7d000 */
[----:B------:R-:W-:-:S05]  /*18320*/  FFMA.FTZ R113, R2, R0, -8 ;  /* 0xc100000002717423 */ /* 0x000fca0000010000 */
[----:B------:R-:W-:Y:S02]  /*18330*/  FSEL R113, R113, RZ, P3 ;  /* 0x000000ff71717208 */ /* 0x000fe40001800000 */
[----:B------:R-:W-:Y:S02]  /*18340*/  ISETP.GT.AND P3, PT, R3, 0x8, PT ;  /* 0x000000080300780c */ /* 0x000fe40003f64270 */
[----:B------:R-:W-:Y:S01]  /*18350*/  FSEL R25, R25, -INF , P5 ;  /* 0xff80000019197808 */ /* 0x000fe20002800000 */
[----:B------:R-:W-:-:S01]  /*18360*/  FFMA.FTZ R229, R2, R7, -R113 ;  /* 0x0000000702e57223 */ /* 0x000fc20000010871 */
[----:B------:R-:W-:Y:S01]  /*18370*/  FSEL R7, R24, -INF , P4 ;  /* 0xff80000018077808 */ /* 0x000fe20002000000 */
[----:B------:R-:W-:-:S01]  /*18380*/  FFMA.FTZ R8, R2, R9, -R113 ;  /* 0x0000000902087223 */ /* 0x000fc20000010871 */
[----:B------:R-:W-:Y:S02]  /*18390*/  ISETP.GT.AND P4, PT, R3, 0x9, PT ;  /* 0x000000090300780c */ /* 0x000fe40003f84270 */
[----:B------:R-:W-:-:S02]  /*183a0*/  FSEL R9, R28, -INF , P3 ;  /* 0xff8000001c097808 */ /* 0x000fc40001800000 */
[----:B------:R-:W-:Y:S02]  /*183b0*/  FMNMX.FTZ R12, R7, R25, !PT ;  /* 0x00000019070c7209 */ /* 0x000fe40007810000 */
[----:B------:R-:W-:Y:S02]  /*183c0*/  ISETP.GT.AND P3, PT, R3, 0x10, PT ;  /* 0x000000100300780c */ /* 0x000fe40003f64270 */
[----:B------:R-:W-:Y:S02]  /*183d0*/  FSEL R29, R29, -INF , P4 ;  /* 0xff8000001d1d7808 */ /* 0x000fe40002000000 */
[----:B------:R-:W-:Y:S01]  /*183e0*/  FMNMX.FTZ R12, R9, R12, !PT ;  /* 0x0000000c090c7209 */ /* 0x000fe20007810000 */
[C-C-:B------:R-:W-:Y:S01]  /*183f0*/  FFMA.FTZ R14, R2.reuse, R31, -R113.reuse ;  /* 0x0000001f020e7223 */ /* 0x140fe20000010871 */
[----:B------:R-:W-:Y:S01]  /*18400*/  ISETP.GT.AND P4, PT, R3, 0x11, PT ;  /* 0x000000110300780c */ /* 0x000fe20003f84270 */
[----:B------:R-:W-:Y:S01]  /*18410*/  FFMA.FTZ R27, R2, R27, -R113 ;  /* 0x0000001b021b7223 */ /* 0x000fe20000010871 */
[----:B------:R-:W-:-:S02]  /*18420*/  FSEL R31, R32, -INF , P3 ;  /* 0xff800000201f7808 */ /* 0x000fc40001800000 */
[----:B------:R-:W-:Y:S02]  /*18430*/  FMNMX.FTZ R12, R29, R12, !PT ;  /* 0x0000000c1d0c7209 */ /* 0x000fe40007810000 */
[----:B------:R-:W-:Y:S02]  /*18440*/  ISETP.GT.AND P3, PT, R3, 0x18, PT ;  /* 0x000000180300780c */ /* 0x000fe40003f64270 */
[----:B------:R-:W-:Y:S02]  /*18450*/  FSEL R33, R33, -INF , P4 ;  /* 0xff80000021217808 */ /* 0x000fe40002000000 */
[----:B------:R-:W-:Y:S01]  /*18460*/  FMNMX.FTZ R12, R31, R12, !PT ;  /* 0x0000000c1f0c7209 */ /* 0x000fe20007810000 */
[----:B------:R-:W-:Y:S01]  /*18470*/  MUFU.EX2 R6, R27 ;  /* 0x0000001b00067308 */ /* 0x000fe20000000800 */
[----:B------:R-:W-:-:S01]  /*18480*/  FFMA.FTZ R231, R2, R11, -R113 ;  /* 0x0000000b02e77223 */ /* 0x000fc20000010871 */
[----:B------:R-:W-:Y:S02]  /*18490*/  ISETP.GT.AND P4, PT, R3, 0x19, PT ;  /* 0x000000190300780c */ /* 0x000fe40003f84270 */
[----:B------:R-:W-:-:S04]  /*184a0*/  FSEL R11, R36, -INF , P3 ;  /* 0xff800000240b7808 */ /* 0x000fc80001800000 */
[----:B------:R0:W-:Y:S01]  /*184b0*/  MUFU.EX2 R27, R14 ;  /* 0x0000000e001b7308 */ /* 0x0001e20000000800 */
[----:B------:R-:W-:Y:S02]  /*184c0*/  ISETP.GT.AND P3, PT, R3, 0x20, PT ;  /* 0x000000200300780c */ /* 0x000fe40003f64270 */
[----:B------:R-:W-:Y:S02]  /*184d0*/  FSEL R37, R37, -INF , P4 ;  /* 0xff80000025257808 */ /* 0x000fe40002000000 */
[----:B0-----:R-:W-:Y:S01]  /*184e0*/  FMNMX.FTZ R14, R33, R12, !PT ;  /* 0x0000000c210e7209 */ /* 0x001fe20007810000 */
[----:B------:R-:W-:-:S03]  /*184f0*/  FFMA.FTZ R24, R2, R35, -R113 ;  /* 0x0000002302187223 */ /* 0x000fc60000010871 */
[----:B------:R-:W-:Y:S02]  /*18500*/  FMNMX.FTZ R14, R11, R14, !PT ;  /* 0x0000000e0b0e7209 */ /* 0x000fe40007810000 */
[----:B------:R-:W-:Y:S02]  /*18510*/  ISETP.GT.AND P4, PT, R3, 0x21, PT ;  /* 0x000000210300780c */ /* 0x000fe40003f84270 */
[----:B------:R-:W-:Y:S02]  /*18520*/  FSEL R35, R40, -INF , P3 ;  /* 0xff80000028237808 */ /* 0x000fe40001800000 */
[----:B------:R-:W-:Y:S02]  /*18530*/  FMNMX.FTZ R14, R37, R14, !PT ;  /* 0x0000000e250e7209 */ /* 0x000fe40007810000 */
[----:B------:R-:W-:Y:S02]  /*18540*/  ISETP.GT.AND P3, PT, R3, 0x28, PT ;  /* 0x000000280300780c */ /* 0x000fe40003f64270 */
[----:B------:R-:W-:-:S02]  /*18550*/  FSEL R41, R41, -INF , P4 ;  /* 0xff80000029297808 */ /* 0x000fc40002000000 */
[----:B------:R-:W-:Y:S01]  /*18560*/  FMNMX.FTZ R14, R35, R14, !PT ;  /* 0x0000000e230e7209 */ /* 0x000fe20007810000 */
[----:B------:R0:W-:Y:S01]  /*18570*/  MUFU.EX2 R12, R24 ;  /* 0x00000018000c7308 */ /* 0x0001e20000000800 */
[C---:B------:R-:W-:Y:S02]  /*18580*/  ISETP.GT.AND P4, PT, R3.reuse, 0x29, PT ;  /* 0x000000290300780c */ /* 0x040fe40003f84270 */
[----:B------:R-:W-:Y:S02]  /*18590*/  FSEL R115, R44, -INF , P3 ;  /* 0xff8000002c737808 */ /* 0x000fe40001800000 */
[----:B------:R-:W-:Y:S02]  /*185a0*/  ISETP.GT.AND P3, PT, R3, 0x30, PT ;  /* 0x000000300300780c */ /* 0x000fe40003f64270 */
[----:B0-----:R-:W-:Y:S02]  /*185b0*/  FMNMX.FTZ R24, R41, R14, !PT ;  /* 0x0000000e29187209 */ /* 0x001fe40007810000 */
[----:B------:R-:W-:-:S02]  /*185c0*/  FSEL R45, R45, -INF , P4 ;  /* 0xff8000002d2d7808 */ /* 0x000fc40002000000 */
[----:B------:R-:W-:Y:S01]  /*185d0*/  FMNMX.FTZ R24, R115, R24, !PT ;  /* 0x0000001873187209 */ /* 0x000fe20007810000 */
[----:B------:R-:W-:-:S01]  /*185e0*/  FFMA.FTZ R26, R2, R39, -R113 ;  /* 0x00000027021a7223 */ /* 0x000fc20000010871 */
[----:B------:R-:W-:Y:S02]  /*185f0*/  ISETP.GT.AND P4, PT, R3, 0x31, PT ;  /* 0x000000310300780c */ /* 0x000fe40003f84270 */
[----:B------:R-:W-:Y:S02]  /*18600*/  FSEL R39, R48, -INF , P3 ;  /* 0xff80000030277808 */ /* 0x000fe40001800000 */
[----:B------:R-:W-:Y:S02]  /*18610*/  FMNMX.FTZ R24, R45, R24, !PT ;  /* 0x000000182d187209 */ /* 0x000fe40007810000 */
[----:B------:R-:W-:Y:S02]  /*18620*/  ISETP.GT.AND P3, PT, R3, 0x38, PT ;  /* 0x000000380300780c */ /* 0x000fe40003f64270 */
[----:B------:R-:W-:-:S02]  /*18630*/  FSEL R49, R49, -INF , P4 ;  /* 0xff80000031317808 */ /* 0x000fc40002000000 */
[----:B------:R-:W-:Y:S01]  /*18640*/  FMNMX.FTZ R24, R39, R24, !PT ;  /* 0x0000001827187209 */ /* 0x000fe20007810000 */
[----:B------:R0:W-:Y:S01]  /*18650*/  MUFU.EX2 R14, R26 ;  /* 0x0000001a000e7308 */ /* 0x0001e20000000800 */
[----:B------:R-:W-:-:S01]  /*18660*/  FFMA.FTZ R225, R2, R15, -R113 ;  /* 0x0000000f02e17223 */ /* 0x000fc20000010871 */
[----:B------:R-:W-:Y:S02]  /*18670*/  ISETP.GT.AND P4, PT, R3, 0x39, PT ;  /* 0x000000390300780c */ /* 0x000fe40003f84270 */
[----:B------:R-:W-:Y:S02]  /*18680*/  FSEL R15, R52, -INF , P3 ;  /* 0xff800000340f7808 */ /* 0x000fe40001800000 */
[----:B0-----:R-:W-:Y:S02]  /*18690*/  FMNMX.FTZ R26, R49, R24, !PT ;  /* 0x00000018311a7209 */ /* 0x001fe40007810000 */
[----:B------:R-:W-:Y:S02]  /*186a0*/  ISETP.GT.AND P3, PT, R3, 0x40, PT ;  /* 0x000000400300780c */ /* 0x000fe40003f64270 */
[----:B------:R-:W-:-:S02]  /*186b0*/  FSEL R53, R53, -INF , P4 ;  /* 0xff80000035357808 */ /* 0x000fc40002000000 */
[----:B------:R-:W-:Y:S01]  /*186c0*/  FMNMX.FTZ R26, R15, R26, !PT ;  /* 0x0000001a0f1a7209 */ /* 0x000fe20007810000 */
[----:B------:R-:W-:Y:S01]  /*186d0*/  FFMA.FTZ R30, R2, R43, -R113 ;  /* 0x0000002b021e7223 */ /* 0x000fe20000010871 */
[----:B------:R-:W-:Y:S02]  /*186e0*/  ISETP.GT.AND P4, PT, R3, 0x41, PT ;  /* 0x000000410300780c */ /* 0x000fe40003f84270 */
[----:B------:R-:W-:Y:S02]  /*186f0*/  FSEL R43, R56, -INF , P3 ;  /* 0xff800000382b7808 */ /* 0x000fe40001800000 */
[----:B------:R-:W-:Y:S02]  /*18700*/  FMNMX.FTZ R28, R53, R26, !PT ;  /* 0x0000001a351c7209 */ /* 0x000fe40007810000 */
[----:B------:R-:W-:Y:S02]  /*18710*/  ISETP.GT.AND P3, PT, R3, 0x48, PT ;  /* 0x000000480300780c */ /* 0x000fe40003f64270 */
        /* <DEDUP_REMOVED lines=48> */
[----:B------:R-:W-:Y:S02]  /*18a20*/  FSEL R121, R85, -INF , P4 ;  /* 0xff80000055797808 */ /* 0x000fe40002000000 */
[----:B------:R-:W-:-:S04]  /*18a30*/  FMNMX.FTZ R32, R97, R32, !PT ;  /* 0x0000002061207209 */ /* 0x000fc80007810000 */
[----:B------:R-:W-:-:S05]  /*18a40*/  FMNMX.FTZ R32, R121, R32, !PT ;  /* 0x0000002079207209 */ /* 0x000fca0007810000 */
[----:B------:R-:W0:Y:S02]  /*18a50*/  SHFL.BFLY PT, R3, R32, 0x2, 0x1f ;  /* 0x0c401f0020037f89 */ /* 0x000e2400000e0000 */
[----:B0-----:R-:W-:-:S05]  /*18a60*/  FMNMX.FTZ R42, R32, R3, !PT ;  /* 0x00000003202a7209 */ /* 0x001fca0007810000 */
[----:B------:R-:W0:Y:S01]  /*18a70*/  SHFL.BFLY PT, R3, R42, 0x1, 0x1f ;  /* 0x0c201f002a037f89 */ /* 0x000e2200000e0000 */
[----:B------:R-:W1:Y:S01]  /*18a80*/  MUFU.EX2 R229, R229 ;  /* 0x000000e500e57308 */ /* 0x000e620000000800 */
[----:B0-----:R-:W-:-:S04]  /*18a90*/  FMNMX.FTZ R3, R42, R3, !PT ;  /* 0x000000032a037209 */ /* 0x001fc80007810000 */
[----:B------:R-:W-:Y:S01]  /*18aa0*/  FSETP.NEU.FTZ.AND P3, PT, R3, -INF , PT ;  /* 0xff8000000300780b */ /* 0x000fe20003f7d000 */
[----:B------:R-:W-:-:S05]  /*18ab0*/  FFMA.FTZ R48, R2, R3, -8 ;  /* 0xc100000002307423 */ /* 0x000fca0000010003 */
[----:B------:R-:W-:Y:S01]  /*18ac0*/  FSEL R48, R48, RZ, P3 ;  /* 0x000000ff30307208 */ /* 0x000fe20001800000 */
[----:B------:R-:W0:Y:S04]  /*18ad0*/  MUFU.EX2 R8, R8 ;  /* 0x0000000800087308 */ /* 0x000e280000000800 */
[----:B------:R-:W-:-:S01]  /*18ae0*/  FFMA.FTZ R228, R2, R7, -R48 ;  /* 0x0000000702e47223 */ /* 0x000fc20000010830 */
[C-C-:B------:R-:W-:Y:S01]  /*18af0*/  FFMA.FTZ R7, R2.reuse, R25, -R48.reuse ;  /* 0x0000001902077223 */ /* 0x140fe20000010830 */
[----:B------:R-:W-:-:S01]  /*18b00*/  FFMA.FTZ R50, R2, R9, -R48 ;  /* 0x0000000902327223 */ /* 0x000fc20000010830 */
[----:B------:R-:W-:-:S03]  /*18b10*/  FFMA.FTZ R29, R2, R29, -R48 ;  /* 0x0000001d021d7223 */ /* 0x000fc60000010830 */
[----:B------:R-:W-:Y:S01]  /*18b20*/  MUFU.EX2 R228, R228 ;  /* 0x000000e400e47308 */ /* 0x000fe20000000800 */
[----:B------:R-:W-:-:S07]  /*18b30*/  FFMA.FTZ R230, R2, R31, -R48 ;  /* 0x0000001f02e67223 */ /* 0x000fce0000010830 */
[----:B------:R-:W2:Y:S01]  /*18b40*/  MUFU.EX2 R7, R7 ;  /* 0x0000000700077308 */ /* 0x000ea20000000800 */
[----:B------:R-:W-:-:S01]  /*18b50*/  FFMA.FTZ R13, R2, R13, -R113 ;  /* 0x0000000d020d7223 */ /* 0x000fc20000010871 */
[----:B------:R-:W-:-:S06]  /*18b60*/  FFMA.FTZ R226, R2, R39, -R48 ;  /* 0x0000002702e27223 */ /* 0x000fcc0000010830 */
[----:B------:R-:W3:Y:S01]  /*18b70*/  MUFU.EX2 R50, R50 ;  /* 0x0000003200327308 */ /* 0x000ee20000000800 */
[----:B-1----:R-:W-:-:S07]  /*18b80*/  FADD.FTZ R39, R229, R6 ;  /* 0x00000006e5277221 */ /* 0x002fce0000010000 */
[----:B------:R-:W1:Y:S01]  /*18b90*/  MUFU.EX2 R231, R231 ;  /* 0x000000e700e77308 */ /* 0x000e620000000800 */
[----:B0-----:R-:W-:-:S07]  /*18ba0*/  FADD.FTZ R58, R8, R39 ;  /* 0x00000027083a7221 */ /* 0x001fce0000010000 */
[----:B------:R-:W0:Y:S01]  /*18bb0*/  MUFU.EX2 R29, R29 ;  /* 0x0000001d001d7308 */ /* 0x000e220000000800 */
[----:B------:R-:W-:-:S01]  /*18bc0*/  FFMA.FTZ R220, R2, R43, -R48 ;  /* 0x0000002b02dc7223 */ /* 0x000fc20000010830 */
[----:B------:R-:W-:Y:S01]  /*18bd0*/  FFMA.FTZ R9, R2, R33, -R48 ;  /* 0x0000002102097223 */ /* 0x000fe20000010830 */
[----:B--2---:R-:W-:-:S05]  /*18be0*/  FADD.FTZ R43, R228, R7 ;  /* 0x00000007e42b7221 */ /* 0x004fca0000010000 */
[----:B------:R-:W2:Y:S01]  /*18bf0*/  MUFU.EX2 R230, R230 ;  /* 0x000000e600e67308 */ /* 0x000ea20000000800 */
[----:B------:R-:W-:-:S07]  /*18c00*/  FADD.FTZ R58, R27, R58 ;  /* 0x0000003a1b3a7221 */ /* 0x000fce0000010000 */
[----:B------:R-:W4:Y:S01]  /*18c10*/  MUFU.EX2 R13, R13 ;  /* 0x0000000d000d7308 */ /* 0x000f220000000800 */
[----:B------:R-:W-:-:S01]  /*18c20*/  FFMA.FTZ R31, R2, R11, -R48 ;  /* 0x0000000b021f7223 */ /* 0x000fc20000010830 */
[----:B------:R-:W-:Y:S01]  /*18c30*/  FFMA.FTZ R54, R2, R45, -R48 ;  /* 0x0000002d02367223 */ /* 0x000fe20000010830 */
[----:B---3--:R-:W-:-:S01]  /*18c40*/  FADD.FTZ R60, R50, R43 ;  /* 0x0000002b323c7221 */ /* 0x008fc20000010000 */
[----:B-1----:R-:W-:-:S04]  /*18c50*/  FADD.FTZ R45, R231, R58 ;  /* 0x0000003ae72d7221 */ /* 0x002fc80000010000 */
[----:B------:R-:W1:Y:S01]  /*18c60*/  MUFU.EX2 R225, R225 ;  /* 0x000000e100e17308 */ /* 0x000e620000000800 */
[----:B------:R-:W-:-:S01]  /*18c70*/  FFMA.FTZ R52, R2, R37, -R48 ;  /* 0x0000002502347223 */ /* 0x000fc20000010830 */
[----:B0-----:R-:W-:Y:S01]  /*18c80*/  FADD.FTZ R43, R29, R60 ;  /* 0x0000003c1d2b7221 */ /* 0x001fe20000010000 */
[----:B------:R-:W-:-:S01]  /*18c90*/  FADD.FTZ R62, R12, R45 ;  /* 0x0000002d0c3e7221 */ /* 0x000fc20000010000 */
[----:B------:R-:W-:-:S04]  /*18ca0*/  FFMA.FTZ R47, R2, R47, -R113 ;  /* 0x0000002f022f7223 */ /* 0x000fc80000010871 */
[----:B------:R-:W0:Y:S01]  /*18cb0*/  MUFU.EX2 R9, R9 ;  /* 0x0000000900097308 */ /* 0x000e220000000800 */
[----:B------:R-:W-:-:S01]  /*18cc0*/  FFMA.FTZ R224, R2, R35, -R48 ;  /* 0x0000002302e07223 */ /* 0x000fc20000010830 */
[----:B--2---:R-:W-:Y:S01]  /*18cd0*/  FADD.FTZ R60, R230, R43 ;  /* 0x0000002be63c7221 */ /* 0x004fe20000010000 */
[----:B----4-:R-:W-:-:S05]  /*18ce0*/  FADD.FTZ R43, R13, R62 ;  /* 0x0000003e0d2b7221 */ /* 0x010fca0000010000 */
[----:B------:R-:W2:Y:S01]  /*18cf0*/  MUFU.EX2 R31, R31 ;  /* 0x0000001f001f7308 */ /* 0x000ea20000000800 */
[----:B------:R-:W-:-:S07]  /*18d00*/  FADD.FTZ R62, R14, R43 ;  /* 0x0000002b0e3e7221 */ /* 0x000fce0000010000 */
[----:B------:R-:W3:Y:S01]  /*18d10*/  MUFU.EX2 R52, R52 ;  /* 0x0000003400347308 */ /* 0x000ee20000000800 */
[----:B-1----:R-:W-:-:S07]  /*18d20*/  FADD.FTZ R45, R225, R62 ;  /* 0x0000003ee12d7221 */ /* 0x002fce0000010000 */
[----:B------:R-:W1:Y:S01]  /*18d30*/  MUFU.EX2 R47, R47 ;  /* 0x0000002f002f7308 */ /* 0x000e620000000800 */
[----:B0-----:R-:W-:-:S07]  /*18d40*/  FADD.FTZ R60, R9, R60 ;  /* 0x0000003c093c7221 */ /* 0x001fce0000010000 */
[----:B------:R-:W0:Y:S01]  /*18d50*/  MUFU.EX2 R224, R224 ;  /* 0x000000e000e07308 */ /* 0x000e220000000800 */
[----:B------:R-:W-:-:S01]  /*18d60*/  FADD.FTZ R45, R24, R45 ;  /* 0x0000002d182d7221 */ /* 0x000fc20000010000 */
[----:B------:R-:W-:-:S06]  /*18d70*/  FFMA.FTZ R55, R2, R55, -R113 ;  /* 0x0000003702377223 */ /* 0x000fcc0000010871 */
[----:B------:R-:W4:Y:S01]  /*18d80*/  MUFU.EX2 R227, R227 ;  /* 0x000000e300e37308 */ /* 0x000f220000000800 */
[----:B--2---:R-:W-:-:S01]  /*18d90*/  FADD.FTZ R43, R31, R60 ;  /* 0x0000003c1f2b7221 */ /* 0x004fc20000010000 */
[----:B------:R-:W-:-:S06]  /*18da0*/  FADD.FTZ R62, R26, R45 ;  /* 0x0000002d1a3e7221 */ /* 0x000fcc0000010000 */
[----:B------:R-:W2:Y:S01]  /*18db0*/  MUFU.EX2 R28, R34 ;  /* 0x00000022001c7308 */ /* 0x000ea20000000800 */
[----:B------:R-:W-:-:S01]  /*18dc0*/  FFMA.FTZ R11, R2, R41, -R48 ;  /* 0x00000029020b7223 */ /* 0x000fc20000010830 */
[----:B---3--:R-:W-:Y:S01]  /*18dd0*/  FADD.FTZ R43, R52, R43 ;  /* 0x0000002b342b7221 */ /* 0x008fe20000010000 */
[----:B-1----:R-:W-:-:S05]  /*18de0*/  FADD.FTZ R62, R47, R62 ;  /* 0x0000003e2f3e7221 */ /* 0x002fca0000010000 */
[----:B------:R1:W3:Y:S01]  /*18df0*/  MUFU.EX2 R30, R36 ;  /* 0x00000024001e7308 */ /* 0x0002e20000000800 */
[----:B------:R-:W-:-:S01]  /*18e00*/  FFMA.FTZ R38, R2, R59, -R113 ;  /* 0x0000003b02267223 */ /* 0x000fc20000010871 */
[----:B------:R-:W-:Y:S01]  /*18e10*/  FFMA.FTZ R33, R2, R115, -R48 ;  /* 0x0000007302217223 */ /* 0x000fe20000010830 */
[----:B0-----:R-:W-:-:S01]  /*18e20*/  FADD.FTZ R60, R224, R43 ;  /* 0x0000002be03c7221 */ /* 0x001fc20000010000 */
[----:B------:R-:W-:-:S04]  /*18e30*/  F2FP.SATFINITE.E4M3.F32.PACK_AB_MERGE_C R43, R27, R8, RZ ;  /* 0x000000081b2b723e */ /* 0x000fc800048070ff */
[----:B------:R-:W0:Y:S01]  /*18e40*/  MUFU.EX2 R55, R55 ;  /* 0x0000003700377308 */ /* 0x000e220000000800 */
[----:B----4-:R-:W-:-:S01]  /*18e50*/  FADD.FTZ R27, R227, R62 ;  /* 0x0000003ee31b7221 */ /* 0x010fc20000010000 */
[----:B------:R-:W-:-:S06]  /*18e60*/  FFMA.FTZ R40, R2, R99, -R113 ;  /* 0x0000006302287223 */ /* 0x000fcc0000010871 */
[----:B------:R-:W-:Y:S01]  /*18e70*/  MUFU.EX2 R221, R221 ;  /* 0x000000dd00dd7308 */ /* 0x000fe20000000800 */
[----:B--2---:R-:W-:-:S01]  /*18e80*/  FADD.FTZ R27, R28, R27 ;  /* 0x0000001b1c1b7221 */ /* 0x004fc20000010000 */
[----:B------:R-:W-:-:S06]  /*18e90*/  FFMA.FTZ R85, R2, R63, -R113 ;  /* 0x0000003f02557223 */ /* 0x000fcc0000010871 */
[----:B------:R-:W2:Y:S01]  /*18ea0*/  MUFU.EX2 R11, R11 ;  /* 0x0000000b000b7308 */ /* 0x000ea20000000800 */
[----:B------:R-:W-:Y:S01]  /*18eb0*/  F2FP.SATFINITE.E4M3.F32.PACK_AB_MERGE_C R45, R14, R13, RZ ;  /* 0x0000000d0e2d723e */ /* 0x000fe200048070ff */
[C-C-:B------:R-:W-:Y:S01]  /*18ec0*/  FFMA.FTZ R63, R2.reuse, R103, -R113.reuse ;  /* 0x00000067023f7223 */ /* 0x140fe20000010871 */
[----:B-1----:R-:W-:-:S05]  /*18ed0*/  FFMA.FTZ R36, R2, R71, -R113 ;  /* 0x0000004702247223 */ /* 0x002fca0000010871 */
[----:B------:R-:W-:Y:S01]  /*18ee0*/  MUFU.EX2 R38, R38 ;  /* 0x0000002600267308 */ /* 0x000fe20000000800 */
[----:B---3--:R-:W-:-:S01]  /*18ef0*/  FADD.FTZ R14, R30, R27 ;  /* 0x0000001b1e0e7221 */ /* 0x008fc20000010000 */
[----:B------:R-:W-:-:S06]  /*18f00*/  FFMA.FTZ R25, R2, R49, -R48 ;  /* 0x0000003102197223 */ /* 0x000fcc0000010830 */
[----:B------:R-:W1:Y:S01]  /*18f10*/  MUFU.EX2 R33, R33 ;  /* 0x0000002100217308 */ /* 0x000e620000000800 */
[----:B------:R-:W-:-:S01]  /*18f20*/  FFMA.FTZ R44, R2, R101, -R113 ;  /* 0x00000065022c7223 */ /* 0x000fc20000010871 */
[----:B------:R-:W-:Y:S01]  /*18f30*/  FFMA.FTZ R67, R2, R67, -R113 ;  /* 0x0000004302437223 */ /* 0x000fe20000010871 */
[----:B0-----:R-:W-:-:S05]  /*18f40*/  FADD.FTZ R14, R55, R14 ;  /* 0x0000000e370e7221 */ /* 0x001fca0000010000 */
[----:B------:R-:W-:Y:S01]  /*18f50*/  MUFU.EX2 R40, R40 ;  /* 0x0000002800287308 */ /* 0x000fe20000000800 */
[----:B------:R-:W-:-:S07]  /*18f60*/  FFMA.FTZ R35, R2, R15, -R48 ;  /* 0x0000000f02237223 */ /* 0x000fce0000010830 */
[----:B------:R-:W0:Y:S01]  /*18f70*/  MUFU.EX2 R54, R54 ;  /* 0x0000003600367308 */ /* 0x000e220000000800 */
[----:B------:R-:W-:Y:S01]  /*18f80*/  F2FP.SATFINITE.E4M3.F32.PACK_AB_MERGE_C R50, R29, R50, RZ ;  /* 0x000000321d32723e */ /* 0x000fe200048070ff */
[----:B--2---:R-:W-:Y:S01]  /*18f90*/  FADD.FTZ R60, R11, R60 ;  /* 0x0000003c0b3c7221 */ /* 0x004fe20000010000 */
[----:B------:R-:W-:-:S05]  /*18fa0*/  FADD.FTZ R29, R221, R14 ;  /* 0x0000000edd1d7221 */ /* 0x000fca0000010000 */
[----:B------:R-:W-:Y:S01]  /*18fb0*/  MUFU.EX2 R85, R85 ;  /* 0x0000005500557308 */ /* 0x000fe20000000800 */
[----:B------:R-:W-:-:S07]  /*18fc0*/  FFMA.FTZ R56, R2, R53, -R48 ;  /* 0x0000003502387223 */ /* 0x000fce0000010830 */
[----:B------:R-:W2:Y:S01]  /*18fd0*/  MUFU.EX2 R226, R226 ;  /* 0x000000e200e27308 */ /* 0x000ea20000000800 */
[----:B-1----:R-:W-:-:S01]  /*18fe0*/  FADD.FTZ R13, R33, R60 ;  /* 0x0000003c210d7221 */ /* 0x002fc20000010000 */
[----:B------:R-:W-:-:S06]  /*18ff0*/  FADD.FTZ R29, R38, R29 ;  /* 0x0000001d261d7221 */ /* 0x000fcc0000010000 */
[----:B------:R-:W-:Y:S08]  /*19000*/  MUFU.EX2 R63, R63 ;  /* 0x0000003f003f7308 */ /* 0x000ff00000000800 */
[----:B------:R-:W1:Y:S08]  /*19010*/  MUFU.EX2 R36, R36 ;  /* 0x0000002400247308 */ /* 0x000e700000000800 */
[----:B------:R-:W3:Y:S01]  /*19020*/  MUFU.EX2 R25, R25 ;  /* 0x0000001900197308 */ /* 0x000ee20000000800 */
[----:B------:R-:W-:Y:S01]  /*19030*/  F2FP.SATFINITE.E4M3.F32.PACK_AB_MERGE_C R231, R12, R231, R45 ;  /* 0x000000e70ce7723e */ /* 0x000fe2000480702d */
[----:B0-----:R-:W-:-:S06]  /*19040*/  FADD.FTZ R13, R54, R13 ;  /* 0x0000000d360d7221 */ /* 0x001fcc0000010000 */
[----:B------:R-:W-:Y:S01]  /*19050*/  MUFU.EX2 R44, R44 ;  /* 0x0000002c002c7308 */ /* 0x000fe20000000800 */
[----:B------:R-:W-:-:S07]  /*19060*/  FADD.FTZ R12, R40, R29 ;  /* 0x0000001d280c7221 */ /* 0x000fce0000010000 */
[----:B------:R-:W0:Y:S01]  /*19070*/  MUFU.EX2 R67, R67 ;  /* 0x0000004300437308 */ /* 0x000e220000000800 */
[----:B------:R-:W-:-:S01]  /*19080*/  FFMA.FTZ R15, R2, R57, -R48 ;  /* 0x00000039020f7223 */ /* 0x000fc20000010830 */
[----:B------:R-:W-:-:S06]  /*19090*/  @!P2 VIADD R37, R10, 0x38840 ;  /* 0x000388400a25a836 */ /* 0x000fcc0000000000 */
[----:B------:R-:W4:Y:S01]  /*190a0*/  MUFU.EX2 R35, R35 ;  /* 0x0000002300237308 */ /* 0x000f220000000800 */
[----:B------:R-:W-:-:S01]  /*190b0*/  FFMA.FTZ R59, R2, R107, -R113 ;  /* 0x0000006b023b7223 */ /* 0x000fc20000010871 */
[----:B------:R-:W-:Y:S01]  /*190c0*/  FFMA.FTZ R32, R2, R79, -R113 ;  /* 0x0000004f02207223 */ /* 0x000fe20000010871 */
[----:B--2---:R-:W-:-:S01]  /*190d0*/  FADD.FTZ R8, R226, R13 ;  /* 0x0000000de2087221 */ /* 0x004fc20000010000 */
[C-C-:B------:R-:W-:Y:S01]  /*190e0*/  FFMA.FTZ R217, R2.reuse, R105, -R113.reuse ;  /* 0x0000006902d97223 */ /* 0x140fe20000010871 */
[----:B------:R-:W-:-:S01]  /*190f0*/  FFMA.FTZ R34, R2, R75, -R113 ;  /* 0x0000004b02227223 */ /* 0x000fc20000010871 */
[C-C-:B------:R-:W-:Y:S01]  /*19100*/  FFMA.FTZ R89, R2.reuse, R89, -R48.reuse ;  /* 0x0000005902597223 */ /* 0x140fe20000010830 */
[----:B------:R-:W-:-:S01]  /*19110*/  FFMA.FTZ R61, R2, R61, -R48 ;  /* 0x0000003d023d7223 */ /* 0x000fc20000010830 */
[----:B------:R-:W2:Y:S01]  /*19120*/  MUFU.EX2 R56, R56 ;  /* 0x0000003800387308 */ /* 0x000ea20000000800 */
[C---:B------:R-:W-:Y:S01]  /*19130*/  F2FP.SATFINITE.E4M3.F32.PACK_AB_MERGE_C R40, R85.reuse, R40, RZ ;  /* 0x000000285528723e */ /* 0x040fe200048070ff */
[----:B------:R-:W-:Y:S01]  /*19140*/  FADD.FTZ R85, R85, R12 ;  /* 0x0000000c55557221 */ /* 0x000fe20000010000 */
[----:B------:R-:W-:Y:S01]  /*19150*/  @!P2 PRMT R37, RZ, 0x654, R37 ;  /* 0x00000654ff25a816 */ /* 0x000fe20000000025 */
[----:B------:R-:W5:Y:S04]  /*19160*/  @P0 LDC R12, c[0x0][0x44c] ;  /* 0x00011300ff0c0b82 */ /* 0x000f680000000800 */
[----:B------:R-:W5:Y:S01]  /*19170*/  MUFU.EX2 R220, R220 ;  /* 0x000000dc00dc7308 */ /* 0x000f620000000800 */
[----:B-1----:R-:W-:Y:S01]  /*19180*/  F2FP.SATFINITE.E4M3.F32.PACK_AB_MERGE_C R223, R36, R63, RZ ;  /* 0x0000003f24df723e */ /* 0x002fe200048070ff */
[----:B---3--:R-:W-:Y:S01]  /*19190*/  FADD.FTZ R8, R25, R8 ;  /* 0x0000000819087221 */ /* 0x008fe20000010000 */
[----:B------:R1:W-:Y:S05]  /*191a0*/  @!P2 SYNCS.ARRIVE.TRANS64.RED.A1T0 RZ, [R37+URZ], RZ ;  /* 0x000000ff25ffa9a7 */ /* 0x0003ea000810043f */
[----:B------:R-:W3:Y:S01]  /*191b0*/  MUFU.EX2 R15, R15 ;  /* 0x0000000f000f7308 */ /* 0x000ee20000000800 */
[----:B0-----:R-:W-:Y:S01]  /*191c0*/  F2FP.SATFINITE.E4M3.F32.PACK_AB_MERGE_C R223, R67, R44, R223 ;  /* 0x0000002c43df723e */ /* 0x001fe200048070df */
[----:B----4-:R-:W-:Y:S01]  /*191d0*/  FADD.FTZ R27, R35, R8 ;  /* 0x00000008231b7221 */ /* 0x010fe20000010000 */
[----:B------:R-:W-:-:S01]  /*191e0*/  FADD.FTZ R44, R44, R85 ;  /* 0x000000552c2c7221 */ /* 0x000fc20000010000 */
[----:B------:R-:W0:Y:S04]  /*191f0*/  @P0 LDC R14, c[0x0][0x450] ;  /* 0x00011400ff0e0b82 */ /* 0x000e280000000800 */
[----:B------:R-:W-:Y:S08]  /*19200*/  MUFU.EX2 R59, R59 ;  /* 0x0000003b003b7308 */ /* 0x000ff00000000800 */
[----:B------:R-:W4:Y:S01]  /*19210*/  MUFU.EX2 R32, R32 ;  /* 0x0000002000207308 */ /* 0x000f220000000800 */
[----:B--2---:R-:W-:-:S01]  /*19220*/  FADD.FTZ R27, R56, R27 ;  /* 0x0000001b381b7221 */ /* 0x004fc20000010000 */
[----:B------:R-:W-:-:S06]  /*19230*/  FADD.FTZ R44, R67, R44 ;  /* 0x0000002c432c7221 */ /* 0x000fcc0000010000 */
[----:B------:R-:W-:Y:S08]  /*19240*/  MUFU.EX2 R217, R217 ;  /* 0x000000d900d97308 */ /* 0x000ff00000000800 */
[----:B------:R-:W2:Y:S08]  /*19250*/  MUFU.EX2 R10, R89 ;  /* 0x00000059000a7308 */ /* 0x000eb00000000800 */
[----:B------:R-:W0:Y:S08]  /*19260*/  MUFU.EX2 R34, R34 ;  /* 0x0000002200227308 */ /* 0x000e300000000800 */
[----:B-1----:R-:W1:Y:S01]  /*19270*/  MUFU.EX2 R37, R61 ;  /* 0x0000003d00257308 */ /* 0x002e620000000800 */
[----:B------:R-:W-:Y:S01]  /*19280*/  F2FP.SATFINITE.E4M3.F32.PACK_AB_MERGE_C R33, R54, R33, RZ ;  /* 0x000000213621723e */ /* 0x000fe200048070ff */
[----:B-----5:R-:W-:Y:S01]  /*19290*/  FADD.FTZ R8, R220, R27 ;  /* 0x0000001bdc087221 */ /* 0x020fe20000010000 */
[----:B------:R-:W-:-:S01]  /*192a0*/  FADD.FTZ R63, R63, R44 ;  /* 0x0000002c3f3f7221 */ /* 0x000fc20000010000 */
[----:B------:R-:W-:-:S02]  /*192b0*/  F2FP.SATFINITE.E4M3.F32.PACK_AB_MERGE_C R31, R52, R31, RZ ;  /* 0x0000001f341f723e */ /* 0x000fc400048070ff */
[----:B---3--:R-:W-:-:S01]  /*192c0*/  FADD.FTZ R27, R15, R8 ;  /* 0x000000080f1b7221 */ /* 0x008fc20000010000 */
[----:B------:R-:W-:Y:S01]  /*192d0*/  F2FP.SATFINITE.E4M3.F32.PACK_AB_MERGE_C R224, R11, R224, R33 ;  /* 0x000000e00be0723e */ /* 0x000fe20004807021 */
[----:B------:R-:W-:-:S01]  /*192e0*/  FADD.FTZ R36, R36, R63 ;  /* 0x0000003f24247221 */ /* 0x000fc20000010000 */
[----:B----4-:R-:W-:Y:S01]  /*192f0*/  F2FP.SATFINITE.E4M3.F32.PACK_AB_MERGE_C R11, R32, R59, RZ ;  /* 0x0000003b200b723e */ /* 0x010fe200048070ff */
[----:B--2---:R-:W-:-:S01]  /*19300*/  FADD.FTZ R8, R10, R27 ;  /* 0x0000001b0a087221 */ /* 0x004fc20000010000 */
[----:B------:R-:W-:Y:S01]  /*19310*/  F2FP.SATFINITE.E4M3.F32.PACK_AB_MERGE_C R230, R9, R230, R31 ;  /* 0x000000e609e6723e */ /* 0x000fe2000480701f */
[----:B------:R-:W-:-:S01]  /*19320*/  FADD.FTZ R9, R217, R36 ;  /* 0x00000024d9097221 */ /* 0x000fc20000010000 */
[----:B0-----:R-:W-:Y:S01]  /*19330*/  F2FP.SATFINITE.E4M3.F32.PACK_AB_MERGE_C R217, R34, R217, R11 ;  /* 0x000000d922d9723e */ /* 0x001fe2000480700b */
[----:B------:R-:W-:Y:S01]  /*19340*/  @P0 IMAD.HI.U32 R11, R92, R12, RZ ;  /* 0x0000000c5c0b0227 */ /* 0x000fe200078e00ff */
[----:B-1----:R-:W-:-:S04]  /*19350*/  F2FP.SATFINITE.E4M3.F32.PACK_AB_MERGE_C R10, R37, R10, RZ ;  /* 0x0000000a250a723e */ /* 0x002fc800048070ff */
[----:B------:R-:W-:Y:S01]  /*19360*/  F2FP.SATFINITE.E4M3.F32.PACK_AB_MERGE_C R220, R15, R220, R10 ;  /* 0x000000dc0fdc723e */ /* 0x000fe2000480700a */
[----:B------:R-:W-:Y:S01]  /*19370*/  IMAD.MOV.U32 R10, RZ, RZ, R92 ;  /* 0x000000ffff0a7224 */ /* 0x000fe200078e005c */
[----:B------:R-:W-:Y:S02]  /*19380*/  @P0 SHF.R.U32.HI R10, RZ, R14, R11 ;  /* 0x0000000eff0a0219 */ /* 0x000fe4000001160b */
[----:B------:R-:W2:Y:S01]  /*19390*/  LDL R11, [R1+0x44] ;  /* 0x00004400010b7983 */ /* 0x000ea20000100800 */
[----:B------:R-:W-:-:S01]  /*193a0*/  FFMA.FTZ R222, R2, R117, -R48 ;  /* 0x0000007502de7223 */ /* 0x000fc20000010830 */
[C-C-:B------:R-:W-:Y:S01]  /*193b0*/  FFMA.FTZ R39, R2.reuse, R65, -R48.reuse ;  /* 0x0000004102277223 */ /* 0x140fe20000010830 */
[----:B------:R-:W-:-:S04]  /*193c0*/  FFMA.FTZ R41, R2, R93, -R48 ;  /* 0x0000005d02297223 */ /* 0x000fc80000010830 */
[----:B------:R-:W0:Y:S01]  /*193d0*/  MUFU.EX2 R222, R222 ;  /* 0x000000de00de7308 */ /* 0x000e220000000800 */
[----:B------:R-:W-:-:S01]  /*193e0*/  FFMA.FTZ R58, R2, R69, -R48 ;  /* 0x00000045023a7223 */ /* 0x000fc20000010830 */
[----:B------:R-:W-:-:S06]  /*193f0*/  FFMA.FTZ R216, R2, R51, -R48 ;  /* 0x0000003302d87223 */ /* 0x000fcc0000010830 */
[----:B------:R-:W1:Y:S01]  /*19400*/  MUFU.EX2 R39, R39 ;  /* 0x0000002700277308 */ /* 0x000e620000000800 */
[----:B------:R-:W-:-:S07]  /*19410*/  FADD.FTZ R37, R37, R8 ;  /* 0x0000000825257221 */ /* 0x000fce0000010000 */
[----:B------:R-:W3:Y:S01]  /*19420*/  MUFU.EX2 R41, R41 ;  /* 0x0000002900297308 */ /* 0x000ee20000000800 */
[----:B------:R-:W-:-:S01]  /*19430*/  FFMA.FTZ R73, R2, R73, -R48 ;  /* 0x0000004902497223 */ /* 0x000fc20000010830 */
[----:B------:R-:W-:Y:S01]  /*19440*/  FFMA.FTZ R95, R2, R95, -R48 ;  /* 0x0000005f025f7223 */ /* 0x000fe20000010830 */
[----:B0-----:R-:W-:-:S05]  /*19450*/  FADD.FTZ R8, R222, R37 ;  /* 0x00000025de087221 */ /* 0x001fca0000010000 */
[----:B------:R-:W0:Y:S01]  /*19460*/  MUFU.EX2 R58, R58 ;  /* 0x0000003a003a7308 */ /* 0x000e220000000800 */
[----:B------:R-:W-:-:S01]  /*19470*/  FFMA.FTZ R219, R2, R109, -R113 ;  /* 0x0000006d02db7223 */ /* 0x000fc20000010871 */
[----:B------:R-:W-:Y:S01]  /*19480*/  FFMA.FTZ R77, R2, R77, -R48 ;  /* 0x0000004d024d7223 */ /* 0x000fe20000010830 */
[----:B-1----:R-:W-:-:S05]  /*19490*/  FADD.FTZ R8, R39, R8 ;  /* 0x0000000827087221 */ /* 0x002fca0000010000 */
[----:B------:R-:W1:Y:S01]  /*194a0*/  MUFU.EX2 R216, R216 ;  /* 0x000000d800d87308 */ /* 0x000e620000000800 */
[----:B------:R-:W-:-:S01]  /*194b0*/  FFMA.FTZ R46, R2, R83, -R113 ;  /* 0x00000053022e7223 */ /* 0x000fc20000010871 */
[----:B------:R-:W-:Y:S01]  /*194c0*/  FFMA.FTZ R71, R2, R87, -R113 ;  /* 0x0000005702477223 */ /* 0x000fe20000010871 */
[----:B------:R-:W-:-:S05]  /*194d0*/  F2FP.SATFINITE.E4M3.F32.PACK_AB_MERGE_C R229, R6, R229, R43 ;  /* 0x000000e506e5723e */ /* 0x000fca000480702b */
[----:B------:R-:W4:Y:S01]  /*194e0*/  MUFU.EX2 R13, R73 ;  /* 0x00000049000d7308 */ /* 0x000f220000000800 */
[----:B------:R-:W-:Y:S01]  /*194f0*/  F2FP.SATFINITE.E4M3.F32.PACK_AB_MERGE_C R228, R7, R228, R50 ;  /* 0x000000e407e4723e */ /* 0x000fe20004807032 */
[----:B------:R-:W-:Y:S01]  /*19500*/  FFMA.FTZ R111, R2, R111, -R113 ;  /* 0x0000006f026f7223 */ /* 0x000fe20000010871 */
[----:B---3--:R-:W-:-:S01]  /*19510*/  FADD.FTZ R7, R41, R8 ;  /* 0x0000000829077221 */ /* 0x008fc20000010000 */
[C-C-:B------:R-:W-:Y:S01]  /*19520*/  FFMA.FTZ R119, R2.reuse, R119, -R48.reuse ;  /* 0x0000007702777223 */ /* 0x140fe20000010830 */
[----:B------:R-:W-:-:S03]  /*19530*/  FFMA.FTZ R81, R2, R81, -R48 ;  /* 0x0000005102517223 */ /* 0x000fc60000010830 */
[----:B------:R-:W-:Y:S01]  /*19540*/  MUFU.EX2 R95, R95 ;  /* 0x0000005f005f7308 */ /* 0x000fe20000000800 */
[----:B------:R-:W-:-:S01]  /*19550*/  FFMA.FTZ R97, R2, R97, -R48 ;  /* 0x0000006102617223 */ /* 0x000fc20000010830 */
[----:B------:R-:W-:-:S06]  /*19560*/  FFMA.FTZ R48, R2, R121, -R48 ;  /* 0x0000007902307223 */ /* 0x000fcc0000010830 */
[----:B------:R-:W3:Y:S01]  /*19570*/  MUFU.EX2 R6, R77 ;  /* 0x0000004d00067308 */ /* 0x000ee20000000800 */
[----:B0-----:R-:W-:-:S01]  /*19580*/  FADD.FTZ R7, R58, R7 ;  /* 0x000000073a077221 */ /* 0x001fc20000010000 */
[----:B------:R-:W-:-:S06]  /*19590*/  FADD.FTZ R34, R34, R9 ;  /* 0x0000000922227221 */ /* 0x000fcc0000010000 */
[----:B------:R-:W0:Y:S01]  /*195a0*/  MUFU.EX2 R219, R219 ;  /* 0x000000db00db7308 */ /* 0x000e220000000800 */
[----:B-1----:R-:W-:-:S01]  /*195b0*/  FADD.FTZ R8, R216, R7 ;  /* 0x00000007d8087221 */ /* 0x002fc20000010000 */
[----:B------:R-:W-:-:S06]  /*195c0*/  FADD.FTZ R59, R59, R34 ;  /* 0x000000223b3b7221 */ /* 0x000fcc0000010000 */
[----:B------:R-:W-:Y:S08]  /*195d0*/  MUFU.EX2 R46, R46 ;  /* 0x0000002e002e7308 */ /* 0x000ff00000000800 */
[----:B------:R-:W1:Y:S08]  /*195e0*/  MUFU.EX2 R71, R71 ;  /* 0x0000004700477308 */ /* 0x000e700000000800 */
[----:B------:R-:W5:Y:S01]  /*195f0*/  MUFU.EX2 R42, R111 ;  /* 0x0000006f002a7308 */ /* 0x000f620000000800 */
[----:B----4-:R-:W-:-:S01]  /*19600*/  FADD.FTZ R8, R13, R8 ;  /* 0x000000080d087221 */ /* 0x010fc20000010000 */
[----:B------:R-:W-:-:S06]  /*19610*/  FADD.FTZ R32, R32, R59 ;  /* 0x0000003b20207221 */ /* 0x000fcc0000010000 */
[----:B------:R-:W4:Y:S01]  /*19620*/  MUFU.EX2 R119, R119 ;  /* 0x0000007700777308 */ /* 0x000f220000000800 */
[----:B---3--:R-:W-:-:S07]  /*19630*/  F2FP.SATFINITE.E4M3.F32.PACK_AB_MERGE_C R7, R6, R95, RZ ;  /* 0x0000005f0607723e */ /* 0x008fce00048070ff */
[----:B------:R-:W-:Y:S08]  /*19640*/  MUFU.EX2 R97, R97 ;  /* 0x0000006100617308 */ /* 0x000ff00000000800 */
[----:B------:R-:W3:Y:S01]  /*19650*/  MUFU.EX2 R48, R48 ;  /* 0x0000003000307308 */ /* 0x000ee20000000800 */
[----:B------:R-:W-:-:S01]  /*19660*/  FADD.FTZ R95, R95, R8 ;  /* 0x000000085f5f7221 */ /* 0x000fc20000010000 */
[----:B0-----:R-:W-:-:S06]  /*19670*/  FADD.FTZ R9, R219, R32 ;  /* 0x00000020db097221 */ /* 0x001fcc0000010000 */
[----:B------:R-:W0:Y:S01]  /*19680*/  MUFU.EX2 R218, R81 ;  /* 0x0000005100da7308 */ /* 0x000e220000000800 */
[----:B------:R-:W-:-:S01]  /*19690*/  FADD.FTZ R6, R6, R95 ;  /* 0x0000005f06067221 */ /* 0x000fc20000010000 */
[----:B-1----:R-:W-:Y:S01]  /*196a0*/  F2FP.SATFINITE.E4M3.F32.PACK_AB_MERGE_C R8, R71, R46, RZ ;  /* 0x0000002e4708723e */ /* 0x002fe200048070ff */
[----:B-----5:R-:W-:-:S01]  /*196b0*/  FADD.FTZ R9, R42, R9 ;  /* 0x000000092a097221 */ /* 0x020fc20000010000 */
[----:B------:R-:W-:Y:S02]  /*196c0*/  IADD3 R10, R10, R88, -R90 ;  /* 0x000000580a0a7210 */ /* 0x000fe40007ffe85a */
[----:B------:R-:W-:Y:S01]  /*196d0*/  F2FP.SATFINITE.E4M3.F32.PACK_AB_MERGE_C R216, R13, R216, R7 ;  /* 0x000000d80dd8723e */ /* 0x000fe20004807007 */
[----:B----4-:R-:W-:Y:S01]  /*196e0*/  FADD.FTZ R7, R119, R6 ;  /* 0x0000000677077221 */ /* 0x010fe20000010000 */
[----:B------:R-:W-:Y:S01]  /*196f0*/  F2FP.SATFINITE.E4M3.F32.PACK_AB_MERGE_C R219, R42, R219, R8 ;  /* 0x000000db2adb723e */ /* 0x000fe20004807008 */
[----:B------:R-:W-:Y:S01]  /*19700*/  FADD.FTZ R46, R46, R9 ;  /* 0x000000092e2e7221 */ /* 0x000fe20000010000 */
[----:B---3--:R-:W-:-:S02]  /*19710*/  F2FP.SATFINITE.E4M3.F32.PACK_AB_MERGE_C R8, R48, R97, RZ ;  /* 0x000000613008723e */ /* 0x008fc400048070ff */
[----:B------:R-:W-:Y:S01]  /*19720*/  SHF.R.S32.HI R9, RZ, 0x1f, R10 ;  /* 0x0000001fff097819 */ /* 0x000fe2000001140a */
[----:B0-----:R-:W-:-:S01]  /*19730*/  FADD.FTZ R6, R218, R7 ;  /* 0x00000007da067221 */ /* 0x001fc20000010000 */
[----:B------:R-:W-:Y:S02]  /*19740*/  F2FP.SATFINITE.E4M3.F32.PACK_AB_MERGE_C R218, R218, R119, R8 ;  /* 0x00000077dada723e */ /* 0x000fe40004807008 */
[----:B------:R-:W-:-:S04]  /*19750*/  LEA.HI R8, R9, R10, RZ, 0x7 ;  /* 0x0000000a09087211 */ /* 0x000fc800078f38ff */
[----:B------:R-:W-:Y:S01]  /*19760*/  SHF.R.S32.HI R8, RZ, 0x7, R8 ;  /* 0x00000007ff087819 */ /* 0x000fe20000011408 */
[----:B------:R-:W-:Y:S01]  /*19770*/  VIADD R12, R91, 0xfffffffe ;  /* 0xfffffffe5b0c7836 */ /* 0x000fe20000000000 */
[----:B------:R-:W-:Y:S01]  /*19780*/  F2FP.SATFINITE.E4M3.F32.PACK_AB_MERGE_C R26, R47, R26, RZ ;  /* 0x0000001a2f1a723e */ /* 0x000fe200048070ff */
[----:B------:R-:W-:-:S01]  /*19790*/  FADD.FTZ R7, R97, R6 ;  /* 0x0000000661077221 */ /* 0x000fc20000010000 */
[----:B------:R-:W-:Y:S02]  /*197a0*/  F2FP.SATFINITE.E4M3.F32.PACK_AB_MERGE_C R30, R55, R30, RZ ;  /* 0x0000001e371e723e */ /* 0x000fe400048070ff */
[----:B------:R-:W-:Y:S02]  /*197b0*/  F2FP.SATFINITE.E4M3.F32.PACK_AB_MERGE_C R35, R56, R35, RZ ;  /* 0x000000233823723e */ /* 0x000fe400048070ff */
[----:B------:R-:W-:Y:S01]  /*197c0*/  F2FP.SATFINITE.E4M3.F32.PACK_AB_MERGE_C R41, R58, R41, RZ ;  /* 0x000000293a29723e */ /* 0x000fe200048070ff */
[----:B------:R-:W-:-:S01]  /*197d0*/  FADD.FTZ R6, R71, R46 ;  /* 0x0000002e47067221 */ /* 0x000fc20000010000 */
[----:B------:R-:W-:Y:S01]  /*197e0*/  F2FP.SATFINITE.E4M3.F32.PACK_AB_MERGE_C R225, R24, R225, R26 ;  /* 0x000000e118e1723e */ /* 0x000fe2000480701a */
[----:B------:R-:W-:-:S01]  /*197f0*/  FADD.FTZ R7, R48, R7 ;  /* 0x0000000730077221 */ /* 0x000fc20000010000 */
[----:B------:R-:W-:-:S02]  /*19800*/  F2FP.SATFINITE.E4M3.F32.PACK_AB_MERGE_C R227, R28, R227, R30 ;  /* 0x000000e31ce3723e */ /* 0x000fc4000480701e */
[----:B------:R-:W-:Y:S02]  /*19810*/  CS2R R26, SRZ ;  /* 0x00000000001a7805 */ /* 0x000fe4000001ff00 */
[----:B------:R-:W-:Y:S02]  /*19820*/  F2FP.SATFINITE.E4M3.F32.PACK_AB_MERGE_C R221, R38, R221, R40 ;  /* 0x000000dd26dd723e */ /* 0x000fe40004807028 */
[----:B------:R-:W-:Y:S02]  /*19830*/  CS2R R28, SRZ ;  /* 0x00000000001c7805 */ /* 0x000fe4000001ff00 */
[----:B------:R-:W-:Y:S02]  /*19840*/  F2FP.SATFINITE.E4M3.F32.PACK_AB_MERGE_C R226, R25, R226, R35 ;  /* 0x000000e219e2723e */ /* 0x000fe40004807023 */
[----:B------:R-:W-:Y:S02]  /*19850*/  CS2R R24, SRZ ;  /* 0x0000000000187805 */ /* 0x000fe4000001ff00 */
[----:B------:R-:W-:-:S02]  /*19860*/  F2FP.SATFINITE.E4M3.F32.PACK_AB_MERGE_C R222, R39, R222, R41 ;  /* 0x000000de27de723e */ /* 0x000fc40004807029 */
        /* <DEDUP_REMOVED lines=61> */
[----:B--2---:R-:W-:-:S05]  /*19c40*/  VIMNMX R11, R11, R8, !PT ;  /* 0x000000080b0b7248 */ /* 0x004fca0007fe0100 */
[----:B------:R0:W-:Y:S01]  /*19c50*/  STL [R1+0x38], R11 ;  /* 0x0000380b01007387 */ /* 0x0001e20000100800 */
[----:B------:R-:W-:-:S13]  /*19c60*/  ISETP.GE.AND P2, PT, R12, R11, PT ;  /* 0x0000000b0c00720c */ /* 0x000fda0003f46270 */
[----:B0-----:R-:W-:Y:S05]  /*19c70*/  @!P2 BRA `(.L_x_2634) ;  /* 0x00000034005ca947 */ /* 0x001fea0003800000 */
        /* <DEDUP_REMOVED lines=68> */
.L_x_2645:
        /* <DEDUP_REMOVED lines=8> */
.L_x_2636:
[----:B------:R-:W-:Y:S01]  /*1a140*/  VIADD R0, R234, 0x1 ;  /* 0x00000001ea007836 */ /* 0x000fe20000000000 */
[----:B------:R-:W-:-:S04]  /*1a150*/  SHF.L.U32 R3, R235, 0x1f, RZ ;  /* 0x0000001feb037819 */ /* 0x000fc800000006ff */
[----:B------:R-:W-:-:S04]  /*1a160*/  ISETP.NE.AND P3, PT, R0, 0x2, PT ;  /* 0x000000020000780c */ /* 0x000fc80003f65270 */
[----:B------:R-:W-:-:S04]  /*1a170*/  SEL R0, R0, RZ, P3 ;  /* 0x000000ff00007207 */ /* 0x000fc80001800000 */
[----:B------:R-:W-:-:S04]  /*1a180*/  LEA R0, R0, R18, 0x3 ;  /* 0x0000001200007211 */ /* 0x000fc800078e18ff */
[----:B------:R0:W1:Y:S01]  /*1a190*/  SYNCS.PHASECHK.TRANS64.TRYWAIT P3, [R0+URZ+0x38830], R3 ;  /* 0x03883003000075a7 */ /* 0x000062000806017f */
[----:B------:R-:W-:Y:S05]  /*1a1a0*/  @!P1 BRA `(.L_x_2637) ;  /* 0x0000000000049947 */ /* 0x000fea0003800000 */
[----:B------:R-:W-:Y:S01]  /*1a1b0*/  BPT.TRAP 0x1 ;  /* 0x000000040000795c */ /* 0x000fe20000300000 */
.L_x_2637:
[----:B------:R-:W-:Y:S04]  /*1a1c0*/  BSSY B0, `(.L_x_2635) ;  /* 0x0000004000007945 */ /* 0x000fe80003800000 */
[----:B-1----:R-:W-:Y:S05]  /*1a1d0*/  @P3 BRA `(.L_x_2638) ;  /* 0x0000000000083947 */ /* 0x002fea0003800000 */
[----:B------:R-:W1:Y:S02]  /*1a1e0*/  SYNCS.PHASECHK.TRANS64.TRYWAIT P3, [R0+URZ+0x38830], R3 ;  /* 0x03883003000075a7 */ /* 0x000e64000806017f */
[----:B-1----:R-:W-:Y:S05]  /*1a1f0*/  @!P3 BRA `(.L_x_2639) ;  /* 0x000001740070b947 */ /* 0x002fea0003800000 */
.L_x_2638:
[----:B------:R-:W-:Y:S05]  /*1a200*/  BSYNC B0 ;  /* 0x0000000000007941 */ /* 0x000fea0003800000 */
.L_x_2635:
[----:B01----:R-:W2:Y:S01]  /*1a210*/  LDL R3, [R1+0x14] ;  /* 0x0000140001037983 */ /* 0x003ea20000100800 */
[----:B------:R-:W-:-:S03]  /*1a220*/  VIADD R15, R234, 0x1 ;  /* 0x00000001ea0f7836 */ /* 0x000fc60000000000 */
[----:B------:R0:W-:Y:S02]  /*1a230*/  STL.64 [R1+0x1d8], R16 ;  /* 0x0001d81001007387 */ /* 0x0001e40000100a00 */
[C---:B------:R-:W-:Y:S02]  /*1a240*/  ISETP.NE.AND P3, PT, R15.reuse, 0x2, PT ;  /* 0x000000020f00780c */ /* 0x040fe40003f65270 */
[----:B------:R1:W-:Y:S02]  /*1a250*/  STL.64 [R1+0x1d0], R10 ;  /* 0x0001d00a01007387 */ /* 0x0003e40000100a00 */
[----:B------:R-:W-:Y:S02]  /*1a260*/  SEL R15, R15, RZ, P3 ;  /* 0x000000ff0f0f7207 */ /* 0x000fe40001800000 */
[----:B------:R3:W-:Y:S04]  /*1a270*/  STL [R1+0x1c8], R8 ;  /* 0x0001c80801007387 */ /* 0x0007e80000100800 */
[----:B------:R4:W-:Y:S04]  /*1a280*/  STL.64 [R1+0x1c0], R6 ;  /* 0x0001c00601007387 */ /* 0x0009e80000100a00 */
[----:B------:R2:W-:Y:S04]  /*1a290*/  STL [R1+0x1b8], R2 ;  /* 0x0001b80201007387 */ /* 0x0005e80000100800 */
[----:B0-----:R-:W2:Y:S04]  /*1a2a0*/  LDL.64 R16, [R1+0x30] ;  /* 0x0000300001107983 */ /* 0x001ea80000100a00 */
[----:B-1----:R-:W2:Y:S01]  /*1a2b0*/  LDL.64 R10, [R1+0x28] ;  /* 0x00002800010a7983 */ /* 0x002ea20000100a00 */
[----:B------:R-:W0:Y:S01]  /*1a2c0*/  S2R R0, SR_TID.X ;  /* 0x0000000000007919 */ /* 0x000e220000002100 */
[----:B------:R-:W-:Y:S05]  /*1a2d0*/  WARPSYNC.ALL ;  /* 0x0000000000007948 */ /* 0x000fea0003800000 */
[----:B------:R-:W-:Y:S01]  /*1a2e0*/  IMAD.MOV.U32 R13, RZ, RZ, 0x40000040 ;  /* 0x40000040ff0d7424 */ /* 0x000fe200078e00ff */
[----:B---3--:R-:W3:Y:S01]  /*1a2f0*/  LDL.64 R8, [R1+0x20] ;  /* 0x0000200001087983 */ /* 0x008ee20000100a00 */
[----:B------:R-:W-:-:S02]  /*1a300*/  IMAD.MOV.U32 R155, RZ, RZ, 0x40000040 ;  /* 0x40000040ff9b7424 */ /* 0x000fc400078e00ff */
[----:B------:R-:W-:Y:S01]  /*1a310*/  IMAD.MOV.U32 R153, RZ, RZ, 0x40000040 ;  /* 0x40000040ff997424 */ /* 0x000fe200078e00ff */
[----:B----4-:R-:W4:Y:S01]  /*1a320*/  LDL.64 R6, [R1+0x18] ;  /* 0x0000180001067983 */ /* 0x010f220000100a00 */
[----:B0-----:R-:W-:-:S05]  /*1a330*/  SHF.R.U32.HI R0, RZ, 0x7, R0 ;  /* 0x00000007ff007819 */ /* 0x001fca0000011600 */
[----:B------:R-:W-:Y:S01]  /*1a340*/  VIADD R0, R0, 0x8 ;  /* 0x0000000800007836 */ /* 0x000fe20000000000 */
[----:B------:R-:W-:Y:S01]  /*1a350*/  R2UR UR7, R13 ;  /* 0x000000000d0772ca */ /* 0x000fe200000e0000 */
[----:B------:R-:W-:Y:S01]  /*1a360*/  IMAD.MOV.U32 R157, RZ, RZ, 0x40000040 ;  /* 0x40000040ff9d7424 */ /* 0x000fe200078e00ff */
        /* <DEDUP_REMOVED lines=11> */
[C---:B------:R-:W-:Y:S02]  /*1a420*/  VIADD R154, R12.reuse, 0x2 ;  /* 0x000000020c9a7836 */ /* 0x040fe40000000000 */
[----:B------:R-:W-:-:S03]  /*1a430*/  VIADD R152, R12, 0x4 ;  /* 0x000000040c987836 */ /* 0x000fc60000000000 */
[----:B------:R-:W-:Y:S01]  /*1a440*/  R2UR UR10, R154 ;  /* 0x000000009a0a72ca */ /* 0x000fe200000e0000 */
[C---:B------:R-:W-:Y:S01]  /*1a450*/  VIADD R154, R12.reuse, 0x6 ;  /* 0x000000060c9a7836 */ /* 0x040fe20000000000 */
[----:B------:R-:W-:Y:S02]  /*1a460*/  R2UR UR6, R12 ;  /* 0x000000000c0672ca */ /* 0x000fe400000e0000 */
[----:B------:R-:W-:Y:S01]  /*1a470*/  R2UR UR14, R152 ;  /* 0x00000000980e72ca */ /* 0x000fe200000e0000 */
[----:B------:R-:W-:Y:S01]  /*1a480*/  VIADD R152, R12, 0x400 ;  /* 0x000004000c987836 */ /* 0x000fe20000000000 */
[----:B------:R-:W-:Y:S01]  /*1a490*/  R2UR UR18, R154 ;  /* 0x000000009a1272ca */ /* 0x000fe200000e0000 */
[C---:B------:R-:W-:Y:S01]  /*1a4a0*/  VIADD R154, R12.reuse, 0x402 ;  /* 0x000004020c9a7836 */ /* 0x040fe20000000000 */
[----:B------:R-:W-:Y:S02]  /*1a4b0*/  IADD3 R156, R12, 0x404, RZ ;  /* 0x000004040c9c7810 */ /* 0x000fe40007ffe0ff */
[----:B------:R-:W-:-:S02]  /*1a4c0*/  R2UR UR22, R152 ;  /* 0x00000000981672ca */ /* 0x000fc400000e0000 */
[----:B------:R-:W-:Y:S02]  /*1a4d0*/  R2UR UR26, R154 ;  /* 0x000000009a1a72ca */ /* 0x000fe400000e0000 */
[----:B------:R-:W-:Y:S02]  /*1a4e0*/  R2UR UR30, R156 ;  /* 0x000000009c1e72ca */ /* 0x000fe400000e0000 */
[----:B------:R-:W-:-:S06]  /*1a4f0*/  WARPGROUP.ARRIVE ;  /* 0x00000000000079c5 */ /* 0x000fcc0000000000 */
[----:B------:R-:W-:Y:S01]  /*1a500*/  QGMMA.64x128x32.F32.E4M3.E4M3 R152, gdesc[UR4], RZ, !UPT, gsb0 ;  /* 0x01e00000049879f3 */ /* 0x000fe2000c0008ff */
[----:B------:R-:W-:Y:S02]  /*1a510*/  R2UR UR8, R16 ;  /* 0x00000000100872ca */ /* 0x000fe400000e0000 */
[----:B------:R-:W-:Y:S02]  /*1a520*/  R2UR UR9, R17 ;  /* 0x00000000110972ca */ /* 0x000fe400000e0000 */
[----:B------:R-:W-:Y:S02]  /*1a530*/  R2UR UR12, R10 ;  /* 0x000000000a0c72ca */ /* 0x000fe400000e0000 */
[----:B------:R-:W-:Y:S01]  /*1a540*/  R2UR UR13, R11 ;  /* 0x000000000b0d72ca */ /* 0x000fe200000e0000 */
[----:B------:R-:W-:Y:S02]  /*1a550*/  WARPGROUP.DEPBAR.LE gsb0, 0x0 ;  /* 0x00008000000079c5 */ /* 0x000fe40000010000 */
[----:B------:R-:W-:-:S06]  /*1a560*/  WARPGROUP.ARRIVE ;  /* 0x00000000000079c5 */ /* 0x000fcc0000000000 */
[----:B------:R-:W-:Y:S01]  /*1a570*/  QGMMA.64x128x32.F32.E4M3.E4M3 R152, gdesc[UR8], R152, gsb0 ;  /* 0x01e00000089879f3 */ /* 0x000fe20008000898 */
[----:B---3--:R-:W-:Y:S02]  /*1a580*/  R2UR UR16, R8 ;  /* 0x00000000081072ca */ /* 0x008fe400000e0000 */
[----:B------:R-:W-:Y:S01]  /*1a590*/  R2UR UR17, R9 ;  /* 0x00000000091172ca */ /* 0x000fe200000e0000 */
[----:B------:R-:W-:Y:S02]  /*1a5a0*/  WARPGROUP.DEPBAR.LE gsb0, 0x0 ;  /* 0x00008000000079c5 */ /* 0x000fe40000010000 */
[----:B------:R-:W-:-:S06]  /*1a5b0*/  WARPGROUP.ARRIVE ;  /* 0x00000000000079c5 */ /* 0x000fcc0000000000 */
[----:B------:R-:W-:Y:S01]  /*1a5c0*/  QGMMA.64x128x32.F32.E4M3.E4M3 R152, gdesc[UR12], R152, gsb0 ;  /* 0x01e000000c9879f3 */ /* 0x000fe20008000898 */
[----:B------:R-:W-:Y:S01]  /*1a5d0*/  VIADD R12, R12, 0x406 ;  /* 0x000004060c0c7836 */ /* 0x000fe20000000000 */
[----:B------:R-:W-:-:S04]  /*1a5e0*/  R2UR UR35, R13 ;  /* 0x000000000d2372ca */ /* 0x000fc800000e0000 */
[----:B------:R-:W-:Y:S02]  /*1a5f0*/  R2UR UR34, R12 ;  /* 0x000000000c2272ca */ /* 0x000fe400000e0000 */
[----:B------:R-:W3:Y:S01]  /*1a600*/  LDL.64 R12, [R1] ;  /* 0x00000000010c7983 */ /* 0x000ee20000100a00 */
[----:B----4-:R-:W-:Y:S02]  /*1a610*/  R2UR UR20, R6 ;  /* 0x00000000061472ca */ /* 0x010fe400000e0000 */
[----:B------:R-:W-:Y:S01]  /*1a620*/  R2UR UR21, R7 ;  /* 0x00000000071572ca */ /* 0x000fe200000e0000 */
[----:B------:R0:W5:Y:S01]  /*1a630*/  LDL.LU.64 R16, [R1+0x1d8] ;  /* 0x0001d80001107983 */ /* 0x0001620000300a00 */
[----:B--2---:R-:W-:Y:S02]  /*1a640*/  R2UR UR24, R2 ;  /* 0x00000000021872ca */ /* 0x004fe400000e0000 */
[----:B------:R-:W-:Y:S01]  /*1a650*/  R2UR UR25, R3 ;  /* 0x00000000031972ca */ /* 0x000fe200000e0000 */
[----:B------:R0:W5:Y:S04]  /*1a660*/  LDL.LU.64 R10, [R1+0x1d0] ;  /* 0x0001d000010a7983 */ /* 0x0001680000300a00 */
[----:B------:R0:W5:Y:S04]  /*1a670*/  LDL.LU R8, [R1+0x1c8] ;  /* 0x0001c80001087983 */ /* 0x0001680000300800 */
[----:B------:R0:W5:Y:S04]  /*1a680*/  LDL.LU.64 R6, [R1+0x1c0] ;  /* 0x0001c00001067983 */ /* 0x0001680000300a00 */
[----:B------:R0:W5:Y:S01]  /*1a690*/  LDL.LU R2, [R1+0x1b8] ;  /* 0x0001b80001027983 */ /* 0x0001620000300800 */
[----:B------:R-:W-:-:S02]  /*1a6a0*/  WARPGROUP.DEPBAR.LE gsb0, 0x0 ;  /* 0x00008000000079c5 */ /* 0x000fc40000010000 */
[----:B------:R-:W-:-:S06]  /*1a6b0*/  WARPGROUP.ARRIVE ;  /* 0x00000000000079c5 */ /* 0x000fcc0000000000 */
[----:B------:R-:W-:Y:S03]  /*1a6c0*/  QGMMA.64x128x32.F32.E4M3.E4M3 R152, gdesc[UR16], R152, gsb0 ;  /* 0x01e00000109879f3 */ /* 0x000fe60008000898 */
[----:B------:R-:W-:Y:S02]  /*1a6d0*/  WARPGROUP.DEPBAR.LE gsb0, 0x0 ;  /* 0x00008000000079c5 */ /* 0x000fe40000010000 */
[----:B------:R-:W-:-:S07]  /*1a6e0*/  WARPGROUP.ARRIVE ;  /* 0x00000000000079c5 */ /* 0x000fce0000000000 */
[----:B------:R-:W-:Y:S01]  /*1a6f0*/  QGMMA.64x128x32.F32.E4M3.E4M3 R152, gdesc[UR20], R152, gsb0 ;  /* 0x01e00000149879f3 */ /* 0x000fe20008000898 */
[----:B---3--:R-:W-:Y:S02]  /*1a700*/  R2UR UR28, R12 ;  /* 0x000000000c1c72ca */ /* 0x008fe400000e0000 */
[----:B------:R-:W-:Y:S02]  /*1a710*/  WARPGROUP.DEPBAR.LE gsb0, 0x0 ;  /* 0x00008000000079c5 */ /* 0x000fe40000010000 */
[----:B------:R-:W-:-:S07]  /*1a720*/  WARPGROUP.ARRIVE ;  /* 0x00000000000079c5 */ /* 0x000fce0000000000 */
[----:B------:R-:W-:Y:S01]  /*1a730*/  QGMMA.64x128x32.F32.E4M3.E4M3 R152, gdesc[UR24], R152, gsb0 ;  /* 0x01e00000189879f3 */ /* 0x000fe20008000898 */
[----:B------:R-:W-:Y:S02]  /*1a740*/  R2UR UR29, R13 ;  /* 0x000000000d1d72ca */ /* 0x000fe400000e0000 */
        /* <DEDUP_REMOVED lines=12> */
.L_x_2641:
[----:B-----5:R-:W-:Y:S01]  /*1a810*/  SHF.L.U32 R0, R8, 0x1f, RZ ;  /* 0x0000001f08007819 */ /* 0x020fe200000006ff */
[----:B------:R-:W-:-:S04]  /*1a820*/  IMAD R3, R234, 0x8, R18 ;  /* 0x00000008ea037824 */ /* 0x000fc800078e0212 */
[----:B------:R0:W1:Y:S01]  /*1a830*/  SYNCS.PHASECHK.TRANS64.TRYWAIT P2, [R3+URZ+0x38850], R0 ;  /* 0x03885000030075a7 */ /* 0x000062000804017f */
[----:B------:R-:W-:Y:S05]  /*1a840*/  @!P1 BRA `(.L_x_2642) ;  /* 0x0000000000049947 */ /* 0x000fea0003800000 */
[----:B------:R-:W-:Y:S01]  /*1a850*/  BPT.TRAP 0x1 ;  /* 0x000000040000795c */ /* 0x000fe20000300000 */
.L_x_2642:
[----:B-1----:R-:W-:Y:S05]  /*1a860*/  @P2 BRA `(.L_x_2640) ;  /* 0x0000000000082947 */ /* 0x002fea0003800000 */
[----:B------:R-:W1:Y:S02]  /*1a870*/  SYNCS.PHASECHK.TRANS64.TRYWAIT P2, [R3+URZ+0x38850], R0 ;  /* 0x03885000030075a7 */ /* 0x000e64000804017f */
[----:B-1----:R-:W-:Y:S05]  /*1a880*/  @!P2 BRA `(.L_x_2643) ;  /* 0x0000016c00e0a947 */ /* 0x002fea0003800000 */
.L_x_2640:
[----:B-----5:R-:W-:Y:S01]  /*1a890*/  VIADD R8, R18, 0x400 ;  /* 0x0000040012087836 */ /* 0x020fe20000000000 */
[----:B------:R-:W-:Y:S05]  /*1a8a0*/  WARPSYNC.ALL ;  /* 0x0000000000007948 */ /* 0x000fea0003800000 */
[----:B------:R-:W-:Y:S01]  /*1a8b0*/  SHF.R.U32.HI R8, RZ, 0x4, R8 ;  /* 0x00000004ff087819 */ /* 0x000fe20000011608 */
[----:B------:R-:W-:Y:S01]  /*1a8c0*/  IMAD.MOV.U32 R9, RZ, RZ, 0x40000040 ;  /* 0x40000040ff097424 */ /* 0x000fe200078e00ff */
[----:B01----:R-:W2:Y:S01]  /*1a8d0*/  LDL R0, [R1+0x80] ;  /* 0x0000800001007983 */ /* 0x003ea20000100800 */
[----:B------:R-:W-:Y:S01]  /*1a8e0*/  WARPGROUP.ARRIVE ;  /* 0x00000000000079c5 */ /* 0x000fe20000000000 */
[----:B------:R-:W-:Y:S01]  /*1a8f0*/  LOP3.LUT R8, R8, 0x3fff, RZ, 0xc0, !PT ;  /* 0x00003fff08087812 */ /* 0x000fe200078ec0ff */
[----:B------:R-:W-:Y:S01]  /*1a900*/  IMAD.MOV.U32 R13, RZ, RZ, 0x40000040 ;  /* 0x40000040ff0d7424 */ /* 0x000fe200078e00ff */
[----:B------:R-:W-:Y:S01]  /*1a910*/  R2UR UR7, R9 ;  /* 0x00000000090772ca */ /* 0x000fe200000e0000 */
[----:B------:R-:W0:Y:S01]  /*1a920*/  @P0 LDC R3, c[0x0][0x44c] ;  /* 0x00011300ff030b82 */ /* 0x000e220000000800 */
[----:B------:R-:W-:-:S05]  /*1a930*/  LOP3.LUT R8, R8, 0x10000, RZ, 0xfc, !PT ;  /* 0x0001000008087812 */ /* 0x000fca00078efcff */
[----:B------:R-:W-:Y:S02]  /*1a940*/  IMAD R8, R234, 0x800, R8 ;  /* 0x00000800ea087824 */ /* 0x000fe400078e0208 */
[----:B------:R-:W1:Y:S03]  /*1a950*/  @P0 LDC R9, c[0x0][0x450] ;  /* 0x00011400ff090b82 */ /* 0x000e660000000800 */
[----:B------:R-:W-:-:S13]  /*1a960*/  R2UR UR6, R8 ;  /* 0x00000000080672ca */ /* 0x000fda00000e0000 */
[----:B------:R-:W-:Y:S01]  /*1a970*/  QGMMA.64x256x32.F32.E4M3.E4M3 R24, R228, gdesc[UR4], R24, gsb0 ;  /* 0x03e00004e4187df3 */ /* 0x000fe20008000818 */
[----:B------:R-:W-:Y:S01]  /*1a980*/  VIADD R12, R8, 0x2 ;  /* 0x00000002080c7836 */ /* 0x000fe20000000000 */
[----:B------:R-:W-:-:S04]  /*1a990*/  R2UR UR7, R13 ;  /* 0x000000000d0772ca */ /* 0x000fc800000e0000 */
[----:B------:R-:W-:Y:S01]  /*1a9a0*/  R2UR UR6, R12 ;  /* 0x000000000c0672ca */ /* 0x000fe200000e0000 */
[----:B------:R-:W-:Y:S02]  /*1a9b0*/  WARPGROUP.DEPBAR.LE gsb0, 0x0 ;  /* 0x00008000000079c5 */ /* 0x000fe40000010000 */
[----:B------:R-:W2:Y:S04]  /*1a9c0*/  LDL R228, [R1+0x3c] ;  /* 0x00003c0001e47983 */ /* 0x000ea80000100800 */
[----:B------:R-:W3:Y:S04]  /*1a9d0*/  LDL R229, [R1+0x64] ;  /* 0x0000640001e57983 */ /* 0x000ee80000100800 */
[----:B------:R-:W3:Y:S04]  /*1a9e0*/  LDL R230, [R1+0x48] ;  /* 0x0000480001e67983 */ /* 0x000ee80000100800 */
[----:B------:R-:W4:Y:S01]  /*1a9f0*/  LDL R231, [R1+0x40] ;  /* 0x0000400001e77983 */ /* 0x000f220000100800 */
[----:B------:R-:W-:Y:S01]  /*1aa00*/  WARPGROUP.ARRIVE ;  /* 0x00000000000079c5 */ /* 0x000fe20000000000 */
[----:B------:R-:W-:-:S02]  /*1aa10*/  VIADD R12, R8, 0x4 ;  /* 0x00000004080c7836 */ /* 0x000fc40000000000 */
[----:B------:R-:W-:Y:S02]  /*1aa20*/  IMAD.MOV.U32 R13, RZ, RZ, 0x40000040 ;  /* 0x40000040ff0d7424 */ /* 0x000fe400078e00ff */
[----:B------:R-:W-:Y:S01]  /*1aa30*/  VIADD R8, R8, 0x6 ;  /* 0x0000000608087836 */ /* 0x000fe20000000000 */
[----:B------:R-:W-:Y:S01]  /*1aa40*/  QGMMA.64x256x32.F32.E4M3.E4M3 R24, R224, gdesc[UR4], R24, gsb0 ;  /* 0x03e00004e0187df3 */ /* 0x000fe20008000818 */
[----:B------:R-:W-:Y:S02]  /*1aa50*/  R2UR UR6, R12 ;  /* 0x000000000c0672ca */ /* 0x000fe400000e0000 */
[----:B------:R-:W-:Y:S01]  /*1aa60*/  R2UR UR7, R13 ;  /* 0x000000000d0772ca */ /* 0x000fe200000e0000 */
[----:B------:R-:W-:Y:S02]  /*1aa70*/  WARPGROUP.DEPBAR.LE gsb0, 0x0 ;  /* 0x00008000000079c5 */ /* 0x000fe40000010000 */
[----:B------:R-:W-:-:S15]  /*1aa80*/  WARPGROUP.ARRIVE ;  /* 0x00000000000079c5 */ /* 0x000fde0000000000 */
[----:B------:R-:W-:-:S07]  /*1aa90*/  NOP ;  /* 0x0000000000007918 */ /* 0x000fce0000000000 */
[----:B------:R-:W-:Y:S01]  /*1aaa0*/  QGMMA.64x256x32.F32.E4M3.E4M3 R24, R220, gdesc[UR4], R24, gsb0 ;  /* 0x03e00004dc187df3 */ /* 0x000fe20008000818 */
[----:B------:R-:W-:Y:S01]  /*1aab0*/  R2UR UR6, R8 ;  /* 0x00000000080672ca */ /* 0x000fe200000e0000 */
[----:B--2---:R-:W-:-:S04]  /*1aac0*/  IMAD.IADD R0, R0, 0x1, R228 ;  /* 0x0000000100007824 */ /* 0x004fc800078e02e4 */
[----:B0-----:R-:W-:-:S05]  /*1aad0*/  @P0 IMAD.HI.U32 R3, R0, R3, RZ ;  /* 0x0000000300030227 */ /* 0x001fca00078e00ff */
[----:B-1----:R-:W-:Y:S02]  /*1aae0*/  @P0 SHF.R.U32.HI R0, RZ, R9, R3 ;  /* 0x00000009ff000219 */ /* 0x002fe40000011603 */
[----:B------:R-:W-:-:S03]  /*1aaf0*/  MOV R3, 0xffffff80 ;  /* 0xffffff8000037802 */ /* 0x000fc60000000f00 */
[----:B------:R-:W0:Y:S02]  /*1ab00*/  SHFL.IDX PT, R9, R0, RZ, 0x1c1f ;  /* 0x001c1fff00097589 */ /* 0x000e2400000e0000 */
[----:B------:R-:W-:Y:S02]  /*1ab10*/  IMAD R3, R10, R3, 0x1 ;  /* 0x000000010a037424 */ /* 0x000fe400078e0203 */
[----:B------:R-:W1:Y:S03]  /*1ab20*/  SHFL.IDX PT, R0, R0, 0x1, 0x1c1f ;  /* 0x003c1f0000007f89 */ /* 0x000e6600000e0000 */
[----:B---3--:R-:W-:-:S05]  /*1ab30*/  IADD3 R3, R230, R3, -R229 ;  /* 0x00000003e6037210 */ /* 0x008fca0007ffe8e5 */
[----:B----4-:R-:W-:Y:S02]  /*1ab40*/  IMAD.IADD R3, R3, 0x1, -R231 ;  /* 0x0000000103037824 */ /* 0x010fe400078e0ae7 */
[----:B------:R-:W2:Y:S02]  /*1ab50*/  S2R R231, SR_TID.X ;  /* 0x0000000000e77919 */ /* 0x000ea40000002100 */
[C---:B0-----:R-:W-:Y:S02]  /*1ab60*/  IMAD.IADD R9, R3.reuse, 0x1, R9 ;  /* 0x0000000103097824 */ /* 0x041fe400078e0209 */
[----:B-1----:R-:W-:-:S03]  /*1ab70*/  IMAD.IADD R0, R3, 0x1, R0 ;  /* 0x0000000103007824 */ /* 0x002fc600078e0200 */
[C---:B------:R-:W-:Y:S02]  /*1ab80*/  ISETP.GT.AND P2, PT, R9.reuse, RZ, PT ;  /* 0x000000ff0900720c */ /* 0x040fe40003f44270 */
[C---:B------:R-:W-:Y:S02]  /*1ab90*/  ISETP.GT.AND P3, PT, R9.reuse, 0x1, PT ;  /* 0x000000010900780c */ /* 0x040fe40003f64270 */
[----:B------:R-:W-:Y:S02]  /*1aba0*/  FSEL R152, R152, -INF , P2 ;  /* 0xff80000098987808 */ /* 0x000fe40001000000 */
[----:B------:R-:W-:Y:S02]  /*1abb0*/  ISETP.GT.AND P2, PT, R9, 0x8, PT ;  /* 0x000000080900780c */ /* 0x000fe40003f44270 */
[----:B------:R-:W-:Y:S02]  /*1abc0*/  FSEL R153, R153, -INF , P3 ;  /* 0xff80000099997808 */ /* 0x000fe40001800000 */
[----:B------:R-:W-:-:S02]  /*1abd0*/  FMNMX.FTZ R12, R152, R11, !PT ;  /* 0x0000000b980c7209 */ /* 0x000fc40007810000 */
[----:B------:R-:W-:Y:S02]  /*1abe0*/  FSEL R156, R156, -INF , P2 ;  /* 0xff8000009c9c7808 */ /* 0x000fe40001000000 */
[C---:B------:R-:W-:Y:S02]  /*1abf0*/  ISETP.GT.AND P2, PT, R9.reuse, 0x10, PT ;  /* 0x000000100900780c */ /* 0x040fe40003f44270 */
[----:B------:R-:W-:Y:S02]  /*1ac00*/  ISETP.GT.AND P3, PT, R9, 0x9, PT ;  /* 0x000000090900780c */ /* 0x000fe40003f64270 */
[----:B------:R-:W-:Y:S02]  /*1ac10*/  FMNMX.FTZ R12, R153, R12, !PT ;  /* 0x0000000c990c7209 */ /* 0x000fe40007810000 */
[----:B------:R-:W-:Y:S02]  /*1ac20*/  FSEL R160, R160, -INF , P2 ;  /* 0xff800000a0a07808 */ /* 0x000fe40001000000 */
[----:B------:R-:W-:-:S02]  /*1ac30*/  ISETP.GT.AND P2, PT, R9, 0x18, PT ;  /* 0x000000180900780c */ /* 0x000fc40003f44270 */
[----:B------:R-:W-:Y:S02]  /*1ac40*/  FSEL R157, R157, -INF , P3 ;  /* 0xff8000009d9d7808 */ /* 0x000fe40001800000 */
[----:B------:R-:W-:Y:S02]  /*1ac50*/  FMNMX.FTZ R12, R156, R12, !PT ;  /* 0x0000000c9c0c7209 */ /* 0x000fe40007810000 */
[----:B------:R-:W-:Y:S02]  /*1ac60*/  FSEL R164, R164, -INF , P2 ;  /* 0xff800000a4a47808 */ /* 0x000fe40001000000 */
[C---:B------:R-:W-:Y:S02]  /*1ac70*/  ISETP.GT.AND P2, PT, R9.reuse, 0x20, PT ;  /* 0x000000200900780c */ /* 0x040fe40003f44270 */
[----:B------:R-:W-:Y:S02]  /*1ac80*/  ISETP.GT.AND P3, PT, R9, 0x11, PT ;  /* 0x000000110900780c */ /* 0x000fe40003f64270 */
[----:B------:R-:W-:-:S02]  /*1ac90*/  FMNMX.FTZ R12, R157, R12, !PT ;  /* 0x0000000c9d0c7209 */ /* 0x000fc40007810000 */
[----:B------:R-:W-:Y:S02]  /*1aca0*/  FSEL R168, R168, -INF , P2 ;  /* 0xff800000a8a87808 */ /* 0x000fe40001000000 */
[----:B------:R-:W-:Y:S02]  /*1acb0*/  FSEL R161, R161, -INF , P3 ;  /* 0xff800000a1a17808 */ /* 0x000fe40001800000 */
[----:B------:R-:W-:Y:S02]  /*1acc0*/  FMNMX.FTZ R12, R160, R12, !PT ;  /* 0x0000000ca00c7209 */ /* 0x000fe40007810000 */
[C---:B------:R-:W-:Y:S02]  /*1acd0*/  ISETP.GT.AND P2, PT, R9.reuse, 0x28, PT ;  /* 0x000000280900780c */ /* 0x040fe40003f44270 */
[----:B------:R-:W-:Y:S02]  /*1ace0*/  ISETP.GT.AND P3, PT, R9, 0x19, PT ;  /* 0x000000190900780c */ /* 0x000fe40003f64270 */
[----:B------:R-:W-:-:S02]  /*1acf0*/  FMNMX.FTZ R12, R161, R12, !PT ;  /* 0x0000000ca10c7209 */ /* 0x000fc40007810000 */
[----:B------:R-:W-:Y:S02]  /*1ad00*/  FSEL R172, R172, -INF , P2 ;  /* 0xff800000acac7808 */ /* 0x000fe40001000000 */
[----:B------:R-:W-:Y:S02]  /*1ad10*/  ISETP.GT.AND P2, PT, R9, 0x30, PT ;  /* 0x000000300900780c */ /* 0x000fe40003f44270 */
[----:B------:R-:W-:Y:S02]  /*1ad20*/  FSEL R165, R165, -INF , P3 ;  /* 0xff800000a5a57808 */ /* 0x000fe40001800000 */
[----:B------:R-:W-:Y:S02]  /*1ad30*/  FMNMX.FTZ R12, R164, R12, !PT ;  /* 0x0000000ca40c7209 */ /* 0x000fe40007810000 */
[----:B------:R-:W-:Y:S02]  /*1ad40*/  FSEL R176, R176, -INF , P2 ;  /* 0xff800000b0b07808 */ /* 0x000fe40001000000 */
[----:B------:R-:W-:-:S02]  /*1ad50*/  ISETP.GT.AND P2, PT, R9, 0x38, PT ;  /* 0x000000380900780c */ /* 0x000fc40003f44270 */
[----:B------:R-:W-:Y:S02]  /*1ad60*/  ISETP.GT.AND P3, PT, R9, 0x21, PT ;  /* 0x000000210900780c */ /* 0x000fe40003f64270 */
[----:B------:R-:W-:Y:S02]  /*1ad70*/  FMNMX.FTZ R12, R165, R12, !PT ;  /* 0x0000000ca50c7209 */ /* 0x000fe40007810000 */
[----:B------:R-:W-:Y:S02]  /*1ad80*/  FSEL R180, R180, -INF , P2 ;  /* 0xff800000b4b47808 */ /* 0x000fe40001000000 */
[----:B------:R-:W-:Y:S02]  /*1ad90*/  ISETP.GT.AND P2, PT, R9, 0x40, PT ;  /* 0x000000400900780c */ /* 0x000fe40003f44270 */
[----:B------:R-:W-:Y:S02]  /*1ada0*/  FSEL R169, R169, -INF , P3 ;  /* 0xff800000a9a97808 */ /* 0x000fe40001800000 */
[----:B------:R-:W-:-:S02]  /*1adb0*/  FMNMX.FTZ R12, R168, R12, !PT ;  /* 0x0000000ca80c7209 */ /* 0x000fc40007810000 */
[----:B------:R-:W-:Y:S02]  /*1adc0*/  FSEL R184, R184, -INF , P2 ;  /* 0xff800000b8b87808 */ /* 0x000fe40001000000 */
[----:B------:R-:W-:Y:S02]  /*1add0*/  ISETP.GT.AND P3, PT, R9, 0x29, PT ;  /* 0x000000290900780c */ /* 0x000fe40003f64270 */
[----:B------:R-:W-:Y:S02]  /*1ade0*/  FMNMX.FTZ R12, R169, R12, !PT ;  /* 0x0000000ca90c7209 */ /* 0x000fe40007810000 */
        /* <DEDUP_REMOVED lines=9> */
[----:B------:R-:W-:Y:S02]  /*1ae80*/  ISETP.GT.AND P4, PT, R9, 0x69, PT ;  /* 0x000000690900780c */ /* 0x000fe40003f84270 */
[----:B------:R-:W-:Y:S02]  /*1ae90*/  FSEL R177, R177, -INF , P3 ;  /* 0xff800000b1b17808 */ /* 0x000fe40001800000 */
[----:B------:R-:W-:Y:S02]  /*1aea0*/  FMNMX.FTZ R12, R176, R12, !PT ;  /* 0x0000000cb00c7209 */ /* 0x000fe40007810000 */
        /* <DEDUP_REMOVED lines=21> */
[----:B------:R-:W-:Y:S02]  /*1b000*/  ISETP.GT.AND P3, PT, R9, 0x49, PT ;  /* 0x000000490900780c */ /* 0x000fe40003f64270 */
[C---:B------:R-:W-:Y:S02]  /*1b010*/  ISETP.GT.AND P5, PT, R0.reuse, 0x8, PT ;  /* 0x000000080000780c */ /* 0x040fe40003fa4270 */
[C---:B------:R-:W-:Y:S02]  /*1b020*/  ISETP.GT.AND P2, PT, R0.reuse, 0x9, PT ;  /* 0x000000090000780c */ /* 0x040fe40003f44270 */
[----:B------:R-:W-:Y:S02]  /*1b030*/  ISETP.GT.AND P4, PT, R0, 0x11, PT ;  /* 0x000000110000780c */ /* 0x000fe40003f84270 */
[----:B------:R-:W-:Y:S02]  /*1b040*/  FMNMX.FTZ R12, R184, R12, !PT ;  /* 0x0000000cb80c7209 */ /* 0x000fe40007810000 */
[----:B------:R-:W-:-:S02]  /*1b050*/  FSEL R189, R189, -INF , P3 ;  /* 0xff800000bdbd7808 */ /* 0x000fc40001800000 */
[----:B------:R-:W-:Y:S02]  /*1b060*/  FSEL R158, R158, -INF , P5 ;  /* 0xff8000009e9e7808 */ /* 0x000fe40002800000 */
[----:B------:R-:W-:Y:S02]  /*1b070*/  FSEL R159, R159, -INF , P2 ;  /* 0xff8000009f9f7808 */ /* 0x000fe40001000000 */
[----:B------:R-:W-:Y:S02]  /*1b080*/  FSEL R163, R163, -INF , P4 ;  /* 0xff800000a3a37808 */ /* 0x000fe40002000000 */
[----:B------:R-:W-:Y:S02]  /*1b090*/  ISETP.GT.AND P3, PT, R9, 0x51, PT ;  /* 0x000000510900780c */ /* 0x000fe40003f64270 */
        /* <DEDUP_REMOVED lines=17> */
[----:B------:R-:W-:Y:S02]  /*1b1b0*/  FMNMX.FTZ R12, R189, R12, !PT ;  /* 0x0000000cbd0c7209 */ /* 0x000fe40007810000 */
        /* <DEDUP_REMOVED lines=12> */
[----:B------:R-:W-:Y:S01]  /*1b280*/  ISETP.GT.AND P4, PT, R0, 0x49, PT ;  /* 0x000000490000780c */ /* 0x000fe20003f84270 */
[----:B------:R-:W-:Y:S02]  /*1b290*/  WARPGROUP.DEPBAR.LE gsb0, 0x0 ;  /* 0x00008000000079c5 */ /* 0x000fe40000010000 */
[----:B------:R-:W-:Y:S01]  /*1b2a0*/  FMNMX.FTZ R12, R193, R12, !PT ;  /* 0x0000000cc10c7209 */ /* 0x000fe20007810000 */
[----:B------:R-:W-:Y:S01]  /*1b2b0*/  WARPGROUP.ARRIVE ;  /* 0x00000000000079c5 */ /* 0x000fe20000000000 */
[----:B------:R-:W-:-:S02]  /*1b2c0*/  FSEL R209, R209, -INF , P3 ;  /* 0xff800000d1d17808 */ /* 0x000fc40001800000 */
[----:B------:R-:W-:Y:S02]  /*1b2d0*/  FSEL R187, R187, -INF , P5 ;  /* 0xff800000bbbb7808 */ /* 0x000fe40002800000 */
[----:B------:R-:W-:Y:S02]  /*1b2e0*/  FSEL R190, R190, -INF , P2 ;  /* 0xff800000bebe7808 */ /* 0x000fe40001000000 */
[----:B------:R-:W-:Y:S02]  /*1b2f0*/  FSEL R191, R191, -INF , P4 ;  /* 0xff800000bfbf7808 */ /* 0x000fe40002000000 */
[C---:B------:R-:W-:Y:S02]  /*1b300*/  ISETP.GT.AND P3, PT, R0.reuse, RZ, PT ;  /* 0x000000ff0000720c */ /* 0x040fe40003f64270 */
        /* <DEDUP_REMOVED lines=18> */
[C---:B------:R-:W-:Y:S02]  /*1b430*/  ISETP.GT.AND P3, PT, R0.reuse, 0x20, PT ;  /* 0x000000200000780c */ /* 0x040fe40003f64270 */
        /* <DEDUP_REMOVED lines=8> */
[C---:B------:R-:W-:Y:S02]  /*1b4c0*/  ISETP.GT.AND P3, PT, R0.reuse, 0x30, PT ;  /* 0x000000300000780c */ /* 0x040fe40003f64270 */
[C---:B------:R-:W-:Y:S02]  /*1b4d0*/  ISETP.GT.AND P5, PT, R0.reuse, 0x71, PT ;  /* 0x000000710000780c */ /* 0x040fe40003fa4270 */
[C---:B------:R-:W-:Y:S02]  /*1b4e0*/  ISETP.GT.AND P2, PT, R0.reuse, 0x78, PT ;  /* 0x000000780000780c */ /* 0x040fe40003f44270 */
[----:B------:R-:W-:Y:S02]  /*1b4f0*/  ISETP.GT.AND P4, PT, R0, 0x79, PT ;  /* 0x000000790000780c */ /* 0x000fe40003f84270 */
        /* <DEDUP_REMOVED lines=13> */
[----:B------:R-:W-:Y:S01]  /*1b5d0*/  FSEL R178, R178, -INF , P3 ;  /* 0xff800000b2b27808 */ /* 0x000fe20001800000 */
[----:B------:R-:W0:Y:S01]  /*1b5e0*/  SHFL.BFLY PT, R9, R12, 0x2, 0x1f ;  /* 0x0c401f000c097f89 */ /* 0x000e2200000e0000 */
[----:B------:R-:W-:Y:S02]  /*1b5f0*/  FMNMX.FTZ R0, R167, R0, !PT ;  /* 0x00000000a7007209 */ /* 0x000fe40007810000 */
[----:B------:R-:W-:Y:S02]  /*1b600*/  FSEL R211, R211, -INF , P5 ;  /* 0xff800000d3d37808 */ /* 0x000fe40002800000 */
[----:B------:R-:W-:Y:S02]  /*1b610*/  FMNMX.FTZ R0, R170, R0, !PT ;  /* 0x00000000aa007209 */ /* 0x000fe40007810000 */
[----:B------:R-:W-:Y:S02]  /*1b620*/  FSEL R214, R214, -INF , P2 ;  /* 0xff800000d6d67808 */ /* 0x000fe40001000000 */
[----:B------:R-:W-:-:S02]  /*1b630*/  FMNMX.FTZ R0, R171, R0, !PT ;  /* 0x00000000ab007209 */ /* 0x000fc40007810000 */
[----:B------:R-:W-:Y:S02]  /*1b640*/  FSEL R215, R215, -INF , P4 ;  /* 0xff800000d7d77808 */ /* 0x000fe40002000000 */
[----:B------:R-:W-:Y:S02]  /*1b650*/  FMNMX.FTZ R0, R174, R0, !PT ;  /* 0x00000000ae007209 */ /* 0x000fe40007810000 */
[----:B--2---:R-:W-:Y:S02]  /*1b660*/  LOP3.LUT R220, R231, 0x7f, RZ, 0xc0, !PT ;  /* 0x0000007fe7dc7812 */ /* 0x004fe400078ec0ff */
[----:B------:R-:W-:Y:S01]  /*1b670*/  FMNMX.FTZ R0, R175, R0, !PT ;  /* 0x00000000af007209 */ /* 0x000fe20007810000 */
[----:B------:R-:W1:Y:S01]  /*1b680*/  S2R R231, SR_TID.X ;  /* 0x0000000000e77919 */ /* 0x000e620000002100 */
[----:B------:R-:W-:Y:S02]  /*1b690*/  ISETP.NE.AND P4, PT, R220, RZ, PT ;  /* 0x000000ffdc00720c */ /* 0x000fe40003f85270 */
[----:B------:R-:W-:-:S02]  /*1b6a0*/  FMNMX.FTZ R0, R178, R0, !PT ;  /* 0x00000000b2007209 */ /* 0x000fc40007810000 */
[----:B0-----:R-:W-:Y:S01]  /*1b6b0*/  FMNMX.FTZ R12, R12, R9, !PT ;  /* 0x000000090c0c7209 */ /* 0x001fe20007810000 */
[----:B------:R-:W-:Y:S01]  /*1b6c0*/  IMAD.MOV.U32 R9, RZ, RZ, 0x40000040 ;  /* 0x40000040ff097424 */ /* 0x000fe200078e00ff */
[----:B------:R-:W-:-:S03]  /*1b6d0*/  FMNMX.FTZ R0, R179, R0, !PT ;  /* 0x00000000b3007209 */ /* 0x000fc60007810000 */
[----:B------:R-:W0:Y:S01]  /*1b6e0*/  SHFL.BFLY PT, R13, R12, 0x1, 0x1f ;  /* 0x0c201f000c0d7f89 */ /* 0x000e2200000e0000 */
[----:B------:R-:W-:Y:S02]  /*1b6f0*/  FMNMX.FTZ R0, R182, R0, !PT ;  /* 0x00000000b6007209 */ /* 0x000fe40007810000 */
[----:B------:R-:W-:Y:S02]  /*1b700*/  R2UR UR7, R9 ;  /* 0x00000000090772ca */ /* 0x000fe400000e0000 */
[----:B------:R-:W-:-:S04]  /*1b710*/  FMNMX.FTZ R0, R183, R0, !PT ;  /* 0x00000000b7007209 */ /* 0x000fc80007810000 */
[----:B------:R-:W-:-:S04]  /*1b720*/  FMNMX.FTZ R0, R186, R0, !PT ;  /* 0x00000000ba007209 */ /* 0x000fc80007810000 */
[----:B------:R-:W-:-:S03]  /*1b730*/  FMNMX.FTZ R0, R187, R0, !PT ;  /* 0x00000000bb007209 */ /* 0x000fc60007810000 */
[----:B------:R-:W-:Y:S01]  /*1b740*/  QGMMA.64x256x32.F32.E4M3.E4M3 R24, R216, gdesc[UR4], R24, gsb0 ;  /* 0x03e00004d8187df3 */ /* 0x000fe20008000818 */
[----:B------:R-:W-:-:S04]  /*1b750*/  FMNMX.FTZ R0, R190, R0, !PT ;  /* 0x00000000be007209 */ /* 0x000fc80007810000 */
[----:B------:R-:W-:Y:S02]  /*1b760*/  FMNMX.FTZ R0, R191, R0, !PT ;  /* 0x00000000bf007209 */ /* 0x000fe40007810000 */
[----:B-1----:R-:W-:Y:S02]  /*1b770*/  SHF.R.U32.HI R220, RZ, 0x7, R231 ;  /* 0x00000007ffdc7819 */ /* 0x002fe400000116e7 */
[----:B------:R-:W-:Y:S02]  /*1b780*/  FMNMX.FTZ R0, R194, R0, !PT ;  /* 0x00000000c2007209 */ /* 0x000fe40007810000 */
[----:B0-----:R-:W-:Y:S02]  /*1b790*/  FMNMX.FTZ R3, R12, R13, !PT ;  /* 0x0000000d0c037209 */ /* 0x001fe40007810000 */
[----:B------:R-:W-:Y:S02]  /*1b7a0*/  FMNMX.FTZ R0, R195, R0, !PT ;  /* 0x00000000c3007209 */ /* 0x000fe40007810000 */
[----:B------:R-:W-:Y:S01]  /*1b7b0*/  FSETP.NEU.FTZ.AND P3, PT, R3, -INF , PT ;  /* 0xff8000000300780b */ /* 0x000fe20003f7d000 */
[----:B------:R-:W-:-:S01]  /*1b7c0*/  FFMA.FTZ R9, R2, R3, -8 ;  /* 0xc100000002097423 */ /* 0x000fc20000010003 */
[----:B------:R-:W-:-:S04]  /*1b7d0*/  FMNMX.FTZ R0, R198, R0, !PT ;  /* 0x00000000c6007209 */ /* 0x000fc80007810000 */
[----:B------:R-:W-:Y:S02]  /*1b7e0*/  FMNMX.FTZ R0, R199, R0, !PT ;  /* 0x00000000c7007209 */ /* 0x000fe40007810000 */
[----:B------:R-:W-:Y:S02]  /*1b7f0*/  FSEL R9, R9, RZ, P3 ;  /* 0x000000ff09097208 */ /* 0x000fe40001800000 */
[----:B------:R-:W-:-:S03]  /*1b800*/  FMNMX.FTZ R0, R202, R0, !PT ;  /* 0x00000000ca007209 */ /* 0x000fc60007810000 */
[C-C-:B------:R-:W-:Y:S01]  /*1b810*/  FFMA.FTZ R12, R2.reuse, R153, -R9.reuse ;  /* 0x00000099020c7223 */ /* 0x140fe20000010809 */
[----:B------:R-:W-:Y:S01]  /*1b820*/  FMNMX.FTZ R0, R203, R0, !PT ;  /* 0x00000000cb007209 */ /* 0x000fe20007810000 */
[C-C-:B------:R-:W-:Y:S01]  /*1b830*/  FFMA.FTZ R153, R2.reuse, R160, -R9.reuse ;  /* 0x000000a002997223 */ /* 0x140fe20000010809 */
[----:B------:R-:W-:-:S01]  /*1b840*/  FFMA.FTZ R160, R2, R165, -R9 ;  /* 0x000000a502a07223 */ /* 0x000fc20000010809 */
[--C-:B------:R-:W-:Y:S01]  /*1b850*/  FFMA.FTZ R165, R2, R172, -R9.reuse ;  /* 0x000000ac02a57223 */ /* 0x100fe20000010809 */
[----:B------:R-:W-:Y:S01]  /*1b860*/  FMNMX.FTZ R0, R206, R0, !PT ;  /* 0x00000000ce007209 */ /* 0x000fe20007810000 */
[C-C-:B------:R-:W-:Y:S01]  /*1b870*/  FFMA.FTZ R172, R2.reuse, R177, -R9.reuse ;  /* 0x000000b102ac7223 */ /* 0x140fe20000010809 */
[----:B------:R-:W-:-:S01]  /*1b880*/  FFMA.FTZ R177, R2, R184, -R9 ;  /* 0x000000b802b17223 */ /* 0x000fc20000010809 */
        /* <DEDUP_REMOVED lines=22> */
[----:B------:R-:W0:Y:S01]  /*1b9f0*/  SHFL.BFLY PT, R189, R0, 0x2, 0x1f ;  /* 0x0c401f0000bd7f89 */ /* 0x000e2200000e0000 */
[----:B------:R-:W-:-:S01]  /*1ba00*/  FFMA.FTZ R188, R2, R193, -R9 ;  /* 0x000000c102bc7223 */ /* 0x000fc20000010809 */
[C-C-:B------:R-:W-:Y:S01]  /*1ba10*/  FFMA.FTZ R193, R2.reuse, R197, -R9.reuse ;  /* 0x000000c502c17223 */ /* 0x140fe20000010809 */
[----:B------:R-:W-:-:S01]  /*1ba20*/  FFMA.FTZ R197, R2, R204, -R9 ;  /* 0x000000cc02c57223 */ /* 0x000fc20000010809 */
[--C-:B------:R-:W-:Y:S01]  /*1ba30*/  FFMA.FTZ R204, R2, R208, -R9.reuse ;  /* 0x000000d002cc7223 */ /* 0x100fe20000010809 */
[----:B------:R-:W-:Y:S08]  /*1ba40*/  MUFU.EX2 R8, R8 ;  /* 0x0000000800087308 */ /* 0x000ff00000000800 */
[----:B------:R-:W-:Y:S08]  /*1ba50*/  MUFU.EX2 R12, R12 ;  /* 0x0000000c000c7308 */ /* 0x000ff00000000800 */
[----:B------:R-:W-:Y:S01]  /*1ba60*/  MUFU.EX2 R13, R13 ;  /* 0x0000000d000d7308 */ /* 0x000fe20000000800 */
[----:B0-----:R-:W-:Y:S01]  /*1ba70*/  FMNMX.FTZ R0, R0, R189, !PT ;  /* 0x000000bd00007209 */ /* 0x001fe20007810000 */
[C-C-:B------:R-:W-:Y:S01]  /*1ba80*/  FFMA.FTZ R189, R2.reuse, R201, -R9.reuse ;  /* 0x000000c902bd7223 */ /* 0x140fe20000010809 */
[----:B------:R-:W-:-:S01]  /*1ba90*/  FFMA.FTZ R201, R2, R205, -R9 ;  /* 0x000000cd02c97223 */ /* 0x000fc20000010809 */
[----:B------:R-:W-:-:S02]  /*1baa0*/  FFMA.FTZ R205, R2, R209, -R9 ;  /* 0x000000d102cd7223 */ /* 0x000fc40000010809 */
[----:B------:R-:W0:Y:S02]  /*1bab0*/  SHFL.BFLY PT, R200, R0, 0x1, 0x1f ;  /* 0x0c201f0000c87f89 */ /* 0x000e2400000e0000 */
[----:B------:R-:W-:Y:S08]  /*1bac0*/  MUFU.EX2 R152, R152 ;  /* 0x0000009800987308 */ /* 0x000ff00000000800 */
[----:B------:R-:W-:Y:S08]  /*1bad0*/  MUFU.EX2 R153, R153 ;  /* 0x0000009900997308 */ /* 0x000ff00000000800 */
[----:B------:R-:W-:Y:S01]  /*1bae0*/  MUFU.EX2 R156, R156 ;  /* 0x0000009c009c7308 */ /* 0x000fe20000000800 */
[----:B0-----:R-:W-:Y:S01]  /*1baf0*/  FMNMX.FTZ R0, R0, R200, !PT ;  /* 0x000000c800007209 */ /* 0x001fe20007810000 */
[----:B------:R-:W-:-:S06]  /*1bb00*/  FFMA.FTZ R200, R2, R212, -R9 ;  /* 0x000000d402c87223 */ /* 0x000fcc0000010809 */
[----:B------:R-:W-:Y:S01]  /*1bb10*/  MUFU.EX2 R157, R157 ;  /* 0x0000009d009d7308 */ /* 0x000fe20000000800 */
[----:B------:R-:W-:-:S01]  /*1bb20*/  FFMA.FTZ R9, R2, R213, -R9 ;  /* 0x000000d502097223 */ /* 0x000fc20000010809 */
[----:B------:R-:W-:Y:S01]  /*1bb30*/  FSETP.NEU.FTZ.AND P2, PT, R0, -INF , PT ;  /* 0xff8000000000780b */ /* 0x000fe20003f5d000 */
[----:B------:R-:W-:-:S03]  /*1bb40*/  FFMA.FTZ R209, R2, R0, -8 ;  /* 0xc100000002d17423 */ /* 0x000fc60000010000 */
[----:B------:R-:W-:Y:S02]  /*1bb50*/  FSEL R208, R0, RZ, P2 ;  /* 0x000000ff00d07208 */ /* 0x000fe40001000000 */
[----:B------:R-:W-:Y:S01]  /*1bb60*/  FSEL R209, R209, RZ, P2 ;  /* 0x000000ffd1d17208 */ /* 0x000fe20001000000 */
[----:B------:R-:W-:Y:S02]  /*1bb70*/  MUFU.EX2 R160, R160 ;  /* 0x000000a000a07308 */ /* 0x000fe40000000800 */
[----:B------:R-:W-:-:S01]  /*1bb80*/  FADD.FTZ R208, -R208, R14 ;  /* 0x0000000ed0d07221 */ /* 0x000fc20000010100 */
[----:B------:R-:W-:Y:S02]  /*1bb90*/  @!P4 IMAD R14, R15, 0x8, R18 ;  /* 0x000000080f0ec824 */ /* 0x000fe400078e0212 */
[----:B------:R-:W-:-:S01]  /*1bba0*/  FFMA.FTZ R212, R2, R182, -R209 ;  /* 0x000000b602d47223 */ /* 0x000fc200000108d1 */
[----:B------:R-:W-:Y:S01]  /*1bbb0*/  FSEL R182, R3, RZ, P3 ;  /* 0x000000ff03b67208 */ /* 0x000fe20001800000 */
[----:B------:R-:W-:-:S01]  /*1bbc0*/  FFMA.FTZ R154, R2, R154, -R209 ;  /* 0x0000009a029a7223 */ /* 0x000fc200000108d1 */
[C---:B------:R-:W-:Y:S01]  /*1bbd0*/  FMUL.FTZ R208, R2.reuse, R208 ;  /* 0x000000d002d07220 */ /* 0x040fe20000410000 */
[----:B------:R-:W-:-:S01]  /*1bbe0*/  FFMA.FTZ R155, R2, R155, -R209 ;  /* 0x0000009b029b7223 */ /* 0x000fc200000108d1 */
[----:B------:R-:W-:Y:S01]  /*1bbf0*/  FFMA.FTZ R158, R2, R158, -R209 ;  /* 0x0000009e029e7223 */ /* 0x000fe200000108d1 */
[----:B------:R-:W-:-:S01]  /*1bc00*/  FADD.FTZ R182, -R182, R11 ;  /* 0x0000000bb6b67221 */ /* 0x000fc20000010100 */
[C-C-:B------:R-:W-:Y:S01]  /*1bc10*/  FFMA.FTZ R159, R2.reuse, R159, -R209.reuse ;  /* 0x0000009f029f7223 */ /* 0x140fe200000108d1 */
[----:B------:R-:W-:Y:S01]  /*1bc20*/  MUFU.EX2 R154, R154 ;  /* 0x0000009a009a7308 */ /* 0x000fe20000000800 */
[----:B------:R-:W-:-:S01]  /*1bc30*/  FFMA.FTZ R162, R2, R162, -R209 ;  /* 0x000000a202a27223 */ /* 0x000fc200000108d1 */
[----:B------:R-:W-:Y:S01]  /*1bc40*/  FMUL.FTZ R182, R2, R182 ;  /* 0x000000b602b67220 */ /* 0x000fe20000410000 */
[----:B------:R-:W-:-:S02]  /*1bc50*/  @!P4 VIADD R14, R14, 0x38840 ;  /* 0x000388400e0ec836 */ /* 0x000fc40000000000 */
[C-C-:B------:R-:W-:Y:S01]  /*1bc60*/  FFMA.FTZ R11, R2.reuse, R183, -R209.reuse ;  /* 0x000000b7020b7223 */ /* 0x140fe200000108d1 */
[----:B------:R-:W-:-:S01]  /*1bc70*/  FFMA.FTZ R163, R2, R163, -R209 ;  /* 0x000000a302a37223 */ /* 0x000fc200000108d1 */
[----:B------:R-:W-:Y:S01]  /*1bc80*/  IADD3 R183, -R220, 0xb, RZ ;  /* 0x0000000bdcb77810 */ /* 0x000fe20007ffe1ff */
[----:B------:R-:W-:-:S01]  /*1bc90*/  FFMA.FTZ R166, R2, R166, -R209 ;  /* 0x000000a602a67223 */ /* 0x000fc200000108d1 */
[----:B------:R-:W0:Y:S01]  /*1bca0*/  MUFU.EX2 R182, R182 ;  /* 0x000000b600b67308 */ /* 0x000e220000000800 */
[----:B------:R-:W-:Y:S01]  /*1bcb0*/  @!P4 PRMT R14, RZ, 0x654, R14 ;  /* 0x00000654ff0ec816 */ /* 0x000fe2000000000e */
        /* <DEDUP_REMOVED lines=18> */
[----:B------:R-:W-:Y:S01]  /*1bde0*/  FFMA.FTZ R202, R2, R202, -R209 ;  /* 0x000000ca02ca7223 */ /* 0x000fe200000108d1 */
[----:B------:R-:W-:-:S01]  /*1bdf0*/  FADD.FTZ R7, R12, R7 ;  /* 0x000000070c077221 */ /* 0x000fc20000010000 */
[C-C-:B------:R-:W-:Y:S01]  /*1be00*/  FFMA.FTZ R203, R2.reuse, R203, -R209.reuse ;  /* 0x000000cb02cb7223 */ /* 0x140fe200000108d1 */
[----:B------:R-:W-:-:S01]  /*1be10*/  FFMA.FTZ R206, R2, R206, -R209 ;  /* 0x000000ce02ce7223 */ /* 0x000fc200000108d1 */
[----:B------:R-:W0:Y:S01]  /*1be20*/  MUFU.EX2 R158, R158 ;  /* 0x0000009e009e7308 */ /* 0x000e220000000800 */
[----:B-1----:R-:W-:-:S01]  /*1be30*/  FFMA.FTZ R6, R208, R6, R154 ;  /* 0x00000006d0067223 */ /* 0x002fc2000001009a */
[C-C-:B------:R-:W-:Y:S01]  /*1be40*/  FFMA.FTZ R207, R2.reuse, R207, -R209.reuse ;  /* 0x000000cf02cf7223 */ /* 0x140fe200000108d1 */
[----:B------:R-:W-:-:S01]  /*1be50*/  FFMA.FTZ R210, R2, R210, -R209 ;  /* 0x000000d202d27223 */ /* 0x000fc200000108d1 */
[C-C-:B------:R-:W-:Y:S01]  /*1be60*/  FFMA.FTZ R211, R2.reuse, R211, -R209.reuse ;  /* 0x000000d302d37223 */ /* 0x140fe200000108d1 */
[----:B------:R-:W-:-:S01]  /*1be70*/  FFMA.FTZ R214, R2, R214, -R209 ;  /* 0x000000d602d67223 */ /* 0x000fc200000108d1 */
[----:B------:R-:W-:-:S02]  /*1be80*/  FFMA.FTZ R209, R2, R215, -R209 ;  /* 0x000000d702d17223 */ /* 0x000fc400000108d1 */
[----:B------:R-:W1:Y:S08]  /*1be90*/  MUFU.EX2 R159, R159 ;  /* 0x0000009f009f7308 */ /* 0x000e700000000800 */
[----:B------:R-:W3:Y:S08]  /*1bea0*/  MUFU.EX2 R162, R162 ;  /* 0x000000a200a27308 */ /* 0x000ef00000000800 */
[----:B------:R-:W4:Y:S08]  /*1beb0*/  MUFU.EX2 R163, R163 ;  /* 0x000000a300a37308 */ /* 0x000f300000000800 */
        /* <DEDUP_REMOVED lines=8> */
[----:B------:R-:W4:Y:S01]  /*1bf40*/  MUFU.EX2 R168, R168 ;  /* 0x000000a800a87308 */ /* 0x000f220000000800 */
[----:B------:R-:W-:-:S02]  /*1bf50*/  WARPGROUP.DEPBAR.LE gsb0, 0x0 ;  /* 0x00008000000079c5 */ /* 0x000fc40000010000 */
[----:B------:R0:W-:Y:S06]  /*1bf60*/  BAR.ARV R183, 0x100 ;  /* 0x000400b70000751d */ /* 0x0001ec0000002000 */
[----:B------:R2:W-:Y:S01]  /*1bf70*/  @!P4 SYNCS.ARRIVE.TRANS64.RED.A1T0 RZ, [R14+URZ], RZ ;  /* 0x000000ff0effc9a7 */ /* 0x0005e2000810043f */
[----:B------:R-:W4:Y:S01]  /*1bf80*/  MUFU.EX2 R175, R175 ;  /* 0x000000af00af7308 */ /* 0x000f220000000800 */
[----:B--2---:R-:W-:-:S01]  /*1bf90*/  FADD.FTZ R14, R155, R6 ;  /* 0x000000069b0e7221 */ /* 0x004fc20000010000 */
[----:B------:R-:W-:-:S06]  /*1bfa0*/  FADD.FTZ R6, R13, R7 ;  /* 0x000000070d067221 */ /* 0x000fcc0000010000 */
[----:B------:R-:W2:Y:S01]  /*1bfb0*/  MUFU.EX2 R169, R169 ;  /* 0x000000a900a97308 */ /* 0x000ea20000000800 */
[----:B0-----:R-:W-:-:S01]  /*1bfc0*/  FADD.FTZ R7, R158, R14 ;  /* 0x0000000e9e077221 */ /* 0x001fc20000010000 */
[----:B------:R-:W-:-:S03]  /*1bfd0*/  FADD.FTZ R6, R152, R6 ;  /* 0x0000000698067221 */ /* 0x000fc60000010000 */
[----:B-1----:R-:W-:Y:S01]  /*1bfe0*/  FADD.FTZ R7, R159, R7 ;  /* 0x000000079f077221 */ /* 0x002fe20000010000 */
[----:B------:R-:W-:-:S02]  /*1bff0*/  FADD.FTZ R6, R153, R6 ;  /* 0x0000000699067221 */ /* 0x000fc40000010000 */
[----:B------:R-:W0:Y:S01]  /*1c000*/  MUFU.EX2 R178, R178 ;  /* 0x000000b200b27308 */ /* 0x000e220000000800 */
[----:B---3--:R-:W-:-:S01]  /*1c010*/  FADD.FTZ R7, R162, R7 ;  /* 0x00000007a2077221 */ /* 0x008fc20000010000 */
[----:B------:R-:W-:-:S03]  /*1c020*/  FADD.FTZ R6, R156, R6 ;  /* 0x000000069c067221 */ /* 0x000fc60000010000 */
[----:B----4-:R-:W-:Y:S01]  /*1c030*/  FADD.FTZ R7, R163, R7 ;  /* 0x00000007a3077221 */ /* 0x010fe20000010000 */
[----:B------:R-:W-:-:S02]  /*1c040*/  FADD.FTZ R6, R157, R6 ;  /* 0x000000069d067221 */ /* 0x000fc40000010000 */
[----:B------:R-:W1:Y:S01]  /*1c050*/  MUFU.EX2 R172, R172 ;  /* 0x000000ac00ac7308 */ /* 0x000e620000000800 */
[----:B------:R-:W-:-:S01]  /*1c060*/  FADD.FTZ R7, R166, R7 ;  /* 0x00000007a6077221 */ /* 0x000fc20000010000 */
[----:B------:R-:W-:-:S03]  /*1c070*/  FADD.FTZ R6, R160, R6 ;  /* 0x00000006a0067221 */ /* 0x000fc60000010000 */
[----:B------:R-:W-:Y:S01]  /*1c080*/  FADD.FTZ R7, R167, R7 ;  /* 0x00000007a7077221 */ /* 0x000fe20000010000 */
[----:B------:R-:W-:-:S02]  /*1c090*/  FADD.FTZ R6, R161, R6 ;  /* 0x00000006a1067221 */ /* 0x000fc40000010000 */
[----:B------:R-:W3:Y:S01]  /*1c0a0*/  MUFU.EX2 R179, R179 ;  /* 0x000000b300b37308 */ /* 0x000ee20000000800 */
[----:B------:R-:W-:-:S01]  /*1c0b0*/  FADD.FTZ R7, R170, R7 ;  /* 0x00000007aa077221 */ /* 0x000fc20000010000 */
[----:B------:R-:W-:-:S03]  /*1c0c0*/  FADD.FTZ R6, R164, R6 ;  /* 0x00000006a4067221 */ /* 0x000fc60000010000 */
[----:B------:R-:W-:Y:S01]  /*1c0d0*/  FADD.FTZ R7, R171, R7 ;  /* 0x00000007ab077221 */ /* 0x000fe20000010000 */
[----:B------:R-:W-:-:S02]  /*1c0e0*/  FADD.FTZ R6, R165, R6 ;  /* 0x00000006a5067221 */ /* 0x000fc40000010000 */
[----:B------:R-:W4:Y:S01]  /*1c0f0*/  MUFU.EX2 R173, R173 ;  /* 0x000000ad00ad7308 */ /* 0x000f220000000800 */
[----:B------:R-:W-:-:S01]  /*1c100*/  FADD.FTZ R7, R174, R7 ;  /* 0x00000007ae077221 */ /* 0x000fc20000010000 */
[----:B------:R-:W-:-:S03]  /*1c110*/  FADD.FTZ R6, R168, R6 ;  /* 0x00000006a8067221 */ /* 0x000fc60000010000 */
[----:B------:R-:W-:Y:S01]  /*1c120*/  FADD.FTZ R7, R175, R7 ;  /* 0x00000007af077221 */ /* 0x000fe20000010000 */
[----:B--2---:R-:W-:-:S02]  /*1c130*/  FADD.FTZ R6, R169, R6 ;  /* 0x00000006a9067221 */ /* 0x004fc40000010000 */
[----:B------:R-:W2:Y:S01]  /*1c140*/  MUFU.EX2 R212, R212 ;  /* 0x000000d400d47308 */ /* 0x000ea20000000800 */
[----:B0-----:R-:W-:-:S01]  /*1c150*/  FADD.FTZ R7, R178, R7 ;  /* 0x00000007b2077221 */ /* 0x001fc20000010000 */
[----:B-1----:R-:W-:-:S03]  /*1c160*/  FADD.FTZ R6, R172, R6 ;  /* 0x00000006ac067221 */ /* 0x002fc60000010000 */
[----:B---3--:R-:W-:-:S03]  /*1c170*/  FADD.FTZ R7, R179, R7 ;  /* 0x00000007b3077221 */ /* 0x008fc60000010000 */
[----:B------:R-:W0:Y:S01]  /*1c180*/  MUFU.EX2 R176, R176 ;  /* 0x000000b000b07308 */ /* 0x000e220000000800 */
[----:B----4-:R-:W-:-:S07]  /*1c190*/  FADD.FTZ R6, R173, R6 ;  /* 0x00000006ad067221 */ /* 0x010fce0000010000 */
        /* <DEDUP_REMOVED lines=66> */
[----:B--2---:R-:W-:-:S03]  /*1c5c0*/  FADD.FTZ R7, R9, R6 ;  /* 0x0000000609077221 */ /* 0x004fc60000010000 */
[----:B0-----:R-:W-:Y:S01]  /*1c5d0*/  FADD.FTZ R6, R209, R14 ;  /* 0x0000000ed1067221 */ /* 0x001fe20000010000 */
[----:B------:R-:W-:Y:S06]  /*1c5e0*/  @!P1 BRA `(.L_x_2644) ;  /* 0x0000000000049947 */ /* 0x000fec0003800000 */
[----:B------:R-:W-:Y:S01]  /*1c5f0*/  BPT.TRAP 0x1 ;  /* 0x000000040000795c */ /* 0x000fe20000300000 */
.L_x_2644:
[----:B------:R-:W2:Y:S01]  /*1c600*/  LDL R213, [R1+0x38] ;  /* 0x0000380001d57983 */ /* 0x000ea20000100800 */
[----:B------:R-:W-:Y:S01]  /*1c610*/  IMAD R14, R234, 0x8, R18 ;  /* 0x00000008ea0e7824 */ /* 0x000fe200078e0212 */
[----:B------:R-:W-:Y:S01]  /*1c620*/  F2FP.SATFINITE.E4M3.F32.PACK_AB_MERGE_C R13, R152, R13, RZ ;  /* 0x0000000d980d723e */ /* 0x000fe200048070ff */
[----:B------:R-:W-:Y:S01]  /*1c630*/  IMAD.U32 R183, RZ, RZ, UR36 ;  /* 0x00000024ffb77e24 */ /* 0x000fe2000f8e00ff */
[----:B------:R-:W-:Y:S01]  /*1c640*/  F2FP.SATFINITE.E4M3.F32.PACK_AB_MERGE_C R158, R159, R158, RZ ;  /* 0x0000009e9f9e723e */ /* 0x000fe200048070ff */
[----:B------:R-:W-:Y:S01]  /*1c650*/  VIADD R14, R14, 0x38860 ;  /* 0x000388600e0e7836 */ /* 0x000fe20000000000 */
        /* <DEDUP_REMOVED lines=160> */
[----:B0-----:R-:W-:Y:S01]  /*1d060*/  MOV R14, R0 ;  /* 0x00000000000e7202 */ /* 0x001fe20000000f00 */
        /* <DEDUP_REMOVED lines=18> */
[----:B------:R-:W-:Y:S01]  /*1d190*/  IMAD.MOV.U32 R219, RZ, RZ, R209 ;  /* 0x000000ffffdb7224 */ /* 0x000fe200078e00d1 */
[C---:B--2---:R-:W-:Y:S01]  /*1d1a0*/  ISETP.GT.AND P2, PT, R10.reuse, R213, PT ;  /* 0x000000d50a00720c */ /* 0x044fe20003f44270 */
[----:B------:R-:W-:-:S12]  /*1d1b0*/  VIADD R10, R10, 0xffffffff ;  /* 0xffffffff0a0a7836 */ /* 0x000fd80000000000 */
[----:B------:R-:W-:Y:S05]  /*1d1c0*/  @P2 BRA `(.L_x_2645) ;  /* 0xffffffcc00bc2947 */ /* 0x000fea000383ffff */
[----:B------:R-:W-:Y:S02]  /*1d1d0*/  IMAD.MOV.U32 R234, RZ, RZ, R15 ;  /* 0x000000ffffea7224 */ /* 0x000fe400078e000f */
[----:B------:R-:W-:-:S07]  /*1d1e0*/  IMAD.MOV.U32 R12, RZ, RZ, R10 ;  /* 0x000000ffff0c7224 */ /* 0x000fce00078e000a */
.L_x_2634:
[----:B------:R-:W2:Y:S02]  /*1d1f0*/  LDL R8, [R1+0x44] ;  /* 0x0000440001087983 */ /* 0x000ea40000100800 */
[----:B--2---:R-:W-:-:S13]  /*1d200*/  ISETP.GE.AND P0, PT, R12, R8, PT ;  /* 0x000000080c00720c */ /* 0x004fda0003f06270 */
[----:B------:R-:W-:Y:S05]  /*1d210*/  @!P0 BRA `(.L_x_2646) ;  /* 0x0000002400e08947 */ /* 0x000fea0003800000 */
[----:B------:R-:W-:Y:S01]  /*1d220*/  IMAD.MOV.U32 R13, RZ, RZ, R0 ;  /* 0x000000ffff0d7224 */ /* 0x000fe200078e0000 */
[----:B------:R-:W-:Y:S01]  /*1d230*/  MOV R8, R235 ;  /* 0x000000eb00087202 */ /* 0x000fe20000000f00 */
[----:B------:R-:W-:Y:S02]  /*1d240*/  IMAD.MOV.U32 R14, RZ, RZ, R3 ;  /* 0x000000ffff0e7224 */ /* 0x000fe400078e0003 */
[----:B------:R-:W-:-:S07]  /*1d250*/  IMAD.MOV.U32 R15, RZ, RZ, R234 ;  /* 0x000000ffff0f7224 */ /* 0x000fce00078e00ea */
.L_x_2657:
[----:B------:R-:W-:Y:S01]  /*1d260*/  ISETP.NE.AND P2, PT, R237, RZ, PT ;  /* 0x000000ffed00720c */ /* 0x000fe20003f45270 */
[----:B------:R-:W-:Y:S01]  /*1d270*/  VIADD R234, R15, 0x1 ;  /* 0x000000010fea7836 */ /* 0x000fe20000000000 */
[----:B------:R-:W-:Y:S05]  /*1d280*/  YIELD ;  /* 0x0000000000007946 */ /* 0x000fea0003800000 */
[----:B------:R-:W-:-:S04]  /*1d290*/  ISETP.NE.AND P0, PT, R234, 0x2, PT ;  /* 0x00000002ea00780c */ /* 0x000fc80003f05270 */
[----:B------:R-:W-:Y:S02]  /*1d2a0*/  SEL R235, RZ, 0x1, P0 ;  /* 0x00000001ffeb7807 */ /* 0x000fe40000000000 */
[----:B------:R-:W-:Y:S02]  /*1d2b0*/  SEL R234, R234, RZ, P0 ;  /* 0x000000ffeaea7207 */ /* 0x000fe40000000000 */
[----:B------:R-:W-:Y:S01]  /*1d2c0*/  LOP3.LUT R235, R8, R235, RZ, 0x3c, !PT ;  /* 0x000000eb08eb7212 */ /* 0x000fe200078e3cff */
[----:B------:R-:W-:Y:S06]  /*1d2d0*/  @P2 BRA `(.L_x_2647) ;  /* 0x0000000000302947 */ /* 0x000fec0003800000 */
[----:B------:R-:W-:Y:S05]  /*1d2e0*/  @!P1 BRA `(.L_x_2648) ;  /* 0x0000000000049947 */ /* 0x000fea0003800000 */
[----:B------:R-:W-:Y:S01]  /*1d2f0*/  BPT.TRAP 0x1 ;  /* 0x000000040000795c */ /* 0x000fe20000300000 */
.L_x_2648:
[----:B------:R-:W-:Y:S01]  /*1d300*/  IMAD R0, R234, 0x8, R18 ;  /* 0x00000008ea007824 */ /* 0x000fe200078e0212 */
[----:B------:R-:W-:-:S04]  /*1d310*/  SHF.L.U32 R3, R235, 0x1f, RZ ;  /* 0x0000001feb037819 */ /* 0x000fc800000006ff */
[----:B------:R0:W1:Y:S01]  /*1d320*/  SYNCS.PHASECHK.TRANS64.TRYWAIT P0, [R0+URZ+0x38830], R3 ;  /* 0x03883003000075a7 */ /* 0x000062000800017f */
[----:B------:R-:W-:Y:S05]  /*1d330*/  @!P1 BRA `(.L_x_2649) ;  /* 0x0000000000049947 */ /* 0x000fea0003800000 */
[----:B------:R-:W-:Y:S01]  /*1d340*/  BPT.TRAP 0x1 ;  /* 0x000000040000795c */ /* 0x000fe20000300000 */
.L_x_2649:
[----:B------:R-:W-:Y:S04]  /*1d350*/  BSSY B0, `(.L_x_2647) ;  /* 0x0000004000007945 */ /* 0x000fe80003800000 */
[----:B-1----:R-:W-:Y:S05]  /*1d360*/  @P0 BRA `(.L_x_2650) ;  /* 0x0000000000080947 */ /* 0x002fea0003800000 */
[----:B------:R-:W1:Y:S02]  /*1d370*/  SYNCS.PHASECHK.TRANS64.TRYWAIT P0, [R0+URZ+0x38830], R3 ;  /* 0x03883003000075a7 */ /* 0x000e64000800017f */
[----:B-1----:R-:W-:Y:S05]  /*1d380*/  @!P0 BRA `(.L_x_2651) ;  /* 0x0000014400348947 */ /* 0x002fea0003800000 */
.L_x_2650:
[----:B------:R-:W-:Y:S05]  /*1d390*/  BSYNC B0 ;  /* 0x0000000000007941 */ /* 0x000fea0003800000 */
.L_x_2647:
[----:B01----:R-:W2:Y:S04]  /*1d3a0*/  LDL R3, [R1+0x14] ;  /* 0x0000140001037983 */ /* 0x003ea80000100800 */
[----:B------:R0:W-:Y:S04]  /*1d3b0*/  STL.64 [R1+0x1d8], R14 ;  /* 0x0001d80e01007387 */ /* 0x0001e80000100a00 */
[----:B------:R1:W-:Y:S04]  /*1d3c0*/  STL.64 [R1+0x1d0], R12 ;  /* 0x0001d00c01007387 */ /* 0x0003e80000100a00 */
        /* <DEDUP_REMOVED lines=31> */
[C---:B------:R-:W-:Y:S01]  /*1d5c0*/  R2UR UR6, R10.reuse ;  /* 0x000000000a0672ca */ /* 0x040fe200000e0000 */
[----:B------:R-:W-:Y:S01]  /*1d5d0*/  VIADD R156, R10, 0x404 ;  /* 0x000004040a9c7836 */ /* 0x000fe20000000000 */
[----:B------:R-:W-:Y:S02]  /*1d5e0*/  R2UR UR14, R152 ;  /* 0x00000000980e72ca */ /* 0x000fe400000e0000 */
        /* <DEDUP_REMOVED lines=56> */
.L_x_2653:
[----:B-----5:R-:W-:Y:S01]  /*1d970*/  SHF.L.U32 R0, R8, 0x1f, RZ ;  /* 0x0000001f08007819 */ /* 0x020fe200000006ff */
[----:B------:R-:W-:-:S04]  /*1d980*/  IMAD R3, R15, 0x8, R18 ;  /* 0x000000080f037824 */ /* 0x000fc800078e0212 */
[----:B------:R0:W1:Y:S01]  /*1d990*/  SYNCS.PHASECHK.TRANS64.TRYWAIT P0, [R3+URZ+0x38850], R0 ;  /* 0x03885000030075a7 */ /* 0x000062000800017f */
[----:B------:R-:W-:Y:S05]  /*1d9a0*/  @!P1 BRA `(.L_x_2654) ;  /* 0x0000000000049947 */ /* 0x000fea0003800000 */
[----:B------:R-:W-:Y:S01]  /*1d9b0*/  BPT.TRAP 0x1 ;  /* 0x000000040000795c */ /* 0x000fe20000300000 */
.L_x_2654:
[----:B-1----:R-:W-:Y:S05]  /*1d9c0*/  @P0 BRA `(.L_x_2652) ;  /* 0x0000000000080947 */ /* 0x002fea0003800000 */
[----:B------:R-:W1:Y:S02]  /*1d9d0*/  SYNCS.PHASECHK.TRANS64.TRYWAIT P0, [R3+URZ+0x38850], R0 ;  /* 0x03885000030075a7 */ /* 0x000e64000800017f */
[----:B-1----:R-:W-:Y:S05]  /*1d9e0*/  @!P0 BRA `(.L_x_2655) ;  /* 0x0000013c00b08947 */ /* 0x002fea0003800000 */
.L_x_2652:
[----:B-----5:R-:W-:Y:S01]  /*1d9f0*/  VIADD R8, R18, 0x400 ;  /* 0x0000040012087836 */ /* 0x020fe20000000000 */
[----:B------:R-:W-:Y:S05]  /*1da00*/  WARPSYNC.ALL ;  /* 0x0000000000007948 */ /* 0x000fea0003800000 */
[----:B------:R-:W-:Y:S01]  /*1da10*/  SHF.R.U32.HI R8, RZ, 0x4, R8 ;  /* 0x00000004ff087819 */ /* 0x000fe20000011608 */
[----:B------:R-:W-:Y:S01]  /*1da20*/  IMAD.MOV.U32 R9, RZ, RZ, 0x40000040 ;  /* 0x40000040ff097424 */ /* 0x000fe200078e00ff */
[----:B------:R-:W-:Y:S01]  /*1da30*/  WARPGROUP.ARRIVE ;  /* 0x00000000000079c5 */ /* 0x000fe20000000000 */
[----:B------:R-:W-:Y:S01]  /*1da40*/  IMAD.MOV.U32 R11, RZ, RZ, 0x40000040 ;  /* 0x40000040ff0b7424 */ /* 0x000fe200078e00ff */
[----:B------:R-:W-:-:S02]  /*1da50*/  LOP3.LUT R8, R8, 0x3fff, RZ, 0xc0, !PT ;  /* 0x00003fff08087812 */ /* 0x000fc400078ec0ff */
[----:B------:R-:W-:Y:S02]  /*1da60*/  R2UR UR7, R9 ;  /* 0x00000000090772ca */ /* 0x000fe400000e0000 */
[----:B------:R-:W-:Y:S02]  /*1da70*/  LOP3.LUT R8, R8, 0x10000, RZ, 0xfc, !PT ;  /* 0x0001000008087812 */ /* 0x000fe400078efcff */
[----:B01----:R-:W-:Y:S02]  /*1da80*/  FMNMX.FTZ R3, R152, R14, !PT ;  /* 0x0000000e98037209 */ /* 0x003fe40007810000 */
[----:B------:R-:W-:Y:S01]  /*1da90*/  FMNMX.FTZ R0, R154, R13, !PT ;  /* 0x0000000d9a007209 */ /* 0x000fe20007810000 */
[----:B------:R-:W-:Y:S01]  /*1daa0*/  IMAD R8, R15, 0x800, R8 ;  /* 0x000008000f087824 */ /* 0x000fe200078e0208 */
[----:B------:R-:W-:Y:S02]  /*1dab0*/  FMNMX.FTZ R3, R153, R3, !PT ;  /* 0x0000000399037209 */ /* 0x000fe40007810000 */
[----:B------:R-:W-:Y:S01]  /*1dac0*/  FMNMX.FTZ R0, R155, R0, !PT ;  /* 0x000000009b007209 */ /* 0x000fe20007810000 */
[C---:B------:R-:W-:Y:S01]  /*1dad0*/  VIADD R10, R8.reuse, 0x2 ;  /* 0x00000002080a7836 */ /* 0x040fe20000000000 */
[----:B------:R-:W-:-:S02]  /*1dae0*/  R2UR UR6, R8 ;  /* 0x00000000080672ca */ /* 0x000fc400000e0000 */
[----:B------:R-:W-:Y:S02]  /*1daf0*/  FMNMX.FTZ R3, R156, R3, !PT ;  /* 0x000000039c037209 */ /* 0x000fe40007810000 */
[----:B------:R-:W-:Y:S02]  /*1db00*/  FMNMX.FTZ R0, R158, R0, !PT ;  /* 0x000000009e007209 */ /* 0x000fe40007810000 */
[----:B------:R-:W-:Y:S02]  /*1db10*/  FMNMX.FTZ R3, R157, R3, !PT ;  /* 0x000000039d037209 */ /* 0x000fe40007810000 */
[----:B------:R-:W-:Y:S02]  /*1db20*/  FMNMX.FTZ R0, R159, R0, !PT ;  /* 0x000000009f007209 */ /* 0x000fe40007810000 */
[----:B------:R-:W-:Y:S02]  /*1db30*/  FMNMX.FTZ R3, R160, R3, !PT ;  /* 0x00000003a0037209 */ /* 0x000fe40007810000 */
[----:B------:R-:W-:Y:S01]  /*1db40*/  FMNMX.FTZ R0, R162, R0, !PT ;  /* 0x00000000a2007209 */ /* 0x000fe20007810000 */
[----:B------:R-:W-:Y:S01]  /*1db50*/  QGMMA.64x256x32.F32.E4M3.E4M3 R24, R228, gdesc[UR4], R24, gsb0 ;  /* 0x03e00004e4187df3 */ /* 0x000fe20008000818 */
[----:B------:R-:W-:Y:S01]  /*1db60*/  R2UR UR6, R10 ;  /* 0x000000000a0672ca */ /* 0x000fe200000e0000 */
[C---:B------:R-:W-:Y:S01]  /*1db70*/  VIADD R10, R8.reuse, 0x4 ;  /* 0x00000004080a7836 */ /* 0x040fe20000000000 */
[----:B------:R-:W-:Y:S01]  /*1db80*/  R2UR UR7, R11 ;  /* 0x000000000b0772ca */ /* 0x000fe200000e0000 */
[----:B------:R-:W-:Y:S01]  /*1db90*/  VIADD R8, R8, 0x6 ;  /* 0x0000000608087836 */ /* 0x000fe20000000000 */
[----:B------:R-:W-:-:S02]  /*1dba0*/  MOV R11, 0x40000040 ;  /* 0x40000040000b7802 */ /* 0x000fc40000000f00 */
        /* <DEDUP_REMOVED lines=54> */
[----:B------:R-:W0:Y:S02]  /*1df10*/  SHFL.BFLY PT, R9, R3, 0x2, 0x1f ;  /* 0x0c401f0003097f89 */ /* 0x000e2400000e0000 */
[----:B0-----:R-:W-:Y:S01]  /*1df20*/  FMNMX.FTZ R3, R3, R9, !PT ;  /* 0x0000000903037209 */ /* 0x001fe20007810000 */
[----:B------:R-:W-:Y:S01]  /*1df30*/  IMAD.MOV.U32 R9, RZ, RZ, 0x40000040 ;  /* 0x40000040ff097424 */ /* 0x000fe200078e00ff */
[----:B------:R-:W-:Y:S02]  /*1df40*/  WARPGROUP.DEPBAR.LE gsb0, 0x0 ;  /* 0x00008000000079c5 */ /* 0x000fe40000010000 */
[----:B------:R-:W-:-:S06]  /*1df50*/  WARPGROUP.ARRIVE ;  /* 0x00000000000079c5 */ /* 0x000fcc0000000000 */
[----:B------:R-:W0:Y:S01]  /*1df60*/  S2R R231, SR_TID.X ;  /* 0x0000000000e77919 */ /* 0x000e220000002100 */
[----:B------:R-:W-:Y:S01]  /*1df70*/  QGMMA.64x256x32.F32.E4M3.E4M3 R24, R224, gdesc[UR4], R24, gsb0 ;  /* 0x03e00004e0187df3 */ /* 0x000fe20008000818 */
[----:B------:R-:W-:Y:S02]  /*1df80*/  R2UR UR6, R10 ;  /* 0x000000000a0672ca */ /* 0x000fe400000e0000 */
[----:B------:R-:W-:Y:S01]  /*1df90*/  R2UR UR7, R11 ;  /* 0x000000000b0772ca */ /* 0x000fe200000e0000 */
[----:B------:R-:W1:Y:S01]  /*1dfa0*/  SHFL.BFLY PT, R10, R0, 0x2, 0x1f ;  /* 0x0c401f00000a7f89 */ /* 0x000e6200000e0000 */
[----:B0-----:R-:W-:Y:S02]  /*1dfb0*/  LOP3.LUT R231, R231, 0x7f, RZ, 0xc0, !PT ;  /* 0x0000007fe7e77812 */ /* 0x001fe400078ec0ff */
[----:B-1----:R-:W-:Y:S02]  /*1dfc0*/  FMNMX.FTZ R0, R0, R10, !PT ;  /* 0x0000000a00007209 */ /* 0x002fe40007810000 */
[----:B------:R-:W-:-:S02]  /*1dfd0*/  ISETP.NE.AND P0, PT, R231, RZ, PT ;  /* 0x000000ffe700720c */ /* 0x000fc40003f05270 */
[----:B------:R-:W0:Y:S02]  /*1dfe0*/  S2R R231, SR_TID.X ;  /* 0x0000000000e77919 */ /* 0x000e240000002100 */
[----:B0-----:R-:W-:Y:S01]  /*1dff0*/  SHF.R.U32.HI R231, RZ, 0x7, R231 ;  /* 0x00000007ffe77819 */ /* 0x001fe200000116e7 */
[----:B------:R-:W-:Y:S02]  /*1e000*/  WARPGROUP.DEPBAR.LE gsb0, 0x0 ;  /* 0x00008000000079c5 */ /* 0x000fe40000010000 */
[----:B------:R-:W-:-:S12]  /*1e010*/  WARPGROUP.ARRIVE ;  /* 0x00000000000079c5 */ /* 0x000fd80000000000 */
[----:B------:R-:W-:Y:S01]  /*1e020*/  QGMMA.64x256x32.F32.E4M3.E4M3 R24, R220, gdesc[UR4], R24, gsb0 ;  /* 0x03e00004dc187df3 */ /* 0x000fe20008000818 */
[----:B------:R-:W-:Y:S02]  /*1e030*/  R2UR UR6, R8 ;  /* 0x00000000080672ca */ /* 0x000fe400000e0000 */
[----:B------:R-:W-:Y:S01]  /*1e040*/  R2UR UR7, R9 ;  /* 0x00000000090772ca */ /* 0x000fe200000e0000 */
[----:B------:R-:W0:Y:S04]  /*1e050*/  SHFL.BFLY PT, R8, R0, 0x1, 0x1f ;  /* 0x0c201f0000087f89 */ /* 0x000e2800000e0000 */
[----:B------:R-:W1:Y:S01]  /*1e060*/  SHFL.BFLY PT, R9, R3, 0x1, 0x1f ;  /* 0x0c201f0003097f89 */ /* 0x000e6200000e0000 */
[----:B0-----:R-:W-:Y:S02]  /*1e070*/  FMNMX.FTZ R0, R0, R8, !PT ;  /* 0x0000000800007209 */ /* 0x001fe40007810000 */
[----:B-1----:R-:W-:-:S03]  /*1e080*/  FMNMX.FTZ R3, R3, R9, !PT ;  /* 0x0000000903037209 */ /* 0x002fc60007810000 */
[----:B------:R-:W-:Y:S02]  /*1e090*/  FADD.FTZ R8, -R0, R13 ;  /* 0x0000000d00087221 */ /* 0x000fe40000010100 */
[----:B------:R-:W-:-:S01]  /*1e0a0*/  FFMA.FTZ R11, R2, R3, -8 ;  /* 0xc1000000020b7423 */ /* 0x000fc20000010003 */
[----:B------:R-:W-:Y:S01]  /*1e0b0*/  FADD.FTZ R9, -R3, R14 ;  /* 0x0000000e03097221 */ /* 0x000fe20000010100 */
[C---:B------:R-:W-:Y:S02]  /*1e0c0*/  FMUL.FTZ R8, R2.reuse, R8 ;  /* 0x0000000802087220 */ /* 0x040fe40000410000 */
        /* <DEDUP_REMOVED lines=10> */
[C---:B------:R-:W-:Y:S01]  /*1e170*/  FFMA.FTZ R209, R2.reuse, R0, -8 ;  /* 0xc100000002d17423 */ /* 0x040fe20000010000 */
[C---:B------:R-:W-:Y:S01]  /*1e180*/  FMUL.FTZ R9, R2.reuse, R9 ;  /* 0x0000000902097220 */ /* 0x040fe20000410000 */
[C-C-:B------:R-:W-:Y:S01]  /*1e190*/  FFMA.FTZ R10, R2.reuse, R152, -R11.reuse ;  /* 0x00000098020a7223 */ /* 0x140fe2000001080b */
[----:B------:R-:W-:-:S01]  /*1e1a0*/  FFMA.FTZ R13, R2, R153, -R11 ;  /* 0x00000099020d7223 */ /* 0x000fc2000001080b */
[C---:B------:R-:W-:Y:S01]  /*1e1b0*/  FFMA.FTZ R154, R2.reuse, R154, -R209 ;  /* 0x0000009a029a7223 */ /* 0x040fe200000108d1 */
[----:B------:R-:W-:-:S01]  /*1e1c0*/  FFMA.FTZ R153, R2, R160, -R11 ;  /* 0x000000a002997223 */ /* 0x000fc2000001080b */
[C---:B------:R-:W-:Y:S01]  /*1e1d0*/  FFMA.FTZ R155, R2.reuse, R155, -R209 ;  /* 0x0000009b029b7223 */ /* 0x040fe200000108d1 */
[----:B------:R-:W-:Y:S01]  /*1e1e0*/  MUFU.EX2 R9, R9 ;  /* 0x0000000900097308 */ /* 0x000fe20000000800 */
[----:B------:R-:W-:-:S01]  /*1e1f0*/  FFMA.FTZ R160, R2, R165, -R11 ;  /* 0x000000a502a07223 */ /* 0x000fc2000001080b */
[C-C-:B------:R-:W-:Y:S01]  /*1e200*/  FFMA.FTZ R165, R2.reuse, R172, -R11.reuse ;  /* 0x000000ac02a57223 */ /* 0x140fe2000001080b */
        /* <DEDUP_REMOVED lines=11> */
[C---:B------:R-:W-:Y:S01]  /*1e2c0*/  FFMA.FTZ R159, R2.reuse, R159, -R209 ;  /* 0x0000009f029f7223 */ /* 0x040fe200000108d1 */
[----:B------:R-:W-:-:S01]  /*1e2d0*/  FFMA.FTZ R169, R2, R176, -R11 ;  /* 0x000000b002a97223 */ /* 0x000fc2000001080b */
[----:B------:R-:W-:Y:S01]  /*1e2e0*/  MUFU.EX2 R8, R8 ;  /* 0x0000000800087308 */ /* 0x000fe20000000800 */
[----:B------:R-:W-:-:S02]  /*1e2f0*/  @!P0 IMAD R208, R234, 0x8, R18 ;  /* 0x00000008ead08824 */ /* 0x000fc400078e0212 */
[C-C-:B------:R-:W-:Y:S01]  /*1e300*/  FFMA.FTZ R176, R2.reuse, R181, -R11.reuse ;  /* 0x000000b502b07223 */ /* 0x140fe2000001080b */
[----:B------:R-:W-:-:S01]  /*1e310*/  FFMA.FTZ R181, R2, R188, -R11 ;  /* 0x000000bc02b57223 */ /* 0x000fc2000001080b */
[C---:B------:R-:W-:Y:S01]  /*1e320*/  FFMA.FTZ R188, R2.reuse, R193, -R11 ;  /* 0x000000c102bc7223 */ /* 0x040fe2000001080b */
[----:B------:R-:W-:-:S01]  /*1e330*/  FFMA.FTZ R162, R2, R162, -R209 ;  /* 0x000000a202a27223 */ /* 0x000fc200000108d1 */
[--C-:B------:R-:W-:Y:S01]  /*1e340*/  FFMA.FTZ R193, R2, R200, -R11.reuse ;  /* 0x000000c802c17223 */ /* 0x100fe2000001080b */
[----:B------:R-:W-:Y:S01]  /*1e350*/  @!P0 VIADD R208, R208, 0x38840 ;  /* 0x00038840d0d08836 */ /* 0x000fe20000000000 */
[----:B------:R-:W1:Y:S01]  /*1e360*/  MUFU.EX2 R154, R154 ;  /* 0x0000009a009a7308 */ /* 0x000e620000000800 */
[----:B------:R-:W-:-:S01]  /*1e370*/  FFMA.FTZ R200, R2, R205, -R11 ;  /* 0x000000cd02c87223 */ /* 0x000fc2000001080b */
[C---:B------:R-:W-:Y:S01]  /*1e380*/  FFMA.FTZ R205, R2.reuse, R212, -R11 ;  /* 0x000000d402cd7223 */ /* 0x040fe2000001080b */
[----:B------:R-:W-:-:S01]  /*1e390*/  FFMA.FTZ R163, R2, R163, -R209 ;  /* 0x000000a302a37223 */ /* 0x000fc200000108d1 */
[----:B------:R-:W-:Y:S01]  /*1e3a0*/  IADD3 R212, -R231, 0xb, RZ ;  /* 0x0000000be7d47810 */ /* 0x000fe20007ffe1ff */
[----:B0-----:R-:W-:-:S01]  /*1e3b0*/  FFMA.FTZ R7, R9, R7, R10 ;  /* 0x0000000709077223 */ /* 0x001fc2000001000a */
[----:B------:R-:W-:Y:S01]  /*1e3c0*/  @!P0 PRMT R208, RZ, 0x654, R208 ;  /* 0x00000654ffd08816 */ /* 0x000fe200000000d0 */
        /* <DEDUP_REMOVED lines=10> */
[----:B-1----:R-:W-:-:S01]  /*1e470*/  FFMA.FTZ R6, R8, R6, R154 ;  /* 0x0000000608067223 */ /* 0x002fc2000001009a */
[C-C-:B------:R-:W-:Y:S01]  /*1e480*/  FFMA.FTZ R182, R2.reuse, R182, -R209.reuse ;  /* 0x000000b602b67223 */ /* 0x140fe200000108d1 */
[----:B------:R-:W-:-:S01]  /*1e490*/  FFMA.FTZ R183, R2, R183, -R209 ;  /* 0x000000b702b77223 */ /* 0x000fc200000108d1 */
[C-C-:B------:R-:W-:Y:S01]  /*1e4a0*/  FFMA.FTZ R186, R2.reuse, R186, -R209.reuse ;  /* 0x000000ba02ba7223 */ /* 0x140fe200000108d1 */
[----:B------:R-:W-:-:S01]  /*1e4b0*/  FFMA.FTZ R187, R2, R187, -R209 ;  /* 0x000000bb02bb7223 */ /* 0x000fc200000108d1 */
[C-C-:B------:R-:W-:Y:S01]  /*1e4c0*/  FFMA.FTZ R190, R2.reuse, R190, -R209.reuse ;  /* 0x000000be02be7223 */ /* 0x140fe200000108d1 */
[----:B------:R-:W-:-:S01]  /*1e4d0*/  FFMA.FTZ R191, R2, R191, -R209 ;  /* 0x000000bf02bf7223 */ /* 0x000fc200000108d1 */
[----:B------:R-:W1:Y:S01]  /*1e4e0*/  MUFU.EX2 R14, R14 ;  /* 0x0000000e000e7308 */ /* 0x000e620000000800 */
[----:B0-----:R-:W-:-:S01]  /*1e4f0*/  FADD.FTZ R7, R13, R7 ;  /* 0x000000070d077221 */ /* 0x001fc20000010000 */
        /* <DEDUP_REMOVED lines=34> */
[----:B------:R-:W-:-:S05]  /*1e720*/  WARPGROUP.ARRIVE ;  /* 0x00000000000079c5 */ /* 0x000fca0000000000 */
[----:B------:R-:W4:Y:S01]  /*1e730*/  MUFU.EX2 R178, R178 ;  /* 0x000000b200b27308 */ /* 0x000f220000000800 */
[----:B------:R-:W-:Y:S07]  /*1e740*/  QGMMA.64x256x32.F32.E4M3.E4M3 R24, R216, gdesc[UR4], R24, gsb0 ;  /* 0x03e00004d8187df3 */ /* 0x000fee0008000818 */
        /* <DEDUP_REMOVED lines=39> */
[----:B-1----:R-:W-:-:S06]  /*1e9c0*/  FADD.FTZ R6, R14, R7 ;  /* 0x000000070e067221 */ /* 0x002fcc0000010000 */
[----:B------:R-:W1:Y:S01]  /*1e9d0*/  MUFU.EX2 R214, R214 ;  /* 0x000000d600d67308 */ /* 0x000e620000000800 */
[----:B0-----:R-:W-:-:S01]  /*1e9e0*/  FADD.FTZ R7, R158, R208 ;  /* 0x000000d09e077221 */ /* 0x001fc20000010000 */
[----:B---3--:R-:W-:-:S03]  /*1e9f0*/  FADD.FTZ R6, R152, R6 ;  /* 0x0000000698067221 */ /* 0x008fc60000010000 */
[----:B----4-:R-:W-:Y:S01]  /*1ea00*/  FADD.FTZ R7, R159, R7 ;  /* 0x000000079f077221 */ /* 0x010fe20000010000 */
[----:B------:R-:W-:-:S02]  /*1ea10*/  FADD.FTZ R6, R153, R6 ;  /* 0x0000000699067221 */ /* 0x000fc40000010000 */
[----:B------:R-:W0:Y:S01]  /*1ea20*/  MUFU.EX2 R11, R11 ;  /* 0x0000000b000b7308 */ /* 0x000e220000000800 */
[----:B------:R-:W-:-:S01]  /*1ea30*/  FADD.FTZ R7, R162, R7 ;  /* 0x00000007a2077221 */ /* 0x000fc20000010000 */
[----:B------:R-:W-:-:S03]  /*1ea40*/  FADD.FTZ R6, R156, R6 ;  /* 0x000000069c067221 */ /* 0x000fc60000010000 */
[----:B------:R-:W-:Y:S01]  /*1ea50*/  FADD.FTZ R7, R163, R7 ;  /* 0x00000007a3077221 */ /* 0x000fe20000010000 */
[----:B------:R-:W-:-:S02]  /*1ea60*/  FADD.FTZ R6, R157, R6 ;  /* 0x000000069d067221 */ /* 0x000fc40000010000 */
[----:B------:R-:W2:Y:S01]  /*1ea70*/  MUFU.EX2 R209, R209 ;  /* 0x000000d100d17308 */ /* 0x000ea20000000800 */
        /* <DEDUP_REMOVED lines=48> */
[----:B-1----:R-:W-:Y:S01]  /*1ed80*/  FADD.FTZ R208, R214, R7 ;  /* 0x00000007d6d07221 */ /* 0x002fe20000010000 */
[----:B0-----:R-:W-:-:S03]  /*1ed90*/  FADD.FTZ R7, R11, R6 ;  /* 0x000000060b077221 */ /* 0x001fc60000010000 */
[----:B--2---:R-:W-:Y:S01]  /*1eda0*/  FADD.FTZ R6, R209, R208 ;  /* 0x000000d0d1067221 */ /* 0x004fe20000010000 */
[----:B------:R-:W-:Y:S06]  /*1edb0*/  @!P1 BRA `(.L_x_2656) ;  /* 0x0000000000049947 */ /* 0x000fec0003800000 */
[----:B------:R-:W-:Y:S01]  /*1edc0*/  BPT.TRAP 0x1 ;  /* 0x000000040000795c */ /* 0x000fe20000300000 */
.L_x_2656:
        /* <DEDUP_REMOVED lines=186> */
[C---:B--2---:R-:W-:Y:S01]  /*1f970*/  ISETP.GT.AND P0, PT, R12.reuse, R212, PT ;  /* 0x000000d40c00720c */ /* 0x044fe20003f04270 */
[----:B------:R-:W-:-:S12]  /*1f980*/  VIADD R12, R12, 0xffffffff ;  /* 0xffffffff0c0c7836 */ /* 0x000fd80000000000 */
[----:B------:R-:W-:Y:S05]  /*1f990*/  @P0 BRA `(.L_x_2657) ;  /* 0xffffffd800300947 */ /* 0x000fea000383ffff */
.L_x_2646:
[----:B------:R-:W-:Y:S05]  /*1f9a0*/  WARPSYNC.ALL ;  /* 0x0000000000007948 */ /* 0x000fea0003800000 */
[----:B------:R-:W-:Y:S06]  /*1f9b0*/  BAR.ARV 0x8, 0x180 ;  /* 0x0206000000007b1d */ /* 0x000fec0000002000 */
[----:B------:R-:W-:Y:S05]  /*1f9c0*/  @!P1 BRA `(.L_x_2658) ;  /* 0x0000000000049947 */ /* 0x000fea0003800000 */
[----:B------:R-:W-:Y:S01]  /*1f9d0*/  BPT.TRAP 0x1 ;  /* 0x000000040000795c */ /* 0x000fe20000300000 */
.L_x_2658:
[----:B------:R-:W-:Y:S01]  /*1f9e0*/  IMAD R12, R234, 0x8, R18 ;  /* 0x00000008ea0c7824 */ /* 0x000fe200078e0212 */
[----:B------:R-:W-:-:S04]  /*1f9f0*/  SHF.L.U32 R4, R235, 0x1f, RZ ;  /* 0x0000001feb047819 */ /* 0x000fc800000006ff */
[----:B------:R0:W1:Y:S01]  /*1fa00*/  SYNCS.PHASECHK.TRANS64.TRYWAIT P0, [R12+URZ+0x38850], R4 ;  /* 0x038850040c0075a7 */ /* 0x000062000800017f */
[----:B------:R-:W-:Y:S05]  /*1fa10*/  @!P1 BRA `(.L_x_2659) ;  /* 0x0000000000049947 */ /* 0x000fea0003800000 */
[----:B------:R-:W-:Y:S01]  /*1fa20*/  BPT.TRAP 0x1 ;  /* 0x000000040000795c */ /* 0x000fe20000300000 */
.L_x_2659:
[----:B-1----:R-:W-:Y:S05]  /*1fa30*/  @P0 BRA `(.L_x_2660) ;  /* 0x0000000000080947 */ /* 0x002fea0003800000 */
[----:B------:R-:W1:Y:S02]  /*1fa40*/  SYNCS.PHASECHK.TRANS64.TRYWAIT P0, [R12+URZ+0x38850], R4 ;  /* 0x038850040c0075a7 */ /* 0x000e64000800017f */
[----:B-1----:R-:W-:Y:S05]  /*1fa50*/  @!P0 BRA `(.L_x_2661) ;  /* 0x0000011c00a88947 */ /* 0x002fea0003800000 */
.L_x_2660:
[----:B------:R-:W-:Y:S01]  /*1fa60*/  VIADD R18, R18, 0x400 ;  /* 0x0000040012127836 */ /* 0x000fe20000000000 */
[----:B------:R-:W2:Y:S04]  /*1fa70*/  LDL R15, [R1+0x98] ;  /* 0x00009800010f7983 */ /* 0x000ea80000100800 */
[----:B------:R-:W-:Y:S01]  /*1fa80*/  SHF.R.U32.HI R18, RZ, 0x4, R18 ;  /* 0x00000004ff127819 */ /* 0x000fe20000011612 */
[----:B------:R-:W3:Y:S03]  /*1fa90*/  LDL R14, [R1+0x88] ;  /* 0x00008800010e7983 */ /* 0x000ee60000100800 */
[----:B------:R-:W-:Y:S01]  /*1faa0*/  LOP3.LUT R18, R18, 0x3fff, RZ, 0xc0, !PT ;  /* 0x00003fff12127812 */ /* 0x000fe200078ec0ff */
[----:B------:R-:W4:Y:S01]  /*1fab0*/  LDL R13, [R1+0x68] ;  /* 0x00006800010d7983 */ /* 0x000f220000100800 */
[----:B------:R-:W-:Y:S01]  /*1fac0*/  IMAD.MOV.U32 R5, RZ, RZ, 0x40000040 ;  /* 0x40000040ff057424 */ /* 0x000fe200078e00ff */
[----:B------:R-:W-:Y:S05]  /*1fad0*/  WARPSYNC.ALL ;  /* 0x0000000000007948 */ /* 0x000fea0003800000 */
[----:B------:R-:W-:Y:S01]  /*1fae0*/  LOP3.LUT R18, R18, 0x10000, RZ, 0xfc, !PT ;  /* 0x0001000012127812 */ /* 0x000fe200078efcff */
[----:B------:R-:W-:Y:S01]  /*1faf0*/  WARPGROUP.ARRIVE ;  /* 0x00000000000079c5 */ /* 0x000fe20000000000 */
[----:B------:R-:W-:Y:S01]  /*1fb00*/  R2UR UR7, R5 ;  /* 0x00000000050772ca */ /* 0x000fe200000e0000 */
[----:B------:R-:W-:Y:S01]  /*1fb10*/  IMAD.MOV.U32 R9, RZ, RZ, 0x40000040 ;  /* 0x40000040ff097424 */ /* 0x000fe200078e00ff */
[----:B------:R-:W-:Y:S01]  /*1fb20*/  ULDC.64 UR4, c[0x0][0x9a0] ;  /* 0x0002680000047ab9 */ /* 0x000fe20000000a00 */
[----:B01----:R-:W-:Y:S01]  /*1fb30*/  IMAD R4, R234, 0x800, R18 ;  /* 0x00000800ea047824 */ /* 0x003fe200078e0212 */
[----:B------:R-:W-:-:S03]  /*1fb40*/  ISETP.NE.U32.AND P0, PT, RZ, UR4, PT ;  /* 0x00000004ff007c0c */ /* 0x000fc6000bf05070 */
[C---:B------:R-:W-:Y:S01]  /*1fb50*/  VIADD R8, R4.reuse, 0x2 ;  /* 0x0000000204087836 */ /* 0x040fe20000000000 */
[----:B------:R-:W-:Y:S02]  /*1fb60*/  R2UR UR6, R4 ;  /* 0x00000000040672ca */ /* 0x000fe400000e0000 */
        /* <DEDUP_REMOVED lines=20> */
[----:B------:R-:W-:-:S04]  /*1fcb0*/  @P0 LEA R10, P2, R8, UR4, 0x2 ;  /* 0x00000004080a0c11 */ /* 0x000fc8000f8410ff */
[----:B------:R-:W-:Y:S01]  /*1fcc0*/  @P0 LEA.HI.X R11, R8, UR5, R11, 0x2, P2 ;  /* 0x00000005080b0c11 */ /* 0x000fe200090f140b */
[----:B------:R-:W-:-:S06]  /*1fcd0*/  IMAD.MOV.U32 R8, RZ, RZ, 0x3f800000 ;  /* 0x3f800000ff087424 */ /* 0x000fcc00078e00ff */
[----:B------:R-:W2:Y:S01]  /*1fce0*/  @P0 LDG.E R8, desc[UR40][R10.64] ;  /* 0x000000280a080981 */ /* 0x000ea2000c1e1900 */
[----:B------:R-:W-:Y:S02]  /*1fcf0*/  VIADD R4, R4, 0x6 ;  /* 0x0000000604047836 */ /* 0x000fe40000000000 */
[----:B------:R-:W-:Y:S01]  /*1fd00*/  IMAD.MOV.U32 R5, RZ, RZ, 0x40000040 ;  /* 0x40000040ff057424 */ /* 0x000fe200078e00ff */
[----:B------:R-:W-:Y:S02]  /*1fd10*/  WARPGROUP.DEPBAR.LE gsb0, 0x0 ;  /* 0x00008000000079c5 */ /* 0x000fe40000010000 */
[----:B------:R-:W-:-:S06]  /*1fd20*/  WARPGROUP.ARRIVE ;  /* 0x00000000000079c5 */ /* 0x000fcc0000000000 */
[----:B------:R-:W-:Y:S01]  /*1fd30*/  QGMMA.64x256x32.F32.E4M3.E4M3 R24, R220, gdesc[UR4], R24, gsb0 ;  /* 0x03e00004dc187df3 */ /* 0x000fe20008000818 */
[----:B------:R-:W-:Y:S02]  /*1fd40*/  R2UR UR6, R4 ;  /* 0x00000000040672ca */ /* 0x000fe400000e0000 */
[----:B------:R-:W-:Y:S02]  /*1fd50*/  R2UR UR7, R5 ;  /* 0x00000000050772ca */ /* 0x000fe400000e0000 */
[----:B------:R-:W0:Y:S04]  /*1fd60*/  SHFL.BFLY PT, R5, R7, 0x2, 0x1f ;  /* 0x0c401f0007057f89 */ /* 0x000e2800000e0000 */
[----:B------:R-:W1:Y:S01]  /*1fd70*/  SHFL.BFLY PT, R4, R6, 0x2, 0x1f ;  /* 0x0c401f0006047f89 */ /* 0x000e6200000e0000 */
[----:B0-----:R-:W-:-:S05]  /*1fd80*/  FADD.FTZ R7, R5, R7 ;  /* 0x0000000705077221 */ /* 0x001fca0000010000 */
[----:B------:R-:W0:Y:S01]  /*1fd90*/  SHFL.BFLY PT, R5, R7, 0x1, 0x1f ;  /* 0x0c201f0007057f89 */ /* 0x000e2200000e0000 */
[----:B-1----:R-:W-:-:S05]  /*1fda0*/  FADD.FTZ R6, R4, R6 ;  /* 0x0000000604067221 */ /* 0x002fca0000010000 */
[----:B------:R-:W1:Y:S01]  /*1fdb0*/  SHFL.BFLY PT, R4, R6, 0x1, 0x1f ;  /* 0x0c201f0006047f89 */ /* 0x000e6200000e0000 */
[----:B0-----:R-:W-:-:S05]  /*1fdc0*/  FADD.FTZ R7, R7, R5 ;  /* 0x0000000507077221 */ /* 0x001fca0000010000 */
[C---:B------:R-:W-:Y:S01]  /*1fdd0*/  FSETP.NE.FTZ.AND P0, PT, R7.reuse, RZ, PT ;  /* 0x000000ff0700720b */ /* 0x040fe20003f15000 */
[----:B------:R-:W-:Y:S02]  /*1fde0*/  IMAD.MOV.U32 R5, RZ, RZ, RZ ;  /* 0x000000ffff057224 */ /* 0x000fe400078e00ff */
[----:B------:R-:W-:-:S10]  /*1fdf0*/  FMUL.FTZ R9, R7, 0.00390625 ;  /* 0x3b80000007097820 */ /* 0x000fd40000410000 */
[----:B------:R1:W-:Y:S01]  /*1fe00*/  @P0 MUFU.RCP R5, R7 ;  /* 0x0000000700050308 */ /* 0x0003e20000001000 */
[----:B------:R-:W-:Y:S01]  /*1fe10*/  FSETP.NE.FTZ.AND P0, PT, R9, RZ, PT ;  /* 0x000000ff0900720b */ /* 0x000fe20003f15000 */
[----:B-1----:R-:W-:-:S04]  /*1fe20*/  FADD.FTZ R7, R6, R4 ;  /* 0x0000000406077221 */ /* 0x002fc80000010000 */
[----:B------:R-:W-:-:S05]  /*1fe30*/  FMUL.FTZ R6, R7, 0.00390625 ;  /* 0x3b80000007067820 */ /* 0x000fca0000410000 */
[----:B------:R-:W-:Y:S02]  /*1fe40*/  FSETP.NE.FTZ.AND P3, PT, R6, RZ, PT ;  /* 0x000000ff0600720b */ /* 0x000fe40003f75000 */
[----:B------:R-:W-:Y:S01]  /*1fe50*/  FSETP.NE.FTZ.AND P2, PT, R7, RZ, PT ;  /* 0x000000ff0700720b */ /* 0x000fe20003f55000 */
[----:B------:R-:W0:Y:S01]  /*1fe60*/  @P0 MUFU.LG2 R9, R9 ;  /* 0x0000000900090308 */ /* 0x000e220000000c00 */
[----:B------:R-:W-:-:S09]  /*1fe70*/  IMAD.MOV.U32 R4, RZ, RZ, RZ ;  /* 0x000000ffff047224 */ /* 0x000fd200078e00ff */
[----:B------:R-:W1:Y:S08]  /*1fe80*/  @P3 MUFU.LG2 R6, R6 ;  /* 0x0000000600063308 */ /* 0x000e700000000c00 */
[----:B------:R0:W3:Y:S01]  /*1fe90*/  @P2 MUFU.RCP R4, R7 ;  /* 0x0000000700042308 */ /* 0x0000e20000001000 */
[----:B------:R-:W-:Y:S02]  /*1fea0*/  WARPGROUP.DEPBAR.LE gsb0, 0x0 ;  /* 0x00008000000079c5 */ /* 0x000fe40000010000 */
[----:B------:R-:W-:-:S06]  /*1feb0*/  WARPGROUP.ARRIVE ;  /* 0x00000000000079c5 */ /* 0x000fcc0000000000 */
[----:B------:R-:W-:Y:S01]  /*1fec0*/  QGMMA.64x256x32.F32.E4M3.E4M3 R24, R216, gdesc[UR4], R24, gsb0 ;  /* 0x03e00004d8187df3 */ /* 0x000fe20008000818 */
[----:B0-----:R-:W-:Y:S01]  /*1fed0*/  @P0 FMUL.FTZ R7, R9, 0.69314718246459960938 ;  /* 0x3f31721809070820 */ /* 0x001fe20000410000 */
[C---:B------:R-:W-:Y:S01]  /*1fee0*/  @P0 FMUL.FTZ R9, R2.reuse, 0.69314718246459960938 ;  /* 0x3f31721802090820 */ /* 0x040fe20000410000 */
        /* <DEDUP_REMOVED lines=9> */
[----:B------:R-:W-:Y:S05]  /*1ff80*/  @!P1 BRA `(.L_x_2662) ;  /* 0x0000000000049947 */ /* 0x000fea0003800000 */
[----:B------:R-:W-:Y:S01]  /*1ff90*/  BPT.TRAP 0x1 ;  /* 0x000000040000795c */ /* 0x000fe20000300000 */
.L_x_2662:
        /* <DEDUP_REMOVED lines=139> */
.L_x_2574:
[----:B------:R-:W-:Y:S05]  /*20850*/  WARPSYNC.ALL ;  /* 0x0000000000007948 */ /* 0x000fea0003800000 */
[----:B------:R-:W2:Y:S01]  /*20860*/  LDL R223, [R1+0x8c] ;  /* 0x00008c0001df7983 */ /* 0x000ea20000100800 */
[----:B------:R-:W0:Y:S01]  /*20870*/  S2UR UR36, SR_CgaCtaId ;  /* 0x00000000002479c3 */ /* 0x000e220000008800 */
[----:B------:R-:W-:Y:S01]  /*20880*/  UMOV UR4, 0x400 ;  /* 0x0000040000047882 */ /* 0x000fe20000000000 */
[----:B------:R-:W-:Y:S01]  /*20890*/  BSSY B0, `(.L_x_2663) ;  /* 0x0000789000007945 */ /* 0x000fe20003800000 */
[----:B0-----:R-:W-:-:S06]  /*208a0*/  ULEA UR4, UR36, UR4, 0x18 ;  /* 0x0000000424047291 */ /* 0x001fcc000f8ec03f */
[----:B------:R-:W-:Y:S01]  /*208b0*/  MOV R18, UR4 ;  /* 0x0000000400127c02 */ /* 0x000fe20008000f00 */
        /* <DEDUP_REMOVED lines=24> */
[----:B------:R-:W-:Y:S02]  /*20a40*/  IADD3 R46, P3, R2, 0xc020, RZ ;  /* 0x0000c020022e7810 */ /* 0x000fe40007f7e0ff */
[----:B------:R-:W-:Y:S02]  /*20a50*/  LOP3.LUT R35, R34, 0x380, RZ, 0xc0, !PT ;  /* 0x0000038022237812 */ /* 0x000fe400078ec0ff */
[----:B------:R-:W-:Y:S02]  /*20a60*/  IADD3 R30, P5, R2, 0x4040, RZ ;  /* 0x00004040021e7810 */ /* 0x000fe40007fbe0ff */
[----:B------:R-:W-:-:S02]  /*20a70*/  LOP3.LUT R54, R4, R54, RZ, 0x3c, !PT ;  /* 0x0000003604367212 */ /* 0x000fc400078e3cff */
[----:B------:R-:W-:Y:S01]  /*20a80*/  LOP3.LUT R47, R46, 0x380, RZ, 0xc0, !PT ;  /* 0x000003802e2f7812 */ /* 0x000fe200078ec0ff */
[--C-:B------:R-:W-:Y:S01]  /*20a90*/  IMAD.X R31, RZ, RZ, R3.reuse, P5 ;  /* 0x000000ffff1f7224 */ /* 0x100fe200028e0603 */
[----:B------:R-:W-:Y:S02]  /*20aa0*/  SHF.R.U64 R35, R35, 0x3, RZ ;  /* 0x0000000323237819 */ /* 0x000fe400000012ff */
[----:B------:R-:W-:Y:S02]  /*20ab0*/  IADD3 R42, P2, R2, 0x8040, RZ ;  /* 0x00008040022a7810 */ /* 0x000fe40007f5e0ff */
[----:B------:R-:W-:Y:S02]  /*20ac0*/  LOP3.LUT R4, R30, 0x380, RZ, 0xc0, !PT ;  /* 0x000003801e047812 */ /* 0x000fe400078ec0ff */
[----:B------:R-:W-:Y:S02]  /*20ad0*/  SHF.R.U64 R47, R47, 0x3, RZ ;  /* 0x000000032f2f7819 */ /* 0x000fe400000012ff */
[----:B------:R-:W-:Y:S01]  /*20ae0*/  LOP3.LUT R34, R35, R34, RZ, 0x3c, !PT ;  /* 0x0000002223227212 */ /* 0x000fe200078e3cff */
[----:B------:R-:W-:Y:S01]  /*20af0*/  IMAD.X R35, RZ, RZ, R3, P4 ;  /* 0x000000ffff237224 */ /* 0x000fe200020e0603 */
[----:B------:R-:W-:-:S02]  /*20b00*/  IADD3 R58, P0, R2, 0xc040, RZ ;  /* 0x0000c040023a7810 */ /* 0x000fc40007f1e0ff */
[----:B------:R-:W-:Y:S02]  /*20b10*/  LOP3.LUT R43, R42, 0x380, RZ, 0xc0, !PT ;  /* 0x000003802a2b7812 */ /* 0x000fe400078ec0ff */
[----:B------:R-:W-:Y:S02]  /*20b20*/  SHF.R.U64 R4, R4, 0x3, RZ ;  /* 0x0000000304047819 */ /* 0x000fe400000012ff */
[----:B------:R-:W-:Y:S02]  /*20b30*/  MOV R222, R54 ;  /* 0x0000003600de7202 */ /* 0x000fe40000000f00 */
[----:B------:R-:W-:Y:S02]  /*20b40*/  IADD3 R54, P4, R2, 0x4020, RZ ;  /* 0x0000402002367810 */ /* 0x000fe40007f9e0ff */
[----:B------:R-:W-:Y:S01]  /*20b50*/  LOP3.LUT R46, R47, R46, RZ, 0x3c, !PT ;  /* 0x0000002e2f2e7212 */ /* 0x000fe200078e3cff */
[--C-:B------:R-:W-:Y:S01]  /*20b60*/  IMAD.X R47, RZ, RZ, R3.reuse, P3 ;  /* 0x000000ffff2f7224 */ /* 0x100fe200018e0603 */
[----:B------:R-:W-:Y:S01]  /*20b70*/  LOP3.LUT R59, R58, 0x380, RZ, 0xc0, !PT ;  /* 0x000003803a3b7812 */ /* 0x000fe200078ec0ff */
[----:B------:R-:W-:Y:S01]  /*20b80*/  IMAD.X R55, RZ, RZ, R3, P4 ;  /* 0x000000ffff377224 */ /* 0x000fe200020e0603 */
[----:B------:R-:W-:-:S02]  /*20b90*/  SHF.R.U64 R43, R43, 0x3, RZ ;  /* 0x000000032b2b7819 */ /* 0x000fc400000012ff */
[----:B------:R-:W-:Y:S02]  /*20ba0*/  LOP3.LUT R30, R4, R30, RZ, 0x3c, !PT ;  /* 0x0000001e041e7212 */ /* 0x000fe400078e3cff */
[----:B------:R-:W-:Y:S02]  /*20bb0*/  IADD3 R14, P1, R2, 0x8020, RZ ;  /* 0x00008020020e7810 */ /* 0x000fe40007f3e0ff */
[----:B------:R-:W-:Y:S02]  /*20bc0*/  LOP3.LUT R4, R54, 0x380, RZ, 0xc0, !PT ;  /* 0x0000038036047812 */ /* 0x000fe400078ec0ff */
[----:B------:R-:W-:Y:S02]  /*20bd0*/  SHF.R.U64 R59, R59, 0x3, RZ ;  /* 0x000000033b3b7819 */ /* 0x000fe400000012ff */
[----:B------:R-:W-:Y:S01]  /*20be0*/  LOP3.LUT R42, R43, R42, RZ, 0x3c, !PT ;  /* 0x0000002a2b2a7212 */ /* 0x000fe200078e3cff */
[----:B------:R-:W-:Y:S01]  /*20bf0*/  IMAD.X R43, RZ, RZ, R3, P2 ;  /* 0x000000ffff2b7224 */ /* 0x000fe200010e0603 */
[----:B------:R-:W-:-:S02]  /*20c00*/  LOP3.LUT R15, R14, 0x380, RZ, 0xc0, !PT ;  /* 0x000003800e0f7812 */ /* 0x000fc400078ec0ff */
[----:B------:R-:W-:Y:S02]  /*20c10*/  SHF.R.U64 R4, R4, 0x3, RZ ;  /* 0x0000000304047819 */ /* 0x000fe400000012ff */
[----:B------:R-:W-:Y:S02]  /*20c20*/  MOV R220, R46 ;  /* 0x0000002e00dc7202 */ /* 0x000fe40000000f00 */
[----:B------:R-:W-:Y:S02]  /*20c30*/  IADD3 R46, P2, R2, 0x4000, RZ ;  /* 0x00004000022e7810 */ /* 0x000fe40007f5e0ff */
[----:B------:R-:W-:Y:S01]  /*20c40*/  LOP3.LUT R58, R59, R58, RZ, 0x3c, !PT ;  /* 0x0000003a3b3a7212 */ /* 0x000fe200078e3cff */
[----:B------:R-:W-:Y:S01]  /*20c50*/  IMAD.X R59, RZ, RZ, R3, P0 ;  /* 0x000000ffff3b7224 */ /* 0x000fe200000e0603 */
[----:B------:R-:W-:Y:S02]  /*20c60*/  SHF.R.U64 R15, R15, 0x3, RZ ;  /* 0x000000030f0f7819 */ /* 0x000fe400000012ff */
[----:B------:R-:W-:-:S02]  /*20c70*/  LOP3.LUT R54, R4, R54, RZ, 0x3c, !PT ;  /* 0x0000003604367212 */ /* 0x000fc400078e3cff */
[----:B------:R-:W-:Y:S02]  /*20c80*/  IADD3 R20, P0, R2, 0x8000, RZ ;  /* 0x0000800002147810 */ /* 0x000fe40007f1e0ff */
[----:B------:R-:W-:Y:S02]  /*20c90*/  LOP3.LUT R4, R46, 0x380, RZ, 0xc0, !PT ;  /* 0x000003802e047812 */ /* 0x000fe400078ec0ff */
[----:B------:R-:W-:Y:S01]  /*20ca0*/  LOP3.LUT R14, R15, R14, RZ, 0x3c, !PT ;  /* 0x0000000e0f0e7212 */ /* 0x000fe200078e3cff */
[----:B------:R-:W-:Y:S01]  /*20cb0*/  IMAD.X R15, RZ, RZ, R3, P1 ;  /* 0x000000ffff0f7224 */ /* 0x000fe200008e0603 */
[----:B------:R-:W-:Y:S02]  /*20cc0*/  LOP3.LUT R21, R20, 0x380, RZ, 0xc0, !PT ;  /* 0x0000038014157812 */ /* 0x000fe400078ec0ff */
[----:B------:R-:W-:Y:S02]  /*20cd0*/  SHF.R.U64 R4, R4, 0x3, RZ ;  /* 0x0000000304047819 */ /* 0x000fe400000012ff */
[----:B------:R-:W-:-:S02]  /*20ce0*/  MOV R218, R34 ;  /* 0x0000002200da7202 */ /* 0x000fc40000000f00 */
[----:B------:R-:W-:Y:S02]  /*20cf0*/  IADD3 R34, P1, R2, 0x60, RZ ;  /* 0x0000006002227810 */ /* 0x000fe40007f3e0ff */
[----:B------:R-:W-:Y:S02]  /*20d00*/  SHF.R.U64 R21, R21, 0x3, RZ ;  /* 0x0000000315157819 */ /* 0x000fe400000012ff */
[----:B------:R-:W-:Y:S01]  /*20d10*/  LOP3.LUT R46, R4, R46, RZ, 0x3c, !PT ;  /* 0x0000002e042e7212 */ /* 0x000fe200078e3cff */
[--C-:B------:R-:W-:Y:S01]  /*20d20*/  IMAD.X R35, RZ, RZ, R3.reuse, P1 ;  /* 0x000000ffff237224 */ /* 0x100fe200008e0603 */
[----:B------:R-:W-:Y:S02]  /*20d30*/  LOP3.LUT R4, R34, 0x380, RZ, 0xc0, !PT ;  /* 0x0000038022047812 */ /* 0x000fe400078ec0ff */
[----:B------:R-:W-:Y:S01]  /*20d40*/  LOP3.LUT R20, R21, R20, RZ, 0x3c, !PT ;  /* 0x0000001415147212 */ /* 0x000fe200078e3cff */
[----:B------:R-:W-:Y:S01]  /*20d50*/  IMAD.X R21, RZ, RZ, R3, P0 ;  /* 0x000000ffff157224 */ /* 0x000fe200000e0603 */
[----:B------:R-:W-:-:S02]  /*20d60*/  SHF.R.U64 R4, R4, 0x3, RZ ;  /* 0x0000000304047819 */ /* 0x000fc400000012ff */
[----:B------:R-:W-:Y:S02]  /*20d70*/  MOV R216, R14 ;  /* 0x0000000e00d87202 */ /* 0x000fe40000000f00 */
[----:B------:R-:W-:Y:S02]  /*20d80*/  IADD3 R14, P0, R2, 0x40, RZ ;  /* 0x00000040020e7810 */ /* 0x000fe40007f1e0ff */
[----:B------:R-:W-:Y:S02]  /*20d90*/  LOP3.LUT R34, R4, R34, RZ, 0x3c, !PT ;  /* 0x0000002204227212 */ /* 0x000fe400078e3cff */
[----:B------:R-:W-:Y:S01]  /*20da0*/  LOP3.LUT R4, R14, 0x380, RZ, 0xc0, !PT ;  /* 0x000003800e047812 */ /* 0x000fe200078ec0ff */
[----:B------:R-:W-:Y:S01]  /*20db0*/  IMAD.X R15, RZ, RZ, R3, P0 ;  /* 0x000000ffff0f7224 */ /* 0x000fe200000e0603 */
[----:B------:R-:W-:Y:S02]  /*20dc0*/  IADD3 R26, P3, R2, 0x4060, RZ ;  /* 0x00004060021a7810 */ /* 0x000fe40007f7e0ff */
[----:B------:R-:W-:-:S02]  /*20dd0*/  SHF.R.U64 R4, R4, 0x3, RZ ;  /* 0x0000000304047819 */ /* 0x000fc400000012ff */
[----:B------:R-:W-:Y:S02]  /*20de0*/  LOP3.LUT R27, R26, 0x380, RZ, 0xc0, !PT ;  /* 0x000003801a1b7812 */ /* 0x000fe400078ec0ff */
[----:B------:R-:W-:Y:S02]  /*20df0*/  LOP3.LUT R14, R4, R14, RZ, 0x3c, !PT ;  /* 0x0000000e040e7212 */ /* 0x000fe400078e3cff */
[----:B------:R-:W-:Y:S02]  /*20e00*/  SHF.R.U64 R27, R27, 0x3, RZ ;  /* 0x000000031b1b7819 */ /* 0x000fe400000012ff */
[----:B------:R-:W-:Y:S02]  /*20e10*/  MOV R209, R14 ;  /* 0x0000000e00d17202 */ /* 0x000fe40000000f00 */
[----:B------:R-:W-:Y:S02]  /*20e20*/  IADD3 R14, P0, R2, 0x20, RZ ;  /* 0x00000020020e7810 */ /* 0x000fe40007f1e0ff */
[----:B------:R-:W-:Y:S01]  /*20e30*/  LOP3.LUT R26, R27, R26, RZ, 0x3c, !PT ;  /* 0x0000001a1b1a7212 */ /* 0x000fe200078e3cff */
[--C-:B------:R-:W-:Y:S01]  /*20e40*/  IMAD.X R27, RZ, RZ, R3.reuse, P3 ;  /* 0x000000ffff1b7224 */ /* 0x100fe200018e0603 */
[----:B------:R-:W-:Y:S01]  /*20e50*/  LOP3.LUT R4, R14, 0x380, RZ, 0xc0, !PT ;  /* 0x000003800e047812 */ /* 0x000fe200078ec0ff */
[----:B------:R-:W-:Y:S01]  /*20e60*/  IMAD.X R15, RZ, RZ, R3, P0 ;  /* 0x000000ffff0f7224 */ /* 0x000fe200000e0603 */
[----:B------:R-:W-:-:S02]  /*20e70*/  IADD3.X R47, RZ, R3, RZ, P2, !PT ;  /* 0x00000003ff2f7210 */ /* 0x000fc400017fe4ff */
[----:B------:R-:W-:Y:S02]  /*20e80*/  SHF.R.U64 R4, R4, 0x3, RZ ;  /* 0x0000000304047819 */ /* 0x000fe400000012ff */
[----:B------:R-:W-:Y:S02]  /*20e90*/  MOV R221, R58 ;  /* 0x0000003a00dd7202 */ /* 0x000fe40000000f00 */
[----:B------:R-:W-:Y:S02]  /*20ea0*/  LOP3.LUT R14, R4, R14, RZ, 0x3c, !PT ;  /* 0x0000000e040e7212 */ /* 0x000fe400078e3cff */
[----:B------:R-:W-:Y:S02]  /*20eb0*/  LOP3.LUT R4, R2, 0x380, RZ, 0xc0, !PT ;  /* 0x0000038002047812 */ /* 0x000fe400078ec0ff */
[----:B------:R-:W-:Y:S02]  /*20ec0*/  MOV R208, R14 ;  /* 0x0000000e00d07202 */ /* 0x000fe40000000f00 */
[----:B------:R-:W-:-:S02]  /*20ed0*/  SHF.R.U64 R4, R4, 0x3, RZ ;  /* 0x0000000304047819 */ /* 0x000fc400000012ff */
[----:B------:R-:W-:Y:S02]  /*20ee0*/  MOV R219, R50 ;  /* 0x0000003200db7202 */ /* 0x000fe40000000f00 */
[----:B------:R-:W-:Y:S02]  /*20ef0*/  LOP3.LUT R2, R4, R2, RZ, 0x3c, !PT ;  /* 0x0000000204027212 */ /* 0x000fe400078e3cff */
[----:B------:R-:W-:Y:S02]  /*20f00*/  MOV R217, R42 ;  /* 0x0000002a00d97202 */ /* 0x000fe40000000f00 */
[----:B------:R-:W-:Y:S02]  /*20f10*/  MOV R207, R2 ;  /* 0x0000000200cf7202 */ /* 0x000fe40000000f00 */
[----:B---3--:R-:W-:Y:S02]  /*20f20*/  LOP3.LUT P0, R2, R224, 0x3, RZ, 0xc0, !PT ;  /* 0x00000003e0027812 */ /* 0x008fe4000780c0ff */
[----:B------:R-:W-:-:S02]  /*20f30*/  MOV R215, R20 ;  /* 0x0000001400d77202 */ /* 0x000fc40000000f00 */
[----:B------:R-:W-:Y:S01]  /*20f40*/  ISETP.EQ.OR P0, PT, R2, 0x3, !P0 ;  /* 0x000000030200780c */ /* 0x000fe20004702670 */
[----:B------:R-:W-:Y:S01]  /*20f50*/  IMAD.SHL.U32 R2, R224, 0x4, RZ ;  /* 0x00000004e0027824 */ /* 0x000fe200078e00ff */
[----:B------:R-:W-:Y:S02]  /*20f60*/  MOV R214, R26 ;  /* 0x0000001a00d67202 */ /* 0x000fe40000000f00 */
[----:B------:R-:W-:Y:S02]  /*20f70*/  SEL R14, R0, R6, P0 ;  /* 0x00000006000e7207 */ /* 0x000fe40000000000 */
[----:B------:R-:W-:Y:S02]  /*20f80*/  LOP3.LUT R2, R2, 0xc, RZ, 0xc0, !PT ;  /* 0x0000000c02027812 */ /* 0x000fe400078ec0ff */
[----:B------:R-:W-:Y:S02]  /*20f90*/  SEL R6, R6, R0, P0 ;  /* 0x0000000006067207 */ /* 0x000fe40000000000 */
[----:B------:R-:W-:-:S02]  /*20fa0*/  IADD3 R2, P1, R2, UR4, RZ ;  /* 0x0000000402027c10 */ /* 0x000fc4000ff3e0ff */
[----:B------:R-:W-:Y:S01]  /*20fb0*/  SEL R4, R5, R25, P0 ;  /* 0x0000001905047207 */ /* 0x000fe20000000000 */
[----:B------:R-:W-:Y:S01]  /*20fc0*/  UMOV UR4, 0xffffffff ;  /* 0xffffffff00047882 */ /* 0x000fe20000000000 */
[----:B------:R-:W-:Y:S01]  /*20fd0*/  MOV R213, R30 ;  /* 0x0000001e00d57202 */ /* 0x000fe20000000f00 */
[----:B------:R-:W-:Y:S01]  /*20fe0*/  IMAD.X R3, RZ, RZ, UR5, P1 ;  /* 0x00000005ff037e24 */ /* 0x000fe200088e06ff */
[----:B------:R-:W-:Y:S02]  /*20ff0*/  MOV R212, R54 ;  /* 0x0000003600d47202 */ /* 0x000fe40000000f00 */
[----:B------:R-:W-:Y:S02]  /*21000*/  MOV R211, R46 ;  /* 0x0000002e00d37202 */ /* 0x000fe40000000f00 */
[----:B------:R1:W5:Y:S01]  /*21010*/  LDG.E.CONSTANT R0, desc[UR40][R2.64] ;  /* 0x0000002802007981 */ /* 0x000362000c1e9900 */
[----:B------:R-:W-:Y:S02]  /*21020*/  MOV R210, R34 ;  /* 0x0000002200d27202 */ /* 0x000fe40000000f00 */
[----:B------:R-:W-:Y:S01]  /*21030*/  SEL R5, R25, R5, P0 ;  /* 0x0000000519057207 */ /* 0x000fe20000000000 */
[----:B------:R-:W-:Y:S06]  /*21040*/  BRA.DIV UR4, `(.L_x_2665) ;  /* 0x0000010a04407947 */ /* 0x000fec000b800000 */
[----:B------:R-:W-:Y:S01]  /*21050*/  SEL R91, R62, R63, P0 ;  /* 0x0000003f3e5b7207 */ /* 0x000fe20000000000 */
[----:B-----5:R-:W-:Y:S01]  /*21060*/  SHFL.IDX PT, R4, R4, R0, 0x1c1f ;  /* 0x001c1f0004047589 */ /* 0x020fe200000e0000 */
[----:B------:R-:W-:Y:S02]  /*21070*/  SEL R63, R63, R62, P0 ;  /* 0x0000003e3f3f7207 */ /* 0x000fe40000000000 */
[----:B------:R-:W-:Y:S01]  /*21080*/  SEL R62, R66, R67, P0 ;  /* 0x00000043423e7207 */ /* 0x000fe20000000000 */
[----:B-1----:R-:W-:Y:S01]  /*21090*/  SHFL.IDX PT, R3, R14, R0, 0x1c1f ;  /* 0x001c1f000e037589 */ /* 0x002fe200000e0000 */
        /* <DEDUP_REMOVED lines=30> */
[----:B------:R-:W-:-:S02]  /*21280*/  LOP3.LUT R2, R0, 0x2, RZ, 0x3c, !PT ;  /* 0x0000000200027812 */ /* 0x000fc400078e3cff */
[----:B------:R-:W-:Y:S02]  /*21290*/  SEL R45, R68, R69, P0 ;  /* 0x00000045442d7207 */ /* 0x000fe40000000000 */
[----:B------:R-:W-:Y:S01]  /*212a0*/  SEL R27, R80, R81, P0 ;  /* 0x00000051501b7207 */ /* 0x000fe20000000000 */
[----:B------:R-:W1:Y:S01]  /*212b0*/  SHFL.IDX PT, R60, R60, R2, 0x1c1f ;  /* 0x001c1f023c3c7589 */ /* 0x000e6200000e0000 */
        /* <DEDUP_REMOVED lines=142> */
[----:B-1----:R-:W-:Y:S01]  /*21ba0*/  SEL R185, R46, R60, P0 ;  /* 0x0000003c2eb97207 */ /* 0x002fe20000000000 */
[----:B------:R-:W-:Y:S01]  /*21bb0*/  SHFL.IDX PT, R115, R122, R2, 0x1c1f ;  /* 0x001c1f027a737589 */ /* 0x000fe200000e0000 */
[----:B------:R-:W-:Y:S02]  /*21bc0*/  SEL R186, R60, R46, P0 ;  /* 0x0000002e3cba7207 */ /* 0x000fe40000000000 */
[----:B------:R-:W-:Y:S01]  /*21bd0*/  SEL R103, R150, R151, P0 ;  /* 0x0000009796677207 */ /* 0x000fe20000000000 */
[----:B------:R-:W1:Y:S01]  /*21be0*/  SHFL.IDX PT, R52, R52, R2, 0x1c1f ;  /* 0x001c1f0234347589 */ /* 0x000e6200000e0000 */
[----:B------:R-:W-:Y:S02]  /*21bf0*/  SEL R205, R166, R147, P0 ;  /* 0x00000093a6cd7207 */ /* 0x000fe40000000000 */
[----:B--2---:R-:W-:Y:S01]  /*21c00*/  SEL R60, R91, R63, P0 ;  /* 0x0000003f5b3c7207 */ /* 0x004fe20000000000 */
[----:B------:R-:W-:Y:S01]  /*21c10*/  SHFL.IDX PT, R27, R27, R0, 0x1c1f ;  /* 0x001c1f001b1b7589 */ /* 0x000fe200000e0000 */
[----:B------:R-:W-:-:S02]  /*21c20*/  SEL R150, R151, R150, P0 ;  /* 0x0000009697967207 */ /* 0x000fc40000000000 */
[----:B------:R-:W-:Y:S01]  /*21c30*/  SEL R206, R147, R166, P0 ;  /* 0x000000a693ce7207 */ /* 0x000fe20000000000 */
[----:B------:R-:W2:Y:S01]  /*21c40*/  SHFL.IDX PT, R26, R26, R2, 0x1c1f ;  /* 0x001c1f021a1a7589 */ /* 0x000ea200000e0000 */
[----:B---3--:R-:W-:Y:S02]  /*21c50*/  SEL R182, R45, R68, P0 ;  /* 0x000000442db67207 */ /* 0x008fe40000000000 */
[----:B------:R-:W-:Y:S01]  /*21c60*/  SEL R181, R68, R45, P0 ;  /* 0x0000002d44b57207 */ /* 0x000fe20000000000 */
[----:B------:R-:W-:Y:S01]  /*21c70*/  SHFL.IDX PT, R122, R119, R0, 0x1c1f ;  /* 0x001c1f00777a7589 */ /* 0x000fe200000e0000 */
[----:B----4-:R-:W-:Y:S02]  /*21c80*/  SEL R172, R42, R88, P0 ;  /* 0x000000582aac7207 */ /* 0x010fe40000000000 */
[----:B------:R-:W-:Y:S01]  /*21c90*/  SEL R171, R88, R42, P0 ;  /* 0x0000002a58ab7207 */ /* 0x000fe20000000000 */
[----:B------:R-:W-:Y:S01]  /*21ca0*/  SHFL.IDX PT, R54, R54, R0, 0x1c1f ;  /* 0x001c1f0036367589 */ /* 0x000fe200000e0000 */
[----:B------:R-:W-:-:S02]  /*21cb0*/  SEL R63, R63, R91, P0 ;  /* 0x0000005b3f3f7207 */ /* 0x000fc40000000000 */
[----:B------:R-:W-:Y:S01]  /*21cc0*/  SEL R68, R62, R67, P0 ;  /* 0x000000433e447207 */ /* 0x000fe20000000000 */
[----:B------:R-:W3:Y:S01]  /*21cd0*/  SHFL.IDX PT, R112, R112, R2, 0x1c1f ;  /* 0x001c1f0270707589 */ /* 0x000ee200000e0000 */
[----:B0-----:R-:W-:Y:S02]  /*21ce0*/  SEL R88, R82, R94, P0 ;  /* 0x0000005e52587207 */ /* 0x001fe40000000000 */
[----:B------:R-:W-:Y:S01]  /*21cf0*/  SEL R91, R83, R98, P0 ;  /* 0x00000062535b7207 */ /* 0x000fe20000000000 */
[----:B------:R-:W0:Y:S01]  /*21d00*/  SHFL.IDX PT, R116, R116, R2, 0x1c1f ;  /* 0x001c1f0274747589 */ /* 0x000e2200000e0000 */
        /* <DEDUP_REMOVED lines=70> */
[----:B---3--:R-:W-:Y:S01]  /*22170*/  SEL R6, R54, R112, P0 ;  /* 0x0000007036067207 */ /* 0x008fe20000000000 */
[----:B------:R-:W-:Y:S01]  /*22180*/  SHFL.IDX PT, R81, R81, R0, 0x1c1f ;  /* 0x001c1f0051517589 */ /* 0x000fe200000e0000 */
[----:B0-----:R-:W-:Y:S02]  /*22190*/  SEL R7, R55, R116, P0 ;  /* 0x0000007437077207 */ /* 0x001fe40000000000 */
[----:B----4-:R-:W-:Y:S01]  /*221a0*/  SEL R8, R57, R120, P0 ;  /* 0x0000007839087207 */ /* 0x010fe20000000000 */
[----:B------:R-:W0:Y:S01]  /*221b0*/  SHFL.IDX PT, R154, R154, R2, 0x1c1f ;  /* 0x001c1f029a9a7589 */ /* 0x000e2200000e0000 */
        /* <DEDUP_REMOVED lines=10> */
[----:B-1----:R-:W-:Y:S01]  /*22260*/  SEL R27, R77, R158, P0 ;  /* 0x0000009e4d1b7207 */ /* 0x002fe20000000000 */
[----:B------:R-:W1:Y:S01]  /*22270*/  SHFL.IDX PT, R156, R156, R2, 0x1c1f ;  /* 0x001c1f029c9c7589 */ /* 0x000e6200000e0000 */
[----:B--2---:R-:W-:Y:S02]  /*22280*/  SEL R36, R80, R146, P0 ;  /* 0x0000009250247207 */ /* 0x004fe40000000000 */
[----:B------:R-:W-:Y:S01]  /*22290*/  SEL R42, R56, R160, P0 ;  /* 0x000000a0382a7207 */ /* 0x000fe20000000000 */
[----:B------:R-:W-:Y:S01]  /*222a0*/  SHFL.IDX PT, R89, R89, R0, 0x1c1f ;  /* 0x001c1f0059597589 */ /* 0x000fe200000e0000 */
[----:B------:R-:W-:Y:S02]  /*222b0*/  SEL R43, R73, R152, P0 ;  /* 0x00000098492b7207 */ /* 0x000fe40000000000 */
[----:B------:R-:W-:Y:S01]  /*222c0*/  SEL R100, R114, R115, P0 ;  /* 0x0000007372647207 */ /* 0x000fe20000000000 */
[----:B------:R-:W2:Y:S01]  /*222d0*/  SHFL.IDX PT, R157, R157, R2, 0x1c1f ;  /* 0x001c1f029d9d7589 */ /* 0x000ea200000e0000 */
[----:B0-----:R-:W-:-:S02]  /*222e0*/  SEL R45, R81, R154, P0 ;  /* 0x0000009a512d7207 */ /* 0x001fc40000000000 */
[----:B------:R-:W-:Y:S01]  /*222f0*/  SEL R54, R112, R54, P0 ;  /* 0x0000003670367207 */ /* 0x000fe20000000000 */
[----:B------:R-:W-:Y:S01]  /*22300*/  SHFL.IDX PT, R113, R70, R0, 0x1c1f ;  /* 0x001c1f0046717589 */ /* 0x000fe200000e0000 */
[----:B------:R-:W-:Y:S02]  /*22310*/  SEL R55, R116, R55, P0 ;  /* 0x0000003774377207 */ /* 0x000fe40000000000 */
[----:B------:R-:W-:Y:S01]  /*22320*/  SEL R57, R120, R57, P0 ;  /* 0x0000003978397207 */ /* 0x000fe20000000000 */
[----:B------:R-:W0:Y:S01]  /*22330*/  SHFL.IDX PT, R75, R75, R2, 0x1c1f ;  /* 0x001c1f024b4b7589 */ /* 0x000e2200000e0000 */
[----:B---3--:R-:W-:Y:S02]  /*22340*/  SEL R46, R109, R155, P0 ;  /* 0x0000009b6d2e7207 */ /* 0x008fe40000000000 */
[----:B------:R-:W-:Y:S01]  /*22350*/  SEL R58, R124, R58, P0 ;  /* 0x0000003a7c3a7207 */ /* 0x000fe20000000000 */
[----:B------:R-:W-:Y:S01]  /*22360*/  SHFL.IDX PT, R117, R117, R0, 0x1c1f ;  /* 0x001c1f0075757589 */ /* 0x000fe200000e0000 */
[----:B------:R-:W-:-:S02]  /*22370*/  SEL R59, R128, R59, P0 ;  /* 0x0000003b803b7207 */ /* 0x000fc40000000000 */
[----:B------:R-:W-:Y:S01]  /*22380*/  SEL R61, R132, R61, P0 ;  /* 0x0000003d843d7207 */ /* 0x000fe20000000000 */
[----:B------:R-:W3:Y:S01]  /*22390*/  SHFL.IDX PT, R121, R121, R2, 0x1c1f ;  /* 0x001c1f0279797589 */ /* 0x000ee200000e0000 */
[----:B-1----:R-:W-:Y:S02]  /*223a0*/  SEL R48, R85, R156, P0 ;  /* 0x0000009c55307207 */ /* 0x002fe40000000000 */
        /* <DEDUP_REMOVED lines=11> */
[----:B0-----:R-:W-:Y:S02]  /*22460*/  SEL R71, R113, R75, P0 ;  /* 0x0000004b71477207 */ /* 0x001fe40000000000 */
[----:B------:R-:W-:Y:S01]  /*22470*/  SEL R56, R160, R56, P0 ;  /* 0x00000038a0387207 */ /* 0x000fe20000000000 */
[----:B------:R-:W-:Y:S01]  /*22480*/  SHFL.IDX PT, R95, R95, R0, 0x1c1f ;  /* 0x001c1f005f5f7589 */ /* 0x000fe200000e0000 */
[----:B------:R-:W-:-:S02]  /*22490*/  SEL R73, R152, R73, P0 ;  /* 0x0000004998497207 */ /* 0x000fc40000000000 */
[----:B------:R-:W-:Y:S01]  /*224a0*/  SEL R81, R154, R81, P0 ;  /* 0x000000519a517207 */ /* 0x000fe20000000000 */
[----:B------:R-:W0:Y:S01]  /*224b0*/  SHFL.IDX PT, R118, R118, R2, 0x1c1f ;  /* 0x001c1f0276767589 */ /* 0x000e2200000e0000 */
[----:B---3--:R-:W-:Y:S02]  /*224c0*/  SEL R78, R117, R121, P0 ;  /* 0x00000079754e7207 */ /* 0x008fe40000000000 */
[----:B------:R-:W-:Y:S01]  /*224d0*/  SEL R109, R155, R109, P0 ;  /* 0x0000006d9b6d7207 */ /* 0x000fe20000000000 */
[----:B------:R-:W-:Y:S01]  /*224e0*/  SHFL.IDX PT, R97, R97, R0, 0x1c1f ;  /* 0x001c1f0061617589 */ /* 0x000fe200000e0000 */
[----:B------:R-:W-:Y:S02]  /*224f0*/  SEL R85, R156, R85, P0 ;  /* 0x000000559c557207 */ /* 0x000fe40000000000 */
[----:B------:R-:W-:Y:S01]  /*22500*/  SEL R89, R157, R89, P0 ;  /* 0x000000599d597207 */ /* 0x000fe20000000000 */
[----:B------:R-:W3:Y:S01]  /*22510*/  SHFL.IDX PT, R126, R126, R2, 0x1c1f ;  /* 0x001c1f027e7e7589 */ /* 0x000ee200000e0000 */
[----:B-1----:R-:W-:-:S02]  /*22520*/  SEL R86, R129, R125, P0 ;  /* 0x0000007d81567207 */ /* 0x002fc40000000000 */
[----:B------:R-:W-:Y:S01]  /*22530*/  SEL R75, R75, R113, P0 ;  /* 0x000000714b4b7207 */ /* 0x000fe20000000000 */
[----:B------:R-:W1:Y:S01]  /*22540*/  SHFL.IDX PT, R119, R130, R2, 0x1c1f ;  /* 0x001c1f0282777589 */ /* 0x000e6200000e0000 */
[----:B------:R-:W-:Y:S02]  /*22550*/  SEL R117, R121, R117, P0 ;  /* 0x0000007579757207 */ /* 0x000fe40000000000 */
[----:B------:R-:W-:Y:S01]  /*22560*/  SEL R125, R125, R129, P0 ;  /* 0x000000817d7d7207 */ /* 0x000fe20000000000 */
[----:B------:R-:W-:Y:S01]  /*22570*/  SHFL.IDX PT, R99, R99, R0, 0x1c1f ;  /* 0x001c1f0063637589 */ /* 0x000fe200000e0000 */
[----:B--2---:R-:W-:Y:S02]  /*22580*/  SEL R96, R90, R110, P0 ;  /* 0x0000006e5a607207 */ /* 0x004fe40000000000 */
[----:B------:R-:W-:Y:S01]  /*22590*/  SEL R90, R110, R90, P0 ;  /* 0x0000005a6e5a7207 */ /* 0x000fe20000000000 */
[----:B------:R-:W2:Y:S01]  /*225a0*/  SHFL.IDX PT, R134, R134, R2, 0x1c1f ;  /* 0x001c1f0286867589 */ /* 0x000ea200000e0000 */
[----:B------:R-:W-:-:S03]  /*225b0*/  SEL R114, R115, R114, P0 ;  /* 0x0000007273727207 */ /* 0x000fc60000000000 */
[----:B------:R-:W-:Y:S01]  /*225c0*/  SHFL.IDX PT, R123, R123, R0, 0x1c1f ;  /* 0x001c1f007b7b7589 */ /* 0x000fe200000e0000 */
[----:B0-----:R-:W-:Y:S02]  /*225d0*/  SEL R93, R95, R118, P0 ;  /* 0x000000765f5d7207 */ /* 0x001fe40000000000 */
[----:B------:R-:W-:Y:S01]  /*225e0*/  SEL R95, R118, R95, P0 ;  /* 0x0000005f765f7207 */ /* 0x000fe20000000000 */
[----:B------:R-:W0:Y:S04]  /*225f0*/  SHFL.IDX PT, R127, R138, R2, 0x1c1f ;  /* 0x001c1f028a7f7589 */ /* 0x000e2800000e0000 */
[----:B------:R-:W-:Y:S01]  /*22600*/  SHFL.IDX PT, R101, R101, R0, 0x1c1f ;  /* 0x001c1f0065657589 */ /* 0x000fe200000e0000 */
[----:B---3--:R-:W-:Y:S02]  /*22610*/  SEL R102, R97, R126, P0 ;  /* 0x0000007e61667207 */ /* 0x008fe40000000000 */
[----:B------:R-:W-:Y:S01]  /*22620*/  SEL R97, R126, R97, P0 ;  /* 0x000000617e617207 */ /* 0x000fe20000000000 */
[----:B------:R-:W3:Y:S01]  /*22630*/  SHFL.IDX PT, R142, R142, R2, 0x1c1f ;  /* 0x001c1f028e8e7589 */ /* 0x000ee200000e0000 */
[----:B-1----:R-:W-:-:S02]  /*22640*/  SEL R104, R122, R119, P0 ;  /* 0x000000777a687207 */ /* 0x002fc40000000000 */
[----:B------:R-:W-:Y:S01]  /*22650*/  SEL R119, R119, R122, P0 ;  /* 0x0000007a77777207 */ /* 0x000fe20000000000 */
[----:B------:R-:W1:Y:S04]  /*22660*/  SHFL.IDX PT, R34, R34, R2, 0x1c1f ;  /* 0x001c1f0222227589 */ /* 0x000e6800000e0000 */
[----:B------:R-:W4:Y:S01]  /*22670*/  SHFL.IDX PT, R32, R32, R2, 0x1c1f ;  /* 0x001c1f0220207589 */ /* 0x000f2200000e0000 */
[----:B--2---:R-:W-:Y:S02]  /*22680*/  SEL R105, R99, R134, P0 ;  /* 0x0000008663697207 */ /* 0x004fe40000000000 */
[----:B------:R-:W-:Y:S01]  /*22690*/  SEL R99, R134, R99, P0 ;  /* 0x0000006386637207 */ /* 0x000fe20000000000 */
[----:B------:R-:W-:Y:S04]  /*226a0*/  SHFL.IDX PT, R31, R31, R0, 0x1c1f ;  /* 0x001c1f001f1f7589 */ /* 0x000fe800000e0000 */
[----:B------:R-:W2:Y:S01]  /*226b0*/  SHFL.IDX PT, R30, R30, R2, 0x1c1f ;  /* 0x001c1f021e1e7589 */ /* 0x000ea200000e0000 */
[----:B0-----:R-:W-:-:S02]  /*226c0*/  SEL R107, R123, R127, P0 ;  /* 0x0000007f7b6b7207 */ /* 0x001fc40000000000 */
[----:B------:R-:W-:Y:S01]  /*226d0*/  SEL R123, R127, R123, P0 ;  /* 0x0000007b7f7b7207 */ /* 0x000fe20000000000 */
[----:B------:R-:W-:Y:S04]  /*226e0*/  SHFL.IDX PT, R29, R29, R0, 0x1c1f ;  /* 0x001c1f001d1d7589 */ /* 0x000fe800000e0000 */
[----:B------:R-:W0:Y:S01]  /*226f0*/  SHFL.IDX PT, R28, R28, R2, 0x1c1f ;  /* 0x001c1f021c1c7589 */ /* 0x000e2200000e0000 */
[----:B---3--:R-:W-:Y:S02]  /*22700*/  SEL R108, R101, R142, P0 ;  /* 0x0000008e656c7207 */ /* 0x008fe40000000000 */
[----:B------:R-:W-:Y:S01]  /*22710*/  SEL R101, R142, R101, P0 ;  /* 0x000000658e657207 */ /* 0x000fe20000000000 */
[----:B------:R-:W3:Y:S01]  /*22720*/  SHFL.IDX PT, R70, R205, R0, 0x1c1f ;  /* 0x001c1f00cd467589 */ /* 0x000ee200000e0000 */
[----:B-1----:R-:W-:-:S02]  /*22730*/  SEL R191, R35, R34, P0 ;  /* 0x0000002223bf7207 */ /* 0x002fc40000000000 */
[----:B------:R-:W-:Y:S01]  /*22740*/  SEL R192, R34, R35, P0 ;  /* 0x0000002322c07207 */ /* 0x000fe20000000000 */
[----:B------:R-:W1:Y:S01]  /*22750*/  SHFL.IDX PT, R103, R103, R0, 0x1c1f ;  /* 0x001c1f0067677589 */ /* 0x000e6200000e0000 */
[----:B----4-:R-:W-:Y:S02]  /*22760*/  SEL R187, R33, R32, P0 ;  /* 0x0000002021bb7207 */ /* 0x010fe40000000000 */
[----:B------:R-:W-:Y:S01]  /*22770*/  SEL R188, R32, R33, P0 ;  /* 0x0000002120bc7207 */ /* 0x000fe20000000000 */
[----:B------:R-:W4:Y:S04]  /*22780*/  SHFL.IDX PT, R0, R206, R2, 0x1c1f ;  /* 0x001c1f02ce007589 */ /* 0x000f2800000e0000 */
[----:B------:R3:W1:Y:S01]  /*22790*/  SHFL.IDX PT, R150, R150, R2, 0x1c1f ;  /* 0x001c1f0296967589 */ /* 0x00066200000e0000 */
[----:B--2---:R-:W-:-:S02]  /*227a0*/  SEL R184, R31, R30, P0 ;  /* 0x0000001e1fb87207 */ /* 0x004fc40000000000 */
[----:B------:R-:W-:Y:S02]  /*227b0*/  SEL R183, R30, R31, P0 ;  /* 0x0000001f1eb77207 */ /* 0x000fe40000000000 */
[----:B0-----:R-:W-:Y:S02]  /*227c0*/  SEL R180, R29, R28, P0 ;  /* 0x0000001c1db47207 */ /* 0x001fe40000000000 */
[----:B------:R-:W-:Y:S01]  /*227d0*/  SEL R179, R28, R29, P0 ;  /* 0x0000001d1cb37207 */ /* 0x000fe20000000000 */
[----:B---3--:R-:W-:-:S07]  /*227e0*/  IMAD.MOV.U32 R2, RZ, RZ, RZ ;  /* 0x000000ffff027224 */ /* 0x008fce00078e00ff */
.L_x_3016:
[----:B------:R-:W2:Y:S01]  /*227f0*/  LDL.LU R110, [R1+0x90] ;  /* 0x00009000016e7983 */ /* 0x000ea20000300800 */
[----:B------:R-:W-:Y:S05]  /*22800*/  WARPSYNC.ALL ;  /* 0x0000000000007948 */ /* 0x000fea0003800000 */
[----:B------:R-:W3:Y:S01]  /*22810*/  LDL.LU R11, [R1+0x94] ;  /* 0x00009400010b7983 */ /* 0x000ee20000300800 */
        /* <DEDUP_REMOVED lines=19> */
[----:B----4-:R-:W-:-:S02]  /*22950*/  F2FP.BF16.F32.PACK_AB R12, R189, R191 ;  /* 0x000000bfbd0c723e */ /* 0x010fc400000010ff */
        /* <DEDUP_REMOVED lines=8> */
[----:B0-----:R-:W-:Y:S02]  /*229e0*/  F2FP.BF16.F32.PACK_AB R32, R182, R184 ;  /* 0x000000b8b620723e */ /* 0x001fe400000010ff */
        /* <DEDUP_REMOVED lines=19> */
[----:B0-----:R-:W-:-:S03]  /*22b20*/  F2FP.BF16.F32.PACK_AB R12, R3, R147 ;  /* 0x00000093030c723e */ /* 0x001fc600000010ff */
        /* <DEDUP_REMOVED lines=43> */
[----:B---3--:R-:W-:-:S07]  /*22de0*/  IADD3.X R13, R11, UR5, RZ, P1, !PT ;  /* 0x000000050b0d7c10 */ /* 0x008fce0008ffe4ff */
[----:B------:R-:W5:Y:S01]  /*22df0*/  @P0 LDG.E R2, desc[UR40][R12.64] ;  /* 0x000000280c020981 */ /* 0x000f62000c1e1900 */
[----:B------:R-:W-:-:S04]  /*22e00*/  ISETP.NE.U32.AND P3, PT, RZ, UR6, PT ;  /* 0x00000006ff007c0c */ /* 0x000fc8000bf65070 */
[----:B------:R-:W-:Y:S02]  /*22e10*/  ISETP.NE.AND.EX P3, PT, RZ, UR7, PT, P3 ;  /* 0x00000007ff007c0c */ /* 0x000fe4000bf65330 */
[----:B------:R-:W-:-:S11]  /*22e20*/  ISETP.GT.AND P2, PT, R223, 0x1, PT ;  /* 0x00000001df00780c */ /* 0x000fd60003f44270 */
[----:B------:R-:W-:Y:S01]  /*22e30*/  @P3 IADD3 R14, P1, R110, UR6, RZ ;  /* 0x000000066e0e3c10 */ /* 0x000fe2000ff3e0ff */
[----:B------:R-:W-:Y:S01]  /*22e40*/  ULDC UR6, c[0x0][0xa88] ;  /* 0x0002a20000067ab9 */ /* 0x000fe20000000800 */
[----:B------:R-:W-:Y:S02]  /*22e50*/  IMAD.MOV.U32 R110, RZ, RZ, 0x9b8 ;  /* 0x000009b8ff6e7424 */ /* 0x000fe400078e00ff */
[----:B------:R-:W-:Y:S01]  /*22e60*/  IMAD.U32 R0, RZ, RZ, UR6 ;  /* 0x00000006ff007e24 */ /* 0x000fe2000f8e00ff */
[----:B------:R-:W-:Y:S02]  /*22e70*/  @P3 IADD3.X R15, R11, UR7, RZ, P1, !PT ;  /* 0x000000070b0f3c10 */ /* 0x000fe40008ffe4ff */
[----:B------:R-:W-:-:S03]  /*22e80*/  SEL R110, R110, 0x978, P2 ;  /* 0x000009786e6e7807 */ /* 0x000fc60001000000 */
[----:B------:R0:W5:Y:S01]  /*22e90*/  @P3 LDG.E R0, desc[UR40][R14.64] ;  /* 0x000000280e003981 */ /* 0x000162000c1e1900 */
[----:B------:R1:W2:Y:S01]  /*22ea0*/  LDC.64 R34, c[0x0][R110+0x218] ;  /* 0x000086006e227b82 */ /* 0x0002a20000000a00 */
[----:B------:R-:W-:-:S07]  /*22eb0*/  ISETP.NE.AND P1, PT, R120, 0x1, PT ;  /* 0x000000017800780c */ /* 0x000fce0003f25270 */
[----:B------:R1:W3:Y:S08]  /*22ec0*/  LDC.64 R32, c[0x0][R110+0x228] ;  /* 0x00008a006e207b82 */ /* 0x0002f00000000a00 */
[----:B0-----:R1:W0:Y:S08]  /*22ed0*/  LDC.64 R14, c[0x0][R110+0x220] ;  /* 0x000088006e0e7b82 */ /* 0x0012300000000a00 */
[----:B------:R-:W4:Y:S08]  /*22ee0*/  @P1 LDC R103, c[0x0][0xbec] ;  /* 0x0002fb00ff671b82 */ /* 0x000f300000000800 */
[----:B------:R-:W0:Y:S01]  /*22ef0*/  @P1 LDC R11, c[0x0][0xbf0] ;  /* 0x0002fc00ff0b1b82 */ /* 0x000e220000000800 */
[----:B-1----:R-:W-:Y:S05]  /*22f00*/  @P3 BRA `(.L_x_2666) ;  /* 0x0000000000103947 */ /* 0x002fea0003800000 */
[----:B------:R-:W-:Y:S05]  /*22f10*/  @!P0 BRA `(.L_x_2666) ;  /* 0x00000000000c8947 */ /* 0x000fea0003800000 */
[----:B-----5:R-:W2:Y:S04]  /*22f20*/  LDG.E R0, desc[UR40][R12.64] ;  /* 0x000000280c007981 */ /* 0x020ea8000c1e1900 */
[----:B------:R-:W2:Y:S02]  /*22f30*/  LDG.E R12, desc[UR40][R12.64+0x4] ;  /* 0x000004280c0c7981 */ /* 0x000ea4000c1e1900 */
[----:B--2---:R-:W-:-:S07]  /*22f40*/  IMAD.IADD R0, R12, 0x1, -R0 ;  /* 0x000000010c007824 */ /* 0x004fce00078e0a00 */
.L_x_2666:
        /* <DEDUP_REMOVED lines=11> */
[----:B--2---:R-:W-:-:S04]  /*23000*/  IMAD.IADD R70, R12, 0x1, R124 ;  /* 0x000000010c467824 */ /* 0x004fc800078e027c */
[----:B----4-:R-:W-:-:S04]  /*23010*/  @P1 IMAD.HI.U32 R12, R70, R103, RZ ;  /* 0x00000067460c1227 */ /* 0x010fc800078e00ff */
[----:B------:R-:W-:Y:S01]  /*23020*/  IMAD.MOV.U32 R103, RZ, RZ, R70 ;  /* 0x000000ffff677224 */ /* 0x000fe200078e0046 */
[----:B0-----:R-:W-:Y:S02]  /*23030*/  @P1 SHF.R.U32.HI R103, RZ, R11, R12 ;  /* 0x0000000bff671219 */ /* 0x001fe4000001160c */
[----:B---3--:R-:W-:Y:S02]  /*23040*/  SEL R11, R13, RZ, !P0 ;  /* 0x000000ff0d0b7207 */ /* 0x008fe40004000000 */
[----:B------:R0:W1:Y:S02]  /*23050*/  LDC.64 R12, c[0x0][R110+0x210] ;  /* 0x000084006e0c7b82 */ /* 0x0000640000000a00 */
[----:B0-----:R-:W-:-:S06]  /*23060*/  SEL R110, R112, RZ, !P0 ;  /* 0x000000ff706e7207 */ /* 0x001fcc0004000000 */
[----:B------:R-:W0:Y:S01]  /*23070*/  LDC.64 R112, c[0x0][0xba8] ;  /* 0x0002ea00ff707b82 */ /* 0x000e220000000a00 */
[-C--:B------:R-:W-:Y:S01]  /*23080*/  IMAD R15, R15, R11.reuse, RZ ;  /* 0x0000000b0f0f7224 */ /* 0x080fe200078e02ff */
[----:B------:R-:W-:Y:S01]  /*23090*/  SEL R118, R121, RZ, P2 ;  /* 0x000000ff79767207 */ /* 0x000fe20001000000 */
[----:B------:R-:W-:Y:S02]  /*230a0*/  IMAD R115, R35, R122, RZ ;  /* 0x0000007a23737224 */ /* 0x000fe400078e02ff */
[C---:B------:R-:W-:Y:S02]  /*230b0*/  IMAD R110, R14.reuse, R110, R15 ;  /* 0x0000006e0e6e7224 */ /* 0x040fe400078e020f */
[----:B------:R-:W-:-:S04]  /*230c0*/  IMAD.WIDE.U32 R14, R14, R11, RZ ;  /* 0x0000000b0e0e7225 */ /* 0x000fc800078e00ff */
[----:B------:R-:W-:Y:S01]  /*230d0*/  IMAD.WIDE.U32 R34, R34, R122, RZ ;  /* 0x0000007a22227225 */ /* 0x000fe200078e00ff */
[----:B------:R-:W-:-:S03]  /*230e0*/  IADD3 R110, R15, R110, RZ ;  /* 0x0000006e0f6e7210 */ /* 0x000fc60007ffe0ff */
[----:B------:R-:W-:Y:S01]  /*230f0*/  IMAD R116, R33, R118, RZ ;  /* 0x0000007621747224 */ /* 0x000fe200078e02ff */
[----:B------:R-:W-:Y:S01]  /*23100*/  IADD3 R14, P0, P3, R14, R34, R2 ;  /* 0x000000220e0e7210 */ /* 0x000fe20007b1e002 */
[----:B------:R-:W-:-:S04]  /*23110*/  IMAD.WIDE.U32 R32, R32, R118, RZ ;  /* 0x0000007620207225 */ /* 0x000fc800078e00ff */
[----:B------:R-:W-:Y:S01]  /*23120*/  IMAD.IADD R115, R35, 0x1, R115 ;  /* 0x0000000123737824 */ /* 0x000fe200078e0273 */
[----:B------:R-:W-:Y:S01]  /*23130*/  SHF.R.S32.HI R35, RZ, 0x1f, R2 ;  /* 0x0000001fff237819 */ /* 0x000fe20000011402 */
[----:B------:R-:W-:Y:S01]  /*23140*/  IMAD.IADD R116, R33, 0x1, R116 ;  /* 0x0000000121747824 */ /* 0x000fe200078e0274 */
[----:B------:R-:W-:Y:S01]  /*23150*/  IADD3 R32, P4, P5, R103, R14, R32 ;  /* 0x0000000e67207210 */ /* 0x000fe20007d9e020 */
[----:B0-----:R-:W0:Y:S01]  /*23160*/  @!P2 LDC R112, c[0x0][0xb50] ;  /* 0x0002d400ff70ab82 */ /* 0x001e220000000800 */
[----:B------:R-:W-:Y:S02]  /*23170*/  IADD3.X R110, R110, R115, R35, P0, P3 ;  /* 0x000000736e6e7210 */ /* 0x000fe400007e6423 */
[----:B------:R-:W-:-:S04]  /*23180*/  SHF.R.S32.HI R14, RZ, 0x1f, R103 ;  /* 0x0000001fff0e7819 */ /* 0x000fc80000011467 */
[----:B------:R-:W-:Y:S01]  /*23190*/  IADD3.X R33, R14, R110, R116, P4, P5 ;  /* 0x0000006e0e217210 */ /* 0x000fe200027ea474 */
[----:B------:R-:W2:Y:S01]  /*231a0*/  @!P2 LDC R113, c[0x0][0xb54] ;  /* 0x0002d500ff71ab82 */ /* 0x000ea20000000800 */
[----:B------:R-:W-:-:S04]  /*231b0*/  IMAD.MOV R14, RZ, RZ, -R103 ;  /* 0x000000ffff0e7224 */ /* 0x000fc800078e0a67 */
[----:B------:R-:W-:-:S04]  /*231c0*/  IMAD R14, R120, R14, R70 ;  /* 0x0000000e780e7224 */ /* 0x000fc800078e0246 */
[-C--:B-1----:R-:W-:Y:S01]  /*231d0*/  IMAD R13, R13, R14.reuse, RZ ;  /* 0x0000000e0d0d7224 */ /* 0x082fe200078e02ff */
[----:B------:R-:W-:Y:S01]  /*231e0*/  SHF.R.S32.HI R15, RZ, 0x1f, R14 ;  /* 0x0000001fff0f7819 */ /* 0x000fe2000001140e */
[----:B------:R-:W-:-:S04]  /*231f0*/  IMAD.WIDE.U32 R32, R12, R14, R32 ;  /* 0x0000000e0c207225 */ /* 0x000fc800078e0020 */
[----:B------:R-:W-:Y:S01]  /*23200*/  IMAD R13, R12, R15, R13 ;  /* 0x0000000f0c0d7224 */ /* 0x000fe200078e020d */
[----:B0-----:R-:W-:-:S03]  /*23210*/  LEA R112, P0, R32, R112, 0x2 ;  /* 0x0000007020707211 */ /* 0x001fc600078010ff */
[----:B------:R-:W-:-:S05]  /*23220*/  IMAD.IADD R13, R33, 0x1, R13 ;  /* 0x00000001210d7824 */ /* 0x000fca00078e020d */
[----:B--2---:R-:W-:Y:S01]  /*23230*/  LEA.HI.X R113, R32, R113, R13, 0x2, P0 ;  /* 0x0000007120717211 */ /* 0x004fe200000f140d */
[----:B------:R-:W-:Y:S01]  /*23240*/  SHFL.IDX PT, R12, R112, RZ, 0x1c1f ;  /* 0x001c1fff700c7589 */ /* 0x000fe200000e0000 */
[----:B------:R-:W-:-:S03]  /*23250*/  IMAD.IADD R32, R127, 0x1, R124 ;  /* 0x000000017f207824 */ /* 0x000fc600078e027c */
        /* <DEDUP_REMOVED lines=11> */
[----:B------:R-:W1:Y:S01]  /*23310*/  @P1 LDC R9, c[0x0][0xbec] ;  /* 0x0002fb00ff091b82 */ /* 0x000e620000000800 */
[----:B------:R-:W-:-:S03]  /*23320*/  ULDC.64 UR4, c[0x0][0xaa0] ;  /* 0x0002a80000047ab9 */ /* 0x000fc60000000a00 */
[----:B------:R-:W-:-:S04]  /*23330*/  SHF.R.S32.HI R3, RZ, 0x1f, R8 ;  /* 0x0000001fff037819 */ /* 0x000fc80000011408 */
[----:B------:R-:W-:Y:S01]  /*23340*/  LEA.HI R3, R3, R8, RZ, 0x3 ;  /* 0x0000000803037211 */ /* 0x000fe200078f18ff */
[----:B0-----:R-:W0:Y:S03]  /*23350*/  @P1 LDC R15, c[0x0][0xbf0] ;  /* 0x0002fc00ff0f1b82 */ /* 0x001e260000000800 */
        /* <DEDUP_REMOVED lines=23> */
[----:B------:R-:W-:Y:S01]  /*234d0*/  IMAD.X R25, RZ, RZ, R5, P0 ;  /* 0x000000ffff197224 */ /* 0x000fe200000e0605 */
[----:B------:R-:W-:-:S02]  /*234e0*/  LOP3.LUT R28, R28, R29, RZ, 0x3c, !PT ;  /* 0x0000001d1c1c7212 */ /* 0x000fc400078e3cff */
[----:B------:R-:W-:Y:S01]  /*234f0*/  LOP3.LUT R40, R40, R41, RZ, 0x3c, !PT ;  /* 0x0000002928287212 */ /* 0x000fe200078e3cff */
[--C-:B------:R-:W-:Y:S01]  /*23500*/  IMAD.X R41, RZ, RZ, R5.reuse, P3 ;  /* 0x000000ffff297224 */ /* 0x100fe200018e0605 */
[----:B------:R-:W-:Y:S01]  /*23510*/  LOP3.LUT R44, R44, R45, RZ, 0x3c, !PT ;  /* 0x0000002d2c2c7212 */ /* 0x000fe200078e3cff */
[----:B------:R-:W-:Y:S01]  /*23520*/  IMAD.X R45, RZ, RZ, R5, P4 ;  /* 0x000000ffff2d7224 */ /* 0x000fe200020e0605 */
[----:B------:R-:W-:Y:S01]  /*23530*/  IADD3 R69, P5, R4, 0xa000, RZ ;  /* 0x0000a00004457810 */ /* 0x000fe20007fbe0ff */
[----:B------:R-:W-:Y:S01]  /*23540*/  IMAD R35, R35, UR4, RZ ;  /* 0x0000000423237c24 */ /* 0x000fe2000f8e02ff */
[----:B------:R-:W-:Y:S01]  /*23550*/  IADD3.X R29, RZ, R5, RZ, P2, !PT ;  /* 0x00000005ff1d7210 */ /* 0x000fe200017fe4ff */
[----:B------:R-:W-:Y:S01]  /*23560*/  IMAD R8, R8, 0x20, R19 ;  /* 0x0000002008087824 */ /* 0x000fe200078e0213 */
        /* <DEDUP_REMOVED lines=8> */
[----:B------:R-:W-:Y:S01]  /*235f0*/  IMAD R35, R2, UR5, R35 ;  /* 0x0000000502237c24 */ /* 0x000fe2000f8e0223 */
[----:B------:R-:W-:Y:S01]  /*23600*/  LOP3.LUT R52, R53, 0x380, RZ, 0xc0, !PT ;  /* 0x0000038035347812 */ /* 0x000fe200078ec0ff */
[----:B------:R-:W5:Y:S01]  /*23610*/  LD.E.128 R28, desc[UR40][R28.64] ;  /* 0x000000281c1c7980 */ /* 0x000f62000c101d00 */
[----:B------:R-:W-:-:S02]  /*23620*/  LOP3.LUT R56, R57, 0x380, RZ, 0xc0, !PT ;  /* 0x0000038039387812 */ /* 0x000fc400078ec0ff */
[----:B------:R-:W-:Y:S01]  /*23630*/  LOP3.LUT R60, R61, 0x380, RZ, 0xc0, !PT ;  /* 0x000003803d3c7812 */ /* 0x000fe200078ec0ff */
[----:B------:R-:W5:Y:S01]  /*23640*/  LD.E.128 R44, desc[UR40][R44.64] ;  /* 0x000000282c2c7980 */ /* 0x000f62000c101d00 */
[----:B------:R-:W-:Y:S02]  /*23650*/  LOP3.LUT R64, R65, 0x380, RZ, 0xc0, !PT ;  /* 0x0000038041407812 */ /* 0x000fe400078ec0ff */
[----:B------:R-:W-:Y:S01]  /*23660*/  SHF.R.U64 R68, R68, 0x3, RZ ;  /* 0x0000000344447819 */ /* 0x000fe200000012ff */
[----:B------:R-:W5:Y:S01]  /*23670*/  LD.E.128 R48, desc[UR40][R48.64] ;  /* 0x0000002830307980 */ /* 0x000f62000c101d00 */
[----:B------:R-:W-:Y:S02]  /*23680*/  SHF.R.U64 R52, R52, 0x3, RZ ;  /* 0x0000000334347819 */ /* 0x000fe400000012ff */
[----:B------:R-:W-:Y:S02]  /*23690*/  SHF.R.U64 R56, R56, 0x3, RZ ;  /* 0x0000000338387819 */ /* 0x000fe400000012ff */
[----:B------:R-:W-:-:S02]  /*236a0*/  SHF.R.U64 R60, R60, 0x3, RZ ;  /* 0x000000033c3c7819 */ /* 0x000fc400000012ff */
        /* <DEDUP_REMOVED lines=11> */
[----:B------:R-:W-:Y:S01]  /*23760*/  IADD3 R6, P5, R4, 0xf000, RZ ;  /* 0x0000f00004067810 */ /* 0x000fe20007fbe0ff */
[----:B------:R-:W-:Y:S01]  /*23770*/  IMAD.IADD R12, R124, 0x1, R8 ;  /* 0x000000017c0c7824 */ /* 0x000fe200078e0208 */
[C---:B------:R-:W-:Y:S01]  /*23780*/  IADD3 R73, P0, R4.reuse, 0xb000, RZ ;  /* 0x0000b00004497810 */ /* 0x040fe20007f1e0ff */
[----:B------:R-:W5:Y:S01]  /*23790*/  LD.E.128 R52, desc[UR40][R52.64] ;  /* 0x0000002834347980 */ /* 0x000f62000c101d00 */
[C---:B------:R-:W-:Y:S01]  /*237a0*/  IADD3 R77, P2, R4.reuse, 0xc000, RZ ;  /* 0x0000c000044d7810 */ /* 0x040fe20007f5e0ff */
[----:B------:R-:W-:Y:S01]  /*237b0*/  IMAD.X R89, RZ, RZ, R5, P5 ;  /* 0x000000ffff597224 */ /* 0x000fe200028e0605 */
        /* <DEDUP_REMOVED lines=11> */
[----:B------:R-:W-:-:S02]  /*23870*/  SHF.R.U64 R3, R3, 0x3, RZ ;  /* 0x0000000303037819 */ /* 0x000fc400000012ff */
[----:B------:R-:W-:Y:S02]  /*23880*/  SHF.R.U64 R72, R72, 0x3, RZ ;  /* 0x0000000348487819 */ /* 0x000fe400000012ff */
[----:B------:R-:W-:Y:S02]  /*23890*/  SHF.R.U64 R76, R76, 0x3, RZ ;  /* 0x000000034c4c7819 */ /* 0x000fe400000012ff */
[----:B------:R-:W-:Y:S02]  /*238a0*/  SHF.R.U64 R80, R80, 0x3, RZ ;  /* 0x0000000350507819 */ /* 0x000fe400000012ff */
[----:B------:R-:W-:Y:S02]  /*238b0*/  SHF.R.U64 R84, R84, 0x3, RZ ;  /* 0x0000000354547819 */ /* 0x000fe400000012ff */
[----:B------:R-:W-:Y:S02]  /*238c0*/  SHF.R.U64 R7, R7, 0x3, RZ ;  /* 0x0000000307077819 */ /* 0x000fe400000012ff */
[----:B------:R-:W-:Y:S01]  /*238d0*/  LOP3.LUT R88, R3, R6, RZ, 0x3c, !PT ;  /* 0x0000000603587212 */ /* 0x000fe200078e3cff */
        /* <DEDUP_REMOVED lines=13> */
[----:B-1----:R-:W-:Y:S01]  /*239b0*/  @P1 IMAD.HI.U32 R8, R12, R9, RZ ;  /* 0x000000090c081227 */ /* 0x002fe200078e00ff */
        /* <DEDUP_REMOVED lines=14> */
[----:B-1----:R-:W1:Y:S01]  /*23aa0*/  FENCE.VIEW.ASYNC.S ;  /* 0x00000000000073c6 */ /* 0x002e620000000000 */
[----:B------:R-:W-:Y:S01]  /*23ab0*/  IMAD.MOV.U32 R9, RZ, RZ, R12 ;  /* 0x000000ffff097224 */ /* 0x000fe200078e000c */
[----:B0-----:R-:W-:Y:S01]  /*23ac0*/  @P1 SHF.R.U32.HI R9, RZ, R15, R8 ;  /* 0x0000000fff091219 */ /* 0x001fe20000011608 */
[----:B------:R-:W-:-:S02]  /*23ad0*/  IMAD R10, R10, UR4, RZ ;  /* 0x000000040a0a7c24 */ /* 0x000fc4000f8e02ff */
[----:B------:R-:W-:Y:S01]  /*23ae0*/  IMAD.WIDE.U32 R2, R11, UR4, R2 ;  /* 0x000000040b027c25 */ /* 0x000fe2000f8e0002 */
[----:B------:R-:W-:-:S03]  /*23af0*/  SHF.R.S32.HI R8, RZ, 0x1f, R9 ;  /* 0x0000001fff087819 */ /* 0x000fc60000011409 */
        /* <DEDUP_REMOVED lines=26> */
.L_x_3019:
        /* <DEDUP_REMOVED lines=19> */
[-C--:B------:R-:W-:Y:S02]  /*23dd0*/  @!P1 LEA R10, P5, R35, R14.reuse, 0x1 ;  /* 0x0000000e230a9211 */ /* 0x080fe400078a08ff */
[----:B------:R-:W-:Y:S02]  /*23de0*/  @!P0 LEA R12, P4, R15, R14, 0x1 ;  /* 0x0000000e0f0c8211 */ /* 0x000fe400078808ff */
[-C--:B------:R-:W-:Y:S02]  /*23df0*/  @!P1 LEA.HI.X R11, R35, R20.reuse, R36, 0x1, P5 ;  /* 0x00000014230b9211 */ /* 0x080fe400028f0c24 */
[----:B------:R-:W-:-:S03]  /*23e00*/  @!P0 LEA.HI.X R13, R15, R20, R34, 0x1, P4 ;  /* 0x000000140f0d8211 */ /* 0x000fc600020f0c22 */
[----:B------:R1:W-:Y:S04]  /*23e10*/  @!P1 ST.E.128 desc[UR40][R10.64], R60 ;  /* 0x0000003c0a009985 */ /* 0x0003e8000c101d28 */
[----:B------:R1:W-:Y:S02]  /*23e20*/  @!P0 ST.E.128 desc[UR40][R12.64], R76 ;  /* 0x0000004c0c008985 */ /* 0x0003e4000c101d28 */
.L_x_2670:
[----:B------:R-:W-:Y:S05]  /*23e30*/  BSYNC B1 ;  /* 0x0000000000017941 */ /* 0x000fea0003800000 */
.L_x_2669:
[----:B------:R-:W-:-:S03]  /*23e40*/  UMOV UR4, 0xffffffff ;  /* 0xffffffff00047882 */ /* 0x000fc60000000000 */
[----:B------:R-:W-:Y:S05]  /*23e50*/  BRA.DIV UR4, `(.L_x_2671) ;  /* 0x0000011604e47947 */ /* 0x000fea000b800000 */
[----:B-1----:R1:W3:Y:S04]  /*23e60*/  SHFL.IDX PT, R9, R32, 0x1, 0x181f ;  /* 0x00381f0020097f89 */ /* 0x0022e800000e0000 */
[----:B--2---:R1:W2:Y:S02]  /*23e70*/  SHFL.IDX PT, R14, R21, 0x1, 0x181f ;  /* 0x00381f00150e7f89 */ /* 0x0042a400000e0000 */
.L_x_3023:
[----:B------:R-:W-:Y:S01]  /*23e80*/  IADD3 R3, R33, 0x20, RZ ;  /* 0x0000002021037810 */ /* 0x000fe20007ffe0ff */
[----:B------:R-:W-:Y:S03]  /*23e90*/  BSSY B1, `(.L_x_2672) ;  /* 0x0000019000017945 */ /* 0x000fe60003800000 */
        /* <DEDUP_REMOVED lines=24> */
.L_x_2673:
[----:B------:R-:W-:Y:S05]  /*24020*/  BSYNC B1 ;  /* 0x0000000000017941 */ /* 0x000fea0003800000 */
.L_x_2672:
[----:B------:R-:W-:Y:S01]  /*24030*/  UMOV UR4, 0xffffffff ;  /* 0xffffffff00047882 */ /* 0x000fe20000000000 */
[----:B------:R-:W-:Y:S02]  /*24040*/  SHF.R.S32.HI R10, RZ, 0x1f, R233 ;  /* 0x0000001fff0a7819 */ /* 0x000fe400000114e9 */
[----:B------:R-:W-:Y:S05]  /*24050*/  BRA.DIV UR4, `(.L_x_2674) ;  /* 0x0000011604ac7947 */ /* 0x000fea000b800000 */
[----:B--23--:R2:W3:Y:S04]  /*24060*/  SHFL.IDX PT, R9, R32, 0x2, 0x181f ;  /* 0x00581f0020097f89 */ /* 0x00c4e800000e0000 */
[----:B------:R2:W4:Y:S02]  /*24070*/  SHFL.IDX PT, R14, R21, 0x2, 0x181f ;  /* 0x00581f00150e7f89 */ /* 0x00052400000e0000 */
.L_x_3027:
        /* <DEDUP_REMOVED lines=25> */
.L_x_2676:
[----:B------:R-:W-:Y:S05]  /*24210*/  BSYNC B1 ;  /* 0x0000000000017941 */ /* 0x000fea0003800000 */
.L_x_2675:
[----:B------:R-:W-:-:S03]  /*24220*/  UMOV UR4, 0xffffffff ;  /* 0xffffffff00047882 */ /* 0x000fc60000000000 */
[----:B------:R-:W-:Y:S05]  /*24230*/  BRA.DIV UR4, `(.L_x_2677) ;  /* 0x00000116047c7947 */ /* 0x000fea000b800000 */
[----:B---3--:R3:W0:Y:S04]  /*24240*/  SHFL.IDX PT, R8, R32, 0x3, 0x181f ;  /* 0x00781f0020087f89 */ /* 0x00862800000e0000 */
[----:B----4-:R3:W4:Y:S02]  /*24250*/  SHFL.IDX PT, R14, R21, 0x3, 0x181f ;  /* 0x00781f00150e7f89 */ /* 0x01072400000e0000 */
.L_x_3031:
        /* <DEDUP_REMOVED lines=26> */
.L_x_2667:
        /* <DEDUP_REMOVED lines=31> */
[----:B------:R-:W-:Y:S01]  /*245f0*/  IMAD.IADD R13, R13, 0x1, R11 ;  /* 0x000000010d0d7824 */ /* 0x000fe200078e020b */
        /* <DEDUP_REMOVED lines=14> */
.L_x_3034:
        /* <DEDUP_REMOVED lines=24> */
[----:B-1----:R-:W-:Y:S02]  /*24860*/  @!P0 IMAD.MOV.U32 R13, RZ, RZ, R41 ;  /* 0x000000ffff0d8224 */ /* 0x002fe400078e0029 */
[----:B------:R-:W-:Y:S02]  /*24870*/  @!P0 IMAD.MOV.U32 R15, RZ, RZ, R201 ;  /* 0x000000ffff0f8224 */ /* 0x000fe400078e00c9 */
[----:B------:R-:W-:Y:S01]  /*24880*/  @!P0 IMAD.WIDE R12, R14, 0x4, R12 ;  /* 0x000000040e0c8825 */ /* 0x000fe200078e020c */
[----:B------:R-:W-:-:S05]  /*24890*/  @!P0 MOV R14, R203 ;  /* 0x000000cb000e8202 */ /* 0x000fca0000000f00 */
        /* <DEDUP_REMOVED lines=16> */
[----:B------:R1:W-:Y:S01]  /*249a0*/  @!P0 ST.E.64 desc[UR40][R12.64], R14 ;  /* 0x0000000e0c008985 */ /* 0x0003e2000c101b28 */
[----:B------:R-:W-:-:S03]  /*249b0*/  ISETP.GE.AND P0, PT, R103, UR4, PT ;  /* 0x0000000467007c0c */ /* 0x000fc6000bf06270 */
[----:B------:R-:W5:Y:S01]  /*249c0*/  LDL R118, [R1+0x188] ;  /* 0x0001880001767983 */ /* 0x000f620000100800 */
[----:B-1----:R-:W-:-:S04]  /*249d0*/  @!P1 LEA R12, P2, R2, R11, 0x2 ;  /* 0x0000000b020c9211 */ /* 0x002fc800078410ff */
[----:B------:R-:W-:Y:S02]  /*249e0*/  @!P1 LEA.HI.X R13, R2, R41, R115, 0x2, P2 ;  /* 0x00000029020d9211 */ /* 0x000fe400010f1473 */
[----:B------:R-:W3:Y:S01]  /*249f0*/  LDL R2, [R1+0x100] ;  /* 0x0001000001027983 */ /* 0x000ee20000100800 */
[----:B------:R-:W-:Y:S02]  /*24a00*/  @!P1 IMAD.MOV.U32 R14, RZ, RZ, R200 ;  /* 0x000000ffff0e9224 */ /* 0x000fe400078e00c8 */
[----:B------:R-:W-:Y:S01]  /*24a10*/  @!P1 IMAD.MOV.U32 R15, RZ, RZ, R198 ;  /* 0x000000ffff0f9224 */ /* 0x000fe200078e00c6 */
[----:B------:R-:W3:Y:S04]  /*24a20*/  LDL R115, [R1+0x184] ;  /* 0x0001840001737983 */ /* 0x000ee80000100800 */
[----:B------:R1:W-:Y:S02]  /*24a30*/  @!P1 ST.E.64 desc[UR40][R12.64], R14 ;  /* 0x0000000e0c009985 */ /* 0x0003e4000c101b28 */
[----:B-1----:R-:W-:-:S04]  /*24a40*/  @!P0 LEA R12, P2, R103, R11, 0x2 ;  /* 0x0000000b670c8211 */ /* 0x002fc800078410ff */
[----:B------:R-:W-:Y:S02]  /*24a50*/  @!P0 LEA.HI.X R13, R103, R41, R113, 0x2, P2 ;  /* 0x00000029670d8211 */ /* 0x000fe400010f1471 */
[----:B------:R-:W3:Y:S01]  /*24a60*/  LDL R113, [R1+0x180] ;  /* 0x0001800001717983 */ /* 0x000ee20000100800 */
[----:B------:R-:W-:Y:S01]  /*24a70*/  ISETP.GE.AND P1, PT, R33, UR4, PT ;  /* 0x0000000421007c0c */ /* 0x000fe2000bf26270 */
[----:B------:R-:W-:Y:S02]  /*24a80*/  @!P0 IMAD.MOV.U32 R14, RZ, RZ, R195 ;  /* 0x000000ffff0e8224 */ /* 0x000fe400078e00c3 */
[----:B------:R-:W-:Y:S01]  /*24a90*/  @!P0 IMAD.MOV.U32 R15, RZ, RZ, R193 ;  /* 0x000000ffff0f8224 */ /* 0x000fe200078e00c1 */
[----:B------:R-:W3:Y:S04]  /*24aa0*/  LDL R103, [R1+0xf8] ;  /* 0x0000f80001677983 */ /* 0x000ee80000100800 */
[----:B------:R1:W-:Y:S01]  /*24ab0*/  @!P0 ST.E.64 desc[UR40][R12.64], R14 ;  /* 0x0000000e0c008985 */ /* 0x0003e2000c101b28 */
[----:B------:R-:W-:-:S04]  /*24ac0*/  ISETP.GE.AND P0, PT, R112, UR4, PT ;  /* 0x0000000470007c0c */ /* 0x000fc8000bf06270 */
[C---:B-1----:R-:W-:Y:S01]  /*24ad0*/  @!P1 LEA R12, P2, R33.reuse, R11, 0x2 ;  /* 0x0000000b210c9211 */ /* 0x042fe200078410ff */
[----:B------:R-:W-:Y:S02]  /*24ae0*/  @!P1 IMAD.MOV.U32 R14, RZ, RZ, R196 ;  /* 0x000000ffff0e9224 */ /* 0x000fe400078e00c4 */
[----:B------:R-:W-:Y:S01]  /*24af0*/  @!P1 IMAD.MOV.U32 R15, RZ, RZ, R194 ;  /* 0x000000ffff0f9224 */ /* 0x000fe200078e00c2 */
[----:B------:R-:W-:Y:S02]  /*24b00*/  @!P1 LEA.HI.X R13, R33, R41, R70, 0x2, P2 ;  /* 0x00000029210d9211 */ /* 0x000fe400010f1446 */
[----:B------:R-:W3:Y:S04]  /*24b10*/  LDL R33, [R1+0x17c] ;  /* 0x00017c0001217983 */ /* 0x000ee80000100800 */
[----:B------:R1:W-:Y:S04]  /*24b20*/  @!P1 ST.E.64 desc[UR40][R12.64], R14 ;  /* 0x0000000e0c009985 */ /* 0x0003e8000c101b28 */
[----:B------:R-:W3:Y:S01]  /*24b30*/  LDL R70, [R1+0xf0] ;  /* 0x0000f00001467983 */ /* 0x000ee20000100800 */
[----:B-1----:R-:W-:Y:S01]  /*24b40*/  @!P0 LEA R12, P2, R112, R11, 0x2 ;  /* 0x0000000b700c8211 */ /* 0x002fe200078410ff */
[----:B------:R-:W-:Y:S01]  /*24b50*/  @!P0 IMAD.MOV.U32 R15, RZ, RZ, R189 ;  /* 0x000000ffff0f8224 */ /* 0x000fe200078e00bd */
[----:B------:R-:W-:-:S02]  /*24b60*/  @!P0 MOV R14, R191 ;  /* 0x000000bf000e8202 */ /* 0x000fc40000000f00 */
[----:B------:R-:W-:Y:S02]  /*24b70*/  @!P0 LEA.HI.X R13, R112, R41, R121, 0x2, P2 ;  /* 0x00000029700d8211 */ /* 0x000fe400010f1479 */
[----:B------:R-:W3:Y:S04]  /*24b80*/  LDL R112, [R1+0x178] ;  /* 0x0001780001707983 */ /* 0x000ee80000100800 */
[----:B------:R1:W-:Y:S04]  /*24b90*/  @!P0 ST.E.64 desc[UR40][R12.64], R14 ;  /* 0x0000000e0c008985 */ /* 0x0003e8000c101b28 */
[----:B------:R-:W3:Y:S01]  /*24ba0*/  LDL R121, [R1+0xec] ;  /* 0x0000ec0001797983 */ /* 0x000ee20000100800 */
[----:B--2---:R-:W-:-:S13]  /*24bb0*/  ISETP.GE.AND P1, PT, R116, UR4, PT ;  /* 0x0000000474007c0c */ /* 0x004fda000bf26270 */
[----:B-1----:R-:W-:Y:S01]  /*24bc0*/  @!P1 LEA R12, P2, R116, R11, 0x2 ;  /* 0x0000000b740c9211 */ /* 0x002fe200078410ff */
[----:B------:R-:W-:Y:S02]  /*24bd0*/  @!P1 IMAD.MOV.U32 R14, RZ, RZ, R192 ;  /* 0x000000ffff0e9224 */ /* 0x000fe400078e00c0 */
[----:B------:R-:W-:Y:S01]  /*24be0*/  @!P1 IMAD.MOV.U32 R15, RZ, RZ, R190 ;  /* 0x000000ffff0f9224 */ /* 0x000fe200078e00be */
[----:B----4-:R-:W-:Y:S02]  /*24bf0*/  ISETP.GE.AND P0, PT, R110, UR4, PT ;  /* 0x000000046e007c0c */ /* 0x010fe4000bf06270 */
[----:B-----5:R-:W-:Y:S02]  /*24c00*/  @!P1 LEA.HI.X R13, R116, R41, R118, 0x2, P2 ;  /* 0x00000029740d9211 */ /* 0x020fe400010f1476 */
[----:B------:R-:W2:Y:S04]  /*24c10*/  LDL R116, [R1+0xe8] ;  /* 0x0000e80001747983 */ /* 0x000ea80000100800 */
[----:B------:R1:W-:Y:S04]  /*24c20*/  @!P1 ST.E.64 desc[UR40][R12.64], R14 ;  /* 0x0000000e0c009985 */ /* 0x0003e8000c101b28 */
[----:B------:R-:W4:Y:S01]  /*24c30*/  LDL R118, [R1+0x168] ;  /* 0x0001680001767983 */ /* 0x000f220000100800 */
[----:B---3--:R-:W-:-:S02]  /*24c40*/  ISETP.GE.AND P2, PT, R2, UR4, PT ;  /* 0x0000000402007c0c */ /* 0x008fc4000bf46270 */
[C---:B-1----:R-:W-:Y:S01]  /*24c50*/  @!P0 LEA R12, P1, R110.reuse, R11, 0x2 ;  /* 0x0000000b6e0c8211 */ /* 0x042fe200078210ff */
[----:B------:R-:W-:Y:S02]  /*24c60*/  @!P0 IMAD.MOV.U32 R14, RZ, RZ, R187 ;  /* 0x000000ffff0e8224 */ /* 0x000fe400078e00bb */
[----:B------:R-:W-:Y:S01]  /*24c70*/  @!P0 IMAD.MOV.U32 R15, RZ, RZ, R185 ;  /* 0x000000ffff0f8224 */ /* 0x000fe200078e00b9 */
[----:B------:R-:W-:Y:S02]  /*24c80*/  @!P0 LEA.HI.X R13, R110, R41, R115, 0x2, P1 ;  /* 0x000000296e0d8211 */ /* 0x000fe400008f1473 */
[----:B------:R-:W3:Y:S04]  /*24c90*/  LDL R110, [R1+0x170] ;  /* 0x00017000016e7983 */ /* 0x000ee80000100800 */
[----:B------:R1:W-:Y:S04]  /*24ca0*/  @!P0 ST.E.64 desc[UR40][R12.64], R14 ;  /* 0x0000000e0c008985 */ /* 0x0003e8000c101b28 */
[----:B------:R-:W5:Y:S01]  /*24cb0*/  LDL R115, [R1+0x164] ;  /* 0x0001640001737983 */ /* 0x000f620000100800 */
[----:B-1----:R-:W-:-:S04]  /*24cc0*/  @!P2 LEA R12, P1, R2, R11, 0x2 ;  /* 0x0000000b020ca211 */ /* 0x002fc800078210ff */
[----:B------:R-:W-:Y:S02]  /*24cd0*/  @!P2 LEA.HI.X R13, R2, R41, R113, 0x2, P1 ;  /* 0x00000029020da211 */ /* 0x000fe400008f1471 */
[----:B------:R-:W4:Y:S01]  /*24ce0*/  LDL R113, [R1+0xe4] ;  /* 0x0000e40001717983 */ /* 0x000f220000100800 */
[----:B------:R-:W-:Y:S01]  /*24cf0*/  ISETP.GE.AND P0, PT, R32, UR4, PT ;  /* 0x0000000420007c0c */ /* 0x000fe2000bf06270 */
[----:B------:R-:W-:Y:S01]  /*24d00*/  @!P2 IMAD.MOV.U32 R14, RZ, RZ, R188 ;  /* 0x000000ffff0ea224 */ /* 0x000fe200078e00bc */
[----:B------:R-:W-:Y:S01]  /*24d10*/  ISETP.GE.AND P1, PT, R103, UR4, PT ;  /* 0x0000000467007c0c */ /* 0x000fe2000bf26270 */
[----:B------:R-:W-:Y:S01]  /*24d20*/  @!P2 IMAD.MOV.U32 R15, RZ, RZ, R186 ;  /* 0x000000ffff0fa224 */ /* 0x000fe200078e00ba */
[----:B------:R-:W5:Y:S04]  /*24d30*/  LDL R2, [R1+0xe0] ;  /* 0x0000e00001027983 */ /* 0x000f680000100800 */
[----:B------:R1:W-:Y:S01]  /*24d40*/  @!P2 ST.E.64 desc[UR40][R12.64], R14 ;  /* 0x0000000e0c00a985 */ /* 0x0003e2000c101b28 */
[----:B------:R-:W-:-:S04]  /*24d50*/  ISETP.GE.AND P2, PT, R120, UR4, PT ;  /* 0x0000000478007c0c */ /* 0x000fc8000bf46270 */
[----:B-1----:R-:W-:-:S04]  /*24d60*/  @!P0 LEA R14, P3, R32, R11, 0x2 ;  /* 0x0000000b200e8211 */ /* 0x002fc800078610ff */
[----:B------:R-:W-:Y:S01]  /*24d70*/  @!P0 LEA.HI.X R15, R32, R41, R33, 0x2, P3 ;  /* 0x00000029200f8211 */ /* 0x000fe200018f1421 */
[----:B------:R-:W-:Y:S02]  /*24d80*/  @!P0 IMAD.MOV.U32 R32, RZ, RZ, R184 ;  /* 0x000000ffff208224 */ /* 0x000fe400078e00b8 */
[----:B------:R-:W-:Y:S01]  /*24d90*/  @!P0 IMAD.MOV.U32 R33, RZ, RZ, R182 ;  /* 0x000000ffff218224 */ /* 0x000fe200078e00b6 */
[----:B------:R-:W-:Y:S02]  /*24da0*/  ISETP.GE.AND P3, PT, R70, UR4, PT ;  /* 0x0000000446007c0c */ /* 0x000fe4000bf66270 */
[C---:B------:R-:W-:Y:S02]  /*24db0*/  @!P1 LEA R12, P4, R103.reuse, R11, 0x2 ;  /* 0x0000000b670c9211 */ /* 0x040fe400078810ff */
[----:B------:R1:W-:Y:S02]  /*24dc0*/  @!P0 ST.E.64 desc[UR40][R14.64], R32 ;  /* 0x000000200e008985 */ /* 0x0003e4000c101b28 */
        /* <DEDUP_REMOVED lines=12> */
[----:B------:R-:W-:Y:S01]  /*24e90*/  @!P2 IMAD.MOV.U32 R33, RZ, RZ, R178 ;  /* 0x000000ffff21a224 */ /* 0x000fe200078e00b2 */
[----:B------:R-:W-:-:S05]  /*24ea0*/  @!P2 MOV R32, R180 ;  /* 0x000000b40020a202 */ /* 0x000fca0000000f00 */
[----:B------:R1:W-:Y:S02]  /*24eb0*/  @!P2 ST.E.64 desc[UR40][R14.64], R32 ;  /* 0x000000200e00a985 */ /* 0x0003e4000c101b28 */
[----:B-1----:R-:W-:Y:S02]  /*24ec0*/  @!P3 IMAD.MOV.U32 R32, RZ, RZ, R179 ;  /* 0x000000ffff20b224 */ /* 0x002fe400078e00b3 */
[----:B------:R-:W-:Y:S01]  /*24ed0*/  @!P3 IMAD.MOV.U32 R33, RZ, RZ, R177 ;  /* 0x000000ffff21b224 */ /* 0x000fe200078e00b1 */
[----:B------:R-:W-:-:S04]  /*24ee0*/  @!P0 LEA R14, P4, R121, R11, 0x2 ;  /* 0x0000000b790e8211 */ /* 0x000fc800078810ff */
[-C--:B------:R-:W-:Y:S02]  /*24ef0*/  @!P0 LEA.HI.X R15, R121, R41.reuse, R124, 0x2, P4 ;  /* 0x00000029790f8211 */ /* 0x080fe400020f147c */
[----:B------:R-:W5:Y:S04]  /*24f00*/  LDL R124, [R1+0xcc] ;  /* 0x0000cc00017c7983 */ /* 0x000f680000100800 */
[----:B------:R-:W5:Y:S01]  /*24f10*/  LDL R121, [R1+0xc8] ;  /* 0x0000c80001797983 */ /* 0x000f620000100800 */
[----:B--2---:R-:W-:Y:S02]  /*24f20*/  ISETP.GE.AND P1, PT, R116, UR4, PT ;  /* 0x0000000474007c0c */ /* 0x004fe4000bf26270 */
[----:B---3--:R-:W-:Y:S02]  /*24f30*/  @!P3 LEA.HI.X R13, R70, R41, R110, 0x2, P5 ;  /* 0x00000029460db211 */ /* 0x008fe400028f146e */
[----:B------:R-:W2:Y:S04]  /*24f40*/  LDL R70, [R1+0xd4] ;  /* 0x0000d40001467983 */ /* 0x000ea80000100800 */
[----:B------:R-:W3:Y:S04]  /*24f50*/  LDL R110, [R1+0xd0] ;  /* 0x0000d000016e7983 */ /* 0x000ee80000100800 */
[----:B------:R1:W-:Y:S01]  /*24f60*/  @!P3 ST.E.64 desc[UR40][R12.64], R32 ;  /* 0x000000200c00b985 */ /* 0x0003e2000c101b28 */
[----:B----4-:R-:W-:Y:S01]  /*24f70*/  ISETP.GE.AND P2, PT, R113, UR4, PT ;  /* 0x0000000471007c0c */ /* 0x010fe2000bf46270 */
[----:B-1----:R-:W-:Y:S01]  /*24f80*/  @!P0 IMAD.MOV.U32 R32, RZ, RZ, R176 ;  /* 0x000000ffff208224 */ /* 0x002fe200078e00b0 */
[----:B------:R-:W-:Y:S01]  /*24f90*/  @!P1 LEA R12, P5, R116, R11, 0x2 ;  /* 0x0000000b740c9211 */ /* 0x000fe200078a10ff */
[----:B------:R-:W-:-:S03]  /*24fa0*/  @!P0 IMAD.MOV.U32 R33, RZ, RZ, R174 ;  /* 0x000000ffff218224 */ /* 0x000fc600078e00ae */
[----:B------:R-:W-:Y:S02]  /*24fb0*/  @!P1 LEA.HI.X R13, R116, R41, R118, 0x2, P5 ;  /* 0x00000029740d9211 */ /* 0x000fe400028f1476 */
[----:B------:R-:W4:Y:S04]  /*24fc0*/  LDL R116, [R1+0x154] ;  /* 0x0001540001747983 */ /* 0x000f280000100800 */
[----:B------:R1:W-:Y:S01]  /*24fd0*/  @!P0 ST.E.64 desc[UR40][R14.64], R32 ;  /* 0x000000200e008985 */ /* 0x0003e2000c101b28 */
[----:B-----5:R-:W-:-:S03]  /*24fe0*/  ISETP.GE.AND P3, PT, R2, UR4, PT ;  /* 0x0000000402007c0c */ /* 0x020fc6000bf66270 */
[----:B------:R-:W5:Y:S01]  /*24ff0*/  LDL R118, [R1+0xc4] ;  /* 0x0000c40001767983 */ /* 0x000f620000100800 */
[----:B-1----:R-:W-:-:S04]  /*25000*/  @!P2 LEA R14, P4, R113, R11, 0x2 ;  /* 0x0000000b710ea211 */ /* 0x002fc800078810ff */
[----:B------:R-:W-:Y:S02]  /*25010*/  @!P2 LEA.HI.X R15, R113, R41, R115, 0x2, P4 ;  /* 0x00000029710fa211 */ /* 0x000fe400020f1473 */
[----:B------:R-:W5:Y:S01]  /*25020*/  LDL R113, [R1+0x150] ;  /* 0x0001500001717983 */ /* 0x000f620000100800 */
[----:B------:R-:W-:Y:S02]  /*25030*/  @!P1 IMAD.MOV.U32 R32, RZ, RZ, R175 ;  /* 0x000000ffff209224 */ /* 0x000fe400078e00af */
[----:B------:R-:W-:Y:S01]  /*25040*/  @!P1 IMAD.MOV.U32 R33, RZ, RZ, R173 ;  /* 0x000000ffff219224 */ /* 0x000fe200078e00ad */
        /* <DEDUP_REMOVED lines=10> */
[----:B-1----:R-:W-:Y:S02]  /*250f0*/  @!P3 IMAD.MOV.U32 R14, RZ, RZ, R171 ;  /* 0x000000ffff0eb224 */ /* 0x002fe400078e00ab */
[----:B------:R-:W-:Y:S01]  /*25100*/  @!P3 IMAD.MOV.U32 R15, RZ, RZ, R166 ;  /* 0x000000ffff0fb224 */ /* 0x000fe200078e00a6 */
[----:B------:R-:W-:-:S04]  /*25110*/  @!P0 LEA R32, P5, R122, R11, 0x2 ;  /* 0x0000000b7a208211 */ /* 0x000fc800078a10ff */
[----:B------:R1:W-:Y:S01]  /*25120*/  @!P3 ST.E.64 desc[UR40][R12.64], R14 ;  /* 0x0000000e0c00b985 */ /* 0x0003e2000c101b28 */
[C---:B------:R-:W-:Y:S02]  /*25130*/  @!P1 LEA R2, P3, R103.reuse, R11, 0x2 ;  /* 0x0000000b67029211 */ /* 0x040fe400078610ff */
[----:B------:R-:W-:Y:S02]  /*25140*/  @!P0 LEA.HI.X R33, R122, R41, R127, 0x2, P5 ;  /* 0x000000297a218211 */ /* 0x000fe400028f147f */
        /* <DEDUP_REMOVED lines=13> */
[----:B------:R-:W5:Y:S01]  /*25220*/  LDL R50, [R1+0x130] ;  /* 0x0001300001327983 */ /* 0x000f620000100800 */
[----:B--2---:R-:W-:-:S02]  /*25230*/  ISETP.GE.AND P2, PT, R70, UR4, PT ;  /* 0x0000000446007c0c */ /* 0x004fc4000bf46270 */
[----:B---3--:R-:W-:-:S11]  /*25240*/  ISETP.GE.AND P4, PT, R110, UR4, PT ;  /* 0x000000046e007c0c */ /* 0x008fd6000bf86270 */
[-C--:B------:R-:W-:Y:S02]  /*25250*/  @!P2 LEA R14, P3, R70, R11.reuse, 0x2 ;  /* 0x0000000b460ea211 */ /* 0x080fe400078610ff */
[----:B-1----:R-:W-:Y:S02]  /*25260*/  @!P4 LEA R2, P5, R110, R11, 0x2 ;  /* 0x0000000b6e02c211 */ /* 0x002fe400078a10ff */
[-C--:B----4-:R-:W-:Y:S02]  /*25270*/  @!P2 LEA.HI.X R15, R70, R41.reuse, R116, 0x2, P3 ;  /* 0x00000029460fa211 */ /* 0x090fe400018f1474 */
[----:B------:R-:W2:Y:S04]  /*25280*/  LDL R116, [R1+0x140] ;  /* 0x0001400001747983 */ /* 0x000ea80000100800 */
[----:B------:R-:W3:Y:S04]  /*25290*/  LDL R70, [R1+0xb4] ;  /* 0x0000b40001467983 */ /* 0x000ee80000100800 */
[----:B------:R1:W-:Y:S01]  /*252a0*/  @!P2 ST.E.64 desc[UR40][R14.64], R4 ;  /* 0x000000040e00a985 */ /* 0x0003e2000c101b28 */
[----:B-----5:R-:W-:Y:S01]  /*252b0*/  @!P4 LEA.HI.X R3, R110, R41, R113, 0x2, P5 ;  /* 0x000000296e03c211 */ /* 0x020fe200028f1471 */
[----:B-1----:R-:W-:-:S02]  /*252c0*/  @!P4 IMAD.MOV.U32 R4, RZ, RZ, R51 ;  /* 0x000000ffff04c224 */ /* 0x002fc400078e0033 */
[----:B------:R-:W4:Y:S04]  /*252d0*/  LDL R113, [R1+0x13c] ;  /* 0x00013c0001717983 */ /* 0x000f280000100800 */
[----:B------:R-:W5:Y:S04]  /*252e0*/  LDL R110, [R1+0x138] ;  /* 0x00013800016e7983 */ /* 0x000f680000100800 */
[----:B------:R-:W5:Y:S04]  /*252f0*/  LDL R51, [R1+0x134] ;  /* 0x0001340001337983 */ /* 0x000f680000100800 */
[----:B------:R-:W5:Y:S04]  /*25300*/  LDL R15, [R1+0x12c] ;  /* 0x00012c00010f7983 */ /* 0x000f680000100800 */
[----:B------:R-:W5:Y:S01]  /*25310*/  LDL R14, [R1+0x128] ;  /* 0x00012800010e7983 */ /* 0x000f620000100800 */
[----:B------:R-:W-:-:S02]  /*25320*/  ISETP.GE.AND P0, PT, R124, UR4, PT ;  /* 0x000000047c007c0c */ /* 0x000fc4000bf06270 */
[----:B------:R-:W-:Y:S01]  /*25330*/  ISETP.GE.AND P1, PT, R121, UR4, PT ;  /* 0x0000000479007c0c */ /* 0x000fe2000bf26270 */
[----:B------:R-:W-:Y:S01]  /*25340*/  @!P4 IMAD.MOV.U32 R5, RZ, RZ, R53 ;  /* 0x000000ffff05c224 */ /* 0x000fe200078e0035 */
[----:B------:R-:W-:-:S04]  /*25350*/  ISETP.GE.AND P2, PT, R118, UR4, PT ;  /* 0x0000000476007c0c */ /* 0x000fc8000bf46270 */
[----:B------:R1:W-:Y:S01]  /*25360*/  @!P4 ST.E.64 desc[UR40][R2.64], R4 ;  /* 0x000000040200c985 */ /* 0x0003e2000c101b28 */
[----:B------:R-:W-:-:S04]  /*25370*/  ISETP.GE.AND P4, PT, R115, UR4, PT ;  /* 0x0000000473007c0c */ /* 0x000fc8000bf86270 */
[----:B------:R-:W-:-:S04]  /*25380*/  @!P0 LEA R12, P3, R124, R11, 0x2 ;  /* 0x0000000b7c0c8211 */ /* 0x000fc800078610ff */
[----:B------:R-:W-:Y:S02]  /*25390*/  @!P0 LEA.HI.X R13, R124, R41, R126, 0x2, P3 ;  /* 0x000000297c0d8211 */ /* 0x000fe400018f147e */
[----:B-1----:R-:W-:-:S03]  /*253a0*/  @!P1 LEA R2, P5, R121, R11, 0x2 ;  /* 0x0000000b79029211 */ /* 0x002fc600078a10ff */
[----:B------:R-:W-:Y:S01]  /*253b0*/  @!P0 ST.E.64 desc[UR40][R12.64], R6 ;  /* 0x000000060c008985 */ /* 0x000fe2000c101b28 */
[----:B------:R-:W-:Y:S02]  /*253c0*/  ISETP.GE.AND P3, PT, R112, UR4, PT ;  /* 0x0000000470007c0c */ /* 0x000fe4000bf66270 */
[----:B------:R-:W-:Y:S02]  /*253d0*/  @!P2 LEA R4, P0, R118, R11, 0x2 ;  /* 0x0000000b7604a211 */ /* 0x000fe400078010ff */
[----:B------:R-:W-:-:S05]  /*253e0*/  @!P1 LEA.HI.X R3, R121, R41, R122, 0x2, P5 ;  /* 0x0000002979039211 */ /* 0x000fca00028f147a */
[----:B------:R1:W-:Y:S01]  /*253f0*/  @!P1 ST.E.64 desc[UR40][R2.64], R54 ;  /* 0x0000003602009985 */ /* 0x0003e2000c101b28 */
[----:B------:R-:W-:Y:S02]  /*25400*/  @!P2 LEA.HI.X R5, R118, R41, R120, 0x2, P0 ;  /* 0x000000297605a211 */ /* 0x000fe400000f1478 */
[-C--:B-1----:R-:W-:Y:S02]  /*25410*/  @!P4 LEA R2, P1, R115, R11.reuse, 0x2 ;  /* 0x0000000b7302c211 */ /* 0x082fe400078210ff */
[----:B------:R-:W-:Y:S01]  /*25420*/  ISETP.GE.AND P0, PT, R103, UR4, PT ;  /* 0x0000000467007c0c */ /* 0x000fe2000bf06270 */
[----:B------:R1:W-:Y:S01]  /*25430*/  @!P2 ST.E.64 desc[UR40][R4.64], R8 ;  /* 0x000000080400a985 */ /* 0x0003e2000c101b28 */
[----:B------:R-:W-:Y:S01]  /*25440*/  @!P3 LEA R6, P5, R112, R11, 0x2 ;  /* 0x0000000b7006b211 */ /* 0x000fe200078a10ff */
[----:B-1----:R-:W-:Y:S02]  /*25450*/  @!P4 IMAD.MOV.U32 R4, RZ, RZ, R57 ;  /* 0x000000ffff04c224 */ /* 0x002fe400078e0039 */
[----:B------:R-:W-:Y:S01]  /*25460*/  @!P4 IMAD.MOV.U32 R5, RZ, RZ, R58 ;  /* 0x000000ffff05c224 */ /* 0x000fe200078e003a */
[----:B--2---:R-:W-:-:S02]  /*25470*/  @!P4 LEA.HI.X R3, R115, R41, R116, 0x2, P1 ;  /* 0x000000297303c211 */ /* 0x004fc400008f1474 */
[----:B---3--:R-:W-:-:S03]  /*25480*/  ISETP.GE.AND P1, PT, R70, UR4, PT ;  /* 0x0000000446007c0c */ /* 0x008fc6000bf26270 */
[----:B------:R1:W-:Y:S01]  /*25490*/  @!P4 ST.E.64 desc[UR40][R2.64], R4 ;  /* 0x000000040200c985 */ /* 0x0003e2000c101b28 */
[----:B------:R-:W-:Y:S01]  /*254a0*/  ISETP.GE.AND P4, PT, R49, UR4, PT ;  /* 0x0000000431007c0c */ /* 0x000fe2000bf86270 */
[----:B-1----:R-:W-:Y:S02]  /*254b0*/  @!P3 IMAD.MOV.U32 R2, RZ, RZ, R10 ;  /* 0x000000ffff02b224 */ /* 0x002fe400078e000a */
[----:B------:R-:W-:Y:S01]  /*254c0*/  @!P3 IMAD.MOV.U32 R3, RZ, RZ, R20 ;  /* 0x000000ffff03b224 */ /* 0x000fe200078e0014 */
[----:B------:R-:W-:Y:S02]  /*254d0*/  @!P0 LEA R4, P2, R103, R11, 0x2 ;  /* 0x0000000b67048211 */ /* 0x000fe400078410ff */
[-C--:B----4-:R-:W-:Y:S02]  /*254e0*/  @!P3 LEA.HI.X R7, R112, R41.reuse, R113, 0x2, P5 ;  /* 0x000000297007b211 */ /* 0x090fe400028f1471 */
[----:B------:R-:W-:Y:S02]  /*254f0*/  ISETP.GE.AND P5, PT, R33, UR4, PT ;  /* 0x0000000421007c0c */ /* 0x000fe4000bfa6270 */
[----:B-----5:R-:W-:Y:S01]  /*25500*/  @!P0 LEA.HI.X R5, R103, R41, R110, 0x2, P2 ;  /* 0x0000002967058211 */ /* 0x020fe200010f146e */
[----:B------:R1:W-:Y:S01]  /*25510*/  @!P3 ST.E.64 desc[UR40][R6.64], R2 ;  /* 0x000000020600b985 */ /* 0x0003e2000c101b28 */
[----:B------:R-:W-:Y:S01]  /*25520*/  ISETP.GE.AND P3, PT, R32, UR4, PT ;  /* 0x0000000420007c0c */ /* 0x000fe2000bf66270 */
[----:B-1----:R-:W-:-:S02]  /*25530*/  @!P0 IMAD.MOV.U32 R6, RZ, RZ, R59 ;  /* 0x000000ffff068224 */ /* 0x002fc400078e003b */
[----:B------:R-:W-:Y:S01]  /*25540*/  @!P0 IMAD.MOV.U32 R7, RZ, RZ, R61 ;  /* 0x000000ffff078224 */ /* 0x000fe200078e003d */
[----:B------:R-:W-:-:S04]  /*25550*/  @!P1 LEA R2, P2, R70, R11, 0x2 ;  /* 0x0000000b46029211 */ /* 0x000fc800078410ff */
[----:B------:R1:W-:Y:S01]  /*25560*/  @!P0 ST.E.64 desc[UR40][R4.64], R6 ;  /* 0x0000000604008985 */ /* 0x0003e2000c101b28 */
[----:B------:R-:W-:-:S04]  /*25570*/  @!P1 LEA.HI.X R3, R70, R41, R51, 0x2, P2 ;  /* 0x0000002946039211 */ /* 0x000fc800010f1433 */
[----:B------:R-:W-:Y:S01]  /*25580*/  @!P3 IMAD.MOV.U32 R8, RZ, RZ, R69 ;  /* 0x000000ffff08b224 */ /* 0x000fe200078e0045 */
[----:B-1----:R-:W-:Y:S01]  /*25590*/  @!P1 MOV R4, R21 ;  /* 0x0000001500049202 */ /* 0x002fe20000000f00 */
[----:B------:R-:W-:Y:S01]  /*255a0*/  @!P1 IMAD.MOV.U32 R5, RZ, RZ, R24 ;  /* 0x000000ffff059224 */ /* 0x000fe200078e0018 */
[----:B------:R-:W-:-:S04]  /*255b0*/  @!P4 LEA R6, P0, R49, R11, 0x2 ;  /* 0x0000000b3106c211 */ /* 0x000fc800078010ff */
[----:B------:R-:W-:Y:S01]  /*255c0*/  @!P4 LEA.HI.X R7, R49, R41, R50, 0x2, P0 ;  /* 0x000000293107c211 */ /* 0x000fe200000f1432 */
[----:B------:R1:W-:Y:S01]  /*255d0*/  @!P1 ST.E.64 desc[UR40][R2.64], R4 ;  /* 0x0000000402009985 */ /* 0x0003e2000c101b28 */
[----:B------:R-:W-:-:S03]  /*255e0*/  @!P3 IMAD.MOV.U32 R9, RZ, RZ, R72 ;  /* 0x000000ffff09b224 */ /* 0x000fc600078e0048 */
[----:B------:R2:W-:Y:S01]  /*255f0*/  @!P4 ST.E.64 desc[UR40][R6.64], R64 ;  /* 0x000000400600c985 */ /* 0x0005e2000c101b28 */
[CC--:B-1----:R-:W-:Y:S02]  /*25600*/  @!P5 LEA R2, P1, R33.reuse, R11.reuse, 0x2 ;  /* 0x0000000b2102d211 */ /* 0x0c2fe400078210ff */
[C---:B------:R-:W-:Y:S02]  /*25610*/  @!P3 LEA R4, P2, R32.reuse, R11, 0x2 ;  /* 0x0000000b2004b211 */ /* 0x040fe400078410ff */
[-C--:B------:R-:W-:Y:S01]  /*25620*/  @!P5 LEA.HI.X R3, R33, R41.reuse, R15, 0x2, P1 ;  /* 0x000000292103d211 */ /* 0x080fe200008f140f */
[----:B--2---:R-:W-:Y:S01]  /*25630*/  @!P5 IMAD.MOV.U32 R6, RZ, RZ, R25 ;  /* 0x000000ffff06d224 */ /* 0x004fe200078e0019 */
[----:B------:R-:W-:Y:S01]  /*25640*/  @!P3 LEA.HI.X R5, R32, R41, R14, 0x2, P2 ;  /* 0x000000292005b211 */ /* 0x000fe200010f140e */
[----:B------:R-:W-:-:S05]  /*25650*/  @!P5 IMAD.MOV.U32 R7, RZ, RZ, R26 ;  /* 0x000000ffff07d224 */ /* 0x000fca00078e001a */
[----:B------:R3:W-:Y:S04]  /*25660*/  @!P5 ST.E.64 desc[UR40][R2.64], R6 ;  /* 0x000000060200d985 */ /* 0x0007e8000c101b28 */
[----:B------:R3:W-:Y:S02]  /*25670*/  @!P3 ST.E.64 desc[UR40][R4.64], R8 ;  /* 0x000000080400b985 */ /* 0x0007e4000c101b28 */
.L_x_2681:
[----:B------:R-:W-:Y:S05]  /*25680*/  BSYNC B1 ;  /* 0x0000000000017941 */ /* 0x000fea0003800000 */
.L_x_2680:
[----:B------:R-:W-:-:S03]  /*25690*/  UMOV UR4, 0xffffffff ;  /* 0xffffffff00047882 */ /* 0x000fc60000000000 */
[----:B------:R-:W-:Y:S05]  /*256a0*/  BRA.DIV UR4, `(.L_x_2682) ;  /* 0x0000010204e07947 */ /* 0x000fea000b800000 */
[----:B0-----:R-:W0:Y:S04]  /*256b0*/  SHFL.IDX PT, R40, R40, 0x1, 0x1c1f ;  /* 0x003c1f0028287f89 */ /* 0x001e2800000e0000 */
[----:B------:R-:W4:Y:S02]  /*256c0*/  SHFL.IDX PT, R35, R35, 0x1, 0x1c1f ;  /* 0x003c1f0023237f89 */ /* 0x000f2400000e0000 */
.L_x_3038:
        /* <DEDUP_REMOVED lines=48> */
[----:B---3--:R-:W-:-:S02]  /*259d0*/  IMAD.MOV.U32 R21, RZ, RZ, R7 ;  /* 0x000000ffff157224 */ /* 0x008fc400078e0007 */
[----:B------:R-:W-:Y:S02]  /*259e0*/  IMAD.MOV.U32 R7, RZ, RZ, R6 ;  /* 0x000000ffff077224 */ /* 0x000fe400078e0006 */
[----:B------:R-:W-:Y:S01]  /*259f0*/  IMAD.MOV.U32 R6, RZ, RZ, R5 ;  /* 0x000000ffff067224 */ /* 0x000fe200078e0005 */
[----:B------:R-:W-:Y:S01]  /*25a00*/  MOV R5, R4 ;  /* 0x0000000400057202 */ /* 0x000fe20000000f00 */
[----:B------:R-:W-:Y:S02]  /*25a10*/  IMAD.MOV.U32 R4, RZ, RZ, R3 ;  /* 0x000000ffff047224 */ /* 0x000fe400078e0003 */
[----:B------:R-:W-:Y:S02]  /*25a20*/  IMAD.MOV.U32 R3, RZ, RZ, R2 ;  /* 0x000000ffff037224 */ /* 0x000fe400078e0002 */
[----:B------:R-:W3:Y:S01]  /*25a30*/  LDL R2, [R1+0x168] ;  /* 0x0001680001027983 */ /* 0x000ee20000100800 */
        /* <DEDUP_REMOVED lines=10> */
[----:B------:R-:W-:Y:S01]  /*25ae0*/  ISETP.GE.AND P0, PT, R64, UR4, PT ;  /* 0x0000000440007c0c */ /* 0x000fe2000bf06270 */
[----:B------:R-:W-:Y:S02]  /*25af0*/  IMAD.MOV.U32 R55, RZ, RZ, R53 ;  /* 0x000000ffff377224 */ /* 0x000fe400078e0035 */
[----:B------:R-:W-:Y:S01]  /*25b00*/  IMAD.MOV.U32 R115, RZ, RZ, R61 ;  /* 0x000000ffff737224 */ /* 0x000fe200078e003d */
[----:B------:R-:W-:Y:S01]  /*25b10*/  MOV R61, R59 ;  /* 0x0000003b003d7202 */ /* 0x000fe20000000f00 */
[----:B------:R-:W-:Y:S02]  /*25b20*/  IMAD.MOV.U32 R41, RZ, RZ, R32 ;  /* 0x000000ffff297224 */ /* 0x000fe400078e0020 */
[----:B------:R-:W-:-:S02]  /*25b30*/  IMAD.MOV.U32 R54, RZ, RZ, R51 ;  /* 0x000000ffff367224 */ /* 0x000fc400078e0033 */
[----:B------:R-:W-:Y:S02]  /*25b40*/  IMAD.MOV.U32 R32, RZ, RZ, R24 ;  /* 0x000000ffff207224 */ /* 0x000fe400078e0018 */
[----:B------:R-:W-:Y:S02]  /*25b50*/  IMAD.MOV.U32 R53, RZ, RZ, R50 ;  /* 0x000000ffff357224 */ /* 0x000fe400078e0032 */
[----:B------:R-:W-:Y:S01]  /*25b60*/  IMAD.MOV.U32 R59, RZ, RZ, R58 ;  /* 0x000000ffff3b7224 */ /* 0x000fe200078e003a */
[----:B------:R-:W-:Y:S01]  /*25b70*/  ISETP.GE.AND P1, PT, R120, UR4, PT ;  /* 0x0000000478007c0c */ /* 0x000fe2000bf26270 */
[----:B------:R-:W-:Y:S01]  /*25b80*/  IMAD.MOV.U32 R51, RZ, RZ, R49 ;  /* 0x000000ffff337224 */ /* 0x000fe200078e0031 */
[----:B------:R-:W-:Y:S01]  /*25b90*/  MOV R49, R33 ;  /* 0x0000002100317202 */ /* 0x000fe20000000f00 */
[----:B------:R-:W-:Y:S01]  /*25ba0*/  IMAD.MOV.U32 R58, RZ, RZ, R57 ;  /* 0x000000ffff3a7224 */ /* 0x000fe200078e0039 */
[----:B------:R-:W-:Y:S01]  /*25bb0*/  ISETP.GE.AND P3, PT, R118, UR4, PT ;  /* 0x0000000476007c0c */ /* 0x000fe2000bf66270 */
[----:B------:R-:W-:Y:S01]  /*25bc0*/  IMAD.MOV.U32 R50, RZ, RZ, R41 ;  /* 0x000000ffff327224 */ /* 0x000fe200078e0029 */
[----:B------:R-:W-:Y:S01]  /*25bd0*/  MOV R70, R61 ;  /* 0x0000003d00467202 */ /* 0x000fe20000000f00 */
[----:B------:R-:W-:Y:S01]  /*25be0*/  IMAD.MOV.U32 R57, RZ, RZ, R55 ;  /* 0x000000ffff397224 */ /* 0x000fe200078e0037 */
[----:B------:R-:W-:Y:S01]  /*25bf0*/  ISETP.GE.AND P2, PT, R72, UR4, PT ;  /* 0x0000000448007c0c */ /* 0x000fe2000bf46270 */
[----:B------:R-:W-:Y:S01]  /*25c00*/  IMAD.MOV.U32 R55, RZ, RZ, R54 ;  /* 0x000000ffff377224 */ /* 0x000fe200078e0036 */
[----:B------:R-:W4:Y:S01]  /*25c10*/  LDL R24, [R1+0x134] ;  /* 0x0001340001187983 */ /* 0x000f220000100800 */
        /* <DEDUP_REMOVED lines=13> */
[----:B0-----:R-:W-:Y:S02]  /*25cf0*/  @!P0 IMAD.MOV.U32 R3, RZ, RZ, R40 ;  /* 0x000000ffff038224 */ /* 0x001fe400078e0028 */
[----:B------:R-:W-:Y:S02]  /*25d00*/  IMAD.MOV.U32 R69, RZ, RZ, R59 ;  /* 0x000000ffff457224 */ /* 0x000fe400078e003b */
        /* <DEDUP_REMOVED lines=13> */
[----:B------:R-:W-:Y:S02]  /*25de0*/  IMAD.MOV.U32 R33, RZ, RZ, R32 ;  /* 0x000000ffff217224 */ /* 0x000fe400078e0020 */
[----:B------:R-:W-:Y:S01]  /*25df0*/  IMAD.MOV.U32 R65, RZ, RZ, R58 ;  /* 0x000000ffff417224 */ /* 0x000fe200078e003a */
[----:B------:R-:W5:Y:S01]  /*25e00*/  LDL R32, [R1+0x144] ;  /* 0x0001440001207983 */ /* 0x000f620000100800 */
[----:B------:R-:W-:-:S02]  /*25e10*/  IMAD.MOV.U32 R58, RZ, RZ, R53 ;  /* 0x000000ffff3a7224 */ /* 0x000fc400078e0035 */
[----:B------:R-:W-:Y:S02]  /*25e20*/  IMAD.MOV.U32 R61, RZ, RZ, R55 ;  /* 0x000000ffff3d7224 */ /* 0x000fe400078e0037 */
[----:B------:R-:W-:Y:S02]  /*25e30*/  IMAD.MOV.U32 R53, RZ, RZ, R51 ;  /* 0x000000ffff357224 */ /* 0x000fe400078e0033 */
[----:B------:R-:W-:Y:S02]  /*25e40*/  IMAD.MOV.U32 R55, RZ, RZ, R49 ;  /* 0x000000ffff377224 */ /* 0x000fe400078e0031 */
[----:B------:R-:W-:Y:S02]  /*25e50*/  IMAD.MOV.U32 R51, RZ, RZ, R33 ;  /* 0x000000ffff337224 */ /* 0x000fe400078e0021 */
[----:B------:R-:W-:Y:S02]  /*25e60*/  IMAD.MOV.U32 R49, RZ, RZ, R5 ;  /* 0x000000ffff317224 */ /* 0x000fe400078e0005 */
[----:B------:R-:W-:-:S02]  /*25e70*/  IMAD.MOV.U32 R33, RZ, RZ, R4 ;  /* 0x000000ffff217224 */ /* 0x000fc400078e0004 */
[----:B------:R-:W-:Y:S02]  /*25e80*/  @!P0 IMAD.MOV.U32 R4, RZ, RZ, R27 ;  /* 0x000000ffff048224 */ /* 0x000fe400078e001b */
[----:B------:R-:W-:-:S05]  /*25e90*/  @!P0 IMAD.MOV.U32 R5, RZ, RZ, R36 ;  /* 0x000000ffff058224 */ /* 0x000fca00078e0024 */
[----:B------:R0:W-:Y:S02]  /*25ea0*/  @!P0 ST.E.64 desc[UR40][R2.64], R4 ;  /* 0x0000000402008985 */ /* 0x0001e4000c101b28 */
[----:B0-----:R-:W-:-:S04]  /*25eb0*/  @!P3 LEA R2, P5, R118, R35, 0x2 ;  /* 0x000000237602b211 */ /* 0x001fc800078a10ff */
[----:B---3--:R-:W-:Y:S02]  /*25ec0*/  @!P3 LEA.HI.X R3, R118, R40, R120, 0x2, P5 ;  /* 0x000000287603b211 */ /* 0x008fe400028f1478 */
[----:B------:R-:W3:Y:S01]  /*25ed0*/  LDL R120, [R1+0x198] ;  /* 0x0001980001787983 */ /* 0x000ee20000100800 */
[----:B------:R-:W-:Y:S02]  /*25ee0*/  @!P1 IMAD.MOV.U32 R4, RZ, RZ, R77 ;  /* 0x000000ffff049224 */ /* 0x000fe400078e004d */
[----:B------:R-:W-:-:S05]  /*25ef0*/  @!P1 IMAD.MOV.U32 R5, RZ, RZ, R80 ;  /* 0x000000ffff059224 */ /* 0x000fca00078e0050 */
[----:B------:R0:W-:Y:S01]  /*25f00*/  @!P1 ST.E.64 desc[UR40][R6.64], R4 ;  /* 0x0000000406009985 */ /* 0x0001e2000c101b28 */
[----:B------:R-:W-:Y:S01]  /*25f10*/  IMAD.MOV.U32 R122, RZ, RZ, R69 ;  /* 0x000000ffff7a7224 */ /* 0x000fe200078e0045 */
[----:B------:R-:W-:Y:S01]  /*25f20*/  MOV R69, R64 ;  /* 0x0000004000457202 */ /* 0x000fe20000000f00 */
[----:B------:R-:W-:Y:S02]  /*25f30*/  IMAD.MOV.U32 R64, RZ, RZ, R59 ;  /* 0x000000ffff407224 */ /* 0x000fe400078e003b */
[----:B------:R-:W-:Y:S01]  /*25f40*/  IMAD.MOV.U32 R59, RZ, RZ, R55 ;  /* 0x000000ffff3b7224 */ /* 0x000fe200078e0037 */
[----:B0-----:R-:W-:Y:S01]  /*25f50*/  @!P2 LEA R4, P4, R72, R35, 0x2 ;  /* 0x000000234804a211 */ /* 0x001fe200078810ff */
[----:B------:R-:W-:Y:S02]  /*25f60*/  IMAD.MOV.U32 R55, RZ, RZ, R51 ;  /* 0x000000ffff377224 */ /* 0x000fe400078e0033 */
[----:B------:R-:W-:Y:S02]  /*25f70*/  IMAD.MOV.U32 R51, RZ, RZ, R49 ;  /* 0x000000ffff337224 */ /* 0x000fe400078e0031 */
[----:B-----5:R-:W-:-:S02]  /*25f80*/  IMAD.MOV.U32 R49, RZ, RZ, R32 ;  /* 0x000000ffff317224 */ /* 0x020fc400078e0020 */
[----:B------:R-:W5:Y:S01]  /*25f90*/  LDL R32, [R1+0xcc] ;  /* 0x0000cc0001207983 */ /* 0x000f620000100800 */
[----:B---3--:R-:W-:-:S03]  /*25fa0*/  @!P2 LEA.HI.X R5, R72, R40, R120, 0x2, P4 ;  /* 0x000000284805a211 */ /* 0x008fc600020f1478 */
[----:B------:R-:W3:Y:S01]  /*25fb0*/  LDL R120, [R1+0x194] ;  /* 0x0001940001787983 */ /* 0x000ee20000100800 */
[----:B------:R-:W-:Y:S01]  /*25fc0*/  ISETP.GE.AND P0, PT, R116, UR4, PT ;  /* 0x0000000474007c0c */ /* 0x000fe2000bf06270 */
[----:B------:R-:W-:Y:S02]  /*25fd0*/  IMAD.MOV.U32 R118, RZ, RZ, R70 ;  /* 0x000000ffff767224 */ /* 0x000fe400078e0046 */
[----:B------:R-:W-:Y:S02]  /*25fe0*/  IMAD.MOV.U32 R70, RZ, RZ, R65 ;  /* 0x000000ffff467224 */ /* 0x000fe400078e0041 */
[----:B------:R-:W-:Y:S01]  /*25ff0*/  IMAD.MOV.U32 R65, RZ, RZ, R61 ;  /* 0x000000ffff417224 */ /* 0x000fe200078e003d */
[----:B------:R0:W-:Y:S01]  /*26000*/  @!P3 ST.E.64 desc[UR40][R2.64], R42 ;  /* 0x0000002a0200b985 */ /* 0x0001e2000c101b28 */
[----:B------:R-:W-:Y:S01]  /*26010*/  IMAD.MOV.U32 R61, RZ, RZ, R58 ;  /* 0x000000ffff3d7224 */ /* 0x000fe200078e003a */
[----:B------:R-:W-:Y:S01]  /*26020*/  MOV R72, R70 ;  /* 0x0000004600487202 */ /* 0x000fe20000000f00 */
[----:B------:R-:W-:-:S02]  /*26030*/  IMAD.MOV.U32 R58, RZ, RZ, R57 ;  /* 0x000000ffff3a7224 */ /* 0x000fc400078e0039 */
[----:B------:R-:W-:Y:S02]  /*26040*/  IMAD.MOV.U32 R70, RZ, RZ, R69 ;  /* 0x000000ffff467224 */ /* 0x000fe400078e0045 */
[----:B------:R-:W-:Y:S02]  /*26050*/  IMAD.MOV.U32 R57, RZ, RZ, R54 ;  /* 0x000000ffff397224 */ /* 0x000fe400078e0036 */
[----:B------:R-:W-:Y:S02]  /*26060*/  IMAD.MOV.U32 R69, RZ, RZ, R65 ;  /* 0x000000ffff457224 */ /* 0x000fe400078e0041 */
[----:B------:R-:W-:Y:S02]  /*26070*/  IMAD.MOV.U32 R54, RZ, RZ, R50 ;  /* 0x000000ffff367224 */ /* 0x000fe400078e0032 */
[----:B------:R-:W-:Y:S01]  /*26080*/  IMAD.MOV.U32 R65, RZ, RZ, R64 ;  /* 0x000000ffff417224 */ /* 0x000fe200078e0040 */
[----:B0-----:R-:W-:Y:S01]  /*26090*/  @!P0 LEA R2, P5, R116, R35, 0x2 ;  /* 0x0000002374028211 */ /* 0x001fe200078a10ff */
[----:B------:R-:W-:-:S02]  /*260a0*/  IMAD.MOV.U32 R50, RZ, RZ, R33 ;  /* 0x000000ffff327224 */ /* 0x000fc400078e0021 */
[----:B------:R-:W-:Y:S01]  /*260b0*/  IMAD.MOV.U32 R64, RZ, RZ, R61 ;  /* 0x000000ffff407224 */ /* 0x000fe200078e003d */
[----:B------:R-:W2:Y:S01]  /*260c0*/  LDL R33, [R1+0xd0] ;  /* 0x0000d00001217983 */ /* 0x000ea20000100800 */
[----:B------:R-:W-:Y:S01]  /*260d0*/  IMAD.MOV.U32 R61, RZ, RZ, R59 ;  /* 0x000000ffff3d7224 */ /* 0x000fe200078e003b */
[----:B---3--:R-:W-:Y:S01]  /*260e0*/  @!P0 LEA.HI.X R3, R116, R40, R120, 0x2, P5 ;  /* 0x0000002874038211 */ /* 0x008fe200028f1478 */
[----:B------:R-:W-:Y:S01]  /*260f0*/  IMAD.MOV.U32 R120, RZ, RZ, R70 ;  /* 0x000000ffff787224 */ /* 0x000fe200078e0046 */
[----:B------:R-:W3:Y:S01]  /*26100*/  LDL R116, [R1+0x190] ;  /* 0x0001900001747983 */ /* 0x000ee20000100800 */
[----:B------:R-:W-:Y:S02]  /*26110*/  IMAD.MOV.U32 R70, RZ, RZ, R65 ;  /* 0x000000ffff467224 */ /* 0x000fe400078e0041 */
[----:B------:R-:W-:Y:S02]  /*26120*/  IMAD.MOV.U32 R65, RZ, RZ, R61 ;  /* 0x000000ffff417224 */ /* 0x000fe400078e003d */
[----:B------:R-:W-:-:S02]  /*26130*/  IMAD.MOV.U32 R61, RZ, RZ, R55 ;  /* 0x000000ffff3d7224 */ /* 0x000fc400078e0037 */
[----:B------:R-:W-:Y:S02]  /*26140*/  IMAD.MOV.U32 R55, RZ, RZ, R50 ;  /* 0x000000ffff377224 */ /* 0x000fe400078e0032 */
[----:B-----5:R-:W-:Y:S02]  /*26150*/  IMAD.MOV.U32 R50, RZ, RZ, R32 ;  /* 0x000000ffff327224 */ /* 0x020fe400078e0020 */
[----:B------:R-:W5:Y:S01]  /*26160*/  LDL R32, [R1+0xdc] ;  /* 0x0000dc0001207983 */ /* 0x000f620000100800 */
[----:B------:R-:W-:Y:S01]  /*26170*/  ISETP.GE.AND P1, PT, R113, UR4, PT ;  /* 0x0000000471007c0c */ /* 0x000fe2000bf26270 */
[----:B------:R-:W-:Y:S01]  /*26180*/  IMAD.MOV.U32 R59, RZ, RZ, R57 ;  /* 0x000000ffff3b7224 */ /* 0x000fe200078e0039 */
[----:B------:R-:W-:Y:S01]  /*26190*/  ISETP.GE.AND P3, PT, R112, UR4, PT ;  /* 0x0000000470007c0c */ /* 0x000fe2000bf66270 */
[----:B------:R-:W-:Y:S02]  /*261a0*/  @!P2 IMAD.MOV.U32 R57, RZ, RZ, R73 ;  /* 0x000000ffff39a224 */ /* 0x000fe400078e0049 */
[----:B------:R-:W-:-:S02]  /*261b0*/  IMAD.MOV.U32 R121, RZ, RZ, R72 ;  /* 0x000000ffff797224 */ /* 0x000fc400078e0048 */
[----:B------:R-:W-:Y:S01]  /*261c0*/  IMAD.MOV.U32 R72, RZ, RZ, R69 ;  /* 0x000000ffff487224 */ /* 0x000fe200078e0045 */
[----:B------:R-:W-:Y:S01]  /*261d0*/  MOV R69, R64 ;  /* 0x0000004000457202 */ /* 0x000fe20000000f00 */
[----:B------:R-:W-:Y:S01]  /*261e0*/  IMAD.MOV.U32 R64, RZ, RZ, R59 ;  /* 0x000000ffff407224 */ /* 0x000fe200078e003b */
[----:B------:R0:W-:Y:S01]  /*261f0*/  @!P2 ST.E.64 desc[UR40][R4.64], R56 ;  /* 0x000000380400a985 */ /* 0x0001e2000c101b28 */
[----:B------:R-:W-:Y:S02]  /*26200*/  IMAD.MOV.U32 R59, RZ, RZ, R54 ;  /* 0x000000ffff3b7224 */ /* 0x000fe400078e0036 */
[----:B--2---:R-:W-:Y:S02]  /*26210*/  IMAD.MOV.U32 R54, RZ, RZ, R33 ;  /* 0x000000ffff367224 */ /* 0x004fe400078e0021 */
[----:B------:R-:W2:Y:S04]  /*26220*/  LDL R33, [R1+0x180] ;  /* 0x0001800001217983 */ /* 0x000ea80000100800 */
[----:B------:R1:W-:Y:S01]  /*26230*/  @!P0 ST.E.64 desc[UR40][R2.64], R44 ;  /* 0x0000002c02008985 */ /* 0x0003e2000c101b28 */
[----:B0-----:R-:W-:-:S02]  /*26240*/  @!P1 LEA R4, P4, R113, R35, 0x2 ;  /* 0x0000002371049211 */ /* 0x001fc400078810ff */
[C---:B-1----:R-:W-:Y:S02]  /*26250*/  @!P3 LEA R2, P5, R112.reuse, R35, 0x2 ;  /* 0x000000237002b211 */ /* 0x042fe400078a10ff */
[----:B---3--:R-:W-:Y:S01]  /*26260*/  @!P1 LEA.HI.X R5, R113, R40, R116, 0x2, P4 ;  /* 0x0000002871059211 */ /* 0x008fe200020f1474 */
[----:B------:R-:W-:Y:S02]  /*26270*/  IMAD.MOV.U32 R116, RZ, RZ, R72 ;  /* 0x000000ffff747224 */ /* 0x000fe400078e0048 */
[----:B------:R-:W-:Y:S02]  /*26280*/  IMAD.MOV.U32 R113, RZ, RZ, R70 ;  /* 0x000000ffff717224 */ /* 0x000fe400078e0046 */
[----:B------:R-:W-:Y:S01]  /*26290*/  IMAD.MOV.U32 R72, RZ, RZ, R69 ;  /* 0x000000ffff487224 */ /* 0x000fe200078e0045 */
[----:B------:R-:W-:Y:S01]  /*262a0*/  MOV R69, R64 ;  /* 0x0000004000457202 */ /* 0x000fe20000000f00 */
[----:B------:R-:W-:Y:S01]  /*262b0*/  IMAD.MOV.U32 R64, RZ, RZ, R59 ;  /* 0x000000ffff407224 */ /* 0x000fe200078e003b */
[----:B------:R-:W-:Y:S01]  /*262c0*/  @!P3 LEA.HI.X R3, R112, R40, R113, 0x2, P5 ;  /* 0x000000287003b211 */ /* 0x000fe200028f1471 */
[----:B------:R-:W-:-:S02]  /*262d0*/  IMAD.MOV.U32 R113, RZ, RZ, R72 ;  /* 0x000000ffff717224 */ /* 0x000fc400078e0048 */
[----:B-----5:R-:W-:Y:S01]  /*262e0*/  IMAD.MOV.U32 R59, RZ, RZ, R32 ;  /* 0x000000ffff3b7224 */ /* 0x020fe200078e0020 */
[----:B------:R-:W-:Y:S01]  /*262f0*/  MOV R72, R69 ;  /* 0x0000004500487202 */ /* 0x000fe20000000f00 */
[----:B------:R-:W-:Y:S02]  /*26300*/  IMAD.MOV.U32 R69, RZ, RZ, R64 ;  /* 0x000000ffff457224 */ /* 0x000fe400078e0040 */
[----:B------:R-:W-:Y:S02]  /*26310*/  IMAD.MOV.U32 R64, RZ, RZ, R59 ;  /* 0x000000ffff407224 */ /* 0x000fe400078e003b */
[----:B------:R-:W3:Y:S01]  /*26320*/  LDL R59, [R1+0x178] ;  /* 0x00017800013b7983 */ /* 0x000ee20000100800 */
[----:B------:R-:W-:Y:S01]  /*26330*/  ISETP.GE.AND P2, PT, R110, UR4, PT ;  /* 0x000000046e007c0c */ /* 0x000fe2000bf46270 */
[----:B------:R-:W-:Y:S02]  /*26340*/  @!P1 IMAD.MOV.U32 R6, RZ, RZ, R47 ;  /* 0x000000ffff069224 */ /* 0x000fe400078e002f */
[----:B------:R-:W-:-:S02]  /*26350*/  @!P1 IMAD.MOV.U32 R7, RZ, RZ, R81 ;  /* 0x000000ffff079224 */ /* 0x000fc400078e0051 */
[----:B------:R-:W-:Y:S02]  /*26360*/  IMAD.MOV.U32 R70, RZ, RZ, R65 ;  /* 0x000000ffff467224 */ /* 0x000fe400078e0041 */
[----:B------:R-:W-:Y:S01]  /*26370*/  IMAD.MOV.U32 R65, RZ, RZ, R61 ;  /* 0x000000ffff417224 */ /* 0x000fe200078e003d */
[----:B------:R0:W-:Y:S01]  /*26380*/  @!P1 ST.E.64 desc[UR40][R4.64], R6 ;  /* 0x0000000604009985 */ /* 0x0001e2000c101b28 */
[----:B--2---:R-:W-:Y:S01]  /*26390*/  IMAD.MOV.U32 R61, RZ, RZ, R33 ;  /* 0x000000ffff3d7224 */ /* 0x004fe200078e0021 */
[----:B------:R-:W-:Y:S01]  /*263a0*/  ISETP.GE.AND P0, PT, R103, UR4, PT ;  /* 0x0000000467007c0c */ /* 0x000fe2000bf06270 */
[----:B------:R-:W-:Y:S02]  /*263b0*/  IMAD.MOV.U32 R33, RZ, RZ, R26 ;  /* 0x000000ffff217224 */ /* 0x000fe400078e001a */
[----:B------:R-:W-:Y:S02]  /*263c0*/  IMAD.MOV.U32 R112, RZ, RZ, R70 ;  /* 0x000000ffff707224 */ /* 0x000fe400078e0046 */
[----:B------:R-:W-:-:S02]  /*263d0*/  IMAD.MOV.U32 R70, RZ, RZ, R65 ;  /* 0x000000ffff467224 */ /* 0x000fc400078e0041 */
[----:B------:R-:W-:Y:S02]  /*263e0*/  IMAD.MOV.U32 R65, RZ, RZ, R61 ;  /* 0x000000ffff417224 */ /* 0x000fe400078e003d */
[----:B------:R-:W-:Y:S01]  /*263f0*/  IMAD.MOV.U32 R61, RZ, RZ, R33 ;  /* 0x000000ffff3d7224 */ /* 0x000fe200078e0021 */
[C---:B0-----:R-:W-:Y:S02]  /*26400*/  @!P2 LEA R4, P4, R110.reuse, R35, 0x2 ;  /* 0x000000236e04a211 */ /* 0x041fe400078810ff */
[----:B------:R-:W-:Y:S02]  /*26410*/  ISETP.GE.AND P1, PT, R115, UR4, PT ;  /* 0x0000000473007c0c */ /* 0x000fe4000bf26270 */
[----:B------:R-:W-:Y:S01]  /*26420*/  @!P2 LEA.HI.X R5, R110, R40, R112, 0x2, P4 ;  /* 0x000000286e05a211 */ /* 0x000fe200020f1470 */
[----:B------:R-:W-:Y:S02]  /*26430*/  IMAD.MOV.U32 R110, RZ, RZ, R72 ;  /* 0x000000ffff6e7224 */ /* 0x000fe400078e0048 */
[----:B------:R-:W-:-:S02]  /*26440*/  IMAD.MOV.U32 R72, RZ, RZ, R69 ;  /* 0x000000ffff487224 */ /* 0x000fc400078e0045 */
[----:B------:R-:W-:Y:S02]  /*26450*/  @!P3 IMAD.MOV.U32 R47, RZ, RZ, R48 ;  /* 0x000000ffff2fb224 */ /* 0x000fe400078e0030 */
[----:B------:R-:W-:Y:S02]  /*26460*/  IMAD.MOV.U32 R69, RZ, RZ, R61 ;  /* 0x000000ffff457224 */ /* 0x000fe400078e003d */
[----:B------:R-:W-:Y:S01]  /*26470*/  IMAD.MOV.U32 R112, RZ, RZ, R70 ;  /* 0x000000ffff707224 */ /* 0x000fe200078e0046 */
[----:B------:R-:W-:Y:S01]  /*26480*/  MOV R70, R65 ;  /* 0x0000004100467202 */ /* 0x000fe20000000f00 */
[----:B------:R-:W-:Y:S02]  /*26490*/  IMAD.MOV.U32 R61, RZ, RZ, R58 ;  /* 0x000000ffff3d7224 */ /* 0x000fe400078e003a */
[----:B------:R-:W-:Y:S02]  /*264a0*/  IMAD.MOV.U32 R58, RZ, RZ, R53 ;  /* 0x000000ffff3a7224 */ /* 0x000fe400078e0035 */
[----:B------:R-:W-:Y:S01]  /*264b0*/  IMAD.MOV.U32 R65, RZ, RZ, R64 ;  /* 0x000000ffff417224 */ /* 0x000fe200078e0040 */
[----:B------:R-:W2:Y:S01]  /*264c0*/  LDL R53, [R1+0x158] ;  /* 0x0001580001357983 */ /* 0x000ea20000100800 */
[----:B------:R-:W-:-:S02]  /*264d0*/  @!P2 IMAD.MOV.U32 R6, RZ, RZ, R109 ;  /* 0x000000ffff06a224 */ /* 0x000fc400078e006d */
[----:B------:R-:W-:Y:S01]  /*264e0*/  @!P2 IMAD.MOV.U32 R7, RZ, RZ, R85 ;  /* 0x000000ffff07a224 */ /* 0x000fe200078e0055 */
[----:B------:R0:W-:Y:S01]  /*264f0*/  @!P3 ST.E.64 desc[UR40][R2.64], R46 ;  /* 0x0000002e0200b985 */ /* 0x0001e2000c101b28 */
[----:B------:R-:W-:Y:S02]  /*26500*/  IMAD.MOV.U32 R124, RZ, RZ, R70 ;  /* 0x000000ffff7c7224 */ /* 0x000fe400078e0046 */
[----:B------:R-:W-:Y:S01]  /*26510*/  IMAD.MOV.U32 R70, RZ, RZ, R61 ;  /* 0x000000ffff467224 */ /* 0x000fe200078e003d */
[----:B------:R1:W-:Y:S01]  /*26520*/  @!P2 ST.E.64 desc[UR40][R4.64], R6 ;  /* 0x000000060400a985 */ /* 0x0003e2000c101b28 */
[----:B0-----:R-:W-:-:S04]  /*26530*/  @!P0 LEA R2, P5, R103, R35, 0x2 ;  /* 0x0000002367028211 */ /* 0x001fc800078a10ff */
[-C--:B------:R-:W-:Y:S01]  /*26540*/  @!P0 LEA.HI.X R3, R103, R40.reuse, R112, 0x2, P5 ;  /* 0x0000002867038211 */ /* 0x080fe200028f1470 */
[----:B------:R-:W-:Y:S01]  /*26550*/  IMAD.MOV.U32 R112, RZ, RZ, R69 ;  /* 0x000000ffff707224 */ /* 0x000fe200078e0045 */
[C---:B-1----:R-:W-:Y:S01]  /*26560*/  @!P1 LEA R4, P4, R115.reuse, R35, 0x2 ;  /* 0x0000002373049211 */ /* 0x042fe200078810ff */
[----:B------:R-:W-:Y:S02]  /*26570*/  IMAD.MOV.U32 R69, RZ, RZ, R21 ;  /* 0x000000ffff457224 */ /* 0x000fe400078e0015 */
[----:B---3--:R-:W-:Y:S01]  /*26580*/  IMAD.MOV.U32 R64, RZ, RZ, R59 ;  /* 0x000000ffff407224 */ /* 0x008fe200078e003b */
[----:B------:R-:W-:Y:S01]  /*26590*/  @!P1 LEA.HI.X R5, R115, R40, R124, 0x2, P4 ;  /* 0x0000002873059211 */ /* 0x000fe200020f147c */
[----:B------:R-:W-:Y:S01]  /*265a0*/  IMAD.MOV.U32 R59, RZ, RZ, R13 ;  /* 0x000000ffff3b7224 */ /* 0x000fe200078e000d */
[----:B------:R-:W-:Y:S01]  /*265b0*/  ISETP.GE.AND P3, PT, R118, UR4, PT ;  /* 0x0000000476007c0c */ /* 0x000fe2000bf66270 */
[----:B------:R-:W-:Y:S01]  /*265c0*/  IMAD.MOV.U32 R26, RZ, RZ, R20 ;  /* 0x000000ffff1a7224 */ /* 0x000fe200078e0014 */
[----:B------:R-:W-:Y:S01]  /*265d0*/  MOV R103, R64 ;  /* 0x0000004000677202 */ /* 0x000fe20000000f00 */
[----:B------:R-:W-:Y:S01]  /*265e0*/  IMAD.MOV.U32 R61, RZ, RZ, R59 ;  /* 0x000000ffff3d7224 */ /* 0x000fe200078e003b */
[----:B------:R-:W3:Y:S04]  /*265f0*/  LDL R20, [R1+0x14c] ;  /* 0x00014c0001147983 */ /* 0x000ee80000100800 */
[----:B------:R-:W5:Y:S01]  /*26600*/  LDL R59, [R1+0x16c] ;  /* 0x00016c00013b7983 */ /* 0x000f620000100800 */
[----:B------:R-:W-:-:S02]  /*26610*/  IMAD.MOV.U32 R115, RZ, RZ, R103 ;  /* 0x000000ffff737224 */ /* 0x000fc400078e0067 */
[----:B------:R-:W-:Y:S01]  /*26620*/  IMAD.MOV.U32 R103, RZ, RZ, R69 ;  /* 0x000000ffff677224 */ /* 0x000fe200078e0045 */
[----:B------:R-:W-:Y:S01]  /*26630*/  ISETP.GE.AND P2, PT, R122, UR4, PT ;  /* 0x000000047a007c0c */ /* 0x000fe2000bf46270 */
[----:B------:R-:W-:Y:S01]  /*26640*/  IMAD.MOV.U32 R69, RZ, RZ, R55 ;  /* 0x000000ffff457224 */ /* 0x000fe200078e0037 */
[----:B------:R-:W4:Y:S01]  /*26650*/  LDL R21, [R1+0xb4] ;  /* 0x0000b40001157983 */ /* 0x000f220000100800 */
[----:B------:R-:W-:-:S03]  /*26660*/  IMAD.MOV.U32 R55, RZ, RZ, R41 ;  /* 0x000000ffff377224 */ /* 0x000fc600078e0029 */
[----:B------:R-:W3:Y:S01]  /*26670*/  LDL R41, [R1+0x15c] ;  /* 0x00015c0001297983 */ /* 0x000ee20000100800 */
[----:B------:R-:W-:Y:S02]  /*26680*/  IMAD.MOV.U32 R124, RZ, RZ, R112 ;  /* 0x000000ffff7c7224 */ /* 0x000fe400078e0070 */
[----:B------:R-:W-:Y:S02]  /*26690*/  IMAD.MOV.U32 R112, RZ, RZ, R70 ;  /* 0x000000ffff707224 */ /* 0x000fe400078e0046 */
[----:B--2---:R-:W-:Y:S02]  /*266a0*/  IMAD.MOV.U32 R64, RZ, RZ, R53 ;  /* 0x000000ffff407224 */ /* 0x004fe400078e0035 */
[----:B------:R-:W-:-:S05]  /*266b0*/  @!P0 IMAD.MOV.U32 R53, RZ, RZ, R60 ;  /* 0x000000ffff358224 */ /* 0x000fca00078e003c */
[----:B------:R0:W-:Y:S02]  /*266c0*/  @!P0 ST.E.64 desc[UR40][R2.64], R52 ;  /* 0x0000003402008985 */ /* 0x0001e4000c101b28 */
[----:B0-----:R-:W-:-:S04]  /*266d0*/  @!P3 LEA R2, P5, R118, R35, 0x2 ;  /* 0x000000237602b211 */ /* 0x001fc800078a10ff */
[----:B------:R-:W-:Y:S01]  /*266e0*/  @!P3 LEA.HI.X R3, R118, R40, R124, 0x2, P5 ;  /* 0x000000287603b211 */ /* 0x000fe200028f147c */
[----:B------:R-:W-:Y:S02]  /*266f0*/  IMAD.MOV.U32 R118, RZ, RZ, R112 ;  /* 0x000000ffff767224 */ /* 0x000fe400078e0070 */
[----:B-----5:R-:W-:Y:S01]  /*26700*/  IMAD.MOV.U32 R70, RZ, RZ, R59 ;  /* 0x000000ffff467224 */ /* 0x020fe200078e003b */
[----:B------:R-:W-:Y:S01]  /*26710*/  MOV R59, R51 ;  /* 0x00000033003b7202 */ /* 0x000fe20000000f00 */
[----:B------:R-:W-:Y:S02]  /*26720*/  IMAD.MOV.U32 R51, RZ, RZ, R25 ;  /* 0x000000ffff337224 */ /* 0x000fe400078e0019 */
[----:B------:R-:W-:Y:S01]  /*26730*/  IMAD.MOV.U32 R112, RZ, RZ, R70 ;  /* 0x000000ffff707224 */ /* 0x000fe200078e0046 */
[----:B------:R-:W-:Y:S01]  /*26740*/  ISETP.GE.AND P0, PT, R121, UR4, PT ;  /* 0x0000000479007c0c */ /* 0x000fe2000bf06270 */
[----:B------:R-:W-:Y:S01]  /*26750*/  IMAD.MOV.U32 R70, RZ, RZ, R59 ;  /* 0x000000ffff467224 */ /* 0x000fe200078e003b */
[----:B------:R-:W2:Y:S01]  /*26760*/  LDL R25, [R1+0xbc] ;  /* 0x0000bc0001197983 */ /* 0x000ea20000100800 */
[----:B------:R-:W-:Y:S01]  /*26770*/  IMAD.MOV.U32 R59, RZ, RZ, R55 ;  /* 0x000000ffff3b7224 */ /* 0x000fe200078e0037 */
[----:B------:R-:W-:Y:S01]  /*26780*/  MOV R55, R51 ;  /* 0x0000003300377202 */ /* 0x000fe20000000f00 */
[----:B---3--:R-:W-:-:S02]  /*26790*/  IMAD.MOV.U32 R51, RZ, RZ, R41 ;  /* 0x000000ffff337224 */ /* 0x008fc400078e0029 */
[----:B------:R-:W3:Y:S01]  /*267a0*/  LDL R41, [R1+0x150] ;  /* 0x0001500001297983 */ /* 0x000ee20000100800 */
[----:B------:R-:W-:Y:S02]  /*267b0*/  @!P1 IMAD.MOV.U32 R6, RZ, RZ, R89 ;  /* 0x000000ffff069224 */ /* 0x000fe400078e0059 */
[----:B------:R-:W-:Y:S02]  /*267c0*/  @!P1 IMAD.MOV.U32 R7, RZ, RZ, R63 ;  /* 0x000000ffff079224 */ /* 0x000fe400078e003f */
[----:B------:R-:W-:Y:S02]  /*267d0*/  IMAD.MOV.U32 R124, RZ, RZ, R115 ;  /* 0x000000ffff7c7224 */ /* 0x000fe400078e0073 */
[----:B------:R-:W-:Y:S01]  /*267e0*/  IMAD.MOV.U32 R115, RZ, RZ, R103 ;  /* 0x000000ffff737224 */ /* 0x000fe200078e0067 */
[----:B------:R0:W-:Y:S01]  /*267f0*/  @!P1 ST.E.64 desc[UR40][R4.64], R6 ;  /* 0x0000000604009985 */ /* 0x0001e2000c101b28 */
[----:B------:R-:W-:Y:S02]  /*26800*/  IMAD.MOV.U32 R103, RZ, RZ, R69 ;  /* 0x000000ffff677224 */ /* 0x000fe400078e0045 */
[----:B------:R-:W-:-:S02]  /*26810*/  @!P3 IMAD.MOV.U32 R69, RZ, RZ, R67 ;  /* 0x000000ffff45b224 */ /* 0x000fc400078e0043 */
[----:B------:R-:W-:Y:S02]  /*26820*/  IMAD.MOV.U32 R13, RZ, RZ, R12 ;  /* 0x000000ffff0d7224 */ /* 0x000fe400078e000c */
[----:B------:R-:W5:Y:S01]  /*26830*/  LDL R12, [R1+0x148] ;  /* 0x00014800010c7983 */ /* 0x000f620000100800 */
[----:B0-----:R-:W-:-:S03]  /*26840*/  @!P2 LEA R4, P4, R122, R35, 0x2 ;  /* 0x000000237a04a211 */ /* 0x001fc600078810ff */
[----:B------:R0:W-:Y:S01]  /*26850*/  @!P3 ST.E.64 desc[UR40][R2.64], R68 ;  /* 0x000000440200b985 */ /* 0x0001e2000c101b28 */
[----:B------:R-:W-:Y:S01]  /*26860*/  @!P2 LEA.HI.X R5, R122, R40, R124, 0x2, P4 ;  /* 0x000000287a05a211 */ /* 0x000fe200020f147c */
        /* <DEDUP_REMOVED lines=8> */
[----:B------:R-:W-:Y:S01]  /*268f0*/  @!P0 LEA.HI.X R3, R121, R40, R122, 0x2, P5 ;  /* 0x0000002879038211 */ /* 0x000fe200028f147a */
[----:B------:R-:W-:Y:S02]  /*26900*/  IMAD.MOV.U32 R55, RZ, RZ, R51 ;  /* 0x000000ffff377224 */ /* 0x000fe400078e0033 */
[----:B------:R-:W-:Y:S02]  /*26910*/  IMAD.MOV.U32 R121, RZ, RZ, R118 ;  /* 0x000000ffff797224 */ /* 0x000fe400078e0076 */
[----:B------:R-:W-:Y:S02]  /*26920*/  IMAD.MOV.U32 R118, RZ, RZ, R115 ;  /* 0x000000ffff767224 */ /* 0x000fe400078e0073 */
[----:B------:R-:W-:Y:S02]  /*26930*/  IMAD.MOV.U32 R115, RZ, RZ, R112 ;  /* 0x000000ffff737224 */ /* 0x000fe400078e0070 */
[----:B------:R-:W-:-:S02]  /*26940*/  IMAD.MOV.U32 R112, RZ, RZ, R70 ;  /* 0x000000ffff707224 */ /* 0x000fc400078e0046 */
[----:B------:R-:W-:Y:S02]  /*26950*/  IMAD.MOV.U32 R70, RZ, RZ, R55 ;  /* 0x000000ffff467224 */ /* 0x000fe400078e0037 */
[----:B------:R-:W-:Y:S02]  /*26960*/  IMAD.MOV.U32 R20, RZ, RZ, R11 ;  /* 0x000000ffff147224 */ /* 0x000fe400078e000b */
[----:B------:R-:W4:Y:S01]  /*26970*/  LDL R11, [R1+0x138] ;  /* 0x00013800010b7983 */ /* 0x000f220000100800 */
[----:B------:R-:W-:-:S03]  /*26980*/  IMAD.MOV.U32 R32, RZ, RZ, R14 ;  /* 0x000000ffff207224 */ /* 0x000fc600078e000e */
[----:B------:R-:W4:Y:S01]  /*26990*/  LDL R14, [R1+0x12c] ;  /* 0x00012c00010e7983 */ /* 0x000f220000100800 */
[----:B------:R-:W-:Y:S01]  /*269a0*/  ISETP.GE.AND P1, PT, R120, UR4, PT ;  /* 0x0000000478007c0c */ /* 0x000fe2000bf26270 */
[----:B------:R-:W-:Y:S01]  /*269b0*/  @!P2 IMAD.MOV.U32 R63, RZ, RZ, R66 ;  /* 0x000000ffff3fa224 */ /* 0x000fe200078e0042 */
[----:B------:R-:W-:Y:S01]  /*269c0*/  ISETP.GE.AND P3, PT, R116, UR4, PT ;  /* 0x0000000474007c0c */ /* 0x000fe2000bf66270 */
[----:B------:R-:W-:Y:S01]  /*269d0*/  @!P0 IMAD.MOV.U32 R77, RZ, RZ, R76 ;  /* 0x000000ffff4d8224 */ /* 0x000fe200078e004c */
[----:B------:R-:W-:Y:S02]  /*269e0*/  @!P0 MOV R76, R71 ;  /* 0x00000047004c8202 */ /* 0x000fe40000000f00 */
[----:B------:R0:W-:Y:S01]  /*269f0*/  @!P2 ST.E.64 desc[UR40][R4.64], R62 ;  /* 0x0000003e0400a985 */ /* 0x0001e2000c101b28 */
[----:B------:R-:W-:Y:S01]  /*26a00*/  ISETP.GE.AND P2, PT, R113, UR4, PT ;  /* 0x0000000471007c0c */ /* 0x000fe2000bf46270 */
[----:B---3--:R-:W-:Y:S02]  /*26a10*/  IMAD.MOV.U32 R51, RZ, RZ, R41 ;  /* 0x000000ffff337224 */ /* 0x008fe400078e0029 */
[----:B------:R-:W-:Y:S01]  /*26a20*/  IMAD.MOV.U32 R41, RZ, RZ, R33 ;  /* 0x000000ffff297224 */ /* 0x000fe200078e0021 */
[----:B------:R-:W-:Y:S01]  /*26a30*/  MOV R33, R26 ;  /* 0x0000001a00217202 */ /* 0x000fe20000000f00 */
[----:B------:R-:W-:Y:S01]  /*26a40*/  IMAD.MOV.U32 R55, RZ, RZ, R51 ;  /* 0x000000ffff377224 */ /* 0x000fe200078e0033 */
[----:B------:R-:W3:Y:S01]  /*26a50*/  LDL R26, [R1+0x13c] ;  /* 0x00013c00011a7983 */ /* 0x000ee20000100800 */
[----:B------:R-:W-:-:S02]  /*26a60*/  IMAD.MOV.U32 R51, RZ, RZ, R41 ;  /* 0x000000ffff337224 */ /* 0x000fc400078e0029 */
[----:B------:R-:W-:Y:S02]  /*26a70*/  IMAD.MOV.U32 R41, RZ, RZ, R33 ;  /* 0x000000ffff297224 */ /* 0x000fe400078e0021 */
[----:B------:R-:W-:Y:S02]  /*26a80*/  IMAD.MOV.U32 R33, RZ, RZ, R15 ;  /* 0x000000ffff217224 */ /* 0x000fe400078e000f */
[----:B------:R-:W3:Y:S01]  /*26a90*/  LDL R15, [R1+0xb0] ;  /* 0x0000b000010f7983 */ /* 0x000ee20000100800 */
[-C--:B------:R-:W-:Y:S02]  /*26aa0*/  @!P1 LOP3.LUT R75, R75, R74.reuse, RZ, 0x3c, !PT ;  /* 0x0000004a4b4b9212 */ /* 0x080fe400078e3cff */
[C---:B0-----:R-:W-:Y:S02]  /*26ab0*/  @!P1 LEA R4, P4, R120.reuse, R35, 0x2 ;  /* 0x0000002378049211 */ /* 0x041fe400078810ff */
[----:B------:R-:W-:Y:S01]  /*26ac0*/  @!P1 LOP3.LUT R74, R75, R74, RZ, 0x3c, !PT ;  /* 0x0000004a4b4a9212 */ /* 0x000fe200078e3cff */
[----:B------:R0:W-:Y:S01]  /*26ad0*/  @!P0 ST.E.64 desc[UR40][R2.64], R76 ;  /* 0x0000004c02008985 */ /* 0x0001e2000c101b28 */
[----:B------:R-:W-:-:S02]  /*26ae0*/  @!P1 LEA.HI.X R5, R120, R40, R121, 0x2, P4 ;  /* 0x0000002878059211 */ /* 0x000fc400020f1479 */
[----:B------:R-:W-:Y:S02]  /*26af0*/  @!P1 LOP3.LUT R75, R75, R74, RZ, 0x3c, !PT ;  /* 0x0000004a4b4b9212 */ /* 0x000fe400078e3cff */
[----:B------:R-:W-:Y:S01]  /*26b00*/  ISETP.GE.AND P0, PT, R110, UR4, PT ;  /* 0x000000046e007c0c */ /* 0x000fe2000bf06270 */
[----:B------:R-:W-:Y:S02]  /*26b10*/  @!P3 IMAD.MOV.U32 R85, RZ, RZ, R84 ;  /* 0x000000ffff55b224 */ /* 0x000fe400078e0054 */
[----:B------:R1:W-:Y:S01]  /*26b20*/  @!P1 ST.E.64 desc[UR40][R4.64], R74 ;  /* 0x0000004a04009985 */ /* 0x0003e2000c101b28 */
[----:B------:R-:W-:Y:S01]  /*26b30*/  ISETP.GE.AND P1, PT, R72, UR4, PT ;  /* 0x0000000448007c0c */ /* 0x000fe2000bf26270 */
[----:B------:R-:W-:Y:S01]  /*26b40*/  @!P3 IMAD.MOV.U32 R84, RZ, RZ, R78 ;  /* 0x000000ffff54b224 */ /* 0x000fe200078e004e */
[----:B0-----:R-:W-:-:S04]  /*26b50*/  @!P3 LEA R2, P5, R116, R35, 0x2 ;  /* 0x000000237402b211 */ /* 0x001fc800078a10ff */
[----:B------:R-:W-:Y:S02]  /*26b60*/  @!P3 LEA.HI.X R3, R116, R40, R118, 0x2, P5 ;  /* 0x000000287403b211 */ /* 0x000fe400028f1476 */
[----:B-1----:R-:W-:-:S03]  /*26b70*/  @!P2 LEA R4, P4, R113, R35, 0x2 ;  /* 0x000000237104a211 */ /* 0x002fc600078810ff */
[----:B------:R0:W-:Y:S01]  /*26b80*/  @!P3 ST.E.64 desc[UR40][R2.64], R84 ;  /* 0x000000540200b985 */ /* 0x0001e2000c101b28 */
[----:B------:R-:W-:Y:S01]  /*26b90*/  ISETP.GE.AND P3, PT, R65, UR4, PT ;  /* 0x0000000441007c0c */ /* 0x000fe2000bf66270 */
[----:B------:R-:W-:Y:S01]  /*26ba0*/  @!P2 IMAD.MOV.U32 R6, RZ, RZ, R117 ;  /* 0x000000ffff06a224 */ /* 0x000fe200078e0075 */
[----:B------:R-:W-:Y:S01]  /*26bb0*/  @!P2 LEA.HI.X R5, R113, R40, R115, 0x2, P4 ;  /* 0x000000287105a211 */ /* 0x000fe200020f1473 */
[----:B------:R-:W-:Y:S02]  /*26bc0*/  @!P2 IMAD.MOV.U32 R7, RZ, RZ, R79 ;  /* 0x000000ffff07a224 */ /* 0x000fe400078e004f */
[----:B------:R-:W-:-:S03]  /*26bd0*/  @!P0 IMAD.MOV.U32 R89, RZ, RZ, R88 ;  /* 0x000000ffff598224 */ /* 0x000fc600078e0058 */
[----:B------:R1:W-:Y:S01]  /*26be0*/  @!P2 ST.E.64 desc[UR40][R4.64], R6 ;  /* 0x000000060400a985 */ /* 0x0003e2000c101b28 */
[----:B------:R-:W-:Y:S02]  /*26bf0*/  ISETP.GE.AND P2, PT, R61, UR4, PT ;  /* 0x000000043d007c0c */ /* 0x000fe4000bf46270 */
[----:B0-----:R-:W-:Y:S01]  /*26c00*/  @!P0 LEA R2, P5, R110, R35, 0x2 ;  /* 0x000000236e028211 */ /* 0x001fe200078a10ff */
[----:B------:R-:W-:-:S03]  /*26c10*/  @!P0 IMAD.MOV.U32 R88, RZ, RZ, R86 ;  /* 0x000000ffff588224 */ /* 0x000fc600078e0056 */
[-C--:B------:R-:W-:Y:S02]  /*26c20*/  @!P0 LEA.HI.X R3, R110, R40.reuse, R112, 0x2, P5 ;  /* 0x000000286e038211 */ /* 0x080fe400028f1470 */
[C---:B-1----:R-:W-:Y:S01]  /*26c30*/  @!P1 LEA R4, P4, R72.reuse, R35, 0x2 ;  /* 0x0000002348049211 */ /* 0x042fe200078810ff */
[----:B------:R-:W-:Y:S02]  /*26c40*/  @!P1 IMAD.MOV.U32 R6, RZ, RZ, R125 ;  /* 0x000000ffff069224 */ /* 0x000fe400078e007d */
[----:B------:R0:W-:Y:S01]  /*26c50*/  @!P0 ST.E.64 desc[UR40][R2.64], R88 ;  /* 0x0000005802008985 */ /* 0x0001e2000c101b28 */
[----:B------:R-:W-:Y:S01]  /*26c60*/  @!P1 IMAD.MOV.U32 R7, RZ, RZ, R82 ;  /* 0x000000ffff079224 */ /* 0x000fe200078e0052 */
[----:B------:R-:W-:Y:S02]  /*26c70*/  @!P1 LEA.HI.X R5, R72, R40, R103, 0x2, P4 ;  /* 0x0000002848059211 */ /* 0x000fe400020f1467 */
[----:B------:R-:W-:-:S03]  /*26c80*/  ISETP.GE.AND P0, PT, R58, UR4, PT ;  /* 0x000000043a007c0c */ /* 0x000fc6000bf06270 */
[----:B------:R1:W-:Y:S01]  /*26c90*/  @!P1 ST.E.64 desc[UR40][R4.64], R6 ;  /* 0x0000000604009985 */ /* 0x0003e2000c101b28 */
[----:B------:R-:W-:Y:S02]  /*26ca0*/  ISETP.GE.AND P1, PT, R54, UR4, PT ;  /* 0x0000000436007c0c */ /* 0x000fe4000bf26270 */
[----:B0-----:R-:W-:-:S04]  /*26cb0*/  @!P3 LEA R2, P5, R65, R35, 0x2 ;  /* 0x000000234102b211 */ /* 0x001fc800078a10ff */
[----:B------:R-:W-:Y:S01]  /*26cc0*/  @!P3 LEA.HI.X R3, R65, R40, R70, 0x2, P5 ;  /* 0x000000284103b211 */ /* 0x000fe200028f1446 */
[----:B-1----:R-:W-:Y:S02]  /*26cd0*/  @!P3 IMAD.MOV.U32 R4, RZ, RZ, R91 ;  /* 0x000000ffff04b224 */ /* 0x002fe400078e005b */
[----:B------:R-:W-:Y:S01]  /*26ce0*/  @!P3 IMAD.MOV.U32 R5, RZ, RZ, R92 ;  /* 0x000000ffff05b224 */ /* 0x000fe200078e005c */
[----:B------:R-:W-:-:S04]  /*26cf0*/  @!P2 LEA R6, P4, R61, R35, 0x2 ;  /* 0x000000233d06a211 */ /* 0x000fc800078810ff */
[----:B------:R0:W-:Y:S01]  /*26d00*/  @!P3 ST.E.64 desc[UR40][R2.64], R4 ;  /* 0x000000040200b985 */ /* 0x0001e2000c101b28 */
[----:B------:R-:W-:Y:S02]  /*26d10*/  ISETP.GE.AND P3, PT, R50, UR4, PT ;  /* 0x0000000432007c0c */ /* 0x000fe4000bf66270 */
[----:B------:R-:W-:Y:S01]  /*26d20*/  @!P2 LEA.HI.X R7, R61, R40, R64, 0x2, P4 ;  /* 0x000000283d07a211 */ /* 0x000fe200020f1440 */
[----:B0-----:R-:W-:Y:S01]  /*26d30*/  @!P2 IMAD.MOV.U32 R4, RZ, RZ, R83 ;  /* 0x000000ffff04a224 */ /* 0x001fe200078e0053 */
[----:B------:R-:W-:Y:S02]  /*26d40*/  @!P2 MOV R5, R87 ;  /* 0x000000570005a202 */ /* 0x000fe40000000f00 */
[----:B------:R-:W-:-:S03]  /*26d50*/  @!P0 LEA R2, P5, R58, R35, 0x2 ;  /* 0x000000233a028211 */ /* 0x000fc600078a10ff */
[----:B------:R0:W-:Y:S01]  /*26d60*/  @!P2 ST.E.64 desc[UR40][R6.64], R4 ;  /* 0x000000040600a985 */ /* 0x0001e2000c101b28 */
[----:B------:R-:W-:Y:S02]  /*26d70*/  ISETP.GE.AND P2, PT, R9, UR4, PT ;  /* 0x0000000409007c0c */ /* 0x000fe4000bf46270 */
[----:B------:R-:W-:Y:S01]  /*26d80*/  @!P0 LEA.HI.X R3, R58, R40, R59, 0x2, P5 ;  /* 0x000000283a038211 */ /* 0x000fe200028f143b */
[----:B------:R-:W-:Y:S02]  /*26d90*/  @!P1 IMAD.MOV.U32 R91, RZ, RZ, R90 ;  /* 0x000000ffff5b9224 */ /* 0x000fe400078e005a */
[----:B------:R-:W-:Y:S02]  /*26da0*/  @!P1 IMAD.MOV.U32 R90, RZ, RZ, R106 ;  /* 0x000000ffff5a9224 */ /* 0x000fe400078e006a */
[----:B0-----:R-:W-:Y:S02]  /*26db0*/  @!P0 IMAD.MOV.U32 R4, RZ, RZ, R94 ;  /* 0x000000ffff048224 */ /* 0x001fe400078e005e */
[----:B------:R-:W-:Y:S01]  /*26dc0*/  @!P0 IMAD.MOV.U32 R5, RZ, RZ, R96 ;  /* 0x000000ffff058224 */ /* 0x000fe200078e0060 */
[----:B------:R-:W-:-:S04]  /*26dd0*/  @!P1 LEA R6, P4, R54, R35, 0x2 ;  /* 0x0000002336069211 */ /* 0x000fc800078810ff */
[----:B------:R0:W-:Y:S01]  /*26de0*/  @!P0 ST.E.64 desc[UR40][R2.64], R4 ;  /* 0x0000000402008985 */ /* 0x0001e2000c101b28 */
[-C--:B------:R-:W-:Y:S02]  /*26df0*/  @!P1 LEA.HI.X R7, R54, R40.reuse, R55, 0x2, P4 ;  /* 0x0000002836079211 */ /* 0x080fe400020f1437 */
[----:B------:R-:W-:Y:S02]  /*26e00*/  ISETP.GE.AND P0, PT, R41, UR4, PT ;  /* 0x0000000429007c0c */ /* 0x000fe4000bf06270 */
[----:B------:R-:W-:Y:S01]  /*26e10*/  ISETP.GE.AND P4, PT, R32, UR4, PT ;  /* 0x0000000420007c0c */ /* 0x000fe2000bf86270 */
[----:B------:R1:W-:Y:S01]  /*26e20*/  @!P1 ST.E.64 desc[UR40][R6.64], R90 ;  /* 0x0000005a06009985 */ /* 0x0003e2000c101b28 */
[C---:B0-----:R-:W-:Y:S01]  /*26e30*/  @!P3 LEA R2, P5, R50.reuse, R35, 0x2 ;  /* 0x000000233202b211 */ /* 0x041fe200078a10ff */
[----:B------:R-:W-:Y:S02]  /*26e40*/  @!P3 IMAD.MOV.U32 R4, RZ, RZ, R98 ;  /* 0x000000ffff04b224 */ /* 0x000fe400078e0062 */
[----:B------:R-:W-:Y:S01]  /*26e50*/  @!P3 IMAD.MOV.U32 R5, RZ, RZ, R93 ;  /* 0x000000ffff05b224 */ /* 0x000fe200078e005d */
[----:B------:R-:W-:-:S02]  /*26e60*/  @!P3 LEA.HI.X R3, R50, R40, R51, 0x2, P5 ;  /* 0x000000283203b211 */ /* 0x000fc400028f1433 */
[----:B-1----:R-:W-:-:S03]  /*26e70*/  @!P2 LEA R6, P1, R9, R35, 0x2 ;  /* 0x000000230906a211 */ /* 0x002fc600078210ff */
[----:B------:R0:W-:Y:S01]  /*26e80*/  @!P3 ST.E.64 desc[UR40][R2.64], R4 ;  /* 0x000000040200b985 */ /* 0x0001e2000c101b28 */
[----:B-----5:R-:W-:Y:S02]  /*26e90*/  @!P2 LEA.HI.X R7, R9, R40, R12, 0x2, P1 ;  /* 0x000000280907a211 */ /* 0x020fe400008f140c */
[----:B--2---:R-:W-:Y:S01]  /*26ea0*/  ISETP.GE.AND P1, PT, R25, UR4, PT ;  /* 0x0000000419007c0c */ /* 0x004fe2000bf26270 */
[----:B------:R-:W-:Y:S01]  /*26eb0*/  IMAD.MOV.U32 R12, RZ, RZ, R8 ;  /* 0x000000ffff0c7224 */ /* 0x000fe200078e0008 */
[-C--:B------:R-:W-:Y:S01]  /*26ec0*/  @!P4 LEA R8, P3, R32, R35.reuse, 0x2 ;  /* 0x000000232008c211 */ /* 0x080fe200078610ff */
[----:B------:R-:W-:Y:S02]  /*26ed0*/  @!P0 IMAD.MOV.U32 R103, RZ, RZ, R102 ;  /* 0x000000ffff678224 */ /* 0x000fe400078e0066 */
[----:B0-----:R-:W-:Y:S02]  /*26ee0*/  @!P2 IMAD.MOV.U32 R4, RZ, RZ, R111 ;  /* 0x000000ffff04a224 */ /* 0x001fe400078e006f */
[----:B------:R-:W-:Y:S01]  /*26ef0*/  @!P2 IMAD.MOV.U32 R5, RZ, RZ, R95 ;  /* 0x000000ffff05a224 */ /* 0x000fe200078e005f */
[----:B------:R-:W-:Y:S01]  /*26f00*/  @!P0 LEA R2, P5, R41, R35, 0x2 ;  /* 0x0000002329028211 */ /* 0x000fe200078a10ff */
[----:B------:R-:W-:-:S03]  /*26f10*/  @!P0 IMAD.MOV.U32 R102, RZ, RZ, R100 ;  /* 0x000000ffff668224 */ /* 0x000fc600078e0064 */
[----:B------:R-:W-:Y:S01]  /*26f20*/  @!P2 ST.E.64 desc[UR40][R6.64], R4 ;  /* 0x000000040600a985 */ /* 0x000fe2000c101b28 */
[----:B------:R-:W-:Y:S02]  /*26f30*/  ISETP.GE.AND P2, PT, R10, UR4, PT ;  /* 0x000000040a007c0c */ /* 0x000fe4000bf46270 */
[-C--:B------:R-:W-:Y:S02]  /*26f40*/  @!P0 LEA.HI.X R3, R41, R40.reuse, R49, 0x2, P5 ;  /* 0x0000002829038211 */ /* 0x080fe400028f1431 */
[----:B------:R-:W-:Y:S02]  /*26f50*/  @!P4 LEA.HI.X R9, R32, R40, R33, 0x2, P3 ;  /* 0x000000282009c211 */ /* 0x000fe400018f1421 */
[----:B------:R-:W-:Y:S01]  /*26f60*/  @!P4 MOV R115, R97 ;  /* 0x000000610073c202 */ /* 0x000fe20000000f00 */
[----:B------:R0:W-:Y:S01]  /*26f70*/  @!P0 ST.E.64 desc[UR40][R2.64], R102 ;  /* 0x0000006602008985 */ /* 0x0001e2000c101b28 */
[----:B----4-:R-:W-:-:S03]  /*26f80*/  ISETP.GE.AND P3, PT, R21, UR4, PT ;  /* 0x0000000415007c0c */ /* 0x010fc6000bf66270 */
[----:B------:R1:W-:Y:S01]  /*26f90*/  @!P4 ST.E.64 desc[UR40][R8.64], R114 ;  /* 0x000000720800c985 */ /* 0x0003e2000c101b28 */
[----:B------:R-:W-:Y:S02]  /*26fa0*/  ISETP.GE.AND P4, PT, R13, UR4, PT ;  /* 0x000000040d007c0c */ /* 0x000fe4000bf86270 */
[----:B0-----:R-:W-:Y:S01]  /*26fb0*/  @!P1 LEA R2, P0, R25, R35, 0x2 ;  /* 0x0000002319029211 */ /* 0x001fe200078010ff */
[----:B------:R-:W-:-:S06]  /*26fc0*/  @!P2 IMAD.MOV.U32 R98, RZ, RZ, R119 ;  /* 0x000000ffff62a224 */ /* 0x000fcc00078e0077 */
[----:B------:R-:W-:Y:S02]  /*26fd0*/  @!P3 IMAD.MOV.U32 R109, RZ, RZ, R108 ;  /* 0x000000ffff6db224 */ /* 0x000fe400078e006c */
[----:B------:R-:W-:Y:S01]  /*26fe0*/  @!P3 IMAD.MOV.U32 R108, RZ, RZ, R107 ;  /* 0x000000ffff6cb224 */ /* 0x000fe200078e006b */
[-C--:B---3--:R-:W-:Y:S02]  /*26ff0*/  @!P1 LEA.HI.X R3, R25, R40.reuse, R26, 0x2, P0 ;  /* 0x0000002819039211 */ /* 0x088fe400000f141a */
[CC--:B------:R-:W-:Y:S02]  /*27000*/  @!P2 LEA R4, P0, R10.reuse, R35.reuse, 0x2 ;  /* 0x000000230a04a211 */ /* 0x0c0fe400078010ff */
[----:B------:R-:W-:Y:S02]  /*27010*/  ISETP.GE.AND P5, PT, R15, UR4, PT ;  /* 0x000000040f007c0c */ /* 0x000fe4000bfa6270 */
[----:B------:R-:W-:Y:S01]  /*27020*/  @!P2 LEA.HI.X R5, R10, R40, R11, 0x2, P0 ;  /* 0x000000280a05a211 */ /* 0x000fe200000f140b */
[----:B------:R0:W-:Y:S01]  /*27030*/  @!P1 ST.E.64 desc[UR40][R2.64], R104 ;  /* 0x0000006802009985 */ /* 0x0001e2000c101b28 */
[----:B------:R-:W-:-:S03]  /*27040*/  @!P3 LEA R6, P0, R21, R35, 0x2 ;  /* 0x000000231506b211 */ /* 0x000fc600078010ff */
[----:B------:R0:W-:Y:S01]  /*27050*/  @!P2 ST.E.64 desc[UR40][R4.64], R98 ;  /* 0x000000620400a985 */ /* 0x0001e2000c101b28 */
[----:B-1----:R-:W-:Y:S02]  /*27060*/  @!P4 LEA R8, P2, R13, R35, 0x2 ;  /* 0x000000230d08c211 */ /* 0x002fe400078410ff */
[----:B------:R-:W-:-:S03]  /*27070*/  @!P3 LEA.HI.X R7, R21, R40, R24, 0x2, P0 ;  /* 0x000000281507b211 */ /* 0x000fc600000f1418 */
[----:B------:R-:W-:Y:S01]  /*27080*/  @!P5 LEA R10, P1, R15, R35, 0x2 ;  /* 0x000000230f0ad211 */ /* 0x000fe200078210ff */
[----:B------:R-:W-:Y:S01]  /*27090*/  @!P5 IMAD.MOV.U32 R100, RZ, RZ, R123 ;  /* 0x000000ffff64d224 */ /* 0x000fe200078e007b */
        /* <DEDUP_REMOVED lines=12> */
.L_x_2664:
        /* <DEDUP_REMOVED lines=26> */
.L_x_2683:
        /* <DEDUP_REMOVED lines=10> */
[----:B--2---:R-:W-:-:S04]  /*273a0*/  IADD3 R27, R2, -0x80, R28 ;  /* 0xffffff80021b7810 */ /* 0x004fc80007ffe01c */
        /* <DEDUP_REMOVED lines=47> */
.L_x_2685:
[----:B------:R-:W-:Y:S05]  /*276a0*/  BSYNC B1 ;  /* 0x0000000000017941 */ /* 0x000fea0003800000 */
.L_x_2684:
[----:B------:R-:W-:Y:S05]  /*276b0*/  @P2 BRA `(.L_x_2678) ;  /* 0x0000000800982947 */ /* 0x000fea0003800000 */
[----:B------:R-:W2:Y:S01]  /*276c0*/  LDL.LU R10, [R1+0x68] ;  /* 0x00006800010a7983 */ /* 0x000ea20000300800 */
[----:B------:R-:W3:Y:S01]  /*276d0*/  LDC R9, c[0x0][0xbe8] ;  /* 0x0002fa00ff097b82 */ /* 0x000ee20000000800 */
[----:B------:R-:W-:Y:S01]  /*276e0*/  VIADD R4, R28, 0xffffff80 ;  /* 0xffffff801c047836 */ /* 0x000fe20000000000 */
[----:B------:R-:W-:Y:S01]  /*276f0*/  ULDC.64 UR4, c[0x0][0xaa0] ;  /* 0x0002a80000047ab9 */ /* 0x000fe20000000a00 */
[----:B------:R-:W4:Y:S01]  /*27700*/  LDL.LU R8, [R1+0x3c] ;  /* 0x00003c0001087983 */ /* 0x000f220000300800 */
[----:B------:R-:W-:Y:S02]  /*27710*/  IMAD R0, R14, UR4, RZ ;  /* 0x000000040e007c24 */ /* 0x000fe4000f8e02ff */
        /* <DEDUP_REMOVED lines=13> */
[----:B----4-:R-:W-:Y:S02]  /*277f0*/  IMAD.IADD R6, R8, 0x1, R0 ;  /* 0x0000000108067824 */ /* 0x010fe400078e0200 */
[----:B------:R-:W-:Y:S01]  /*27800*/  IMAD R3, R10, UR5, R3 ;  /* 0x000000050a037c24 */ /* 0x000fe2000f8e0203 */
[----:B------:R-:W-:Y:S01]  /*27810*/  ULDC.64 UR4, c[0x0][0xaf0] ;  /* 0x0002bc0000047ab9 */ /* 0x000fe20000000a00 */
[----:B-1----:R-:W-:-:S04]  /*27820*/  @P0 IMAD.HI.U32 R0, R6, R7, RZ ;  /* 0x0000000706000227 */ /* 0x002fc800078e00ff */
[----:B------:R-:W-:Y:S02]  /*27830*/  IMAD R4, R24, UR4, RZ ;  /* 0x0000000418047c24 */ /* 0x000fe4000f8e02ff */
[----:B------:R-:W-:Y:S01]  /*27840*/  IMAD.MOV.U32 R5, RZ, RZ, R6 ;  /* 0x000000ffff057224 */ /* 0x000fe200078e0006 */
[----:B---3--:R-:W-:Y:S01]  /*27850*/  @P0 SHF.R.U32.HI R5, RZ, R11, R0 ;  /* 0x0000000bff050219 */ /* 0x008fe20000011600 */
[C---:B------:R-:W-:Y:S02]  /*27860*/  IMAD R7, R25.reuse, UR5, R4 ;  /* 0x0000000519077c24 */ /* 0x040fe4000f8e0204 */
[----:B------:R-:W-:Y:S01]  /*27870*/  IMAD.WIDE.U32 R2, R25, UR4, R2 ;  /* 0x0000000419027c25 */ /* 0x000fe2000f8e0002 */
[----:B------:R-:W-:Y:S01]  /*27880*/  SHF.R.S32.HI R0, RZ, 0x1f, R5 ;  /* 0x0000001fff007819 */ /* 0x000fe20000011405 */
[----:B------:R-:W-:Y:S02]  /*27890*/  ULDC.64 UR4, c[0x0][0xae0] ;  /* 0x0002b80000047ab9 */ /* 0x000fe40000000a00 */
[----:B------:R-:W-:Y:S01]  /*278a0*/  IMAD.IADD R3, R3, 0x1, R7 ;  /* 0x0000000103037824 */ /* 0x000fe200078e0207 */
[----:B------:R-:W-:Y:S01]  /*278b0*/  IADD3 R7, -R5, RZ, RZ ;  /* 0x000000ff05077210 */ /* 0x000fe20007ffe1ff */
[----:B------:R-:W-:-:S02]  /*278c0*/  IMAD R0, R0, UR4, RZ ;  /* 0x0000000400007c24 */ /* 0x000fc4000f8e02ff */
[----:B------:R-:W-:-:S04]  /*278d0*/  IMAD.WIDE.U32 R2, R5, UR4, R2 ;  /* 0x0000000405027c25 */ /* 0x000fc8000f8e0002 */
[----:B------:R-:W-:Y:S01]  /*278e0*/  IMAD R7, R9, R7, R6 ;  /* 0x0000000709077224 */ /* 0x000fe200078e0206 */
[----:B------:R-:W-:Y:S01]  /*278f0*/  SHF.R.S32.HI R6, RZ, 0x1f, R233 ;  /* 0x0000001fff067819 */ /* 0x000fe200000114e9 */
        /* <DEDUP_REMOVED lines=14> */
[----:B------:R1:W2:Y:S04]  /*279e0*/  SHFL.IDX PT, R0, R3, RZ, 0x181f ;  /* 0x00181fff03007589 */ /* 0x0002a800000e0000 */
[----:B------:R1:W3:Y:S02]  /*279f0*/  SHFL.IDX PT, R14, R2, RZ, 0x181f ;  /* 0x00181fff020e7589 */ /* 0x0002e400000e0000 */
.L_x_3041:
        /* <DEDUP_REMOVED lines=25> */
.L_x_2688:
[----:B------:R-:W-:Y:S05]  /*27b90*/  BSYNC B1 ;  /* 0x0000000000017941 */ /* 0x000fea0003800000 */
.L_x_2687:
[----:B------:R-:W-:-:S03]  /*27ba0*/  UMOV UR4, 0xffffffff ;  /* 0xffffffff00047882 */ /* 0x000fc60000000000 */
[----:B------:R-:W-:Y:S05]  /*27bb0*/  BRA.DIV UR4, `(.L_x_2689) ;  /* 0x000000e2041c7947 */ /* 0x000fea000b800000 */
[----:B--2---:R2:W4:Y:S04]  /*27bc0*/  SHFL.IDX PT, R0, R3, 0x1, 0x181f ;  /* 0x00381f0003007f89 */ /* 0x00452800000e0000 */
[----:B---3--:R2:W3:Y:S02]  /*27bd0*/  SHFL.IDX PT, R14, R2, 0x1, 0x181f ;  /* 0x00381f00020e7f89 */ /* 0x0084e400000e0000 */
.L_x_3045:
        /* <DEDUP_REMOVED lines=25> */
.L_x_2691:
[----:B------:R-:W-:Y:S05]  /*27d70*/  BSYNC B1 ;  /* 0x0000000000017941 */ /* 0x000fea0003800000 */
.L_x_2690:
[----:B------:R-:W-:-:S03]  /*27d80*/  UMOV UR4, 0xffffffff ;  /* 0xffffffff00047882 */ /* 0x000fc60000000000 */
[----:B------:R-:W-:Y:S05]  /*27d90*/  BRA.DIV UR4, `(.L_x_2692) ;  /* 0x000000de04ec7947 */ /* 0x000fea000b800000 */
[----:B----4-:R4:W0:Y:S04]  /*27da0*/  SHFL.IDX PT, R0, R3, 0x2, 0x181f ;  /* 0x00581f0003007f89 */ /* 0x01082800000e0000 */
[----:B---3--:R4:W3:Y:S02]  /*27db0*/  SHFL.IDX PT, R14, R2, 0x2, 0x181f ;  /* 0x00581f00020e7f89 */ /* 0x0088e400000e0000 */
.L_x_3049:
        /* <DEDUP_REMOVED lines=25> */
.L_x_2694:
[----:B------:R-:W-:Y:S05]  /*27f50*/  BSYNC B1 ;  /* 0x0000000000017941 */ /* 0x000fea0003800000 */
.L_x_2693:
[----:B------:R-:W-:-:S03]  /*27f60*/  UMOV UR4, 0xffffffff ;  /* 0xffffffff00047882 */ /* 0x000fc60000000000 */
[----:B------:R-:W-:Y:S05]  /*27f70*/  BRA.DIV UR4, `(.L_x_2695) ;  /* 0x000000de04bc7947 */ /* 0x000fea000b800000 */
[----:B0-----:R0:W0:Y:S04]  /*27f80*/  SHFL.IDX PT, R0, R3, 0x3, 0x181f ;  /* 0x00781f0003007f89 */ /* 0x00102800000e0000 */
[----:B---3--:R3:W0:Y:S02]  /*27f90*/  SHFL.IDX PT, R14, R2, 0x3, 0x181f ;  /* 0x00781f00020e7f89 */ /* 0x00862400000e0000 */
.L_x_3053:
        /* <DEDUP_REMOVED lines=24> */
.L_x_2678:
[----:B------:R-:W-:Y:S05]  /*28120*/  BSYNC B0 ;  /* 0x0000000000007941 */ /* 0x000fea0003800000 */
.L_x_2663:
[----:B------:R-:W-:Y:S02]  /*28130*/  ULDC UR4, c[0x0][0xc3c] ;  /* 0x00030f0000047ab9 */ /* 0x000fe40000000800 */
[----:B------:R-:W-:-:S13]  /*28140*/  ISETP.GE.AND P0, PT, R39, UR4, PT ;  /* 0x0000000427007c0c */ /* 0x000fda000bf06270 */
[----:B------:R-:W-:Y:S05]  /*28150*/  @!P0 BRA `(.L_x_2696) ;  /* 0xfffffd9800548947 */ /* 0x000fea000383ffff */
[----:B------:R-:W-:Y:S05]  /*28160*/  BRA `(.L_x_2476) ;  /* 0x0000008000d87947 */ /* 0x000fea0003800000 */
.L_x_2474:
        /* <DEDUP_REMOVED lines=20> */
.L_x_2697:
        /* <DEDUP_REMOVED lines=44> */
.L_x_2701:
        /* <DEDUP_REMOVED lines=35> */
[----:B------:R-:W-:-:S05]  /*287a0*/  IMAD.IADD R7, R4, 0x1, R7 ;  /* 0x0000000104077824 */ /* 0x000fca00078e0207 */
[----:B------:R-:W-:-:S13]  /*287b0*/  ISETP.GT.AND P6, PT, R7, UR6, PT ;  /* 0x0000000607007c0c */ /* 0x000fda000bfc4270 */
[----:B------:R-:W-:Y:S05]  /*287c0*/  @!P6 BRA `(.L_x_2701) ;  /* 0xfffffffc0068e947 */ /* 0x000fea000383ffff */
[----:B------:R-:W-:-:S07]  /*287d0*/  IMAD.MOV.U32 R3, RZ, RZ, R2 ;  /* 0x000000ffff037224 */ /* 0x000fce00078e0002 */
.L_x_2699:
        /* <DEDUP_REMOVED lines=12> */
.L_x_2702:
[----:B----4-:R-:W-:Y:S01]  /*288a0*/  IMAD R2, R8, UR5, R9 ;  /* 0x0000000508027c24 */ /* 0x010fe2000f8e0209 */
[----:B-1----:R-:W-:Y:S01]  /*288b0*/  ISETP.NE.AND P0, PT, R7, 0x1, PT ;  /* 0x000000010700780c */ /* 0x002fe20003f05270 */
[----:B------:R-:W-:-:S03]  /*288c0*/  VIADD R12, R10, UR4 ;  /* 0x000000040a0c7c36 */ /* 0x000fc60008000000 */
[----:B------:R1:W-:Y:S01]  /*288d0*/  STL [R1], R2 ;  /* 0x0000000201007387 */ /* 0x0003e20000100800 */
        /* <DEDUP_REMOVED lines=24> */
[----:B------:R-:W-:Y:S01]  /*28a60*/  @!P1 IADD3 R11, R11, -R6, RZ ;  /* 0x800000060b0b9210 */ /* 0x000fe20007ffe0ff */
[----:B------:R-:W-:Y:S01]  /*28a70*/  @!P1 VIADD R9, R9, 0x1 ;  /* 0x0000000109099836 */ /* 0x000fe20000000000 */
[----:B------:R-:W-:-:S02]  /*28a80*/  ISETP.NE.AND P1, PT, R4, RZ, PT ;  /* 0x000000ff0400720c */ /* 0x000fc40003f25270 */
        /* <DEDUP_REMOVED lines=24> */
[----:B------:R-:W-:Y:S01]  /*28c10*/  IMAD.MOV R2, RZ, RZ, -R6 ;  /* 0x000000ffff027224 */ /* 0x000fe200078e0a06 */
[----:B------:R-:W-:-:S03]  /*28c20*/  LEA R6, R7, R6, 0x18 ;  /* 0x0000000607067211 */ /* 0x000fc600078ec0ff */
[--C-:B------:R-:W-:Y:S02]  /*28c30*/  IMAD R7, R7, R2, R9.reuse ;  /* 0x0000000207077224 */ /* 0x100fe400078e0209 */
[----:B------:R-:W-:Y:S02]  /*28c40*/  IMAD.MOV R2, RZ, RZ, -R9 ;  /* 0x000000ffff027224 */ /* 0x000fe400078e0a09 */
[----:B------:R-:W-:Y:S02]  /*28c50*/  IMAD R3, R7, 0x10000, R6 ;  /* 0x0001000007037824 */ /* 0x000fe400078e0206 */
[----:B------:R-:W-:-:S03]  /*28c60*/  IMAD R2, R4, R2, R5 ;  /* 0x0000000204027224 */ /* 0x000fc600078e0205 */
[----:B------:R1:W-:Y:S01]  /*28c70*/  STL [R1+0x8], R3 ;  /* 0x0000080301007387 */ /* 0x0003e20000100800 */
[----:B------:R-:W-:Y:S05]  /*28c80*/  BRA `(.L_x_2704) ;  /* 0x0000000000f47947 */ /* 0x000fea0003800000 */
.L_x_2703:
        /* <DEDUP_REMOVED lines=38> */
[----:B0-----:R-:W-:-:S06]  /*28ef0*/  IADD3 R3, R10, 0xffffffe, RZ ;  /* 0x0ffffffe0a037810 */ /* 0x001fcc0007ffe0ff */
        /* <DEDUP_REMOVED lines=22> */
.L_x_2704:
[----:B01----:R-:W-:-:S05]  /*29060*/  LOP3.LUT R3, RZ, R2, RZ, 0x33, !PT ;  /* 0x00000002ff037212 */ /* 0x003fca00078e33ff */
[----:B------:R-:W-:-:S05]  /*29070*/  IMAD.IADD R2, R4, 0x1, R3 ;  /* 0x0000000104027824 */ /* 0x000fca00078e0203 */
[----:B------:R1:W-:Y:S01]  /*29080*/  STL [R1+0x4], R2 ;  /* 0x0000040201007387 */ /* 0x0003e20000100800 */
[----:B------:R-:W-:Y:S05]  /*29090*/  BRA `(.L_x_2705) ;  /* 0x0000000000107947 */ /* 0x000fea0003800000 */
.L_x_2700:
[----:B------:R-:W-:Y:S01]  /*290a0*/  IMAD.U32 R2, RZ, RZ, UR6 ;  /* 0x00000006ff027e24 */ /* 0x000fe2000f8e00ff */
[----:B------:R0:W-:Y:S04]  /*290b0*/  STL [R1+0x4], RZ ;  /* 0x000004ff01007387 */ /* 0x0001e80000100800 */
[----:B------:R0:W-:Y:S04]  /*290c0*/  STL [R1+0x8], RZ ;  /* 0x000008ff01007387 */ /* 0x0001e80000100800 */
[----:B------:R0:W-:Y:S02]  /*290d0*/  STL [R1], R2 ;  /* 0x0000000201007387 */ /* 0x0001e40000100800 */
.L_x_2705:
[----:B------:R-:W2:Y:S04]  /*290e0*/  LDL R4, [R1] ;  /* 0x0000000001047983 */ /* 0x000ea80000100800 */
        /* <DEDUP_REMOVED lines=9> */
.L_x_2698:
[----:B--2---:R-:W2:Y:S01]  /*29180*/  LDL R0, [R1+0xc] ;  /* 0x00000c0001007983 */ /* 0x004ea20000100800 */
[----:B------:R-:W-:-:S03]  /*29190*/  ULDC UR4, c[0x0][0xc3c] ;  /* 0x00030f0000047ab9 */ /* 0x000fc60000000800 */
[----:B------:R3:W-:Y:S01]  /*291a0*/  STL [R1+0x14], RZ ;  /* 0x000014ff01007387 */ /* 0x0007e20000100800 */
[----:B--2---:R-:W-:Y:S02]  /*291b0*/  ISETP.GE.AND P0, PT, R0, UR4, PT ;  /* 0x0000000400007c0c */ /* 0x004fe4000bf06270 */
[----:B------:R-:W-:-:S05]  /*291c0*/  MOV R0, 0x1 ;  /* 0x0000000100007802 */ /* 0x000fca0000000f00 */
[----:B------:R3:W-:Y:S04]  /*291d0*/  STL [R1+0x1c], R0 ;  /* 0x00001c0001007387 */ /* 0x0007e80000100800 */
[----:B------:R3:W-:Y:S02]  /*291e0*/  STL [R1+0x64], RZ ;  /* 0x000064ff01007387 */ /* 0x0007e40000100800 */
        /* <DEDUP_REMOVED lines=13> */
[----:B------:R-:W-:-:S03]  /*292c0*/  R2P PR, R7, 0x6 ;  /* 0x0000000607007804 */ /* 0x000fc60000000000 */
[----:B------:R-:W-:Y:S01]  /*292d0*/  IMAD.SHL.U32 R3, R6, 0x40, RZ ;  /* 0x0000004006037824 */ /* 0x000fe200078e00ff */
        /* <DEDUP_REMOVED lines=37> */
.L_x_2820:
[----:B--2---:R-:W2:Y:S01]  /*29530*/  LDL R0, [R1+0xc] ;  /* 0x00000c0001007983 */ /* 0x004ea20000100800 */
        /* <DEDUP_REMOVED lines=20> */
[----:B------:R-:W-:Y:S01]  /*29680*/  IMAD.MOV.U32 R12, RZ, RZ, RZ ;  /* 0x000000ffff0c7224 */ /* 0x000fe200078e00ff */
        /* <DEDUP_REMOVED lines=20> */
[----:B------:R0:W5:Y:S04]  /*297d0*/  @P0 LDG.E R12, desc[UR40][R6.64] ;  /* 0x00000028060c0981 */ /* 0x000168000c1e1900 */
[----:B------:R0:W5:Y:S04]  /*297e0*/  @P1 LDG.E R0, desc[UR40][R4.64] ;  /* 0x0000002804001981 */ /* 0x000168000c1e1900 */
[----:B--2---:R1:W-:Y:S02]  /*297f0*/  STL [R1+0x48], R8 ;  /* 0x0000480801007387 */ /* 0x0043e40000100800 */
[----:B-1----:R-:W-:Y:S01]  /*29800*/  IMAD.U32 R8, RZ, RZ, UR4 ;  /* 0x00000004ff087e24 */ /* 0x002fe2000f8e00ff */
[----:B------:R-:W-:-:S05]  /*29810*/  ULDC.64 UR4, c[0x0][0x418] ;  /* 0x0001060000047ab9 */ /* 0x000fca0000000a00 */
[----:B------:R-:W2:Y:S01]  /*29820*/  @P3 LDG.E R8, desc[UR40][R10.64] ;  /* 0x000000280a083981 */ /* 0x000ea2000c1e1900 */
[----:B------:R-:W-:-:S03]  /*29830*/  UISETP.NE.U32.AND UP0, UPT, UR4, URZ, UPT ;  /* 0x0000003f0400728c */ /* 0x000fc6000bf05070 */
[----:B------:R-:W-:Y:S01]  /*29840*/  ULDC UR4, c[0x0][0x424] ;  /* 0x0001090000047ab9 */ /* 0x000fe20000000800 */
[----:B------:R-:W-:-:S03]  /*29850*/  UISETP.NE.AND.EX UP0, UPT, UR5, URZ, UPT, UP0 ;  /* 0x0000003f0500728c */ /* 0x000fc6000bf05300 */
[----:B------:R-:W-:Y:S01]  /*29860*/  ULDC UR5, c[0x0][0x2f0] ;  /* 0x0000bc0000057ab9 */ /* 0x000fe20000000800 */
[----:B------:R-:W-:Y:S01]  /*29870*/  USEL UR4, UR4, 0x1, UP0 ;  /* 0x0000000104047887 */ /* 0x000fe20008000000 */
[----:B--2---:R1:W-:Y:S04]  /*29880*/  STL [R1+0x4c], R8 ;  /* 0x00004c0801007387 */ /* 0x0043e80000100800 */
[----:B------:R0:W5:Y:S01]  /*29890*/  LDL R13, [R1+0x4c] ;  /* 0x00004c00010d7983 */ /* 0x0001620000100800 */
[----:B------:R-:W-:-:S03]  /*298a0*/  UIMAD UR4, UR4, UR5, URZ ;  /* 0x00000005040472a4 */ /* 0x000fc6000f8e023f */
[----:B------:R-:W-:Y:S02]  /*298b0*/  ULDC UR5, c[0x0][0x348] ;  /* 0x0000d20000057ab9 */ /* 0x000fe40000000800 */
[----:B------:R-:W-:Y:S02]  /*298c0*/  IMAD.U32 R10, RZ, RZ, UR5 ;  /* 0x00000005ff0a7e24 */ /* 0x000fe4000f8e00ff */
[----:B-1----:R-:W-:Y:S01]  /*298d0*/  IMAD.U32 R8, RZ, RZ, UR4 ;  /* 0x00000004ff087e24 */ /* 0x002fe2000f8e00ff */
[----:B0-----:R-:W-:Y:S06]  /*298e0*/  @P3 BRA `(.L_x_2707) ;  /* 0x0000000000143947 */ /* 0x001fec0003800000 */
[----:B------:R-:W-:Y:S05]  /*298f0*/  @!P2 BRA `(.L_x_2707) ;  /* 0x000000000010a947 */ /* 0x000fea0003800000 */
[----:B------:R-:W2:Y:S04]  /*29900*/  LDG.E R11, desc[UR40][R2.64] ;  /* 0x00000028020b7981 */ /* 0x000ea8000c1e1900 */
[----:B------:R-:W2:Y:S02]  /*29910*/  LDG.E R2, desc[UR40][R2.64+0x4] ;  /* 0x0000042802027981 */ /* 0x000ea4000c1e1900 */
[----:B--2--5:R-:W-:-:S05]  /*29920*/  IMAD.IADD R13, R2, 0x1, -R11 ;  /* 0x00000001020d7824 */ /* 0x024fca00078e0a0b */
[----:B------:R0:W-:Y:S02]  /*29930*/  STL [R1+0x4c], R13 ;  /* 0x00004c0d01007387 */ /* 0x0001e40000100800 */
.L_x_2707:
[----:B------:R-:W2:Y:S01]  /*29940*/  LDL.LU R3, [R1+0x8] ;  /* 0x0000080001037983 */ /* 0x000ea20000300800 */
[----:B------:R-:W-:Y:S01]  /*29950*/  IMAD.MOV.U32 R11, RZ, RZ, R19 ;  /* 0x000000ffff0b7224 */ /* 0x000fe200078e0013 */
        /* <DEDUP_REMOVED lines=16> */
.L_x_2708:
[----:B------:R-:W-:Y:S05]  /*29a60*/  @!P0 BRA `(.L_x_2709) ;  /* 0x00000000000c8947 */ /* 0x000fea0003800000 */
[----:B------:R-:W2:Y:S04]  /*29a70*/  LDG.E R8, desc[UR40][R6.64] ;  /* 0x0000002806087981 */ /* 0x000ea8000c1e1900 */
[----:B------:R-:W2:Y:S02]  /*29a80*/  LDG.E R6, desc[UR40][R6.64+0x4] ;  /* 0x0000042806067981 */ /* 0x000ea4000c1e1900 */
[----:B--2---:R-:W-:-:S07]  /*29a90*/  IMAD.IADD R8, R6, 0x1, -R8 ;  /* 0x0000000106087824 */ /* 0x004fce00078e0a08 */
.L_x_2709:
[----:B------:R-:W2:Y:S01]  /*29aa0*/  LDL R7, [R1+0x4] ;  /* 0x0000040001077983 */ /* 0x000ea20000100800 */
[----:B-1----:R-:W1:Y:S03]  /*29ab0*/  LDC R3, c[0x0][0x448] ;  /* 0x00011200ff037b82 */ /* 0x002e660000000800 */
[----:B------:R-:W3:Y:S04]  /*29ac0*/  @P1 LDG.E R2, desc[UR40][R4.64] ;  /* 0x0000002804021981 */ /* 0x000ee8000c1e1900 */
[----:B------:R4:W3:Y:S01]  /*29ad0*/  @P1 LDG.E R4, desc[UR40][R4.64+0x4] ;  /* 0x0000042804041981 */ /* 0x0008e2000c1e1900 */
[----:B-----5:R-:W-:Y:S01]  /*29ae0*/  IMAD.IADD R9, R8, 0x1, -R9 ;  /* 0x0000000108097824 */ /* 0x020fe200078e0a09 */
[----:B------:R-:W-:Y:S01]  /*29af0*/  LOP3.LUT R12, R17, 0xff, RZ, 0xc0, !PT ;  /* 0x000000ff110c7812 */ /* 0x000fe200078ec0ff */
[----:B------:R-:W-:Y:S01]  /*29b00*/  BSSY B0, `(.L_x_2710) ;  /* 0x0000036000007945 */ /* 0x000fe20003800000 */
[----:B------:R-:W-:-:S03]  /*29b10*/  SHF.R.U32.HI R17, RZ, 0x10, R17 ;  /* 0x00000010ff117819 */ /* 0x000fc60000011611 */
[----:B------:R0:W-:Y:S01]  /*29b20*/  STL [R1+0x2c], R12 ;  /* 0x00002c0c01007387 */ /* 0x0001e20000100800 */
[----:B-1----:R-:W-:-:S13]  /*29b30*/  ISETP.NE.AND P0, PT, R3, 0x1, PT ;  /* 0x000000010300780c */ /* 0x002fda0003f05270 */
[----:B----4-:R-:W1:Y:S08]  /*29b40*/  @P0 LDC R5, c[0x0][0x44c] ;  /* 0x00011300ff050b82 */ /* 0x010e700000000800 */
[----:B------:R-:W4:Y:S01]  /*29b50*/  @P0 LDC R6, c[0x0][0x450] ;  /* 0x00011400ff060b82 */ /* 0x000f220000000800 */
[----:B--2---:R-:W-:-:S05]  /*29b60*/  IMAD.SHL.U32 R3, R7, 0x80, RZ ;  /* 0x0000008007037824 */ /* 0x004fca00078e00ff */
[----:B------:R-:W-:Y:S01]  /*29b70*/  IADD3 R3, R3, 0x7f, RZ ;  /* 0x0000007f03037810 */ /* 0x000fe20007ffe0ff */
[----:B---3--:R-:W-:-:S04]  /*29b80*/  @P1 IMAD.IADD R10, R4, 0x1, -R2 ;  /* 0x00000001040a1824 */ /* 0x008fc800078e0a02 */
[----:B-1----:R-:W-:-:S05]  /*29b90*/  @P0 IMAD.HI.U32 R2, R3, R5, RZ ;  /* 0x0000000503020227 */ /* 0x002fca00078e00ff */
[----:B----4-:R-:W-:Y:S01]  /*29ba0*/  @P0 SHF.R.U32.HI R3, RZ, R6, R2 ;  /* 0x00000006ff030219 */ /* 0x010fe20000011602 */
[----:B------:R-:W-:-:S04]  /*29bb0*/  IMAD.IADD R2, R9, 0x1, R10 ;  /* 0x0000000109027824 */ /* 0x000fc800078e020a */
[C---:B------:R-:W-:Y:S01]  /*29bc0*/  VIADD R4, R2.reuse, 0x7f ;  /* 0x0000007f02047836 */ /* 0x040fe20000000000 */
[----:B------:R-:W-:-:S05]  /*29bd0*/  IADD3 R21, R2, 0x80, -R13 ;  /* 0x0000008002157810 */ /* 0x000fca0007ffe80d */
[----:B------:R-:W-:Y:S01]  /*29be0*/  IMAD.IADD R2, R21, 0x1, R3 ;  /* 0x0000000115027824 */ /* 0x000fe200078e0203 */
[----:B------:R-:W-:-:S04]  /*29bf0*/  SHF.R.S32.HI R3, RZ, 0x1f, R4 ;  /* 0x0000001fff037819 */ /* 0x000fc80000011404 */
[----:B------:R-:W-:Y:S02]  /*29c00*/  SHF.R.S32.HI R8, RZ, 0x1f, R2 ;  /* 0x0000001fff087819 */ /* 0x000fe40000011402 */
[----:B------:R-:W-:Y:S02]  /*29c10*/  LEA.HI R3, R3, R4, RZ, 0x7 ;  /* 0x0000000403037211 */ /* 0x000fe400078f38ff */
[----:B------:R-:W-:Y:S01]  /*29c20*/  LEA.HI R8, R8, R2, RZ, 0x7 ;  /* 0x0000000208087211 */ /* 0x000fe200078f38ff */
[----:B------:R-:W-:Y:S01]  /*29c30*/  IMAD.MOV.U32 R2, RZ, RZ, RZ ;  /* 0x000000ffff027224 */ /* 0x000fe200078e00ff */
[----:B------:R-:W-:Y:S02]  /*29c40*/  SHF.R.S32.HI R20, RZ, 0x7, R3 ;  /* 0x00000007ff147819 */ /* 0x000fe40000011403 */
[----:B------:R-:W-:-:S04]  /*29c50*/  SHF.R.S32.HI R8, RZ, 0x7, R8 ;  /* 0x00000007ff087819 */ /* 0x000fc80000011408 */
[----:B------:R-:W-:-:S04]  /*29c60*/  VIMNMX R8, R20, R8, PT ;  /* 0x0000000814087248 */ /* 0x000fc80003fe0100 */
[----:B------:R-:W-:-:S13]  /*29c70*/  ISETP.GE.AND P0, PT, R8, 0x1, PT ;  /* 0x000000010800780c */ /* 0x000fda0003f06270 */
[----:B0-----:R-:W-:Y:S05]  /*29c80*/  @!P0 BRA `(.L_x_2711) ;  /* 0x0000000000748947 */ /* 0x001fea0003800000 */
        /* <DEDUP_REMOVED lines=22> */
[----:B------:R-:W-:Y:S01]  /*29df0*/  @!P2 IMAD.IADD R5, R5, 0x1, -R4 ;  /* 0x000000010505a824 */ /* 0x000fe200078e0a04 */
[----:B------:R-:W-:Y:S02]  /*29e00*/  @!P2 IADD3 R2, R2, 0x1, RZ ;  /* 0x000000010202a810 */ /* 0x000fe40007ffe0ff */
[----:B------:R-:W-:Y:S02]  /*29e10*/  ISETP.NE.AND P2, PT, R3, RZ, PT ;  /* 0x000000ff0300720c */ /* 0x000fe40003f45270 */
[----:B------:R-:W-:-:S13]  /*29e20*/  ISETP.GE.U32.AND P0, PT, R5, R4, PT ;  /* 0x000000040500720c */ /* 0x000fda0003f06070 */
[----:B------:R-:W-:-:S04]  /*29e30*/  @P0 VIADD R2, R2, 0x1 ;  /* 0x0000000102020836 */ /* 0x000fc80000000000 */
[----:B------:R-:W-:Y:S01]  /*29e40*/  @!P3 IMAD.MOV R2, RZ, RZ, -R2 ;  /* 0x000000ffff02b224 */ /* 0x000fe200078e0a02 */
[----:B------:R-:W-:-:S07]  /*29e50*/  @!P2 LOP3.LUT R2, RZ, R3, RZ, 0x33, !PT ;  /* 0x00000003ff02a212 */ /* 0x000fce00078e33ff */
.L_x_2711:
[----:B------:R-:W-:Y:S05]  /*29e60*/  BSYNC B0 ;  /* 0x0000000000007941 */ /* 0x000fea0003800000 */
.L_x_2710:
[-C--:B------:R-:W-:Y:S01]  /*29e70*/  IMAD R3, R12, R2.reuse, RZ ;  /* 0x000000020c037224 */ /* 0x080fe200078e02ff */
[----:B------:R-:W-:Y:S04]  /*29e80*/  BSSY B0, `(.L_x_2712) ;  /* 0x0000120000007945 */ /* 0x000fe80003800000 */
[C---:B------:R-:W-:Y:S01]  /*29e90*/  VIADDMNMX R2, R3.reuse, R2, R8, PT ;  /* 0x0000000203027246 */ /* 0x040fe20003800108 */
[----:B------:R-:W-:-:S04]  /*29ea0*/  IMAD R3, R3, 0x80, -R9 ;  /* 0x0000008003037824 */ /* 0x000fc800078e0a09 */
[----:B------:R-:W-:Y:S01]  /*29eb0*/  IMAD R2, R2, 0x80, -R9 ;  /* 0x0000008002027824 */ /* 0x000fe200078e0a09 */
[----:B------:R-:W-:-:S04]  /*29ec0*/  VIMNMX R3, RZ, R3, !PT ;  /* 0x00000003ff037248 */ /* 0x000fc80007fe0100 */
        /* <DEDUP_REMOVED lines=18> */
.L_x_3056:
[----:B-1----:R-:W-:Y:S02]  /*29ff0*/  ISETP.NE.AND P0, PT, R14, RZ, PT ;  /* 0x000000ff0e00720c */ /* 0x002fe40003f05270 */
[----:B------:R-:W-:-:S11]  /*2a000*/  PLOP3.LUT P6, PT, PT, PT, PT, 0x8, 0x0 ;  /* 0x000000000000781c */ /* 0x000fd60003fce170 */
[----:B------:R-:W-:Y:S05]  /*2a010*/  @P0 BRA `(.L_x_2715) ;  /* 0x00000000000c0947 */ /* 0x000fea0003800000 */
[----:B------:R-:W-:-:S03]  /*2a020*/  UMOV UR4, 0xffffffff ;  /* 0xffffffff00047882 */ /* 0x000fc60000000000 */
[----:B------:R-:W-:Y:S05]  /*2a030*/  BRA.DIV UR4, `(.L_x_2716) ;  /* 0x000000c204087947 */ /* 0x000fea000b800000 */
[----:B------:R-:W-:-:S13]  /*2a040*/  ELECT P6, URZ, PT ;  /* 0x00000000003f782f */ /* 0x000fda00038c0000 */
.L_x_2715:
        /* <DEDUP_REMOVED lines=9> */
.L_x_3059:
[----:B------:R-:W-:Y:S05]  /*2a0e0*/  BSYNC B1 ;  /* 0x0000000000017941 */ /* 0x000fea0003800000 */
.L_x_2717:
[----:B------:R-:W-:Y:S04]  /*2a0f0*/  BSSY B1, `(.L_x_2719) ;  /* 0x000006f000017945 */ /* 0x000fe80003800000 */
[----:B------:R-:W-:Y:S05]  /*2a100*/  @!P6 BRA `(.L_x_2720) ;  /* 0x0000000400b4e947 */ /* 0x000fea0003800000 */
[----:B------:R-:W2:Y:S04]  /*2a110*/  LDL R7, [R1+0x18] ;  /* 0x0000180001077983 */ /* 0x000ea80000100800 */
[----:B------:R-:W3:Y:S01]  /*2a120*/  LDL R6, [R1+0x20] ;  /* 0x0000200001067983 */ /* 0x000ee20000100800 */
[----:B------:R-:W1:Y:S01]  /*2a130*/  S2R R5, SR_TID.X ;  /* 0x0000000000057919 */ /* 0x000e620000002100 */
[----:B------:R-:W-:Y:S01]  /*2a140*/  BSSY B2, `(.L_x_2721) ;  /* 0x0000007000027945 */ /* 0x000fe20003800000 */
[----:B-1----:R-:W-:-:S04]  /*2a150*/  LOP3.LUT R5, R5, 0x7f, RZ, 0xc0, !PT ;  /* 0x0000007f05057812 */ /* 0x002fc800078ec0ff */
[----:B------:R-:W-:Y:S01]  /*2a160*/  ISETP.NE.AND P1, PT, R5, RZ, PT ;  /* 0x000000ff0500720c */ /* 0x000fe20003f25270 */
[----:B--2---:R-:W-:Y:S01]  /*2a170*/  IMAD R7, R7, 0x8, R18 ;  /* 0x0000000807077824 */ /* 0x004fe200078e0212 */
[----:B---3--:R-:W-:-:S04]  /*2a180*/  SHF.L.U32 R10, R6, 0x1f, RZ ;  /* 0x0000001f060a7819 */ /* 0x008fc800000006ff */
[----:B------:R-:W1:Y:S02]  /*2a190*/  SYNCS.PHASECHK.TRANS64.TRYWAIT P0, [R7+URZ+0x388a0], R10 ;  /* 0x0388a00a070075a7 */ /* 0x000e64000800017f */
[----:B-1----:R-:W-:Y:S05]  /*2a1a0*/  @!P0 BRA `(.L_x_2722) ;  /* 0x000000bc00e08947 */ /* 0x002fea0003800000 */
.L_x_3060:
[----:B------:R-:W-:Y:S05]  /*2a1b0*/  BSYNC B2 ;  /* 0x0000000000027941 */ /* 0x000fea0003800000 */
.L_x_2721:
        /* <DEDUP_REMOVED lines=9> */
.L_x_2724:
[----:B------:R-:W-:Y:S05]  /*2a250*/  BSYNC B2 ;  /* 0x0000000000027941 */ /* 0x000fea0003800000 */
.L_x_2723:
[----:B0-----:R-:W2:Y:S01]  /*2a260*/  LDL R4, [R1+0x18] ;  /* 0x0000180001047983 */ /* 0x001ea20000100800 */
[----:B------:R-:W-:Y:S01]  /*2a270*/  IMAD.MOV.U32 R13, RZ, RZ, RZ ;  /* 0x000000ffff0d7224 */ /* 0x000fe200078e00ff */
[----:B------:R-:W-:Y:S01]  /*2a280*/  LEA R5, R8, R0, 0x7 ;  /* 0x0000000008057211 */ /* 0x000fe200078e38ff */
[----:B------:R-:W-:Y:S01]  /*2a290*/  UIADD3 UR4, UP0, UR42, 0x570, URZ ;  /* 0x000005702a047890 */ /* 0x000fe2000ff1e03f */
[----:B------:R-:W-:Y:S01]  /*2a2a0*/  PLOP3.LUT P0, PT, PT, PT, PT, 0x80, 0x0 ;  /* 0x000000000000781c */ /* 0x000fe20003f0f070 */
[----:B------:R-:W-:Y:S01]  /*2a2b0*/  UMOV UR6, 0x0 ;  /* 0x0000000000067882 */ /* 0x000fe20000000000 */
[----:B------:R-:W-:Y:S01]  /*2a2c0*/  R2UR UR10, R13 ;  /* 0x000000000d0a72ca */ /* 0x000fe200000e0000 */
[----:B------:R-:W-:Y:S01]  /*2a2d0*/  VIADD R5, R5, 0xffffff80 ;  /* 0xffffff8005057836 */ /* 0x000fe20000000000 */
[----:B------:R-:W-:Y:S01]  /*2a2e0*/  UIADD3.X UR5, URZ, UR43, URZ, UP0, !UPT ;  /* 0x0000002b3f057290 */ /* 0x000fe200087fe43f */
[----:B------:R-:W-:Y:S01]  /*2a2f0*/  UMOV UR7, 0x12f00000 ;  /* 0x12f0000000077882 */ /* 0x000fe20000000000 */
[----:B--2---:R-:W-:-:S02]  /*2a300*/  IMAD R9, R4, 0x8000, R18 ;  /* 0x0000800004097824 */ /* 0x004fc400078e0212 */
[----:B------:R-:W-:Y:S02]  /*2a310*/  VIADD R4, R7, 0x38890 ;  /* 0x0003889007047836 */ /* 0x000fe40000000000 */
[----:B------:R-:W-:-:S07]  /*2a320*/  VIADD R6, R9, 0x28400 ;  /* 0x0002840009067836 */ /* 0x000fce0000000000 */
.L_x_2725:
        /* <DEDUP_REMOVED lines=16> */
.L_x_2726:
        /* <DEDUP_REMOVED lines=13> */
.L_x_3061:
[----:B------:R-:W-:Y:S05]  /*2a500*/  BSYNC B2 ;  /* 0x0000000000027941 */ /* 0x000fea0003800000 */
.L_x_2727:
[----:B------:R-:W-:Y:S01]  /*2a510*/  BSSY B2, `(.L_x_2729) ;  /* 0x000000b000027945 */ /* 0x000fe20003800000 */
[----:B01----:R-:W-:Y:S02]  /*2a520*/  IMAD.MOV.U32 R10, RZ, RZ, 0x0 ;  /* 0x00000000ff0a7424 */ /* 0x003fe400078e00ff */
[----:B------:R-:W-:Y:S01]  /*2a530*/  IMAD.MOV.U32 R11, RZ, RZ, 0x12f00000 ;  /* 0x12f00000ff0b7424 */ /* 0x000fe200078e00ff */
[----:B------:R-:W-:Y:S06]  /*2a540*/  @P1 BRA `(.L_x_2730) ;  /* 0x00000000001c1947 */ /* 0x000fec0003800000 */
[----:B------:R-:W0:Y:S02]  /*2a550*/  S2R R4, SR_TID.X ;  /* 0x0000000000047919 */ /* 0x000e240000002100 */
[----:B0-----:R-:W-:Y:S01]  /*2a560*/  LOP3.LUT R6, R4, 0x1f, RZ, 0xc0, !PT ;  /* 0x0000001f04067812 */ /* 0x001fe200078ec0ff */
[----:B------:R-:W-:-:S03]  /*2a570*/  IMAD.MOV.U32 R4, RZ, RZ, 0x8000 ;  /* 0x00008000ff047424 */ /* 0x000fc600078e00ff */
[----:B------:R-:W-:Y:S01]  /*2a580*/  ISETP.NE.AND P0, PT, R6, RZ, PT ;  /* 0x000000ff0600720c */ /* 0x000fe20003f05270 */
[----:B------:R0:W-:-:S12]  /*2a590*/  SYNCS.ARRIVE.TRANS64 RZ, [R7+URZ+0x388b0], R4 ;  /* 0x0388b00407ff79a7 */ /* 0x0001d8000800003f */
[----:B0-----:R-:W-:Y:S05]  /*2a5a0*/  @!P0 BRA `(.L_x_2730) ;  /* 0x0000000000048947 */ /* 0x001fea0003800000 */
[----:B------:R-:W-:Y:S01]  /*2a5b0*/  BPT.TRAP 0x1 ;  /* 0x000000040000795c */ /* 0x000fe20000300000 */
.L_x_2730:
[----:B------:R-:W-:Y:S05]  /*2a5c0*/  BSYNC B2 ;  /* 0x0000000000027941 */ /* 0x000fea0003800000 */
.L_x_2729:
        /* <DEDUP_REMOVED lines=8> */
.L_x_2731:
        /* <DEDUP_REMOVED lines=15> */
.L_x_2732:
        /* <DEDUP_REMOVED lines=10> */
.L_x_2720:
[----:B------:R-:W-:Y:S05]  /*2a7e0*/  BSYNC B1 ;  /* 0x0000000000017941 */ /* 0x000fea0003800000 */
.L_x_2719:
        /* <DEDUP_REMOVED lines=13> */
.L_x_2747:
        /* <DEDUP_REMOVED lines=13> */
.L_x_3062:
[----:B------:R-:W-:Y:S05]  /*2a990*/  BSYNC B2 ;  /* 0x0000000000027941 */ /* 0x000fea0003800000 */
.L_x_2735:
        /* <DEDUP_REMOVED lines=9> */
.L_x_2738:
[----:B------:R-:W-:Y:S05]  /*2aa30*/  BSYNC B2 ;  /* 0x0000000000027941 */ /* 0x000fea0003800000 */
.L_x_2737:
        /* <DEDUP_REMOVED lines=12> */
.L_x_2739:
        /* <DEDUP_REMOVED lines=16> */
.L_x_2740:
        /* <DEDUP_REMOVED lines=13> */
.L_x_3063:
[----:B------:R-:W-:Y:S05]  /*2acd0*/  BSYNC B2 ;  /* 0x0000000000027941 */ /* 0x000fea0003800000 */
.L_x_2741:
[----:B------:R-:W-:Y:S01]  /*2ace0*/  BSSY B2, `(.L_x_2743) ;  /* 0x000000b000027945 */ /* 0x000fe20003800000 */
[----:B------:R-:W-:Y:S01]  /*2acf0*/  MOV R10, 0x0 ;  /* 0x00000000000a7802 */ /* 0x000fe20000000f00 */
[----:B------:R-:W-:Y:S02]  /*2ad00*/  IMAD.MOV.U32 R11, RZ, RZ, 0x12f00000 ;  /* 0x12f00000ff0b7424 */ /* 0x000fe400078e00ff */
        /* <DEDUP_REMOVED lines=8> */
.L_x_2744:
[----:B------:R-:W-:Y:S05]  /*2ad90*/  BSYNC B2 ;  /* 0x0000000000027941 */ /* 0x000fea0003800000 */
.L_x_2743:
        /* <DEDUP_REMOVED lines=8> */
.L_x_2745:
        /* <DEDUP_REMOVED lines=15> */
.L_x_2746:
        /* <DEDUP_REMOVED lines=10> */
.L_x_2734:
[----:B------:R-:W-:Y:S05]  /*2afb0*/  BSYNC B1 ;  /* 0x0000000000017941 */ /* 0x000fea0003800000 */
.L_x_2733:
        /* <DEDUP_REMOVED lines=12> */
.L_x_2713:
[----:B------:R-:W-:Y:S05]  /*2b080*/  BSYNC B0 ;  /* 0x0000000000007941 */ /* 0x000fea0003800000 */
.L_x_2712:
[----:B01----:R-:W2:Y:S01]  /*2b090*/  LDL R4, [R1+0x4] ;  /* 0x0000040001047983 */ /* 0x003ea20000100800 */
[----:B------:R-:W0:Y:S01]  /*2b0a0*/  LDC R0, c[0x0][0x448] ;  /* 0x00011200ff007b82 */ /* 0x000e220000000800 */
[----:B------:R-:W-:Y:S01]  /*2b0b0*/  ISETP.NE.AND P2, PT, R17, RZ, PT ;  /* 0x000000ff1100720c */ /* 0x000fe20003f45270 */
[----:B------:R-:W-:Y:S05]  /*2b0c0*/  @!P0 WARPSYNC.ALL ;  /* 0x0000000000008948 */ /* 0x000fea0003800000 */
[----:B------:R-:W-:Y:S07]  /*2b0d0*/  BSSY B0, `(.L_x_2748) ;  /* 0x000002b000007945 */ /* 0x000fee0003800000 */
[----:B------:R-:W1:Y:S08]  /*2b0e0*/  @!P2 LDC R17, c[0x0][0x9f0] ;  /* 0x00027c00ff11ab82 */ /* 0x000e700000000800 */
[----:B------:R-:W-:Y:S01]  /*2b0f0*/  @!P0 BAR.SYNC.DEFER_BLOCKING 0xc, 0x180 ;  /* 0x0306000000008b1d */ /* 0x000fe20000010000 */
[----:B0-----:R-:W-:-:S13]  /*2b100*/  ISETP.NE.AND P1, PT, R0, 0x1, PT ;  /* 0x000000010000780c */ /* 0x001fda0003f25270 */
[----:B------:R-:W0:Y:S08]  /*2b110*/  @P1 LDC R2, c[0x0][0x44c] ;  /* 0x00011300ff021b82 */ /* 0x000e300000000800 */
[----:B------:R-:W3:Y:S01]  /*2b120*/  @P1 LDC R3, c[0x0][0x450] ;  /* 0x00011400ff031b82 */ /* 0x000ee20000000800 */
[----:B--2---:R-:W-:-:S05]  /*2b130*/  LEA R0, R4, 0x7f, 0x7 ;  /* 0x0000007f04007811 */ /* 0x004fca00078e38ff */
[----:B0-----:R-:W-:-:S05]  /*2b140*/  @P1 IMAD.HI.U32 R2, R0, R2, RZ ;  /* 0x0000000200021227 */ /* 0x001fca00078e00ff */
[----:B---3--:R-:W-:-:S05]  /*2b150*/  @P1 SHF.R.U32.HI R0, RZ, R3, R2 ;  /* 0x00000003ff001219 */ /* 0x008fca0000011602 */
[----:B------:R-:W-:-:S05]  /*2b160*/  IMAD.IADD R0, R21, 0x1, R0 ;  /* 0x0000000115007824 */ /* 0x000fca00078e0200 */
[----:B------:R-:W-:-:S04]  /*2b170*/  SHF.R.S32.HI R6, RZ, 0x1f, R0 ;  /* 0x0000001fff067819 */ /* 0x000fc80000011400 */
[----:B------:R-:W-:Y:S01]  /*2b180*/  LEA.HI R6, R6, R0, RZ, 0x7 ;  /* 0x0000000006067211 */ /* 0x000fe200078f38ff */
[----:B------:R-:W-:-:S03]  /*2b190*/  IMAD.MOV.U32 R0, RZ, RZ, RZ ;  /* 0x000000ffff007224 */ /* 0x000fc600078e00ff */
[----:B------:R-:W-:-:S04]  /*2b1a0*/  SHF.R.S32.HI R6, RZ, 0x7, R6 ;  /* 0x00000007ff067819 */ /* 0x000fc80000011406 */
[----:B------:R-:W-:-:S04]  /*2b1b0*/  VIMNMX R6, R20, R6, PT ;  /* 0x0000000614067248 */ /* 0x000fc80003fe0100 */
[----:B------:R-:W-:-:S13]  /*2b1c0*/  ISETP.GE.AND P1, PT, R6, 0x1, PT ;  /* 0x000000010600780c */ /* 0x000fda0003f26270 */
[----:B-1----:R-:W-:Y:S05]  /*2b1d0*/  @!P1 BRA `(.L_x_2749) ;  /* 0x0000000000689947 */ /* 0x002fea0003800000 */
[----:B------:R-:W-:-:S04]  /*2b1e0*/  IABS R2, R17 ;  /* 0x0000001100027213 */ /* 0x000fc80000000000 */
[----:B------:R-:W0:Y:S08]  /*2b1f0*/  I2F.RP R4, R2 ;  /* 0x0000000200047306 */ /* 0x000e300000209400 */
[----:B0-----:R-:W0:Y:S02]  /*2b200*/  MUFU.RCP R4, R4 ;  /* 0x0000000400047308 */ /* 0x001e240000001000 */
[----:B0-----:R-:W-:-:S06]  /*2b210*/  VIADD R4, R4, 0xffffffe ;  /* 0x0ffffffe04047836 */ /* 0x001fcc0000000000 */
[----:B------:R0:W1:Y:S02]  /*2b220*/  F2I.FTZ.U32.TRUNC.NTZ R5, R4 ;  /* 0x0000000400057305 */ /* 0x000064000021f000 */
[----:B0-----:R-:W-:Y:S01]  /*2b230*/  MOV R4, RZ ;  /* 0x000000ff00047202 */ /* 0x001fe20000000f00 */
[----:B-1----:R-:W-:-:S04]  /*2b240*/  IMAD.MOV R0, RZ, RZ, -R5 ;  /* 0x000000ffff007224 */ /* 0x002fc800078e0a05 */
[----:B------:R-:W-:-:S04]  /*2b250*/  IMAD R0, R0, R2, RZ ;  /* 0x0000000200007224 */ /* 0x000fc800078e02ff */
[----:B------:R-:W-:Y:S01]  /*2b260*/  IMAD.HI.U32 R7, R5, R0, R4 ;  /* 0x0000000005077227 */ /* 0x000fe200078e0004 */
[----:B------:R-:W-:Y:S02]  /*2b270*/  IABS R0, R17 ;  /* 0x0000001100007213 */ /* 0x000fe40000000000 */
[----:B------:R-:W-:-:S03]  /*2b280*/  IADD3 R4, R17, -0x1, R6 ;  /* 0xffffffff11047810 */ /* 0x000fc60007ffe006 */
[----:B------:R-:W-:Y:S01]  /*2b290*/  IMAD.MOV R0, RZ, RZ, -R0 ;  /* 0x000000ffff007224 */ /* 0x000fe200078e0a00 */
[----:B------:R-:W-:Y:S02]  /*2b2a0*/  IABS R3, R4 ;  /* 0x0000000400037213 */ /* 0x000fe40000000000 */
[----:B------:R-:W-:Y:S01]  /*2b2b0*/  LOP3.LUT R4, R4, R17, RZ, 0x3c, !PT ;  /* 0x0000001104047212 */ /* 0x000fe200078e3cff */
[----:B------:R-:W-:Y:S02]  /*2b2c0*/  IMAD.MOV.U32 R5, RZ, RZ, R0 ;  /* 0x000000ffff057224 */ /* 0x000fe400078e0000 */
        /* <DEDUP_REMOVED lines=11> */
.L_x_2749:
[----:B------:R-:W-:Y:S05]  /*2b380*/  BSYNC B0 ;  /* 0x0000000000007941 */ /* 0x000fea0003800000 */
.L_x_2748:
[----:B------:R-:W2:Y:S02]  /*2b390*/  LDL.LU R2, [R1+0x2c] ;  /* 0x00002c0001027983 */ /* 0x000ea40000300800 */
[----:B--2---:R-:W-:-:S05]  /*2b3a0*/  IMAD R3, R2, R0, RZ ;  /* 0x0000000002037224 */ /* 0x004fca00078e02ff */
[----:B------:R-:W-:Y:S01]  /*2b3b0*/  VIADDMNMX R2, R3, R0, R6, PT ;  /* 0x0000000003027246 */ /* 0x000fe20003800106 */
[----:B------:R0:W-:Y:S03]  /*2b3c0*/  STL [R1+0x2c], R3 ;  /* 0x00002c0301007387 */ /* 0x0001e60000100800 */
[----:B------:R-:W-:Y:S01]  /*2b3d0*/  ISETP.GT.AND P0, PT, R2, R3, PT ;  /* 0x000000030200720c */ /* 0x000fe20003f04270 */
[----:B------:R0:W-:-:S12]  /*2b3e0*/  STL [R1+0x50], R2 ;  /* 0x0000500201007387 */ /* 0x0001d80000100800 */
[----:B0-----:R-:W-:Y:S05]  /*2b3f0*/  @P0 BRA `(.L_x_2750) ;  /* 0x0000000000480947 */ /* 0x001fea0003800000 */
[----:B------:R-:W0:Y:S02]  /*2b400*/  S2R R2, SR_TID.X ;  /* 0x0000000000027919 */ /* 0x000e240000002100 */
[----:B0-----:R-:W-:-:S04]  /*2b410*/  LOP3.LUT R2, R2, 0x7f, RZ, 0xc0, !PT ;  /* 0x0000007f02027812 */ /* 0x001fc800078ec0ff */
[----:B------:R-:W-:-:S13]  /*2b420*/  ISETP.NE.AND P0, PT, R2, RZ, PT ;  /* 0x000000ff0200720c */ /* 0x000fda0003f05270 */
[----:B------:R-:W-:Y:S05]  /*2b430*/  @P0 BRA `(.L_x_2751) ;  /* 0x0000003800940947 */ /* 0x000fea0003800000 */
[----:B------:R-:W0:Y:S01]  /*2b440*/  S2R R2, SR_LANEID ;  /* 0x0000000000027919 */ /* 0x000e220000000000 */
[----:B------:R-:W-:Y:S01]  /*2b450*/  VOTEU.ANY UR4, UPT, PT ;  /* 0x0000000000047886 */ /* 0x000fe200038e0100 */
[----:B------:R-:W1:Y:S01]  /*2b460*/  LDC.64 R4, c[0x0][0xc60] ;  /* 0x00031800ff047b82 */ /* 0x000e620000000a00 */
[----:B------:R-:W0:Y:S02]  /*2b470*/  FLO.U32 R0, UR4 ;  /* 0x0000000400007d00 */ /* 0x000e2400080e0000 */
[----:B0-----:R-:W-:-:S06]  /*2b480*/  ISETP.EQ.U32.AND P0, PT, R0, R2, PT ;  /* 0x000000020000720c */ /* 0x001fcc0003f02070 */
[----:B------:R-:W1:Y:S07]  /*2b490*/  POPC R2, UR4 ;  /* 0x0000000400027d09 */ /* 0x000e6e0008000000 */
[----:B-1----:R-:W2:Y:S04]  /*2b4a0*/  @P0 ATOMG.E.ADD.STRONG.GPU PT, R2, desc[UR40][R4.64], R2 ;  /* 0x00000002040209a8 */ /* 0x002ea800081ee1e8 */
[----:B--2---:R0:W1:Y:S02]  /*2b4b0*/  SHFL.IDX PT, R2, R2, R0, 0x1f ;  /* 0x00001f0002027589 */ /* 0x00406400000e0000 */
[----:B0-----:R-:W0:Y:S02]  /*2b4c0*/  S2R R0, SR_LTMASK ;  /* 0x0000000000007919 */ /* 0x001e240000003900 */
[----:B0-----:R-:W-:-:S06]  /*2b4d0*/  LOP3.LUT R0, R0, UR4, RZ, 0xc0, !PT ;  /* 0x0000000400007c12 */ /* 0x001fcc000f8ec0ff */
[----:B------:R-:W1:Y:S02]  /*2b4e0*/  POPC R0, R0 ;  /* 0x0000000000007309 */ /* 0x000e640000000000 */
[----:B-1----:R-:W-:-:S05]  /*2b4f0*/  IADD3 R0, R2, UR38, R0 ;  /* 0x0000002602007c10 */ /* 0x002fca000fffe000 */
[----:B------:R2:W-:Y:S01]  /*2b500*/  STL [R1], R0 ;  /* 0x0000000001007387 */ /* 0x0005e20000100800 */
[----:B------:R-:W-:Y:S05]  /*2b510*/  BRA `(.L_x_2751) ;  /* 0x00000038005c7947 */ /* 0x000fea0003800000 */
.L_x_2750:
        /* <DEDUP_REMOVED lines=8> */
[----:B------:R-:W-:Y:S01]  /*2b5a0*/  IMAD.U32 R4, RZ, RZ, UR6 ;  /* 0x00000006ff047e24 */ /* 0x000fe2000f8e00ff */
        /* <DEDUP_REMOVED lines=11> */
.L_x_2753:
[----:B------:R-:W-:Y:S05]  /*2b660*/  BSYNC B6 ;  /* 0x0000000000067941 */ /* 0x000fea0003800000 */
.L_x_2752:
        /* <DEDUP_REMOVED lines=12> */
[----:B------:R-:W-:Y:S01]  /*2b730*/  IMAD.U32 R4, RZ, RZ, UR6 ;  /* 0x00000006ff047e24 */ /* 0x000fe2000f8e00ff */
[----:B------:R-:W-:Y:S01]  /*2b740*/  MOV R8, 0x70 ;  /* 0x0000007000087802 */ /* 0x000fe20000000f00 */
[----:B------:R-:W1:Y:S01]  /*2b750*/  LDC.64 R2, c[0x4][R2] ;  /* 0x0100000002027b82 */ /* 0x000e620000000a00 */
[----:B------:R-:W-:Y:S02]  /*2b760*/  IMAD.U32 R5, RZ, RZ, UR7 ;  /* 0x00000007ff057e24 */ /* 0x000fe4000f8e00ff */
[----:B------:R-:W-:Y:S02]  /*2b770*/  IMAD.U32 R6, RZ, RZ, UR8 ;  /* 0x00000008ff067e24 */ /* 0x000fe4000f8e00ff */
[----:B------:R-:W-:-:S02]  /*2b780*/  IMAD.U32 R7, RZ, RZ, UR9 ;  /* 0x00000009ff077e24 */ /* 0x000fc4000f8e00ff */
[----:B------:R-:W-:Y:S02]  /*2b790*/  IMAD.U32 R10, RZ, RZ, UR4 ;  /* 0x00000004ff0a7e24 */ /* 0x000fe4000f8e00ff */
[----:B------:R-:W-:Y:S02]  /*2b7a0*/  IMAD.U32 R11, RZ, RZ, UR5 ;  /* 0x00000005ff0b7e24 */ /* 0x000fe4000f8e00ff */
[----:B------:R-:W-:Y:S02]  /*2b7b0*/  IMAD.MOV.U32 R12, RZ, RZ, 0x1 ;  /* 0x00000001ff0c7424 */ /* 0x000fe400078e00ff */
[----:B------:R-:W-:-:S07]  /*2b7c0*/  IMAD.MOV.U32 R13, RZ, RZ, RZ ;  /* 0x000000ffff0d7224 */ /* 0x000fce00078e00ff */
[----:B------:R-:W-:-:S07]  /*2b7d0*/  LEPC R20, `(.L_x_2755) ;  /* 0x000000001014794e */ /* 0x000fce0000000000 */
[----:B01----:R-:W-:Y:S05]  /*2b7e0*/  CALL.ABS.NOINC R2 ;  /* 0x0000000002007343 */ /* 0x003fea0003c00000 */
.L_x_2755:
[----:B------:R-:W-:Y:S05]  /*2b7f0*/  BSYNC B6 ;  /* 0x0000000000067941 */ /* 0x000fea0003800000 */
.L_x_2754:
        /* <DEDUP_REMOVED lines=9> */
[----:B------:R-:W-:Y:S01]  /*2b890*/  MOV R13, RZ ;  /* 0x000000ff000d7202 */ /* 0x000fe20000000f00 */
[----:B------:R-:W1:Y:S01]  /*2b8a0*/  LDC.64 R2, c[0x4][R2] ;  /* 0x0100000002027b82 */ /* 0x000e620000000a00 */
[----:B------:R-:W-:Y:S02]  /*2b8b0*/  IMAD.U32 R5, RZ, RZ, UR7 ;  /* 0x00000007ff057e24 */ /* 0x000fe4000f8e00ff */
[----:B------:R-:W-:Y:S02]  /*2b8c0*/  IMAD.U32 R6, RZ, RZ, UR8 ;  /* 0x00000008ff067e24 */ /* 0x000fe4000f8e00ff */
[----:B------:R-:W-:-:S02]  /*2b8d0*/  IMAD.U32 R7, RZ, RZ, UR9 ;  /* 0x00000009ff077e24 */ /* 0x000fc4000f8e00ff */
[----:B------:R-:W-:Y:S02]  /*2b8e0*/  IMAD.U32 R10, RZ, RZ, UR4 ;  /* 0x00000004ff0a7e24 */ /* 0x000fe4000f8e00ff */
[----:B------:R-:W-:Y:S02]  /*2b8f0*/  IMAD.U32 R11, RZ, RZ, UR5 ;  /* 0x00000005ff0b7e24 */ /* 0x000fe4000f8e00ff */
[----:B------:R-:W-:Y:S02]  /*2b900*/  IMAD.MOV.U32 R8, RZ, RZ, 0x70 ;  /* 0x00000070ff087424 */ /* 0x000fe400078e00ff */
[----:B------:R-:W-:-:S07]  /*2b910*/  IMAD.MOV.U32 R12, RZ, RZ, 0x1 ;  /* 0x00000001ff0c7424 */ /* 0x000fce00078e00ff */
[----:B------:R-:W-:-:S07]  /*2b920*/  LEPC R20, `(.L_x_2757) ;  /* 0x000000001014794e */ /* 0x000fce0000000000 */
[----:B01----:R-:W-:Y:S05]  /*2b930*/  CALL.ABS.NOINC R2 ;  /* 0x0000000002007343 */ /* 0x003fea0003c00000 */
.L_x_2757:
[----:B------:R-:W-:Y:S05]  /*2b940*/  BSYNC B6 ;  /* 0x0000000000067941 */ /* 0x000fea0003800000 */
.L_x_2756:
        /* <DEDUP_REMOVED lines=19> */
.L_x_2759:
[----:B------:R-:W-:Y:S05]  /*2ba80*/  BSYNC B6 ;  /* 0x0000000000067941 */ /* 0x000fea0003800000 */
.L_x_2758:
[----:B------:R-:W2:Y:S01]  /*2ba90*/  LDL.LU R2, [R1+0x30] ;  /* 0x0000300001027983 */ /* 0x000ea20000300800 */
[----:B------:R-:W-:-:S03]  /*2baa0*/  ULDC.64 UR4, c[0x0][0x9f8] ;  /* 0x00027e0000047ab9 */ /* 0x000fc60000000a00 */
[----:B0-----:R-:W3:Y:S04]  /*2bab0*/  LDL.LU R17, [R1+0x44] ;  /* 0x0000440001117983 */ /* 0x001ee80000300800 */
[----:B------:R-:W4:Y:S01]  /*2bac0*/  LDL R9, [R1+0x8] ;  /* 0x0000080001097983 */ /* 0x000f220000100800 */
[----:B------:R-:W-:-:S04]  /*2bad0*/  ISETP.NE.U32.AND P0, PT, RZ, UR4, PT ;  /* 0x00000004ff007c0c */ /* 0x000fc8000bf05070 */
[----:B------:R-:W-:-:S13]  /*2bae0*/  ISETP.NE.AND.EX P0, PT, RZ, UR5, PT, P0 ;  /* 0x00000005ff007c0c */ /* 0x000fda000bf05300 */
[----:B--2---:R-:W-:-:S04]  /*2baf0*/  @P0 IADD3 R2, P1, R2, UR4, RZ ;  /* 0x0000000402020c10 */ /* 0x004fc8000ff3e0ff */
[----:B---3--:R-:W-:Y:S01]  /*2bb00*/  @P0 IADD3.X R3, R17, UR5, RZ, P1, !PT ;  /* 0x0000000511030c10 */ /* 0x008fe20008ffe4ff */
[----:B------:R-:W-:-:S04]  /*2bb10*/  ULDC.64 UR4, c[0x0][0xa08] ;  /* 0x0002820000047ab9 */ /* 0x000fc80000000a00 */
[----:B----4-:R0:W2:Y:S02]  /*2bb20*/  @P0 LDG.E R9, desc[UR40][R2.64] ;  /* 0x0000002802090981 */ /* 0x0100a4000c1e1900 */
[----:B0-----:R-:W0:Y:S01]  /*2bb30*/  LDC.64 R2, c[0x0][0x418] ;  /* 0x00010600ff027b82 */ /* 0x001e220000000a00 */
[----:B--2---:R-:W-:Y:S01]  /*2bb40*/  SHF.R.S32.HI R10, RZ, 0x1f, R9 ;  /* 0x0000001fff0a7819 */ /* 0x004fe20000011409 */
[----:B------:R1:W-:Y:S01]  /*2bb50*/  @P0 STL [R1+0x8], R9 ;  /* 0x0000080901000387 */ /* 0x0003e20000100800 */
[----:B0-----:R-:W-:Y:S01]  /*2bb60*/  LOP3.LUT P0, RZ, R2, UR4, RZ, 0xfc, !PT ;  /* 0x0000000402ff7c12 */ /* 0x001fe2000f80fcff */
[----:B------:R-:W-:Y:S02]  /*2bb70*/  UMOV UR4, 0xffffffff ;  /* 0xffffffff00047882 */ /* 0x000fe40000000000 */
[----:B------:R1:W-:Y:S01]  /*2bb80*/  STL [R1+0x30], R10 ;  /* 0x0000300a01007387 */ /* 0x0003e20000100800 */
[----:B------:R-:W-:-:S04]  /*2bb90*/  LOP3.LUT P0, RZ, R3, UR5, RZ, 0xfc, P0 ;  /* 0x0000000503ff7c12 */ /* 0x000fc8000800fcff */
[----:B------:R-:W-:Y:S01]  /*2bba0*/  SEL R17, R9, RZ, !P0 ;  /* 0x000000ff09117207 */ /* 0x000fe20004000000 */
[----:B------:R-:W-:Y:S08]  /*2bbb0*/  BRA.DIV UR4, `(.L_x_2760) ;  /* 0x000000a604ac7947 */ /* 0x000ff0000b800000 */
[----:B------:R-:W0:Y:S02]  /*2bbc0*/  S2R R0, SR_TID.X ;  /* 0x0000000000007919 */ /* 0x000e240000002100 */
[----:B0-----:R-:W-:-:S04]  /*2bbd0*/  SHF.R.U32.HI R0, RZ, 0x5, R0 ;  /* 0x00000005ff007819 */ /* 0x001fc80000011600 */
[----:B------:R-:W-:-:S05]  /*2bbe0*/  LOP3.LUT R0, R0, 0x3, RZ, 0xc0, !PT ;  /* 0x0000000300007812 */ /* 0x000fca00078ec0ff */
[----:B------:R0:W2:Y:S02]  /*2bbf0*/  SHFL.IDX PT, R14, R0, RZ, 0x1f ;  /* 0x00001fff000e7589 */ /* 0x0000a400000e0000 */
.L_x_3066:
[----:B0-----:R-:W3:Y:S01]  /*2bc00*/  LDL.LU R0, [R1+0x10] ;  /* 0x0000100001007983 */ /* 0x001ee20000300800 */
[----:B------:R-:W-:Y:S02]  /*2bc10*/  PLOP3.LUT P1, PT, PT, PT, PT, 0x8, 0x0 ;  /* 0x000000000000781c */ /* 0x000fe40003f2e170 */
[----:B--2---:R-:W-:Y:S02]  /*2bc20*/  ISETP.NE.AND P0, PT, R14, RZ, PT ;  /* 0x000000ff0e00720c */ /* 0x004fe40003f05270 */
[----:B---3--:R-:W-:-:S09]  /*2bc30*/  LOP3.LUT R0, R0, 0xfffffffe, RZ, 0xc0, !PT ;  /* 0xfffffffe00007812 */ /* 0x008fd200078ec0ff */
[----:B------:R-:W-:-:S05]  /*2bc40*/  @P1 LOP3.LUT R0, R0, 0x1, RZ, 0xfc, !PT ;  /* 0x0000000100001812 */ /* 0x000fca00078efcff */
[----:B------:R0:W-:Y:S01]  /*2bc50*/  STL [R1+0x10], R0 ;  /* 0x0000100001007387 */ /* 0x0001e20000100800 */
[----:B------:R-:W-:Y:S05]  /*2bc60*/  @P0 BRA `(.L_x_2761) ;  /* 0x0000000400900947 */ /* 0x000fea0003800000 */
[----:B------:R-:W-:-:S03]  /*2bc70*/  UMOV UR4, 0xffffffff ;  /* 0xffffffff00047882 */ /* 0x000fc60000000000 */
[----:B------:R-:W-:Y:S05]  /*2bc80*/  BRA.DIV UR4, `(.L_x_2762) ;  /* 0x000000a604ac7947 */ /* 0x000fea000b800000 */
[----:B------:R-:W-:-:S13]  /*2bc90*/  ELECT P6, URZ, PT ;  /* 0x00000000003f782f */ /* 0x000fda00038c0000 */
.L_x_3069:
[----:B------:R-:W-:Y:S05]  /*2bca0*/  @!P6 BRA `(.L_x_2761) ;  /* 0x000000040080e947 */ /* 0x000fea0003800000 */
[----:B0-----:R-:W2:Y:S01]  /*2bcb0*/  LDL R0, [R1+0x50] ;  /* 0x0000500001007983 */ /* 0x001ea20000100800 */
[----:B------:R-:W-:-:S04]  /*2bcc0*/  ISETP.NE.U32.AND P0, PT, R2, RZ, PT ;  /* 0x000000ff0200720c */ /* 0x000fc80003f05070 */
[----:B------:R-:W-:Y:S01]  /*2bcd0*/  ISETP.NE.AND.EX P0, PT, R3, RZ, PT, P0 ;  /* 0x000000ff0300720c */ /* 0x000fe20003f05300 */
[----:B--2---:R-:W-:-:S12]  /*2bce0*/  VIADD R4, R0, 0xffffffff ;  /* 0xffffffff00047836 */ /* 0x004fd80000000000 */
[----:B------:R-:W-:Y:S05]  /*2bcf0*/  @!P0 BRA `(.L_x_2763) ;  /* 0x0000000000488947 */ /* 0x000fea0003800000 */
[----:B------:R-:W0:Y:S01]  /*2bd00*/  LDC R8, c[0x0][0x43c] ;  /* 0x00010f00ff087b82 */ /* 0x000e220000000800 */
[----:B------:R-:W-:Y:S01]  /*2bd10*/  IMAD.MOV.U32 R0, RZ, RZ, R4 ;  /* 0x000000ffff007224 */ /* 0x000fe200078e0004 */
[----:B------:R-:W-:Y:S01]  /*2bd20*/  ULDC.64 UR4, c[0x0][0x428] ;  /* 0x00010a0000047ab9 */ /* 0x000fe20000000a00 */
[----:B0-----:R-:W-:-:S13]  /*2bd30*/  ISETP.NE.AND P0, PT, R8, 0x1, PT ;  /* 0x000000010800780c */ /* 0x001fda0003f05270 */
[----:B------:R-:W0:Y:S02]  /*2bd40*/  @P0 LDC.64 R6, c[0x0][0x440] ;  /* 0x00011000ff060b82 */ /* 0x000e240000000a00 */
[----:B0-----:R-:W-:-:S05]  /*2bd50*/  @P0 IMAD.HI.U32 R6, R4, R6, RZ ;  /* 0x0000000604060227 */ /* 0x001fca00078e00ff */
[----:B------:R-:W-:-:S04]  /*2bd60*/  @P0 SHF.R.U32.HI R0, RZ, R7, R6 ;  /* 0x00000007ff000219 */ /* 0x000fc80000011606 */
[----:B------:R-:W-:Y:S01]  /*2bd70*/  IADD3 R5, -R0, RZ, RZ ;  /* 0x000000ff00057210 */ /* 0x000fe20007ffe1ff */
[--C-:B------:R-:W-:Y:S01]  /*2bd80*/  IMAD.MOV.U32 R6, RZ, RZ, R0.reuse ;  /* 0x000000ffff067224 */ /* 0x100fe200078e0000 */
[----:B------:R-:W-:-:S03]  /*2bd90*/  SHF.R.S32.HI R7, RZ, 0x1f, R0 ;  /* 0x0000001fff077819 */ /* 0x000fc60000011400 */
        /* <DEDUP_REMOVED lines=8> */
.L_x_2763:
[----:B------:R-:W2:Y:S04]  /*2be20*/  LDL R0, [R1+0x14] ;  /* 0x0000140001007983 */ /* 0x000ea80000100800 */
[----:B0-----:R-:W3:Y:S01]  /*2be30*/  LDL R2, [R1+0x1c] ;  /* 0x00001c0001027983 */ /* 0x001ee20000100800 */
[----:B-1----:R-:W0:Y:S02]  /*2be40*/  S2R R9, SR_TID.X ;  /* 0x0000000000097919 */ /* 0x002e240000002100 */
[----:B0-----:R-:W-:-:S04]  /*2be50*/  LOP3.LUT R9, R9, 0x7f, RZ, 0xc0, !PT ;  /* 0x0000007f09097812 */ /* 0x001fc800078ec0ff */
[----:B------:R-:W-:Y:S01]  /*2be60*/  ISETP.NE.AND P1, PT, R9, RZ, PT ;  /* 0x000000ff0900720c */ /* 0x000fe20003f25270 */
[----:B--2---:R-:W-:Y:S01]  /*2be70*/  IMAD R0, R0, 0x8, R18 ;  /* 0x0000000800007824 */ /* 0x004fe200078e0212 */
[----:B---3--:R-:W-:-:S04]  /*2be80*/  SHF.L.U32 R3, R2, 0x1f, RZ ;  /* 0x0000001f02037819 */ /* 0x008fc800000006ff */
[----:B------:R-:W0:Y:S02]  /*2be90*/  SYNCS.PHASECHK.TRANS64.TRYWAIT P0, [R0+URZ+0x38880], R3 ;  /* 0x03888003000075a7 */ /* 0x000e24000800017f */
[----:B0-----:R-:W-:Y:S05]  /*2bea0*/  @!P0 BRA `(.L_x_2764) ;  /* 0x000000a400448947 */ /* 0x001fea0003800000 */
.L_x_3070:
        /* <DEDUP_REMOVED lines=8> */
.L_x_2765:
        /* <DEDUP_REMOVED lines=24> */
.L_x_3071:
        /* <DEDUP_REMOVED lines=8> */
.L_x_2767:
        /* <DEDUP_REMOVED lines=24> */
.L_x_2761:
[----:B---3--:R-:W0:Y:S04]  /*2c2b0*/  LDL.LU R3, [R1+0x48] ;  /* 0x0000480001037983 */ /* 0x008e280000300800 */
[----:B------:R-:W2:Y:S01]  /*2c2c0*/  LDL.LU R4, [R1+0x54] ;  /* 0x0000540001047983 */ /* 0x000ea20000300800 */
        /* <DEDUP_REMOVED lines=10> */
[----:B0-----:R-:W-:Y:S02]  /*2c370*/  SHF.R.S32.HI R0, RZ, 0x1f, R3 ;  /* 0x0000001fff007819 */ /* 0x001fe40000011403 */
[----:B--2---:R-:W-:-:S03]  /*2c380*/  SEL R4, R4, RZ, !P0 ;  /* 0x000000ff04047207 */ /* 0x004fc60004000000 */
[----:B------:R-:W-:-:S04]  /*2c390*/  IMAD R0, R0, UR4, RZ ;  /* 0x0000000400007c24 */ /* 0x000fc8000f8e02ff */
[C---:B------:R-:W-:Y:S02]  /*2c3a0*/  IMAD R0, R3.reuse, UR5, R0 ;  /* 0x0000000503007c24 */ /* 0x040fe4000f8e0200 */
[----:B------:R-:W-:-:S04]  /*2c3b0*/  IMAD.WIDE.U32 R2, R3, UR4, RZ ;  /* 0x0000000403027c25 */ /* 0x000fc8000f8e00ff */
[----:B------:R-:W-:Y:S01]  /*2c3c0*/  IMAD.IADD R0, R3, 0x1, R0 ;  /* 0x0000000103007824 */ /* 0x000fe200078e0200 */
        /* <DEDUP_REMOVED lines=13> */
[----:B-1----:R-:W-:-:S02]  /*2c4a0*/  IMAD.U32 R10, RZ, RZ, UR8 ;  /* 0x00000008ff0a7e24 */ /* 0x002fc4000f8e00ff */
[----:B------:R-:W-:Y:S02]  /*2c4b0*/  IMAD.U32 R11, RZ, RZ, UR9 ;  /* 0x00000009ff0b7e24 */ /* 0x000fe4000f8e00ff */
[----:B------:R-:W-:Y:S02]  /*2c4c0*/  IMAD.MOV.U32 R8, RZ, RZ, 0x70 ;  /* 0x00000070ff087424 */ /* 0x000fe400078e00ff */
[----:B------:R-:W-:Y:S02]  /*2c4d0*/  IMAD.MOV.U32 R12, RZ, RZ, 0x1 ;  /* 0x00000001ff0c7424 */ /* 0x000fe400078e00ff */
[----:B------:R-:W-:-:S07]  /*2c4e0*/  IMAD.MOV.U32 R13, RZ, RZ, RZ ;  /* 0x000000ffff0d7224 */ /* 0x000fce00078e00ff */
[----:B------:R-:W-:-:S07]  /*2c4f0*/  LEPC R20, `(.L_x_2769) ;  /* 0x000000001014794e */ /* 0x000fce0000000000 */
[----:B0-----:R-:W-:Y:S05]  /*2c500*/  CALL.ABS.NOINC R2 ;  /* 0x0000000002007343 */ /* 0x001fea0003c00000 */
.L_x_2769:
[----:B------:R-:W-:Y:S05]  /*2c510*/  BSYNC B6 ;  /* 0x0000000000067941 */ /* 0x000fea0003800000 */
.L_x_2768:
[----:B0-----:R-:W2:Y:S01]  /*2c520*/  LDL.LU R0, [R1+0x48] ;  /* 0x0000480001007983 */ /* 0x001ea20000300800 */
[----:B------:R-:W0:Y:S01]  /*2c530*/  LDC R7, c[0x0][0x448] ;  /* 0x00011200ff077b82 */ /* 0x000e220000000800 */
[----:B------:R-:W-:Y:S01]  /*2c540*/  ULDC.64 UR4, c[0x0][0x2d8] ;  /* 0x0000b60000047ab9 */ /* 0x000fe20000000a00 */
[----:B------:R-:W-:Y:S01]  /*2c550*/  ULDC.64 UR6, c[0x0][0x280] ;  /* 0x0000a00000067ab9 */ /* 0x000fe20000000a00 */
[----:B------:R-:W3:Y:S04]  /*2c560*/  LDL.LU R4, [R1+0x44] ;  /* 0x0000440001047983 */ /* 0x000ee80000300800 */
[----:B------:R-:W3:Y:S04]  /*2c570*/  LDL.LU.64 R2, [R1+0x58] ;  /* 0x0000580001027983 */ /* 0x000ee80000300a00 */
[----:B------:R-:W4:Y:S01]  /*2c580*/  LDL R8, [R1+0x4] ;  /* 0x0000040001087983 */ /* 0x000f220000100800 */
[----:B0-----:R-:W-:Y:S01]  /*2c590*/  ISETP.NE.AND P0, PT, R7, 0x1, PT ;  /* 0x000000010700780c */ /* 0x001fe20003f05270 */
[----:B-1----:R-:W0:-:S12]  /*2c5a0*/  S2R R9, SR_TID.X ;  /* 0x0000000000097919 */ /* 0x002e180000002100 */
[----:B------:R-:W1:Y:S01]  /*2c5b0*/  @P0 LDC R6, c[0x0][0x450] ;  /* 0x00011400ff060b82 */ /* 0x000e620000000800 */
[----:B0-----:R-:W-:-:S05]  /*2c5c0*/  IMAD.SHL.U32 R9, R9, 0x10, RZ ;  /* 0x0000001009097824 */ /* 0x001fca00078e00ff */
[----:B------:R-:W-:-:S04]  /*2c5d0*/  LOP3.LUT R9, R9, 0x70, RZ, 0xc0, !PT ;  /* 0x0000007009097812 */ /* 0x000fc800078ec0ff */
[----:B------:R-:W-:Y:S01]  /*2c5e0*/  LOP3.LUT R9, R9, 0x80, RZ, 0xfc, !PT ;  /* 0x0000008009097812 */ /* 0x000fe200078efcff */
[----:B---3--:R-:W-:Y:S02]  /*2c5f0*/  IMAD.MOV.U32 R3, RZ, RZ, R4 ;  /* 0x000000ffff037224 */ /* 0x008fe400078e0004 */
[----:B------:R-:W0:Y:S01]  /*2c600*/  S2R R4, SR_TID.X ;  /* 0x0000000000047919 */ /* 0x000e220000002100 */
[----:B------:R-:W-:-:S04]  /*2c610*/  IMAD.WIDE.U32 R2, R16, UR4, R2 ;  /* 0x0000000410027c25 */ /* 0x000fc8000f8e0002 */
[----:B------:R-:W-:Y:S01]  /*2c620*/  IMAD R3, R16, UR5, R3 ;  /* 0x0000000510037c24 */ /* 0x000fe2000f8e0203 */
[----:B------:R-:W-:Y:S02]  /*2c630*/  ULDC.64 UR4, c[0x0][0x2e0] ;  /* 0x0000b80000047ab9 */ /* 0x000fe40000000a00 */
[----:B--2---:R-:W-:Y:S02]  /*2c640*/  IMAD R0, R0, UR4, RZ ;  /* 0x0000000400007c24 */ /* 0x004fe4000f8e02ff */
[----:B------:R-:W-:-:S04]  /*2c650*/  IMAD.WIDE.U32 R2, R19, UR4, R2 ;  /* 0x0000000413027c25 */ /* 0x000fc8000f8e0002 */
[----:B------:R-:W-:Y:S01]  /*2c660*/  IMAD R0, R19, UR5, R0 ;  /* 0x0000000513007c24 */ /* 0x000fe2000f8e0200 */
[----:B------:R-:W-:Y:S01]  /*2c670*/  ULDC.64 UR4, c[0x0][0x2d0] ;  /* 0x0000b40000047ab9 */ /* 0x000fe20000000a00 */
[----:B------:R2:W5:Y:S02]  /*2c680*/  LDL R19, [R1+0x4c] ;  /* 0x00004c0001137983 */ /* 0x0005640000100800 */
[----:B------:R-:W-:Y:S01]  /*2c690*/  IMAD.IADD R3, R3, 0x1, R0 ;  /* 0x0000000103037824 */ /* 0x000fe200078e0200 */
[C---:B0-----:R-:W-:Y:S01]  /*2c6a0*/  LOP3.LUT R5, R4.reuse, 0x7f, RZ, 0xc0, !PT ;  /* 0x0000007f04057812 */ /* 0x041fe200078ec0ff */
[----:B------:R-:W-:-:S03]  /*2c6b0*/  IMAD.SHL.U32 R4, R4, 0x10, RZ ;  /* 0x0000001004047824 */ /* 0x000fc600078e00ff */
[----:B------:R-:W-:-:S04]  /*2c6c0*/  SHF.R.U32.HI R5, RZ, 0x3, R5 ;  /* 0x00000003ff057819 */ /* 0x000fc80000011605 */
[----:B------:R-:W-:Y:S02]  /*2c6d0*/  LOP3.LUT R4, R5, 0x70, R4, 0xf8, !PT ;  /* 0x0000007005047812 */ /* 0x000fe400078ef804 */
[----:B------:R-:W0:Y:S03]  /*2c6e0*/  @P0 LDC R5, c[0x0][0x44c] ;  /* 0x00011300ff050b82 */ /* 0x000e260000000800 */
[----:B----4-:R-:W-:-:S04]  /*2c6f0*/  IMAD R4, R8, 0x80, R4 ;  /* 0x0000008008047824 */ /* 0x010fc800078e0204 */
        /* <DEDUP_REMOVED lines=26> */
[----:B------:R-:W0:Y:S02]  /*2c8a0*/  S2R R6, SR_TID.X ;  /* 0x0000000000067919 */ /* 0x000e240000002100 */
[----:B0-----:R-:W-:-:S04]  /*2c8b0*/  LOP3.LUT R6, R6, 0x7f, RZ, 0xc0, !PT ;  /* 0x0000007f06067812 */ /* 0x001fc800078ec0ff */
[----:B------:R-:W-:Y:S02]  /*2c8c0*/  SHF.R.U32.HI R8, RZ, 0x3, R6 ;  /* 0x00000003ff087819 */ /* 0x000fe40000011606 */
[----:B------:R-:W2:Y:S01]  /*2c8d0*/  LDL.LU R6, [R1+0x4] ;  /* 0x0000040001067983 */ /* 0x000ea20000300800 */
[----:B-----5:R-:W-:-:S03]  /*2c8e0*/  IMAD R2, R19, R7, RZ ;  /* 0x0000000713027224 */ /* 0x020fc600078e02ff */
[----:B------:R-:W0:Y:S01]  /*2c8f0*/  SHFL.IDX PT, R7, R4, RZ, 0x181f ;  /* 0x00181fff04077589 */ /* 0x000e2200000e0000 */
[----:B--2---:R-:W-:-:S03]  /*2c900*/  IMAD R0, R6, 0x80, R8 ;  /* 0x0000008006007824 */ /* 0x004fc600078e0208 */
[----:B------:R-:W1:Y:S01]  /*2c910*/  SHFL.IDX PT, R6, R3, RZ, 0x181f ;  /* 0x00181fff03067589 */ /* 0x000e6200000e0000 */
[C---:B------:R-:W-:Y:S01]  /*2c920*/  VIADD R5, R0.reuse, 0x10 ;  /* 0x0000001000057836 */ /* 0x040fe20000000000 */
[-C--:B------:R-:W-:Y:S02]  /*2c930*/  ISETP.GE.AND P4, PT, R0, R2.reuse, PT ;  /* 0x000000020000720c */ /* 0x080fe40003f86270 */
[----:B------:R-:W-:Y:S02]  /*2c940*/  SHFL.IDX PT, R8, R3, 0x1, 0x181f ;  /* 0x00381f0003087f89 */ /* 0x000fe400000e0000 */
[----:B------:R-:W-:Y:S02]  /*2c950*/  ISETP.GE.AND P2, PT, R5, R2, PT ;  /* 0x000000020500720c */ /* 0x000fe40003f46270 */
[----:B------:R-:W2:Y:S07]  /*2c960*/  SHFL.IDX PT, R5, R4, 0x1, 0x181f ;  /* 0x00381f0004057f89 */ /* 0x000eae00000e0000 */
[----:B0-----:R-:W-:-:S05]  /*2c970*/  @!P4 IADD3 R7, P3, R10, R7, RZ ;  /* 0x000000070a07c210 */ /* 0x001fca0007f7e0ff */
[----:B-1----:R-:W-:-:S05]  /*2c980*/  @!P4 IMAD.X R6, RZ, RZ, R6, P3 ;  /* 0x000000ffff06c224 */ /* 0x002fca00018e0606 */
        /* <DEDUP_REMOVED lines=60> */
[----:B------:R0:W1:Y:S04]  /*2cd50*/  SHFL.IDX PT, R5, R3, 0x7, 0x181f ;  /* 0x00f81f0003057f89 */ /* 0x00006800000e0000 */
[----:B------:R0:W-:Y:S04]  /*2cd60*/  @!P2 LDGSTS.E.BYPASS.LTC128B.128 [R9+0x23400], desc[UR40][R6.64], !P0 ;  /* 0x234000000609afae */ /* 0x0001e8000c101d68 */
[----:B------:R0:W-:Y:S04]  /*2cd70*/  @!P2 LDGSTS.E.BYPASS.LTC128B.128 [R9+0x27400], desc[UR40][R6.64+0x80], !P1 ;  /* 0x274000800609afae */ /* 0x0001e8000c901d68 */
[----:B------:R0:W2:Y:S02]  /*2cd80*/  SHFL.IDX PT, R3, R4, 0x7, 0x181f ;  /* 0x00f81f0004037f89 */ /* 0x0000a400000e0000 */
.L_x_3088:
        /* <DEDUP_REMOVED lines=11> */
.L_x_2772:
[----:B------:R-:W-:Y:S05]  /*2ce40*/  BSYNC B0 ;  /* 0x0000000000007941 */ /* 0x000fea0003800000 */
.L_x_2771:
[----:B------:R-:W-:Y:S01]  /*2ce50*/  NOP ;  /* 0x0000000000007918 */ /* 0x000fe20000000000 */
[----:B------:R-:W-:-:S13]  /*2ce60*/  PLOP3.LUT P0, PT, PT, PT, PT, 0x80, 0x0 ;  /* 0x000000000000781c */ /* 0x000fda0003f0f070 */
.L_x_2773:
        /* <DEDUP_REMOVED lines=18> */
.L_x_3089:
[----:B------:R-:W-:Y:S05]  /*2cf90*/  BSYNC B0 ;  /* 0x0000000000007941 */ /* 0x000fea0003800000 */
.L_x_2774:
[----:B0-2---:R-:W2:Y:S04]  /*2cfa0*/  LDL.LU R3, [R1+0x50] ;  /* 0x0000500001037983 */ /* 0x005ea80000300800 */
[----:B------:R-:W4:Y:S01]  /*2cfb0*/  LDL R2, [R1+0x2c] ;  /* 0x00002c0001027983 */ /* 0x000f220000100800 */
[----:B--2---:R-:W-:-:S05]  /*2cfc0*/  VIADD R3, R3, 0xfffffffe ;  /* 0xfffffffe03037836 */ /* 0x004fca0000000000 */
[----:B----4-:R-:W-:-:S13]  /*2cfd0*/  ISETP.GE.AND P0, PT, R3, R2, PT ;  /* 0x000000020300720c */ /* 0x010fda0003f06270 */
[----:B------:R-:W-:Y:S05]  /*2cfe0*/  @!P0 BRA `(.L_x_2776) ;  /* 0x0000001000d48947 */ /* 0x000fea0003800000 */
[----:B---3--:R0:W5:Y:S04]  /*2cff0*/  LDL.LU R0, [R1+0x14] ;  /* 0x0000140001007983 */ /* 0x0081680000300800 */
[----:B------:R0:W5:Y:S02]  /*2d000*/  LDL.LU R2, [R1+0x1c] ;  /* 0x00001c0001027983 */ /* 0x0001640000300800 */
.L_x_2798:
        /* <DEDUP_REMOVED lines=23> */
[----:B---3--:R-:W-:-:S04]  /*2d180*/  @P0 IMAD.HI.U32 R6, R3, R4, RZ ;  /* 0x0000000403060227 */ /* 0x008fc800078e00ff */
[----:B------:R-:W-:Y:S01]  /*2d190*/  IMAD.MOV.U32 R4, RZ, RZ, R3 ;  /* 0x000000ffff047224 */ /* 0x000fe200078e0003 */
[----:B------:R-:W-:-:S04]  /*2d1a0*/  @P0 SHF.R.U32.HI R4, RZ, R5, R6 ;  /* 0x00000005ff040219 */ /* 0x000fc80000011606 */
[----:B------:R-:W-:Y:S02]  /*2d1b0*/  SHF.R.S32.HI R5, RZ, 0x1f, R4 ;  /* 0x0000001fff057819 */ /* 0x000fe40000011404 */
[----:B------:R-:W-:-:S05]  /*2d1c0*/  IADD3 R8, -R4, RZ, RZ ;  /* 0x000000ff04087210 */ /* 0x000fca0007ffe1ff */
        /* <DEDUP_REMOVED lines=8> */
.L_x_2779:
        /* <DEDUP_REMOVED lines=8> */
.L_x_3090:
[----:B------:R-:W-:Y:S05]  /*2d2d0*/  BSYNC B1 ;  /* 0x0000000000017941 */ /* 0x000fea0003800000 */
.L_x_2780:
        /* <DEDUP_REMOVED lines=9> */
.L_x_2783:
[----:B------:R-:W-:Y:S05]  /*2d370*/  BSYNC B1 ;  /* 0x0000000000017941 */ /* 0x000fea0003800000 */
.L_x_2782:
[----:B------:R-:W3:Y:S04]  /*2d380*/  LDL R4, [R1+0x14] ;  /* 0x0000140001047983 */ /* 0x000ee80000100800 */
        /* <DEDUP_REMOVED lines=11> */
[----:B-1----:R-:W-:-:S07]  /*2d440*/  VIADD R9, R4, 0x10400 ;  /* 0x0001040004097836 */ /* 0x002fce0000000000 */
.L_x_2784:
        /* <DEDUP_REMOVED lines=16> */
.L_x_2785:
        /* <DEDUP_REMOVED lines=13> */
.L_x_3091:
[----:B------:R-:W-:Y:S05]  /*2d620*/  BSYNC B1 ;  /* 0x0000000000017941 */ /* 0x000fea0003800000 */
.L_x_2786:
[----:B------:R-:W-:Y:S01]  /*2d630*/  BSSY B1, `(.L_x_2788) ;  /* 0x000000b000017945 */ /* 0x000fe20003800000 */
[----:B------:R-:W-:Y:S01]  /*2d640*/  IMAD.MOV.U32 R10, RZ, RZ, 0x0 ;  /* 0x00000000ff0a7424 */ /* 0x000fe200078e00ff */
[----:B------:R-:W-:Y:S02]  /*2d650*/  MOV R11, 0x14f00000 ;  /* 0x14f00000000b7802 */ /* 0x000fe40000000f00 */
        /* <DEDUP_REMOVED lines=8> */
.L_x_2789:
[----:B------:R-:W-:Y:S05]  /*2d6e0*/  BSYNC B1 ;  /* 0x0000000000017941 */ /* 0x000fea0003800000 */
.L_x_2788:
[----:B------:R-:W-:Y:S01]  /*2d6f0*/  R2UR UR10, R13 ;  /* 0x000000000d0a72ca */ /* 0x000fe200000e0000 */
[----:B------:R-:W-:Y:S01]  /*2d700*/  UIADD3 UR4, UP0, UR42, 0x370, URZ ;  /* 0x000003702a047890 */ /* 0x000fe2000ff1e03f */
[----:B------:R-:W-:Y:S01]  /*2d710*/  R2UR UR6, R10 ;  /* 0x000000000a0672ca */ /* 0x000fe200000e0000 */
[----:B-12---:R-:W-:Y:S01]  /*2d720*/  VIADD R6, R6, 0x38830 ;  /* 0x0003883006067836 */ /* 0x006fe20000000000 */
[----:B------:R-:W-:Y:S01]  /*2d730*/  R2UR UR7, R11 ;  /* 0x000000000b0772ca */ /* 0x000fe200000e0000 */
[----:B------:R-:W-:Y:S01]  /*2d740*/  VIADD R5, R4, 0x28400 ;  /* 0x0002840004057836 */ /* 0x000fe20000000000 */
[----:B------:R-:W-:Y:S01]  /*2d750*/  PLOP3.LUT P0, PT, PT, PT, PT, 0x80, 0x0 ;  /* 0x000000000000781c */ /* 0x000fe20003f0f070 */
[----:B------:R-:W-:-:S12]  /*2d760*/  UIADD3.X UR5, URZ, UR43, URZ, UP0, !UPT ;  /* 0x0000002b3f057290 */ /* 0x000fd800087fe43f */
.L_x_2790:
        /* <DEDUP_REMOVED lines=15> */
.L_x_2791:
        /* <DEDUP_REMOVED lines=10> */
.L_x_2778:
[----:B------:R-:W-:Y:S05]  /*2d900*/  BSYNC B0 ;  /* 0x0000000000007941 */ /* 0x000fea0003800000 */
.L_x_2777:
[----:B------:R-:W-:-:S06]  /*2d910*/  UISETP.NE.AND UP0, UPT, UR36, 0x3, UPT ;  /* 0x000000032400788c */ /* 0x000fcc000bf05270 */
[----:B------:R-:W-:-:S13]  /*2d920*/  PLOP3.LUT P0, PT, PT, PT, UP0, 0x80, 0x0 ;  /* 0x000000000000781c */ /* 0x000fda0003f0f008 */
[----:B------:R-:W-:Y:S05]  /*2d930*/  @!P0 BRA `(.L_x_2792) ;  /* 0x0000000000048947 */ /* 0x000fea0003800000 */
[----:B------:R-:W-:Y:S01]  /*2d940*/  BPT.TRAP 0x1 ;  /* 0x000000040000795c */ /* 0x000fe20000300000 */
.L_x_2792:
        /* <DEDUP_REMOVED lines=8> */
.L_x_3092:
[----:B------:R-:W-:Y:S05]  /*2d9d0*/  BSYNC B0 ;  /* 0x0000000000007941 */ /* 0x000fea0003800000 */
.L_x_2793:
[----:B------:R-:W-:Y:S05]  /*2d9e0*/  @!P1 BRA `(.L_x_2795) ;  /* 0x0000000000049947 */ /* 0x000fea0003800000 */
[----:B------:R-:W-:Y:S01]  /*2d9f0*/  BPT.TRAP 0x1 ;  /* 0x000000040000795c */ /* 0x000fe20000300000 */
.L_x_2795:
[----:B------:R-:W-:Y:S01]  /*2da00*/  SHF.L.U32 R2, R2, 0x1f, RZ ;  /* 0x0000001f02027819 */ /* 0x000fe200000006ff */
[----:B------:R-:W-:-:S03]  /*2da10*/  IMAD.SHL.U32 R12, R0, 0x8000, RZ ;  /* 0x00008000000c7824 */ /* 0x000fc600078e00ff */
[----:B------:R-:W3:Y:S02]  /*2da20*/  SYNCS.PHASECHK.TRANS64.TRYWAIT P0, [R20+URZ+0x38860], R2 ;  /* 0x03886002140075a7 */ /* 0x000ee4000800017f */
[----:B---3--:R-:W-:Y:S05]  /*2da30*/  @!P0 BRA `(.L_x_2796) ;  /* 0x00000094008c8947 */ /* 0x008fea0003800000 */
.L_x_3093:
        /* <DEDUP_REMOVED lines=90> */
[----:B--2---:R-:W-:Y:S01]  /*2dfe0*/  IMAD.MOV.U32 R15, RZ, RZ, R11 ;  /* 0x000000ffff0f7224 */ /* 0x004fe200078e000b */
[C-C-:B-1----:R-:W-:Y:S02]  /*2dff0*/  PRMT R8, R4.reuse, 0x6420, R5.reuse ;  /* 0x0000642004087816 */ /* 0x142fe40000000005 */
[----:B------:R-:W-:-:S02]  /*2e000*/  PRMT R9, R4, 0x7531, R5 ;  /* 0x0000753104097816 */ /* 0x000fc40000000005 */
        /* <DEDUP_REMOVED lines=37> */
.L_x_2797:
        /* <DEDUP_REMOVED lines=14> */
.L_x_2776:
        /* <DEDUP_REMOVED lines=18> */
.L_x_2800:
[----:B------:R-:W-:Y:S05]  /*2e460*/  BSYNC B0 ;  /* 0x0000000000007941 */ /* 0x000fea0003800000 */
.L_x_2799:
[----:B------:R-:W-:-:S06]  /*2e470*/  UISETP.NE.AND UP0, UPT, UR36, 0x3, UPT ;  /* 0x000000032400788c */ /* 0x000fcc000bf05270 */
[----:B------:R-:W-:-:S13]  /*2e480*/  PLOP3.LUT P1, PT, PT, PT, UP0, 0x80, 0x0 ;  /* 0x000000000000781c */ /* 0x000fda0003f2f008 */
[----:B------:R-:W-:Y:S05]  /*2e490*/  @!P1 BRA `(.L_x_2801) ;  /* 0x0000000000049947 */ /* 0x000fea0003800000 */
[----:B------:R-:W-:Y:S01]  /*2e4a0*/  BPT.TRAP 0x1 ;  /* 0x000000040000795c */ /* 0x000fe20000300000 */
.L_x_2801:
[----:B------:R-:W2:Y:S04]  /*2e4b0*/  LDL R3, [R1+0x1c] ;  /* 0x00001c0001037983 */ /* 0x000ea80000100800 */
[----:B-----5:R-:W2:Y:S01]  /*2e4c0*/  LDL R2, [R1+0x14] ;  /* 0x0000140001027983 */ /* 0x020ea20000100800 */
[----:B---34-:R-:W-:Y:S01]  /*2e4d0*/  IMAD.U32 R0, RZ, RZ, UR39 ;  /* 0x00000027ff007e24 */ /* 0x018fe2000f8e00ff */
[----:B------:R-:W-:Y:S04]  /*2e4e0*/  BSSY B0, `(.L_x_2802) ;  /* 0x0000007000007945 */ /* 0x000fe80003800000 */
[----:B------:R-:W-:-:S02]  /*2e4f0*/  ISETP.NE.AND P2, PT, R0, 0x3, PT ;  /* 0x000000030000780c */ /* 0x000fc40003f45270 */
[----:B--2---:R-:W-:-:S04]  /*2e500*/  LOP3.LUT R0, R3, 0x1, RZ, 0x3c, !PT ;  /* 0x0000000103007812 */ /* 0x004fc800078e3cff */
[----:B------:R-:W-:Y:S01]  /*2e510*/  SHF.L.U32 R0, R0, 0x1f, RZ ;  /* 0x0000001f00007819 */ /* 0x000fe200000006ff */
[----:B------:R-:W-:-:S04]  /*2e520*/  IMAD R17, R2, 0x8, R18 ;  /* 0x0000000802117824 */ /* 0x000fc800078e0212 */
[----:B------:R-:W2:Y:S02]  /*2e530*/  SYNCS.PHASECHK.TRANS64.TRYWAIT P1, [R17+URZ+0x38870], R0 ;  /* 0x03887000110075a7 */ /* 0x000ea4000802017f */
[----:B--2---:R-:W-:Y:S05]  /*2e540*/  @!P1 BRA `(.L_x_2803) ;  /* 0x0000008800dc9947 */ /* 0x004fea0003800000 */
.L_x_3094:
[----:B------:R-:W-:Y:S05]  /*2e550*/  BSYNC B0 ;  /* 0x0000000000007941 */ /* 0x000fea0003800000 */
.L_x_2802:
[----:B------:R-:W-:Y:S05]  /*2e560*/  @!P2 BRA `(.L_x_2804) ;  /* 0x000000000004a947 */ /* 0x000fea0003800000 */
[----:B------:R-:W-:Y:S01]  /*2e570*/  BPT.TRAP 0x1 ;  /* 0x000000040000795c */ /* 0x000fe20000300000 */
.L_x_2804:
[----:B--2---:R-:W2:Y:S02]  /*2e580*/  LDL R0, [R1+0x1c] ;  /* 0x00001c0001007983 */ /* 0x004ea40000100800 */
[----:B--2---:R-:W-:-:S04]  /*2e590*/  SHF.L.U32 R0, R0, 0x1f, RZ ;  /* 0x0000001f00007819 */ /* 0x004fc800000006ff */
[----:B------:R-:W2:Y:S02]  /*2e5a0*/  SYNCS.PHASECHK.TRANS64.TRYWAIT P1, [R17+URZ+0x38860], R0 ;  /* 0x03886000110075a7 */ /* 0x000ea4000802017f */
[----:B--2---:R-:W-:Y:S05]  /*2e5b0*/  @!P1 BRA `(.L_x_2805) ;  /* 0x0000008800d49947 */ /* 0x004fea0003800000 */
.L_x_3095:
        /* <DEDUP_REMOVED lines=53> */
[----:B-1----:R-:W-:Y:S01]  /*2e910*/  MOV R10, R14 ;  /* 0x0000000e000a7202 */ /* 0x002fe20000000f00 */
[----:B------:R-:W-:Y:S01]  /*2e920*/  IMAD.MOV.U32 R11, RZ, RZ, R15 ;  /* 0x000000ffff0b7224 */ /* 0x000fe200078e000f */
[C-C-:B--2---:R-:W-:Y:S02]  /*2e930*/  PRMT R12, R4.reuse, 0x6420, R5.reuse ;  /* 0x00006420040c7816 */ /* 0x144fe40000000005 */
[----:B------:R-:W-:Y:S02]  /*2e940*/  PRMT R13, R4, 0x7531, R5 ;  /* 0x00007531040d7816 */ /* 0x000fe40000000005 */
[----:B------:R-:W-:-:S02]  /*2e950*/  PRMT R14, R6, 0x6420, R7 ;  /* 0x00006420060e7816 */ /* 0x000fc40000000007 */
[----:B------:R-:W-:Y:S02]  /*2e960*/  PRMT R15, R6, 0x7531, R7 ;  /* 0x00007531060f7816 */ /* 0x000fe40000000007 */
[----:B------:R-:W1:Y:S04]  /*2e970*/  LDSM.16.MT88.4 R4, [R2+0x15400] ;  /* 0x015400000204783b */ /* 0x000e680000004200 */
[----:B------:R2:W-:Y:S02]  /*2e980*/  STSM.16.M88.4 [R16+0x4000], R12 ;  /* 0x0040000c10007844 */ /* 0x0005e40000000200 */
[----:B--2---:R-:W-:Y:S02]  /*2e990*/  IMAD.MOV.U32 R14, RZ, RZ, R10 ;  /* 0x000000ffff0e7224 */ /* 0x004fe400078e000a */
[----:B------:R-:W-:Y:S01]  /*2e9a0*/  IMAD.MOV.U32 R15, RZ, RZ, R11 ;  /* 0x000000ffff0f7224 */ /* 0x000fe200078e000b */
[----:B-1----:R-:W-:-:S02]  /*2e9b0*/  PRMT R8, R4, 0x6420, R5 ;  /* 0x0000642004087816 */ /* 0x002fc40000000005 */
        /* <DEDUP_REMOVED lines=64> */
.L_x_2806:
        /* <DEDUP_REMOVED lines=13> */
.L_x_2751:
        /* <DEDUP_REMOVED lines=9> */
[----:B------:R-:W1:Y:S04]  /*2ef20*/  LDS.128 R4, [R18+0x388d0] ;  /* 0x0388d00012047984 */ /* 0x000e680000000c00 */
[----:B-1----:R2:W-:Y:S04]  /*2ef30*/  STL.64 [R1], R4 ;  /* 0x0000000401007387 */ /* 0x0025e80000100a00 */
[----:B------:R2:W-:Y:S01]  /*2ef40*/  STL.64 [R1+0x8], R6 ;  /* 0x0000080601007387 */ /* 0x0005e20000100a00 */
[----:B------:R-:W-:Y:S06]  /*2ef50*/  BAR.ARV 0x4, 0x180 ;  /* 0x0106000000007b1d */ /* 0x000fec0000002000 */
[----:B------:R-:W-:Y:S05]  /*2ef60*/  BRA `(.L_x_2808) ;  /* 0x0000001000407947 */ /* 0x000fea0003800000 */
.L_x_2807:
[----:B------:R-:W1:Y:S01]  /*2ef70*/  S2R R0, SR_TID.X ;  /* 0x0000000000007919 */ /* 0x000e620000002100 */
[----:B------:R-:W-:Y:S01]  /*2ef80*/  UMOV UR4, 0xffffffff ;  /* 0xffffffff00047882 */ /* 0x000fe20000000000 */
[----:B-1----:R-:W-:-:S04]  /*2ef90*/  LOP3.LUT R16, R0, 0x1f, RZ, 0xc0, !PT ;  /* 0x0000001f00107812 */ /* 0x002fc800078ec0ff */
[----:B------:R-:W-:Y:S01]  /*2efa0*/  ISETP.NE.AND P0, PT, R16, 0x1f, PT ;  /* 0x0000001f1000780c */ /* 0x000fe20003f05270 */
[----:B------:R-:W-:-:S12]  /*2efb0*/  BRA.DIV UR4, `(.L_x_2809) ;  /* 0x0000008204687947 */ /* 0x000fd8000b800000 */
[----:B------:R-:W2:Y:S01]  /*2efc0*/  LDL.LU R0, [R1] ;  /* 0x0000000001007983 */ /* 0x000ea20000300800 */
[----:B------:R-:W-:-:S03]  /*2efd0*/  ULDC UR4, c[0x0][0xc3c] ;  /* 0x00030f0000047ab9 */ /* 0x000fc60000000800 */
[----:B------:R-:W3:Y:S01]  /*2efe0*/  LDL R2, [R1+0xc] ;  /* 0x00000c0001027983 */ /* 0x000ee20000100800 */
[----:B--2---:R-:W-:Y:S02]  /*2eff0*/  IMAD.MOV.U32 R11, RZ, RZ, R0 ;  /* 0x000000ffff0b7224 */ /* 0x004fe400078e0000 */
[----:B---3--:R-:W-:-:S05]  /*2f000*/  IMAD.IADD R4, R2, 0x1, R16 ;  /* 0x0000000102047824 */ /* 0x008fca00078e0210 */
[----:B------:R-:W-:-:S13]  /*2f010*/  ISETP.GE.OR P1, PT, R4, UR4, !P0 ;  /* 0x0000000404007c0c */ /* 0x000fda000c726670 */
[----:B------:R-:W1:Y:S08]  /*2f020*/  @!P1 LDC.64 R2, c[0x0][0xc80] ;  /* 0x00032000ff029b82 */ /* 0x000e700000000a00 */
[----:B------:R-:W2:Y:S01]  /*2f030*/  @!P1 LDC.64 R6, c[0x0][0xc78] ;  /* 0x00031e00ff069b82 */ /* 0x000ea20000000a00 */
[----:B-1----:R-:W-:-:S05]  /*2f040*/  @!P1 IMAD.WIDE R2, R4, 0x4, R2 ;  /* 0x0000000404029825 */ /* 0x002fca00078e0202 */
[----:B------:R2:W3:Y:S02]  /*2f050*/  @!P1 LDG.E R0, desc[UR40][R2.64] ;  /* 0x0000002802009981 */ /* 0x0004e4000c1e1900 */
[----:B--2---:R-:W-:-:S06]  /*2f060*/  @!P1 IMAD.WIDE R2, R4, 0x4, R6 ;  /* 0x0000000404029825 */ /* 0x004fcc00078e0206 */
[----:B------:R-:W2:Y:S01]  /*2f070*/  @!P1 LDG.E R2, desc[UR40][R2.64] ;  /* 0x0000002802029981 */ /* 0x000ea2000c1e1900 */
[----:B------:R-:W-:Y:S01]  /*2f080*/  MOV R4, RZ ;  /* 0x000000ff00047202 */ /* 0x000fe20000000f00 */
[----:B------:R-:W-:Y:S01]  /*2f090*/  IMAD.MOV.U32 R6, RZ, RZ, RZ ;  /* 0x000000ffff067224 */ /* 0x000fe200078e00ff */
[C---:B------:R-:W-:Y:S01]  /*2f0a0*/  ISETP.GE.U32.AND P2, PT, R16.reuse, 0x2, PT ;  /* 0x000000021000780c */ /* 0x040fe20003f46070 */
[----:B------:R-:W-:Y:S01]  /*2f0b0*/  SHFL.IDX PT, R5, R11, RZ, 0x1f ;  /* 0x00001fff0b057589 */ /* 0x000fe200000e0000 */
[C---:B------:R-:W-:Y:S01]  /*2f0c0*/  ISETP.GE.U32.AND P3, PT, R16.reuse, 0x4, PT ;  /* 0x000000041000780c */ /* 0x040fe20003f66070 */
[----:B------:R-:W-:Y:S01]  /*2f0d0*/  IMAD.MOV.U32 R8, RZ, RZ, RZ ;  /* 0x000000ffff087224 */ /* 0x000fe200078e00ff */
[C---:B------:R-:W-:Y:S01]  /*2f0e0*/  ISETP.GE.U32.AND P4, PT, R16.reuse, 0x8, PT ;  /* 0x000000081000780c */ /* 0x040fe20003f86070 */
[----:B------:R-:W-:Y:S01]  /*2f0f0*/  SHFL.IDX PT, R10, R11, 0x1, 0x1f ;  /* 0x00201f000b0a7f89 */ /* 0x000fe200000e0000 */
[----:B------:R-:W-:Y:S01]  /*2f100*/  ISETP.GE.U32.AND P5, PT, R16, 0x10, PT ;  /* 0x000000101000780c */ /* 0x000fe20003fa6070 */
        /* <DEDUP_REMOVED lines=20> */
.L_x_3105:
[----:B------:R-:W-:Y:S01]  /*2f250*/  ULDC UR4, c[0x0][0xc38] ;  /* 0x00030e0000047ab9 */ /* 0x000fe20000000800 */
[----:B------:R-:W-:Y:S01]  /*2f260*/  MOV R7, R3 ;  /* 0x0000000300077202 */ /* 0x000fe20000000f00 */
[----:B------:R-:W-:-:S04]  /*2f270*/  IMAD.U32 R2, RZ, RZ, UR4 ;  /* 0x00000004ff027e24 */ /* 0x000fc8000f8e00ff */
[----:B--2---:R-:W-:-:S04]  /*2f280*/  IMAD R9, R9, R2, RZ ;  /* 0x0000000209097224 */ /* 0x004fc800078e02ff */
[----:B------:R-:W-:-:S05]  /*2f290*/  IMAD.IADD R0, R10, 0x1, R9 ;  /* 0x000000010a007824 */ /* 0x000fca00078e0209 */
[----:B------:R-:W-:-:S13]  /*2f2a0*/  ISETP.GT.AND P6, PT, R0, R5, PT ;  /* 0x000000050000720c */ /* 0x000fda0003fc4270 */
[----:B------:R-:W-:Y:S05]  /*2f2b0*/  @P6 BRA `(.L_x_2810) ;  /* 0x0000000000b06947 */ /* 0x000fea0003800000 */
.L_x_2813:
        /* <DEDUP_REMOVED lines=37> */
.L_x_3113:
[----:B------:R-:W-:Y:S02]  /*2f510*/  ULDC UR4, c[0x0][0xc38] ;  /* 0x00030e0000047ab9 */ /* 0x000fe40000000800 */
[----:B------:R-:W-:-:S04]  /*2f520*/  IMAD.U32 R2, RZ, RZ, UR4 ;  /* 0x00000004ff027e24 */ /* 0x000fc8000f8e00ff */
[----:B--2---:R-:W-:-:S04]  /*2f530*/  IMAD R9, R9, R2, RZ ;  /* 0x0000000209097224 */ /* 0x004fc800078e02ff */
[----:B------:R-:W-:-:S05]  /*2f540*/  IMAD.IADD R0, R9, 0x1, R0 ;  /* 0x0000000109007824 */ /* 0x000fca00078e0200 */
[----:B------:R-:W-:-:S13]  /*2f550*/  ISETP.GT.AND P6, PT, R0, R5, PT ;  /* 0x000000050000720c */ /* 0x000fda0003fc4270 */
[----:B------:R-:W-:Y:S05]  /*2f560*/  @!P6 BRA `(.L_x_2813) ;  /* 0xfffffffc0054e947 */ /* 0x000fea000383ffff */
[----:B------:R-:W-:-:S07]  /*2f570*/  MOV R7, R3 ;  /* 0x0000000300077202 */ /* 0x000fce0000000f00 */
.L_x_2810:
        /* <DEDUP_REMOVED lines=12> */
.L_x_3118:
[----:B------:R-:W-:-:S13]  /*2f640*/  ISETP.NE.AND P0, PT, R3, RZ, PT ;  /* 0x000000ff0300720c */ /* 0x000fda0003f05270 */
[----:B------:R-:W-:Y:S05]  /*2f650*/  @!P0 BRA `(.L_x_2815) ;  /* 0x0000000000148947 */ /* 0x000fea0003800000 */
[----:B------:R-:W-:Y:S01]  /*2f660*/  UMOV UR4, 0xffffffff ;  /* 0xffffffff00047882 */ /* 0x000fe20000000000 */
[----:B-1----:R-:W-:Y:S02]  /*2f670*/  VIADD R0, R0, 0xffffffff ;  /* 0xffffffff00007836 */ /* 0x002fe40000000000 */
[----:B------:R-:W-:Y:S05]  /*2f680*/  BRA.DIV UR4, `(.L_x_2816) ;  /* 0x0000008604547947 */ /* 0x000fea000b800000 */
[----:B------:R1:W2:Y:S02]  /*2f690*/  SHFL.IDX PT, R0, R7, R0, 0x1f ;  /* 0x00001f0007007589 */ /* 0x0002a400000e0000 */
.L_x_3121:
[----:B--2---:R-:W-:-:S07]  /*2f6a0*/  IMAD.MOV.U32 R8, RZ, RZ, R0 ;  /* 0x000000ffff087224 */ /* 0x004fce00078e0000 */
.L_x_2815:
[----:B------:R-:W-:Y:S01]  /*2f6b0*/  ISETP.NE.AND P0, PT, R6, 0x1, PT ;  /* 0x000000010600780c */ /* 0x000fe20003f05270 */
[----:B-1----:R-:W-:-:S05]  /*2f6c0*/  IMAD R0, R8, R2, R9 ;  /* 0x0000000208007224 */ /* 0x002fca00078e0209 */
[----:B------:R1:W-:Y:S02]  /*2f6d0*/  STL [R1], R0 ;  /* 0x0000000001007387 */ /* 0x0003e40000100800 */
        /* <DEDUP_REMOVED lines=27> */
[----:B-1----:R-:W-:-:S05]  /*2f890*/  IADD3 R2, RZ, -R3, RZ ;  /* 0x80000003ff027210 */ /* 0x002fca0007ffe0ff */
        /* <DEDUP_REMOVED lines=24> */
[----:B------:R-:W-:-:S04]  /*2fa20*/  @!P1 LOP3.LUT R7, RZ, R6, RZ, 0x33, !PT ;  /* 0x00000006ff079212 */ /* 0x000fc800078e33ff */
[----:B------:R-:W-:-:S05]  /*2fa30*/  IADD3 R2, -R7, RZ, RZ ;  /* 0x000000ff07027210 */ /* 0x000fca0007ffe1ff */
[C---:B------:R-:W-:Y:S02]  /*2fa40*/  IMAD R2, R6.reuse, R2, R3 ;  /* 0x0000000206027224 */ /* 0x040fe400078e0203 */
[----:B------:R-:W-:-:S04]  /*2fa50*/  IMAD R6, R6, 0x1000000, R7 ;  /* 0x0100000006067824 */ /* 0x000fc800078e0207 */
[----:B------:R-:W-:-:S05]  /*2fa60*/  IMAD R2, R2, 0x10000, R6 ;  /* 0x0001000002027824 */ /* 0x000fca00078e0206 */
[----:B------:R2:W-:Y:S01]  /*2fa70*/  STL [R1+0x8], R2 ;  /* 0x0000080201007387 */ /* 0x0005e20000100800 */
[----:B------:R-:W-:Y:S05]  /*2fa80*/  BRA `(.L_x_2818) ;  /* 0x0000000400007947 */ /* 0x000fea0003800000 */
.L_x_2817:
        /* <DEDUP_REMOVED lines=31> */
[----:B------:R-:W-:-:S03]  /*2fc80*/  IMAD.MOV R5, RZ, RZ, -R5 ;  /* 0x000000ffff057224 */ /* 0x000fc600078e0a05 */
[----:B------:R-:W-:Y:S01]  /*2fc90*/  IADD3 R7, -R6, RZ, RZ ;  /* 0x000000ff06077210 */ /* 0x000fe20007ffe1ff */
        /* <DEDUP_REMOVED lines=31> */
.L_x_2818:
[----:B------:R-:W-:-:S04]  /*2fe90*/  LOP3.LUT R0, RZ, R0, RZ, 0x33, !PT ;  /* 0x00000000ff007212 */ /* 0x000fc800078e33ff */
[----:B------:R-:W-:-:S05]  /*2fea0*/  IADD3 R0, R4, R0, RZ ;  /* 0x0000000004007210 */ /* 0x000fca0007ffe0ff */
[----:B------:R3:W-:Y:S01]  /*2feb0*/  STL [R1+0x4], R0 ;  /* 0x0000040001007387 */ /* 0x0007e20000100800 */
[----:B------:R-:W-:Y:S05]  /*2fec0*/  BRA `(.L_x_2819) ;  /* 0x0000000000287947 */ /* 0x000fea0003800000 */
.L_x_2811:
        /* <DEDUP_REMOVED lines=10> */
.L_x_2819:
[----:B-12---:R-:W2:Y:S04]  /*2ff70*/  LDL R2, [R1+0xc] ;  /* 0x00000c0001027983 */ /* 0x006ea80000100800 */
[----:B------:R-:W4:Y:S04]  /*2ff80*/  LDL R3, [R1+0x8] ;  /* 0x0000080001037983 */ /* 0x000f280000100800 */
[----:B------:R-:W5:Y:S04]  /*2ff90*/  LDL R4, [R1] ;  /* 0x0000000001047983 */ /* 0x000f680000100800 */
        /* <DEDUP_REMOVED lines=13> */
.L_x_2808:
[----:B------:R-:W3:Y:S01]  /*30070*/  LDL R0, [R1+0xc] ;  /* 0x00000c0001007983 */ /* 0x000ee20000100800 */
[----:B------:R-:W-:Y:S02]  /*30080*/  ULDC UR4, c[0x0][0xc3c] ;  /* 0x00030f0000047ab9 */ /* 0x000fe40000000800 */
[----:B---3--:R-:W-:-:S13]  /*30090*/  ISETP.GE.AND P0, PT, R0, UR4, PT ;  /* 0x0000000400007c0c */ /* 0x008fda000bf06270 */
[----:B------:R-:W-:Y:S05]  /*300a0*/  @!P0 BRA `(.L_x_2820) ;  /* 0xffffff9400208947 */ /* 0x000fea000383ffff */
[----:B------:R-:W-:Y:S05]  /*300b0*/  BSYNC B7 ;  /* 0x0000000000077941 */ /* 0x000fea0003800000 */
.L_x_2706:
        /* <DEDUP_REMOVED lines=12> */
.L_x_3122:
[----:B------:R-:W-:Y:S05]  /*30180*/  BSYNC B0 ;  /* 0x0000000000007941 */ /* 0x000fea0003800000 */
.L_x_2821:
[----:B------:R-:W-:-:S03]  /*30190*/  UMOV UR4, 0xffffffff ;  /* 0xffffffff00047882 */ /* 0x000fc60000000000 */
[----:B------:R-:W-:Y:S05]  /*301a0*/  BRA.DIV UR4, `(.L_x_2823) ;  /* 0x0000007a04cc7947 */ /* 0x000fea000b800000 */
[----:B------:R-:W1:Y:S02]  /*301b0*/  S2R R2, SR_TID.X ;  /* 0x0000000000027919 */ /* 0x000e640000002100 */
[----:B-1----:R-:W-:-:S04]  /*301c0*/  SHF.R.U32.HI R2, RZ, 0x5, R2 ;  /* 0x00000005ff027819 */ /* 0x002fc80000011602 */
[----:B------:R-:W-:-:S05]  /*301d0*/  LOP3.LUT R2, R2, 0x3, RZ, 0xc0, !PT ;  /* 0x0000000302027812 */ /* 0x000fca00078ec0ff */
[----:B------:R1:W2:Y:S02]  /*301e0*/  SHFL.IDX PT, R14, R2, RZ, 0x1f ;  /* 0x00001fff020e7589 */ /* 0x0002a400000e0000 */
.L_x_3125:
[----:B--2---:R-:W-:-:S13]  /*301f0*/  ISETP.NE.AND P0, PT, R14, RZ, PT ;  /* 0x000000ff0e00720c */ /* 0x004fda0003f05270 */
[----:B------:R-:W-:Y:S05]  /*30200*/  @P0 BRA `(.L_x_2476) ;  /* 0x0000000000b00947 */ /* 0x000fea0003800000 */
[----:B------:R-:W-:-:S03]  /*30210*/  UMOV UR4, 0xffffffff ;  /* 0xffffffff00047882 */ /* 0x000fc60000000000 */
[----:B------:R-:W-:Y:S05]  /*30220*/  BRA.DIV UR4, `(.L_x_2824) ;  /* 0x0000007a04e07947 */ /* 0x000fea000b800000 */
[----:B------:R-:W-:-:S13]  /*30230*/  ELECT P6, URZ, PT ;  /* 0x00000000003f782f */ /* 0x000fda00038c0000 */
.L_x_3128:
[----:B------:R-:W-:Y:S05]  /*30240*/  @!P6 BRA `(.L_x_2476) ;  /* 0x0000000000a0e947 */ /* 0x000fea0003800000 */
[----:B------:R-:W-:-:S06]  /*30250*/  ULOP3.LUT UR4, UR37, 0x2, URZ, 0xfc, !UPT ;  /* 0x0000000225047892 */ /* 0x000fcc000f8efc3f */
[----:B-1----:R-:W-:-:S05]  /*30260*/  IMAD.U32 R2, RZ, RZ, UR4 ;  /* 0x00000004ff027e24 */ /* 0x002fca000f8e00ff */
[----:B------:R-:W-:-:S13]  /*30270*/  ISETP.NE.AND P0, PT, R2, 0x3, PT ;  /* 0x000000030200780c */ /* 0x000fda0003f05270 */
[----:B------:R-:W-:Y:S05]  /*30280*/  @!P0 BRA `(.L_x_2825) ;  /* 0x0000000000048947 */ /* 0x000fea0003800000 */
[----:B------:R-:W-:Y:S01]  /*30290*/  BPT.TRAP 0x1 ;  /* 0x000000040000795c */ /* 0x000fe20000300000 */
.L_x_2825:
        /* <DEDUP_REMOVED lines=10> */
[----:B------:R-:W-:Y:S02]  /*30340*/  LOP3.LUT R4, R7, R4, RZ, 0x3c, !PT ;  /* 0x0000000407047212 */ /* 0x000fe400078e3cff */
[----:B------:R-:W-:-:S02]  /*30350*/  LEA R7, R3, R2, 0x3 ;  /* 0x0000000203077211 */ /* 0x000fc400078e18ff */
[----:B------:R-:W-:Y:S01]  /*30360*/  SHF.L.U32 R2, R4, 0x1f, RZ ;  /* 0x0000001f04027819 */ /* 0x000fe200000006ff */
[----:B0-----:R-:W-:Y:S06]  /*30370*/  @!P1 BRA `(.L_x_2826) ;  /* 0x0000007800ac9947 */ /* 0x001fec0003800000 */
.L_x_3129:
[----:B------:R-:W1:Y:S02]  /*30380*/  SYNCS.PHASECHK.TRANS64.TRYWAIT P1, [R7+URZ], R2 ;  /* 0x00000002070075a7 */ /* 0x000e64000802017f */
[----:B-1----:R-:W-:Y:S05]  /*30390*/  @!P1 BRA `(.L_x_2827) ;  /* 0x0000007800b89947 */ /* 0x002fea0003800000 */
.L_x_3130:
[----:B------:R-:W-:Y:S05]  /*303a0*/  @!P0 BRA `(.L_x_2828) ;  /* 0x0000000000048947 */ /* 0x000fea0003800000 */
[----:B------:R-:W-:Y:S01]  /*303b0*/  BPT.TRAP 0x1 ;  /* 0x000000040000795c */ /* 0x000fe20000300000 */
.L_x_2828:
[----:B------:R-:W2:Y:S02]  /*303c0*/  LDL.LU R4, [R1+0x14] ;  /* 0x0000140001047983 */ /* 0x000ea40000300800 */
[----:B--2---:R-:W-:-:S04]  /*303d0*/  IMAD R4, R4, 0x8, R0 ;  /* 0x0000000804047824 */ /* 0x004fc800078e0200 */
[----:B------:R-:W2:Y:S02]  /*303e0*/  SYNCS.PHASECHK.TRANS64.TRYWAIT P1, [R4+URZ+0x38860], R5 ;  /* 0x03886005040075a7 */ /* 0x000ea4000802017f */
[----:B--2---:R-:W-:Y:S05]  /*303f0*/  @!P1 BRA `(.L_x_2829) ;  /* 0x0000007800b49947 */ /* 0x004fea0003800000 */
.L_x_3131:
[----:B------:R-:W-:Y:S05]  /*30400*/  @!P0 BRA `(.L_x_2830) ;  /* 0x0000000000048947 */ /* 0x000fea0003800000 */
[----:B------:R-:W-:Y:S01]  /*30410*/  BPT.TRAP 0x1 ;  /* 0x000000040000795c */ /* 0x000fe20000300000 */
.L_x_2830:
[----:B------:R-:W-:-:S04]  /*30420*/  IMAD R3, R3, 0x8, R0 ;  /* 0x0000000803037824 */ /* 0x000fc800078e0200 */
[----:B------:R-:W3:Y:S02]  /*30430*/  SYNCS.PHASECHK.TRANS64.TRYWAIT P1, [R3+URZ+0x38860], R2 ;  /* 0x03886002030075a7 */ /* 0x000ee4000802017f */
[----:B---3--:R-:W-:Y:S05]  /*30440*/  @!P1 BRA `(.L_x_2831) ;  /* 0x0000007800b49947 */ /* 0x008fea0003800000 */
.L_x_3132:
[----:B------:R-:W-:Y:S05]  /*30450*/  @!P0 BRA `(.L_x_2832) ;  /* 0x0000000000048947 */ /* 0x000fea0003800000 */
[----:B------:R-:W-:Y:S01]  /*30460*/  BPT.TRAP 0x1 ;  /* 0x000000040000795c */ /* 0x000fe20000300000 */
.L_x_2832:
[----:B------:R-:W4:Y:S02]  /*30470*/  SYNCS.PHASECHK.TRANS64.TRYWAIT P0, [R4+URZ+0x38880], R5 ;  /* 0x03888005040075a7 */ /* 0x000f24000800017f */
[----:B----4-:R-:W-:Y:S05]  /*30480*/  @!P0 BRA `(.L_x_2833) ;  /* 0x0000007800b88947 */ /* 0x010fea0003800000 */
.L_x_2834:
[----:B------:R0:W0:Y:S02]  /*30490*/  SYNCS.PHASECHK.TRANS64.TRYWAIT P0, [R3+URZ+0x38880], R2 ;  /* 0x03888002030075a7 */ /* 0x000024000800017f */
[----:B0-----:R-:W-:Y:S05]  /*304a0*/  @!P0 NANOSLEEP.SYNCS 0x989680 ;  /* 0x009896800000895d */ /* 0x001fea0003900000 */
[----:B------:R-:W0:Y:S02]  /*304b0*/  @!P0 SYNCS.PHASECHK.TRANS64 P0, [R3+URZ+0x38880], R2 ;  /* 0x03888002030085a7 */ /* 0x000e24000800007f */
[----:B0-----:R-:W-:Y:S05]  /*304c0*/  @!P0 BRA `(.L_x_2834) ;  /* 0xfffffffc00f08947 */ /* 0x001fea000383ffff */
.L_x_2476:
[----:B------:R-:W-:Y:S05]  /*304d0*/  BSYNC B8 ;  /* 0x0000000000087941 */ /* 0x000fea0003800000 */
.L_x_2473:
[----:B------:R-:W-:Y:S05]  /*304e0*/  EXIT ;  /* 0x000000000000794d */ /* 0x000fea0003800000 */
.L_x_2500:
[----:B-1----:R1:W2:Y:S02]  /*304f0*/  SYNCS.PHASECHK.TRANS64.TRYWAIT P6, [R111+URZ+0x38890], R122 ;  /* 0x0388907a6f0075a7 */ /* 0x0022a400080c017f */
[----:B--2---:R-:W-:Y:S05]  /*30500*/  @!P6 NANOSLEEP.SYNCS 0x989680 ;  /* 0x009896800000e95d */ /* 0x004fea0003900000 */
[----:B------:R-:W2:Y:S02]  /*30510*/  @!P6 SYNCS.PHASECHK.TRANS64 P6, [R111+URZ+0x38890], R122 ;  /* 0x0388907a6f00e5a7 */ /* 0x000ea400080c007f */
[----:B--2---:R-:W-:Y:S05]  /*30520*/  @!P6 BRA `(.L_x_2500) ;  /* 0xfffffffc00f0e947 */ /* 0x004fea000383ffff */
[----:B------:R-:W-:Y:S05]  /*30530*/  BRA `(.L_x_2835) ;  /* 0xfffffd38001c7947 */ /* 0x000fea000383ffff */
.L_x_2534:
[----:B-1----:R1:W2:Y:S02]  /*30540*/  SYNCS.PHASECHK.TRANS64.TRYWAIT P3, [R111+URZ+0x38890], R122 ;  /* 0x0388907a6f0075a7 */ /* 0x0022a4000806017f */
[----:B--2---:R-:W-:Y:S05]  /*30550*/  @!P3 NANOSLEEP.SYNCS 0x989680 ;  /* 0x009896800000b95d */ /* 0x004fea0003900000 */
[----:B------:R-:W2:Y:S02]  /*30560*/  @!P3 SYNCS.PHASECHK.TRANS64 P3, [R111+URZ+0x38890], R122 ;  /* 0x0388907a6f00b5a7 */ /* 0x000ea4000806007f */
[----:B--2---:R-:W-:Y:S05]  /*30570*/  @!P3 BRA `(.L_x_2534) ;  /* 0xfffffffc00f0b947 */ /* 0x004fea000383ffff */
[----:B------:R-:W-:Y:S05]  /*30580*/  BRA `(.L_x_2836) ;  /* 0xfffffd7800a87947 */ /* 0x000fea000383ffff */
.L_x_2551:
[----:B-1----:R1:W2:Y:S02]  /*30590*/  SYNCS.PHASECHK.TRANS64.TRYWAIT P2, [R111+URZ+0x38890], R122 ;  /* 0x0388907a6f0075a7 */ /* 0x0022a4000804017f */
[----:B--2---:R-:W-:Y:S05]  /*305a0*/  @!P2 NANOSLEEP.SYNCS 0x989680 ;  /* 0x009896800000a95d */ /* 0x004fea0003900000 */
[----:B------:R-:W2:Y:S02]  /*305b0*/  @!P2 SYNCS.PHASECHK.TRANS64 P2, [R111+URZ+0x38890], R122 ;  /* 0x0388907a6f00a5a7 */ /* 0x000ea4000804007f */
[----:B--2---:R-:W-:Y:S05]  /*305c0*/  @!P2 BRA `(.L_x_2551) ;  /* 0xfffffffc00f0a947 */ /* 0x004fea000383ffff */
[----:B------:R-:W-:Y:S05]  /*305d0*/  BRA `(.L_x_2837) ;  /* 0xfffffdbc00507947 */ /* 0x000fea000383ffff */
.L_x_2561:
[----:B--2---:R2:W3:Y:S02]  /*305e0*/  SYNCS.PHASECHK.TRANS64.TRYWAIT P3, [R111+URZ+0x388b0], R122 ;  /* 0x0388b07a6f0075a7 */ /* 0x0044e4000806017f */
[----:B---3--:R-:W-:Y:S05]  /*305f0*/  @!P3 NANOSLEEP.SYNCS 0x989680 ;  /* 0x009896800000b95d */ /* 0x008fea0003900000 */
[----:B------:R-:W3:Y:S02]  /*30600*/  @!P3 SYNCS.PHASECHK.TRANS64 P3, [R111+URZ+0x388b0], R122 ;  /* 0x0388b07a6f00b5a7 */ /* 0x000ee4000806007f */
[----:B---3--:R-:W-:Y:S05]  /*30610*/  @!P3 BRA `(.L_x_2561) ;  /* 0xfffffffc00f0b947 */ /* 0x008fea000383ffff */
[----:B------:R-:W-:Y:S05]  /*30620*/  BRA `(.L_x_2838) ;  /* 0xfffffdc000bc7947 */ /* 0x000fea000383ffff */
.L_x_2575:
[----:B------:R-:W-:Y:S01]  /*30630*/  BSSY B0, `(.L_x_2839) ;  /* 0x0000007000007945 */ /* 0x000fe20003800000 */
[----:B------:R-:W-:Y:S02]  /*30640*/  IMAD.MOV.U32 R12, RZ, RZ, RZ ;  /* 0x000000ffff0c7224 */ /* 0x000fe400078e00ff */
[----:B------:R-:W-:Y:S02]  /*30650*/  IMAD.MOV.U32 R11, RZ, RZ, 0x1f ;  /* 0x0000001fff0b7424 */ /* 0x000fe400078e00ff */
[----:B------:R-:W-:-:S07]  /*30660*/  IMAD.MOV.U32 R15, RZ, RZ, -0x1 ;  /* 0xffffffffff0f7424 */ /* 0x000fce00078e00ff */
[----:B-----5:R-:W-:Y:S05]  /*30670*/  WARPSYNC.COLLECTIVE R15, `(.L_x_2840) ;  /* 0x000000000f087348 */ /* 0x020fea0003c00000 */
[----:B------:R0:W1:Y:S02]  /*30680*/  SHFL.IDX P6, R14, R13, R12, R11 ;  /* 0x0000000c0d0e7389 */ /* 0x00006400000c000b */
[----:B01---5:R-:W-:Y:S01]  /*30690*/  ENDCOLLECTIVE ;  /* 0x000000000000791b */ /* 0x023fe20003800000 */
.L_x_2840:
[----:B------:R-:W-:Y:S05]  /*306a0*/  BSYNC B0 ;  /* 0x0000000000007941 */ /* 0x000fea0003800000 */
.L_x_2839:
[----:B------:R-:W-:Y:S01]  /*306b0*/  IMAD.MOV.U32 R237, RZ, RZ, R14 ;  /* 0x000000ffffed7224 */ /* 0x000fe200078e000e */
[----:B------:R-:W-:Y:S06]  /*306c0*/  BRA `(.L_x_2841) ;  /* 0xfffffdd000dc7947 */ /* 0x000fec000383ffff */
.L_x_2587:
        /* <DEDUP_REMOVED lines=8> */
.L_x_2843:
[----:B------:R-:W-:Y:S05]  /*30750*/  BSYNC B1 ;  /* 0x0000000000017941 */ /* 0x000fea0003800000 */
.L_x_2842:
[----:B------:R-:W-:Y:S01]  /*30760*/  MOV R13, R0 ;  /* 0x00000000000d7202 */ /* 0x000fe20000000f00 */
[----:B------:R-:W-:Y:S02]  /*30770*/  IMAD.MOV.U32 R12, RZ, RZ, RZ ;  /* 0x000000ffff0c7224 */ /* 0x000fe400078e00ff */
[----:B------:R-:W-:Y:S02]  /*30780*/  IMAD.MOV.U32 R11, RZ, RZ, 0x181f ;  /* 0x0000181fff0b7424 */ /* 0x000fe400078e00ff */
[----:B------:R-:W-:Y:S02]  /*30790*/  IMAD.MOV.U32 R15, RZ, RZ, -0x1 ;  /* 0xffffffffff0f7424 */ /* 0x000fe400078e00ff */
[----:B------:R-:W-:-:S07]  /*307a0*/  IMAD.MOV.U32 R5, RZ, RZ, R14 ;  /* 0x000000ffff057224 */ /* 0x000fce00078e000e */
[----:B------:R-:W-:Y:S05]  /*307b0*/  WARPSYNC.COLLECTIVE R15, `(.L_x_2844) ;  /* 0x000000000f087348 */ /* 0x000fea0003c00000 */
[----:B------:R0:W1:Y:S02]  /*307c0*/  SHFL.IDX P6, R14, R13, R12, R11 ;  /* 0x0000000c0d0e7389 */ /* 0x00006400000c000b */
[----:B01----:R-:W-:Y:S01]  /*307d0*/  ENDCOLLECTIVE ;  /* 0x000000000000791b */ /* 0x003fe20003800000 */
.L_x_2844:
[----:B------:R-:W-:Y:S02]  /*307e0*/  IMAD.MOV.U32 R13, RZ, RZ, R37 ;  /* 0x000000ffff0d7224 */ /* 0x000fe400078e0025 */
[----:B------:R-:W-:-:S07]  /*307f0*/  IMAD.MOV.U32 R4, RZ, RZ, R14 ;  /* 0x000000ffff047224 */ /* 0x000fce00078e000e */
[----:B------:R-:W-:Y:S05]  /*30800*/  WARPSYNC.COLLECTIVE R15, `(.L_x_2845) ;  /* 0x000000000f087348 */ /* 0x000fea0003c00000 */
[----:B------:R0:W1:Y:S02]  /*30810*/  SHFL.IDX P6, R14, R13, R12, R11 ;  /* 0x0000000c0d0e7389 */ /* 0x00006400000c000b */
[----:B01----:R-:W-:Y:S01]  /*30820*/  ENDCOLLECTIVE ;  /* 0x000000000000791b */ /* 0x003fe20003800000 */
.L_x_2845:
[----:B------:R-:W-:Y:S02]  /*30830*/  IMAD.MOV.U32 R13, RZ, RZ, R48 ;  /* 0x000000ffff0d7224 */ /* 0x000fe400078e0030 */
[----:B------:R-:W-:-:S07]  /*30840*/  IMAD.MOV.U32 R9, RZ, RZ, R14 ;  /* 0x000000ffff097224 */ /* 0x000fce00078e000e */
[----:B------:R-:W-:Y:S05]  /*30850*/  WARPSYNC.COLLECTIVE R15, `(.L_x_2846) ;  /* 0x000000000f087348 */ /* 0x000fea0003c00000 */
[----:B------:R0:W1:Y:S02]  /*30860*/  SHFL.IDX P6, R14, R13, R12, R11 ;  /* 0x0000000c0d0e7389 */ /* 0x00006400000c000b */
[----:B01----:R-:W-:Y:S01]  /*30870*/  ENDCOLLECTIVE ;  /* 0x000000000000791b */ /* 0x003fe20003800000 */
.L_x_2846:
[----:B------:R-:W-:Y:S05]  /*30880*/  BRA `(.L_x_2847) ;  /* 0xfffffdd800407947 */ /* 0x000fea000383ffff */
.L_x_2590:
        /* <DEDUP_REMOVED lines=8> */
.L_x_2849:
[----:B------:R-:W-:Y:S05]  /*30910*/  BSYNC B1 ;  /* 0x0000000000017941 */ /* 0x000fea0003800000 */
.L_x_2848:
[----:B------:R-:W-:Y:S01]  /*30920*/  IMAD.MOV.U32 R13, RZ, RZ, R0 ;  /* 0x000000ffff0d7224 */ /* 0x000fe200078e0000 */
[----:B------:R-:W-:Y:S01]  /*30930*/  MOV R5, R14 ;  /* 0x0000000e00057202 */ /* 0x000fe20000000f00 */
[----:B------:R-:W-:Y:S02]  /*30940*/  IMAD.MOV.U32 R12, RZ, RZ, 0x1 ;  /* 0x00000001ff0c7424 */ /* 0x000fe400078e00ff */
[----:B------:R-:W-:Y:S02]  /*30950*/  IMAD.MOV.U32 R11, RZ, RZ, 0x181f ;  /* 0x0000181fff0b7424 */ /* 0x000fe400078e00ff */
[----:B------:R-:W-:-:S07]  /*30960*/  IMAD.MOV.U32 R15, RZ, RZ, -0x1 ;  /* 0xffffffffff0f7424 */ /* 0x000fce00078e00ff */
[----:B------:R-:W-:Y:S05]  /*30970*/  WARPSYNC.COLLECTIVE R15, `(.L_x_2850) ;  /* 0x000000000f087348 */ /* 0x000fea0003c00000 */
[----:B------:R0:W1:Y:S02]  /*30980*/  SHFL.IDX P6, R14, R13, R12, R11 ;  /* 0x0000000c0d0e7389 */ /* 0x00006400000c000b */
[----:B01----:R-:W-:Y:S01]  /*30990*/  ENDCOLLECTIVE ;  /* 0x000000000000791b */ /* 0x003fe20003800000 */
.L_x_2850:
[----:B------:R-:W-:Y:S02]  /*309a0*/  IMAD.MOV.U32 R13, RZ, RZ, R37 ;  /* 0x000000ffff0d7224 */ /* 0x000fe400078e0025 */
[----:B------:R-:W-:-:S07]  /*309b0*/  IMAD.MOV.U32 R4, RZ, RZ, R14 ;  /* 0x000000ffff047224 */ /* 0x000fce00078e000e */
[----:B------:R-:W-:Y:S05]  /*309c0*/  WARPSYNC.COLLECTIVE R15, `(.L_x_2851) ;  /* 0x000000000f087348 */ /* 0x000fea0003c00000 */
[----:B------:R0:W1:Y:S02]  /*309d0*/  SHFL.IDX P6, R14, R13, R12, R11 ;  /* 0x0000000c0d0e7389 */ /* 0x00006400000c000b */
[----:B01----:R-:W-:Y:S01]  /*309e0*/  ENDCOLLECTIVE ;  /* 0x000000000000791b */ /* 0x003fe20003800000 */
.L_x_2851:
[----:B------:R-:W-:Y:S02]  /*309f0*/  IMAD.MOV.U32 R13, RZ, RZ, R48 ;  /* 0x000000ffff0d7224 */ /* 0x000fe400078e0030 */
[----:B------:R-:W-:-:S07]  /*30a00*/  IMAD.MOV.U32 R9, RZ, RZ, R14 ;  /* 0x000000ffff097224 */ /* 0x000fce00078e000e */
[----:B------:R-:W-:Y:S05]  /*30a10*/  WARPSYNC.COLLECTIVE R15, `(.L_x_2852) ;  /* 0x000000000f087348 */ /* 0x000fea0003c00000 */
[----:B------:R0:W1:Y:S02]  /*30a20*/  SHFL.IDX P6, R14, R13, R12, R11 ;  /* 0x0000000c0d0e7389 */ /* 0x00006400000c000b */
[----:B01----:R-:W-:Y:S01]  /*30a30*/  ENDCOLLECTIVE ;  /* 0x000000000000791b */ /* 0x003fe20003800000 */
.L_x_2852:
[----:B------:R-:W-:Y:S05]  /*30a40*/  BRA `(.L_x_2853) ;  /* 0xfffffdd800607947 */ /* 0x000fea000383ffff */
.L_x_2593:
[----:B------:R-:W-:Y:S01]  /*30a50*/  BSSY B1, `(.L_x_2854) ;  /* 0x0000008000017945 */ /* 0x000fe20003800000 */
[----:B------:R-:W-:Y:S01]  /*30a60*/  IMAD.MOV.U32 R13, RZ, RZ, R10 ;  /* 0x000000ffff0d7224 */ /* 0x000fe200078e000a */
[----:B------:R-:W-:Y:S01]  /*30a70*/  MOV R15, 0xffffffff ;  /* 0xffffffff000f7802 */ /* 0x000fe20000000f00 */
[----:B------:R-:W-:Y:S02]  /*30a80*/  IMAD.MOV.U32 R12, RZ, RZ, 0x2 ;  /* 0x00000002ff0c7424 */ /* 0x000fe400078e00ff */
[----:B------:R-:W-:-:S07]  /*30a90*/  IMAD.MOV.U32 R11, RZ, RZ, 0x181f ;  /* 0x0000181fff0b7424 */ /* 0x000fce00078e00ff */
[----:B012345:R-:W-:Y:S05]  /*30aa0*/  WARPSYNC.COLLECTIVE R15, `(.L_x_2855) ;  /* 0x000000000f087348 */ /* 0x03ffea0003c00000 */
[----:B0-----:R0:W0:Y:S02]  /*30ab0*/  SHFL.IDX P6, R14, R13, R12, R11 ;  /* 0x0000000c0d0e7389 */ /* 0x00102400000c000b */
[----:B012345:R-:W-:Y:S01]  /*30ac0*/  ENDCOLLECTIVE ;  /* 0x000000000000791b */ /* 0x03ffe20003800000 */
.L_x_2855:
[----:B------:R-:W-:Y:S05]  /*30ad0*/  BSYNC B1 ;  /* 0x0000000000017941 */ /* 0x000fea0003800000 */
.L_x_2854:
        /* <DEDUP_REMOVED lines=8> */
.L_x_2856:
[----:B------:R-:W-:Y:S02]  /*30b60*/  IMAD.MOV.U32 R13, RZ, RZ, R37 ;  /* 0x000000ffff0d7224 */ /* 0x000fe400078e0025 */
[----:B------:R-:W-:-:S07]  /*30b70*/  IMAD.MOV.U32 R4, RZ, RZ, R14 ;  /* 0x000000ffff047224 */ /* 0x000fce00078e000e */
[----:B------:R-:W-:Y:S05]  /*30b80*/  WARPSYNC.COLLECTIVE R15, `(.L_x_2857) ;  /* 0x000000000f087348 */ /* 0x000fea0003c00000 */
[----:B------:R0:W1:Y:S02]  /*30b90*/  SHFL.IDX P6, R14, R13, R12, R11 ;  /* 0x0000000c0d0e7389 */ /* 0x00006400000c000b */
[----:B01----:R-:W-:Y:S01]  /*30ba0*/  ENDCOLLECTIVE ;  /* 0x000000000000791b */ /* 0x003fe20003800000 */
.L_x_2857:
[----:B------:R-:W-:Y:S02]  /*30bb0*/  IMAD.MOV.U32 R13, RZ, RZ, R48 ;  /* 0x000000ffff0d7224 */ /* 0x000fe400078e0030 */
[----:B------:R-:W-:-:S07]  /*30bc0*/  IMAD.MOV.U32 R9, RZ, RZ, R14 ;  /* 0x000000ffff097224 */ /* 0x000fce00078e000e */
[----:B------:R-:W-:Y:S05]  /*30bd0*/  WARPSYNC.COLLECTIVE R15, `(.L_x_2858) ;  /* 0x000000000f087348 */ /* 0x000fea0003c00000 */
[----:B------:R0:W1:Y:S02]  /*30be0*/  SHFL.IDX P6, R14, R13, R12, R11 ;  /* 0x0000000c0d0e7389 */ /* 0x00006400000c000b */
[----:B01----:R-:W-:Y:S01]  /*30bf0*/  ENDCOLLECTIVE ;  /* 0x000000000000791b */ /* 0x003fe20003800000 */
.L_x_2858:
[----:B------:R-:W-:Y:S05]  /*30c00*/  BRA `(.L_x_2859) ;  /* 0xfffffdd800747947 */ /* 0x000fea000383ffff */
.L_x_2596:
[----:B------:R-:W-:Y:S01]  /*30c10*/  BSSY B1, `(.L_x_2860) ;  /* 0x0000008000017945 */ /* 0x000fe20003800000 */
[----:B------:R-:W-:Y:S01]  /*30c20*/  IMAD.MOV.U32 R13, RZ, RZ, R10 ;  /* 0x000000ffff0d7224 */ /* 0x000fe200078e000a */
[----:B------:R-:W-:Y:S01]  /*30c30*/  MOV R11, 0x181f ;  /* 0x0000181f000b7802 */ /* 0x000fe20000000f00 */
[----:B------:R-:W-:Y:S02]  /*30c40*/  IMAD.MOV.U32 R12, RZ, RZ, 0x3 ;  /* 0x00000003ff0c7424 */ /* 0x000fe400078e00ff */
[----:B------:R-:W-:-:S07]  /*30c50*/  IMAD.MOV.U32 R15, RZ, RZ, -0x1 ;  /* 0xffffffffff0f7424 */ /* 0x000fce00078e00ff */
[----:B0-23-5:R-:W-:Y:S05]  /*30c60*/  WARPSYNC.COLLECTIVE R15, `(.L_x_2861) ;  /* 0x000000000f087348 */ /* 0x02dfea0003c00000 */
[----:B0-----:R0:W1:Y:S02]  /*30c70*/  SHFL.IDX P6, R14, R13, R12, R11 ;  /* 0x0000000c0d0e7389 */ /* 0x00106400000c000b */
[----:B0123-5:R-:W-:Y:S01]  /*30c80*/  ENDCOLLECTIVE ;  /* 0x000000000000791b */ /* 0x02ffe20003800000 */
.L_x_2861:
[----:B------:R-:W-:Y:S05]  /*30c90*/  BSYNC B1 ;  /* 0x0000000000017941 */ /* 0x000fea0003800000 */
.L_x_2860:
        /* <DEDUP_REMOVED lines=8> */
.L_x_2862:
[----:B------:R-:W-:Y:S02]  /*30d20*/  IMAD.MOV.U32 R13, RZ, RZ, R37 ;  /* 0x000000ffff0d7224 */ /* 0x000fe400078e0025 */
[----:B------:R-:W-:-:S07]  /*30d30*/  IMAD.MOV.U32 R4, RZ, RZ, R14 ;  /* 0x000000ffff047224 */ /* 0x000fce00078e000e */
[----:B------:R-:W-:Y:S05]  /*30d40*/  WARPSYNC.COLLECTIVE R15, `(.L_x_2863) ;  /* 0x000000000f087348 */ /* 0x000fea0003c00000 */
[----:B------:R0:W1:Y:S02]  /*30d50*/  SHFL.IDX P6, R14, R13, R12, R11 ;  /* 0x0000000c0d0e7389 */ /* 0x00006400000c000b */
[----:B01----:R-:W-:Y:S01]  /*30d60*/  ENDCOLLECTIVE ;  /* 0x000000000000791b */ /* 0x003fe20003800000 */
.L_x_2863:
[----:B------:R-:W-:Y:S02]  /*30d70*/  IMAD.MOV.U32 R13, RZ, RZ, R48 ;  /* 0x000000ffff0d7224 */ /* 0x000fe400078e0030 */
[----:B------:R-:W-:-:S07]  /*30d80*/  IMAD.MOV.U32 R37, RZ, RZ, R14 ;  /* 0x000000ffff257224 */ /* 0x000fce00078e000e */
[----:B------:R-:W-:Y:S05]  /*30d90*/  WARPSYNC.COLLECTIVE R15, `(.L_x_2864) ;  /* 0x000000000f087348 */ /* 0x000fea0003c00000 */
[----:B------:R0:W1:Y:S02]  /*30da0*/  SHFL.IDX P6, R14, R13, R12, R11 ;  /* 0x0000000c0d0e7389 */ /* 0x00006400000c000b */
[----:B01----:R-:W-:Y:S01]  /*30db0*/  ENDCOLLECTIVE ;  /* 0x000000000000791b */ /* 0x003fe20003800000 */
.L_x_2864:
[----:B------:R-:W-:Y:S01]  /*30dc0*/  IMAD.MOV.U32 R48, RZ, RZ, R14 ;  /* 0x000000ffff307224 */ /* 0x000fe200078e000e */
[----:B------:R-:W-:Y:S06]  /*30dd0*/  BRA `(.L_x_2865) ;  /* 0xfffffdd8008c7947 */ /* 0x000fec000383ffff */
.L_x_2600:
[----:B------:R0:W0:Y:S02]  /*30de0*/  SYNCS.PHASECHK.TRANS64.TRYWAIT P0, [R18+URZ+0x38800], R3 ;  /* 0x03880003120075a7 */ /* 0x000024000800017f */
[----:B0-----:R-:W-:Y:S05]  /*30df0*/  @!P0 NANOSLEEP.SYNCS 0x989680 ;  /* 0x009896800000895d */ /* 0x001fea0003900000 */
[----:B------:R-:W0:Y:S02]  /*30e00*/  @!P0 SYNCS.PHASECHK.TRANS64 P0, [R18+URZ+0x38800], R3 ;  /* 0x03880003120085a7 */ /* 0x000e24000800007f */
[----:B0-----:R-:W-:Y:S05]  /*30e10*/  @!P0 BRA `(.L_x_2600) ;  /* 0xfffffffc00f08947 */ /* 0x001fea000383ffff */
[----:B------:R-:W-:Y:S05]  /*30e20*/  BRA `(.L_x_2866) ;  /* 0xfffffddc000c7947 */ /* 0x000fea000383ffff */
.L_x_2616:
[----:B------:R-:W1:Y:S01]  /*30e30*/  LDC R37, c[0x0][0x3f4] ;  /* 0x0000fd00ff257b82 */ /* 0x000e620000000800 */
[----:B------:R-:W-:Y:S01]  /*30e40*/  BSSY B1, `(.L_x_2867) ;  /* 0x0000008000017945 */ /* 0x000fe20003800000 */
[----:B0-----:R-:W-:Y:S01]  /*30e50*/  MOV R13, R53 ;  /* 0x00000035000d7202 */ /* 0x001fe20000000f00 */
[----:B------:R-:W-:Y:S02]  /*30e60*/  IMAD.MOV.U32 R12, RZ, RZ, RZ ;  /* 0x000000ffff0c7224 */ /* 0x000fe400078e00ff */
[----:B------:R-:W-:Y:S02]  /*30e70*/  IMAD.MOV.U32 R11, RZ, RZ, 0x181f ;  /* 0x0000181fff0b7424 */ /* 0x000fe400078e00ff */
[----:B------:R-:W-:-:S07]  /*30e80*/  IMAD.MOV.U32 R15, RZ, RZ, -0x1 ;  /* 0xffffffffff0f7424 */ /* 0x000fce00078e00ff */
[----:B-1----:R-:W-:Y:S05]  /*30e90*/  WARPSYNC.COLLECTIVE R15, `(.L_x_2868) ;  /* 0x000000000f087348 */ /* 0x002fea0003c00000 */
[----:B------:R0:W2:Y:S02]  /*30ea0*/  SHFL.IDX P6, R14, R13, R12, R11 ;  /* 0x0000000c0d0e7389 */ /* 0x0000a400000c000b */
[----:B012---:R-:W-:Y:S01]  /*30eb0*/  ENDCOLLECTIVE ;  /* 0x000000000000791b */ /* 0x007fe20003800000 */
.L_x_2868:
[----:B------:R-:W-:Y:S05]  /*30ec0*/  BSYNC B1 ;  /* 0x0000000000017941 */ /* 0x000fea0003800000 */
.L_x_2867:
[----:B------:R0:W5:Y:S01]  /*30ed0*/  LDL R8, [R1+0x40] ;  /* 0x0000400001087983 */ /* 0x0001620000100800 */
[----:B------:R-:W-:Y:S01]  /*30ee0*/  IMAD.MOV.U32 R13, RZ, RZ, R55 ;  /* 0x000000ffff0d7224 */ /* 0x000fe200078e0037 */
[----:B------:R-:W-:Y:S01]  /*30ef0*/  ISETP.GE.AND P0, PT, R16, R37, PT ;  /* 0x000000251000720c */ /* 0x000fe20003f06270 */
[----:B------:R-:W-:Y:S02]  /*30f00*/  IMAD.MOV.U32 R12, RZ, RZ, RZ ;  /* 0x000000ffff0c7224 */ /* 0x000fe400078e00ff */
[----:B------:R-:W-:Y:S02]  /*30f10*/  IMAD.MOV.U32 R11, RZ, RZ, 0x181f ;  /* 0x0000181fff0b7424 */ /* 0x000fe400078e00ff */
[----:B------:R-:W-:Y:S02]  /*30f20*/  IMAD.MOV.U32 R15, RZ, RZ, -0x1 ;  /* 0xffffffffff0f7424 */ /* 0x000fe400078e00ff */
[----:B0-----:R-:W-:-:S07]  /*30f30*/  IMAD.MOV.U32 R5, RZ, RZ, R14 ;  /* 0x000000ffff057224 */ /* 0x001fce00078e000e */
[----:B-----5:R-:W-:Y:S05]  /*30f40*/  WARPSYNC.COLLECTIVE R15, `(.L_x_2869) ;  /* 0x000000000f087348 */ /* 0x020fea0003c00000 */
[----:B------:R0:W1:Y:S02]  /*30f50*/  SHFL.IDX P6, R14, R13, R12, R11 ;  /* 0x0000000c0d0e7389 */ /* 0x00006400000c000b */
[----:B01---5:R-:W-:Y:S01]  /*30f60*/  ENDCOLLECTIVE ;  /* 0x000000000000791b */ /* 0x023fe20003800000 */
.L_x_2869:
[----:B------:R-:W-:Y:S02]  /*30f70*/  IMAD.MOV.U32 R13, RZ, RZ, R57 ;  /* 0x000000ffff0d7224 */ /* 0x000fe400078e0039 */
[----:B------:R-:W-:-:S07]  /*30f80*/  IMAD.MOV.U32 R7, RZ, RZ, R14 ;  /* 0x000000ffff077224 */ /* 0x000fce00078e000e */
[----:B------:R-:W-:Y:S05]  /*30f90*/  WARPSYNC.COLLECTIVE R15, `(.L_x_2870) ;  /* 0x000000000f087348 */ /* 0x000fea0003c00000 */
[----:B------:R0:W1:Y:S02]  /*30fa0*/  SHFL.IDX P6, R14, R13, R12, R11 ;  /* 0x0000000c0d0e7389 */ /* 0x00006400000c000b */
[----:B01----:R-:W-:Y:S01]  /*30fb0*/  ENDCOLLECTIVE ;  /* 0x000000000000791b */ /* 0x003fe20003800000 */
.L_x_2870:
[----:B------:R-:W-:Y:S01]  /*30fc0*/  MOV R13, R59 ;  /* 0x0000003b000d7202 */ /* 0x000fe20000000f00 */
[----:B------:R-:W-:-:S07]  /*30fd0*/  IMAD.MOV.U32 R9, RZ, RZ, R14 ;  /* 0x000000ffff097224 */ /* 0x000fce00078e000e */
[----:B------:R-:W-:Y:S05]  /*30fe0*/  WARPSYNC.COLLECTIVE R15, `(.L_x_2871) ;  /* 0x000000000f087348 */ /* 0x000fea0003c00000 */
[----:B------:R0:W1:Y:S02]  /*30ff0*/  SHFL.IDX P6, R14, R13, R12, R11 ;  /* 0x0000000c0d0e7389 */ /* 0x00006400000c000b */
[----:B01----:R-:W-:Y:S01]  /*31000*/  ENDCOLLECTIVE ;  /* 0x000000000000791b */ /* 0x003fe20003800000 */
.L_x_2871:
[----:B------:R-:W-:-:S05]  /*31010*/  IMAD R52, R8, R52, RZ ;  /* 0x0000003408347224 */ /* 0x000fca00078e02ff */
[----:B------:R-:W-:-:S13]  /*31020*/  ISETP.GE.OR P1, PT, R3, R52, P0 ;  /* 0x000000340300720c */ /* 0x000fda0000726670 */
[C---:B------:R-:W-:Y:S02]  /*31030*/  @!P1 IADD3 R4, P2, R16.reuse, R7, RZ ;  /* 0x0000000710049210 */ /* 0x040fe40007f5e0ff */
[----:B------:R-:W-:-:S03]  /*31040*/  @!P1 IADD3 R24, P3, R16, R14, RZ ;  /* 0x0000000e10189210 */ /* 0x000fc60007f7e0ff */
[--C-:B------:R-:W-:Y:S02]  /*31050*/  @!P1 IMAD.X R5, R5, 0x1, R17.reuse, P2 ;  /* 0x0000000105059824 */ /* 0x100fe400010e0611 */
[----:B------:R-:W-:-:S04]  /*31060*/  @!P1 IMAD.X R25, R9, 0x1, R17, P3 ;  /* 0x0000000109199824 */ /* 0x000fc800018e0611 */
[----:B------:R-:W5:Y:S04]  /*31070*/  @!P1 LD.E.128 R4, desc[UR40][R4.64] ;  /* 0x0000002804049980 */ /* 0x000f68000c101d00 */
[----:B------:R-:W5:Y:S01]  /*31080*/  @!P1 LD.E.128 R24, desc[UR40][R24.64] ;  /* 0x0000002818189980 */ /* 0x000f62000c101d00 */
[----:B------:R-:W-:Y:S01]  /*31090*/  IMAD.MOV.U32 R13, RZ, RZ, R53 ;  /* 0x000000ffff0d7224 */ /* 0x000fe200078e0035 */
[----:B------:R-:W-:Y:S01]  /*310a0*/  CS2R R44, SRZ ;  /* 0x00000000002c7805 */ /* 0x000fe2000001ff00 */
[----:B------:R-:W-:Y:S01]  /*310b0*/  IMAD.MOV.U32 R12, RZ, RZ, 0x1 ;  /* 0x00000001ff0c7424 */ /* 0x000fe200078e00ff */
[----:B------:R-:W-:Y:S02]  /*310c0*/  CS2R R46, SRZ ;  /* 0x00000000002e7805 */ /* 0x000fe4000001ff00 */
[----:B------:R-:W-:-:S02]  /*310d0*/  CS2R R48, SRZ ;  /* 0x0000000000307805 */ /* 0x000fc4000001ff00 */
[----:B------:R-:W-:-:S07]  /*310e0*/  CS2R R50, SRZ ;  /* 0x0000000000327805 */ /* 0x000fce000001ff00 */
[----:B-----5:R-:W-:Y:S05]  /*310f0*/  WARPSYNC.COLLECTIVE R15, `(.L_x_2872) ;  /* 0x000000000f087348 */ /* 0x020fea0003c00000 */
[----:B------:R0:W1:Y:S02]  /*31100*/  SHFL.IDX P6, R14, R13, R12, R11 ;  /* 0x0000000c0d0e7389 */ /* 0x00006400000c000b */
[----:B01---5:R-:W-:Y:S01]  /*31110*/  ENDCOLLECTIVE ;  /* 0x000000000000791b */ /* 0x023fe20003800000 */
.L_x_2872:
[----:B------:R-:W-:Y:S02]  /*31120*/  IMAD.MOV.U32 R13, RZ, RZ, R55 ;  /* 0x000000ffff0d7224 */ /* 0x000fe400078e0037 */
[----:B------:R-:W-:-:S07]  /*31130*/  IMAD.MOV.U32 R9, RZ, RZ, R14 ;  /* 0x000000ffff097224 */ /* 0x000fce00078e000e */
[----:B------:R-:W-:Y:S05]  /*31140*/  WARPSYNC.COLLECTIVE R15, `(.L_x_2873) ;  /* 0x000000000f087348 */ /* 0x000fea0003c00000 */
[----:B------:R0:W1:Y:S02]  /*31150*/  SHFL.IDX P6, R14, R13, R12, R11 ;  /* 0x0000000c0d0e7389 */ /* 0x00006400000c000b */
[----:B01----:R-:W-:Y:S01]  /*31160*/  ENDCOLLECTIVE ;  /* 0x000000000000791b */ /* 0x003fe20003800000 */
.L_x_2873:
[----:B------:R-:W-:Y:S02]  /*31170*/  IMAD.MOV.U32 R13, RZ, RZ, R57 ;  /* 0x000000ffff0d7224 */ /* 0x000fe400078e0039 */
[----:B------:R-:W-:-:S07]  /*31180*/  IMAD.MOV.U32 R21, RZ, RZ, R14 ;  /* 0x000000ffff157224 */ /* 0x000fce00078e000e */
[----:B------:R-:W-:Y:S05]  /*31190*/  WARPSYNC.COLLECTIVE R15, `(.L_x_2874) ;  /* 0x000000000f087348 */ /* 0x000fea0003c00000 */
[----:B------:R0:W1:Y:S02]  /*311a0*/  SHFL.IDX P6, R14, R13, R12, R11 ;  /* 0x0000000c0d0e7389 */ /* 0x00006400000c000b */
[----:B01----:R-:W-:Y:S01]  /*311b0*/  ENDCOLLECTIVE ;  /* 0x000000000000791b */ /* 0x003fe20003800000 */
.L_x_2874:
[----:B------:R-:W-:Y:S02]  /*311c0*/  IMAD.MOV.U32 R13, RZ, RZ, R59 ;  /* 0x000000ffff0d7224 */ /* 0x000fe400078e003b */
[----:B------:R-:W-:-:S07]  /*311d0*/  IMAD.MOV.U32 R33, RZ, RZ, R14 ;  /* 0x000000ffff217224 */ /* 0x000fce00078e000e */
[----:B------:R-:W-:Y:S05]  /*311e0*/  WARPSYNC.COLLECTIVE R15, `(.L_x_2875) ;  /* 0x000000000f087348 */ /* 0x000fea0003c00000 */
[----:B------:R0:W1:Y:S02]  /*311f0*/  SHFL.IDX P6, R14, R13, R12, R11 ;  /* 0x0000000c0d0e7389 */ /* 0x00006400000c000b */
[----:B01----:R-:W-:Y:S01]  /*31200*/  ENDCOLLECTIVE ;  /* 0x000000000000791b */ /* 0x003fe20003800000 */
.L_x_2875:
[----:B------:R-:W-:Y:S01]  /*31210*/  @!P1 IMAD.MOV.U32 R44, RZ, RZ, R4 ;  /* 0x000000ffff2c9224 */ /* 0x000fe200078e0004 */
[----:B------:R-:W-:Y:S01]  /*31220*/  @!P1 MOV R45, R5 ;  /* 0x00000005002d9202 */ /* 0x000fe20000000f00 */
[----:B------:R-:W-:Y:S01]  /*31230*/  @!P1 IMAD.MOV.U32 R46, RZ, RZ, R6 ;  /* 0x000000ffff2e9224 */ /* 0x000fe200078e0006 */
[----:B------:R-:W-:Y:S01]  /*31240*/  CS2R R4, SRZ ;  /* 0x0000000000047805 */ /* 0x000fe2000001ff00 */
[----:B------:R-:W-:Y:S02]  /*31250*/  @!P1 IMAD.MOV.U32 R47, RZ, RZ, R7 ;  /* 0x000000ffff2f9224 */ /* 0x000fe400078e0007 */
[----:B------:R-:W-:Y:S02]  /*31260*/  @!P1 IMAD.MOV.U32 R48, RZ, RZ, R24 ;  /* 0x000000ffff309224 */ /* 0x000fe400078e0018 */
[----:B------:R-:W-:Y:S02]  /*31270*/  @!P1 IMAD.MOV.U32 R49, RZ, RZ, R25 ;  /* 0x000000ffff319224 */ /* 0x000fe400078e0019 */
[----:B------:R-:W-:-:S02]  /*31280*/  @!P1 IMAD.MOV.U32 R50, RZ, RZ, R26 ;  /* 0x000000ffff329224 */ /* 0x000fc400078e001a */
[----:B------:R-:W-:Y:S01]  /*31290*/  @!P1 IMAD.MOV.U32 R51, RZ, RZ, R27 ;  /* 0x000000ffff339224 */ /* 0x000fe200078e001b */
[----:B------:R-:W-:Y:S06]  /*312a0*/  BRA `(.L_x_2876) ;  /* 0xfffffe1800987947 */ /* 0x000fec000383ffff */
.L_x_2619:
        /* <DEDUP_REMOVED lines=8> */
.L_x_2878:
[----:B------:R-:W-:Y:S05]  /*31330*/  BSYNC B1 ;  /* 0x0000000000017941 */ /* 0x000fea0003800000 */
.L_x_2877:
[----:B------:R-:W-:Y:S01]  /*31340*/  MOV R13, R55 ;  /* 0x00000037000d7202 */ /* 0x000fe20000000f00 */
        /* <DEDUP_REMOVED lines=8> */
.L_x_2879:
[----:B------:R-:W-:Y:S01]  /*313d0*/  ISETP.GE.OR P1, PT, R27, R52, P0 ;  /* 0x000000341b00720c */ /* 0x000fe20000726670 */
[----:B------:R-:W-:Y:S02]  /*313e0*/  IMAD.MOV.U32 R13, RZ, RZ, R57 ;  /* 0x000000ffff0d7224 */ /* 0x000fe400078e0039 */
[----:B------:R-:W-:-:S10]  /*313f0*/  IMAD.MOV.U32 R21, RZ, RZ, R14 ;  /* 0x000000ffff157224 */ /* 0x000fd400078e000e */
[----:B------:R-:W-:Y:S05]  /*31400*/  WARPSYNC.COLLECTIVE R15, `(.L_x_2880) ;  /* 0x000000000f087348 */ /* 0x000fea0003c00000 */
[----:B------:R0:W1:Y:S02]  /*31410*/  SHFL.IDX P6, R14, R13, R12, R11 ;  /* 0x0000000c0d0e7389 */ /* 0x00006400000c000b */
[----:B01----:R-:W-:Y:S01]  /*31420*/  ENDCOLLECTIVE ;  /* 0x000000000000791b */ /* 0x003fe20003800000 */
.L_x_2880:
[----:B------:R-:W-:-:S05]  /*31430*/  @!P1 IADD3 R24, P2, R16, R21, RZ ;  /* 0x0000001510189210 */ /* 0x000fca0007f5e0ff */
[----:B------:R-:W-:Y:S02]  /*31440*/  @!P1 IMAD.X R9, R9, 0x1, R17, P2 ;  /* 0x0000000109099824 */ /* 0x000fe400010e0611 */
[----:B------:R-:W-:Y:S02]  /*31450*/  IMAD.MOV.U32 R13, RZ, RZ, R59 ;  /* 0x000000ffff0d7224 */ /* 0x000fe400078e003b */
[----:B------:R-:W-:-:S07]  /*31460*/  IMAD.MOV.U32 R25, RZ, RZ, R14 ;  /* 0x000000ffff197224 */ /* 0x000fce00078e000e */
[----:B------:R-:W-:Y:S05]  /*31470*/  WARPSYNC.COLLECTIVE R15, `(.L_x_2881) ;  /* 0x000000000f087348 */ /* 0x000fea0003c00000 */
[----:B------:R0:W1:Y:S02]  /*31480*/  SHFL.IDX P6, R14, R13, R12, R11 ;  /* 0x0000000c0d0e7389 */ /* 0x00006400000c000b */
[----:B01----:R-:W-:Y:S01]  /*31490*/  ENDCOLLECTIVE ;  /* 0x000000000000791b */ /* 0x003fe20003800000 */
.L_x_2881:
[----:B------:R-:W-:-:S05]  /*314a0*/  @!P1 IADD3 R32, P3, R16, R14, RZ ;  /* 0x0000000e10209210 */ /* 0x000fca0007f7e0ff */
[----:B------:R-:W-:Y:S02]  /*314b0*/  @!P1 IMAD.X R33, R25, 0x1, R17, P3 ;  /* 0x0000000119219824 */ /* 0x000fe400018e0611 */
[----:B------:R-:W-:-:S04]  /*314c0*/  @!P1 IMAD.MOV.U32 R25, RZ, RZ, R9 ;  /* 0x000000ffff199224 */ /* 0x000fc800078e0009 */
[----:B------:R-:W5:Y:S04]  /*314d0*/  @!P1 LD.E.128 R32, desc[UR40][R32.64] ;  /* 0x0000002820209980 */ /* 0x000f68000c101d00 */
[----:B------:R-:W5:Y:S01]  /*314e0*/  @!P1 LD.E.128 R24, desc[UR40][R24.64] ;  /* 0x0000002818189980 */ /* 0x000f62000c101d00 */
[----:B------:R-:W-:Y:S01]  /*314f0*/  MOV R13, R53 ;  /* 0x00000035000d7202 */ /* 0x000fe20000000f00 */
[----:B------:R-:W-:-:S07]  /*31500*/  IMAD.MOV.U32 R12, RZ, RZ, 0x3 ;  /* 0x00000003ff0c7424 */ /* 0x000fce00078e00ff */
[----:B-----5:R-:W-:Y:S05]  /*31510*/  WARPSYNC.COLLECTIVE R15, `(.L_x_2882) ;  /* 0x000000000f087348 */ /* 0x020fea0003c00000 */
[----:B------:R0:W1:Y:S02]  /*31520*/  SHFL.IDX P6, R14, R13, R12, R11 ;  /* 0x0000000c0d0e7389 */ /* 0x00006400000c000b */
[----:B01---5:R-:W-:Y:S01]  /*31530*/  ENDCOLLECTIVE ;  /* 0x000000000000791b */ /* 0x023fe20003800000 */
.L_x_2882:
[----:B------:R-:W-:Y:S02]  /*31540*/  IMAD.MOV.U32 R13, RZ, RZ, R55 ;  /* 0x000000ffff0d7224 */ /* 0x000fe400078e0037 */
[----:B------:R-:W-:-:S07]  /*31550*/  IMAD.MOV.U32 R53, RZ, RZ, R14 ;  /* 0x000000ffff357224 */ /* 0x000fce00078e000e */
[----:B------:R-:W-:Y:S05]  /*31560*/  WARPSYNC.COLLECTIVE R15, `(.L_x_2883) ;  /* 0x000000000f087348 */ /* 0x000fea0003c00000 */
[----:B------:R0:W1:Y:S02]  /*31570*/  SHFL.IDX P6, R14, R13, R12, R11 ;  /* 0x0000000c0d0e7389 */ /* 0x00006400000c000b */
[----:B01----:R-:W-:Y:S01]  /*31580*/  ENDCOLLECTIVE ;  /* 0x000000000000791b */ /* 0x003fe20003800000 */
.L_x_2883:
[----:B------:R-:W-:Y:S02]  /*31590*/  IMAD.MOV.U32 R13, RZ, RZ, R57 ;  /* 0x000000ffff0d7224 */ /* 0x000fe400078e0039 */
[----:B------:R-:W-:-:S07]  /*315a0*/  IMAD.MOV.U32 R55, RZ, RZ, R14 ;  /* 0x000000ffff377224 */ /* 0x000fce00078e000e */
[----:B------:R-:W-:Y:S05]  /*315b0*/  WARPSYNC.COLLECTIVE R15, `(.L_x_2884) ;  /* 0x000000000f087348 */ /* 0x000fea0003c00000 */
[----:B------:R0:W1:Y:S02]  /*315c0*/  SHFL.IDX P6, R14, R13, R12, R11 ;  /* 0x0000000c0d0e7389 */ /* 0x00006400000c000b */
[----:B01----:R-:W-:Y:S01]  /*315d0*/  ENDCOLLECTIVE ;  /* 0x000000000000791b */ /* 0x003fe20003800000 */
.L_x_2884:
[----:B------:R-:W-:Y:S02]  /*315e0*/  IMAD.MOV.U32 R13, RZ, RZ, R59 ;  /* 0x000000ffff0d7224 */ /* 0x000fe400078e003b */
[----:B------:R-:W-:-:S07]  /*315f0*/  IMAD.MOV.U32 R57, RZ, RZ, R14 ;  /* 0x000000ffff397224 */ /* 0x000fce00078e000e */
[----:B------:R-:W-:Y:S05]  /*31600*/  WARPSYNC.COLLECTIVE R15, `(.L_x_2885) ;  /* 0x000000000f087348 */ /* 0x000fea0003c00000 */
[----:B------:R0:W1:Y:S02]  /*31610*/  SHFL.IDX P6, R14, R13, R12, R11 ;  /* 0x0000000c0d0e7389 */ /* 0x00006400000c000b */
[----:B01----:R-:W-:Y:S01]  /*31620*/  ENDCOLLECTIVE ;  /* 0x000000000000791b */ /* 0x003fe20003800000 */
.L_x_2885:
        /* <DEDUP_REMOVED lines=8> */
[----:B------:R-:W-:Y:S01]  /*316b0*/  @!P1 IMAD.MOV.U32 R20, RZ, RZ, R24 ;  /* 0x000000ffff149224 */ /* 0x000fe200078e0018 */
[----:B------:R-:W-:Y:S01]  /*316c0*/  @!P1 MOV R39, R27 ;  /* 0x0000001b00279202 */ /* 0x000fe20000000f00 */
[----:B------:R-:W-:Y:S02]  /*316d0*/  @!P1 IMAD.MOV.U32 R21, RZ, RZ, R25 ;  /* 0x000000ffff159224 */ /* 0x000fe400078e0019 */
[----:B------:R-:W-:Y:S02]  /*316e0*/  @!P1 IMAD.MOV.U32 R38, RZ, RZ, R26 ;  /* 0x000000ffff269224 */ /* 0x000fe400078e001a */
[----:B------:R-:W-:Y:S02]  /*316f0*/  @!P1 IMAD.MOV.U32 R42, RZ, RZ, R34 ;  /* 0x000000ffff2a9224 */ /* 0x000fe400078e0022 */
[----:B------:R-:W-:Y:S01]  /*31700*/  @!P1 IMAD.MOV.U32 R43, RZ, RZ, R35 ;  /* 0x000000ffff2b9224 */ /* 0x000fe200078e0023 */
[----:B------:R-:W-:Y:S06]  /*31710*/  BRA `(.L_x_2886) ;  /* 0xfffffe1800447947 */ /* 0x000fec000383ffff */
.L_x_2623:
[----:B0-----:R0:W1:Y:S02]  /*31720*/  SYNCS.PHASECHK.TRANS64.TRYWAIT P4, [R18+URZ+0x38800], R3 ;  /* 0x03880003120075a7 */ /* 0x001064000808017f */
[----:B-1----:R-:W-:Y:S05]  /*31730*/  @!P4 NANOSLEEP.SYNCS 0x989680 ;  /* 0x009896800000c95d */ /* 0x002fea0003900000 */
[----:B------:R-:W1:Y:S02]  /*31740*/  @!P4 SYNCS.PHASECHK.TRANS64 P4, [R18+URZ+0x38800], R3 ;  /* 0x038800031200c5a7 */ /* 0x000e64000808007f */
[----:B-1----:R-:W-:Y:S05]  /*31750*/  @!P4 BRA `(.L_x_2623) ;  /* 0xfffffffc00f0c947 */ /* 0x002fea000383ffff */
[----:B------:R-:W-:Y:S05]  /*31760*/  BRA `(.L_x_2887) ;  /* 0xfffffe1800bc7947 */ /* 0x000fea000383ffff */
.L_x_2633:
[----:B-1----:R1:W2:Y:S02]  /*31770*/  SYNCS.PHASECHK.TRANS64.TRYWAIT P0, [R10+URZ+0x38830], R3 ;  /* 0x038830030a0075a7 */ /* 0x0022a4000800017f */
[----:B--2---:R-:W-:Y:S05]  /*31780*/  @!P0 NANOSLEEP.SYNCS 0x989680 ;  /* 0x009896800000895d */ /* 0x004fea0003900000 */
[----:B------:R-:W2:Y:S02]  /*31790*/  @!P0 SYNCS.PHASECHK.TRANS64 P0, [R10+URZ+0x38830], R3 ;  /* 0x038830030a0085a7 */ /* 0x000ea4000800007f */
[----:B--2---:R-:W-:Y:S05]  /*317a0*/  @!P0 BRA `(.L_x_2633) ;  /* 0xfffffffc00f08947 */ /* 0x004fea000383ffff */
[----:B------:R-:W-:Y:S05]  /*317b0*/  BRA `(.L_x_2632) ;  /* 0xfffffe5c005c7947 */ /* 0x000fea000383ffff */
.L_x_2639:
[----:B-1----:R1:W2:Y:S02]  /*317c0*/  SYNCS.PHASECHK.TRANS64.TRYWAIT P3, [R0+URZ+0x38830], R3 ;  /* 0x03883003000075a7 */ /* 0x0022a4000806017f */
[----:B--2---:R-:W-:Y:S05]  /*317d0*/  @!P3 NANOSLEEP.SYNCS 0x989680 ;  /* 0x009896800000b95d */ /* 0x004fea0003900000 */
[----:B------:R-:W2:Y:S02]  /*317e0*/  @!P3 SYNCS.PHASECHK.TRANS64 P3, [R0+URZ+0x38830], R3 ;  /* 0x038830030000b5a7 */ /* 0x000ea4000806007f */
[----:B--2---:R-:W-:Y:S05]  /*317f0*/  @!P3 BRA `(.L_x_2639) ;  /* 0xfffffffc00f0b947 */ /* 0x004fea000383ffff */
[----:B------:R-:W-:Y:S05]  /*31800*/  BRA `(.L_x_2638) ;  /* 0xfffffe88007c7947 */ /* 0x000fea000383ffff */
.L_x_2643:
[----:B-1----:R1:W2:Y:S02]  /*31810*/  SYNCS.PHASECHK.TRANS64.TRYWAIT P2, [R3+URZ+0x38850], R0 ;  /* 0x03885000030075a7 */ /* 0x0022a4000804017f */
[----:B--2---:R-:W-:Y:S05]  /*31820*/  @!P2 NANOSLEEP.SYNCS 0x989680 ;  /* 0x009896800000a95d */ /* 0x004fea0003900000 */
[----:B------:R-:W2:Y:S02]  /*31830*/  @!P2 SYNCS.PHASECHK.TRANS64 P2, [R3+URZ+0x38850], R0 ;  /* 0x038850000300a5a7 */ /* 0x000ea4000804007f */
[----:B--2---:R-:W-:Y:S05]  /*31840*/  @!P2 BRA `(.L_x_2643) ;  /* 0xfffffffc00f0a947 */ /* 0x004fea000383ffff */
[----:B------:R-:W-:Y:S05]  /*31850*/  BRA `(.L_x_2640) ;  /* 0xfffffe90000c7947 */ /* 0x000fea000383ffff */
.L_x_2651:
[----:B-1----:R1:W2:Y:S02]  /*31860*/  SYNCS.PHASECHK.TRANS64.TRYWAIT P0, [R0+URZ+0x38830], R3 ;  /* 0x03883003000075a7 */ /* 0x0022a4000800017f */
[----:B--2---:R-:W-:Y:S05]  /*31870*/  @!P0 NANOSLEEP.SYNCS 0x989680 ;  /* 0x009896800000895d */ /* 0x004fea0003900000 */
[----:B------:R-:W2:Y:S02]  /*31880*/  @!P0 SYNCS.PHASECHK.TRANS64 P0, [R0+URZ+0x38830], R3 ;  /* 0x03883003000085a7 */ /* 0x000ea4000800007f */
[----:B--2---:R-:W-:Y:S05]  /*31890*/  @!P0 BRA `(.L_x_2651) ;  /* 0xfffffffc00f08947 */ /* 0x004fea000383ffff */
[----:B------:R-:W-:Y:S05]  /*318a0*/  BRA `(.L_x_2650) ;  /* 0xfffffeb800b87947 */ /* 0x000fea000383ffff */
.L_x_2655:
[----:B-1----:R1:W2:Y:S02]  /*318b0*/  SYNCS.PHASECHK.TRANS64.TRYWAIT P0, [R3+URZ+0x38850], R0 ;  /* 0x03885000030075a7 */ /* 0x0022a4000800017f */
[----:B--2---:R-:W-:Y:S05]  /*318c0*/  @!P0 NANOSLEEP.SYNCS 0x989680 ;  /* 0x009896800000895d */ /* 0x004fea0003900000 */
[----:B------:R-:W2:Y:S02]  /*318d0*/  @!P0 SYNCS.PHASECHK.TRANS64 P0, [R3+URZ+0x38850], R0 ;  /* 0x03885000030085a7 */ /* 0x000ea4000800007f */
[----:B--2---:R-:W-:Y:S05]  /*318e0*/  @!P0 BRA `(.L_x_2655) ;  /* 0xfffffffc00f08947 */ /* 0x004fea000383ffff */
[----:B------:R-:W-:Y:S05]  /*318f0*/  BRA `(.L_x_2652) ;  /* 0xfffffec0003c7947 */ /* 0x000fea000383ffff */
.L_x_2661:
[----:B-1----:R1:W2:Y:S02]  /*31900*/  SYNCS.PHASECHK.TRANS64.TRYWAIT P0, [R12+URZ+0x38850], R4 ;  /* 0x038850040c0075a7 */ /* 0x0022a4000800017f */
[----:B--2---:R-:W-:Y:S05]  /*31910*/  @!P0 NANOSLEEP.SYNCS 0x989680 ;  /* 0x009896800000895d */ /* 0x004fea0003900000 */
[----:B------:R-:W2:Y:S02]  /*31920*/  @!P0 SYNCS.PHASECHK.TRANS64 P0, [R12+URZ+0x38850], R4 ;  /* 0x038850040c0085a7 */ /* 0x000ea4000800007f */
[----:B--2---:R-:W-:Y:S05]  /*31930*/  @!P0 BRA `(.L_x_2661) ;  /* 0xfffffffc00f08947 */ /* 0x004fea000383ffff */
[----:B------:R-:W-:Y:S05]  /*31940*/  BRA `(.L_x_2660) ;  /* 0xfffffee000447947 */ /* 0x000fea000383ffff */
.L_x_2665:
[----:B------:R-:W-:Y:S01]  /*31950*/  SEL R21, R44, R45, P0 ;  /* 0x0000002d2c157207 */ /* 0x000fe20000000000 */
[----:B------:R-:W-:Y:S01]  /*31960*/  IMAD.MOV.U32 R15, RZ, RZ, -0x1 ;  /* 0xffffffffff0f7424 */ /* 0x000fe200078e00ff */
[----:B------:R-:W-:Y:S02]  /*31970*/  SEL R47, R45, R44, P0 ;  /* 0x0000002c2d2f7207 */ /* 0x000fe40000000000 */
[----:B------:R-:W-:Y:S02]  /*31980*/  SEL R44, R76, R77, P0 ;  /* 0x0000004d4c2c7207 */ /* 0x000fe40000000000 */
[----:B------:R-:W-:Y:S02]  /*31990*/  SEL R76, R77, R76, P0 ;  /* 0x0000004c4d4c7207 */ /* 0x000fe40000000000 */
[----:B------:R-:W-:Y:S02]  /*319a0*/  SEL R77, R13, R158, P0 ;  /* 0x0000009e0d4d7207 */ /* 0x000fe40000000000 */
[----:B------:R-:W-:-:S02]  /*319b0*/  SEL R20, R11, R12, P0 ;  /* 0x0000000c0b147207 */ /* 0x000fc40000000000 */
[----:B-----5:R-:W-:Y:S01]  /*319c0*/  SEL R24, R12, R11, P0 ;  /* 0x0000000b0c187207 */ /* 0x020fe20000000000 */
[----:B------:R-:W-:Y:S01]  /*319d0*/  IMAD.MOV.U32 R12, RZ, RZ, R0 ;  /* 0x000000ffff0c7224 */ /* 0x000fe200078e0000 */
[----:B------:R-:W-:Y:S01]  /*319e0*/  SEL R158, R158, R13, P0 ;  /* 0x0000000d9e9e7207 */ /* 0x000fe20000000000 */
[----:B------:R-:W-:Y:S01]  /*319f0*/  IMAD.MOV.U32 R13, RZ, RZ, R14 ;  /* 0x000000ffff0d7224 */ /* 0x000fe200078e000e */
[----:B-1----:R-:W-:Y:S01]  /*31a00*/  LOP3.LUT R2, R0, 0x2, RZ, 0x3c, !PT ;  /* 0x0000000200027812 */ /* 0x002fe200078e3cff */
[----:B------:R-:W-:Y:S01]  /*31a10*/  IMAD.MOV.U32 R11, RZ, RZ, 0x1c1f ;  /* 0x00001c1fff0b7424 */ /* 0x000fe200078e00ff */
[----:B------:R-:W-:Y:S02]  /*31a20*/  SEL R25, R10, R7, P0 ;  /* 0x000000070a197207 */ /* 0x000fe40000000000 */
[----:B------:R-:W-:-:S07]  /*31a30*/  SEL R8, R9, R33, P0 ;  /* 0x0000002109087207 */ /* 0x000fce0000000000 */
[----:B0-----:R-:W-:Y:S05]  /*31a40*/  WARPSYNC.COLLECTIVE R15, `(.L_x_2888) ;  /* 0x000000000f087348 */ /* 0x001fea0003c00000 */
[----:B------:R1:W2:Y:S02]  /*31a50*/  SHFL.IDX P6, R14, R13, R12, R11 ;  /* 0x0000000c0d0e7389 */ /* 0x0002a400000c000b */
[----:B012---:R-:W-:Y:S01]  /*31a60*/  ENDCOLLECTIVE ;  /* 0x000000000000791b */ /* 0x007fe20003800000 */
.L_x_2888:
        /* <DEDUP_REMOVED lines=18> */
.L_x_2889:
        /* <DEDUP_REMOVED lines=18> */
.L_x_2890:
        /* <DEDUP_REMOVED lines=18> */
.L_x_2891:
        /* <DEDUP_REMOVED lines=19> */
.L_x_2892:
        /* <DEDUP_REMOVED lines=18> */
.L_x_2893:
        /* <DEDUP_REMOVED lines=19> */
.L_x_2894:
        /* <DEDUP_REMOVED lines=12> */
[----:B------:R-:W-:-:S02]  /*32210*/  SEL R102, R103, R102, P0 ;  /* 0x0000006667667207 */ /* 0x000fc40000000000 */
[----:B------:R-:W-:-:S07]  /*32220*/  MOV R10, R14 ;  /* 0x0000000e000a7202 */ /* 0x000fce0000000f00 */
[----:B------:R-:W-:Y:S05]  /*32230*/  WARPSYNC.COLLECTIVE R15, `(.L_x_2895) ;  /* 0x000000000f087348 */ /* 0x000fea0003c00000 */
[----:B------:R0:W1:Y:S02]  /*32240*/  SHFL.IDX P6, R14, R13, R12, R11 ;  /* 0x0000000c0d0e7389 */ /* 0x00006400000c000b */
[----:B01----:R-:W-:Y:S01]  /*32250*/  ENDCOLLECTIVE ;  /* 0x000000000000791b */ /* 0x003fe20003800000 */
.L_x_2895:
        /* <DEDUP_REMOVED lines=19> */
.L_x_2896:
        /* <DEDUP_REMOVED lines=18> */
.L_x_2897:
        /* <DEDUP_REMOVED lines=13> */
.L_x_2898:
[----:B------:R-:W-:Y:S02]  /*32580*/  IMAD.MOV.U32 R13, RZ, RZ, R24 ;  /* 0x000000ffff0d7224 */ /* 0x000fe400078e0018 */
[----:B------:R-:W-:-:S07]  /*32590*/  IMAD.MOV.U32 R25, RZ, RZ, R14 ;  /* 0x000000ffff197224 */ /* 0x000fce00078e000e */
[----:B------:R-:W-:Y:S05]  /*325a0*/  WARPSYNC.COLLECTIVE R15, `(.L_x_2899) ;  /* 0x000000000f087348 */ /* 0x000fea0003c00000 */
[----:B------:R0:W1:Y:S02]  /*325b0*/  SHFL.IDX P6, R14, R13, R12, R11 ;  /* 0x0000000c0d0e7389 */ /* 0x00006400000c000b */
[----:B01----:R-:W-:Y:S01]  /*325c0*/  ENDCOLLECTIVE ;  /* 0x000000000000791b */ /* 0x003fe20003800000 */
.L_x_2899:
[----:B------:R-:W-:Y:S02]  /*325d0*/  SEL R193, R21, R25, P0 ;  /* 0x0000001915c17207 */ /* 0x000fe40000000000 */
[----:B------:R-:W-:Y:S01]  /*325e0*/  SEL R194, R25, R21, P0 ;  /* 0x0000001519c27207 */ /* 0x000fe20000000000 */
[----:B------:R-:W-:Y:S02]  /*325f0*/  IMAD.MOV.U32 R13, RZ, RZ, R36 ;  /* 0x000000ffff0d7224 */ /* 0x000fe400078e0024 */
[----:B------:R-:W-:Y:S01]  /*32600*/  IMAD.MOV.U32 R12, RZ, RZ, R0 ;  /* 0x000000ffff0c7224 */ /* 0x000fe200078e0000 */
[----:B------:R-:W-:-:S07]  /*32610*/  MOV R24, R14 ;  /* 0x0000000e00187202 */ /* 0x000fce0000000f00 */
[----:B------:R-:W-:Y:S05]  /*32620*/  WARPSYNC.COLLECTIVE R15, `(.L_x_2900) ;  /* 0x000000000f087348 */ /* 0x000fea0003c00000 */
[----:B------:R0:W1:Y:S02]  /*32630*/  SHFL.IDX P6, R14, R13, R12, R11 ;  /* 0x0000000c0d0e7389 */ /* 0x00006400000c000b */
[----:B01----:R-:W-:Y:S01]  /*32640*/  ENDCOLLECTIVE ;  /* 0x000000000000791b */ /* 0x003fe20003800000 */
.L_x_2900:
[----:B------:R-:W-:Y:S02]  /*32650*/  SEL R195, R20, R24, P0 ;  /* 0x0000001814c37207 */ /* 0x000fe40000000000 */
[----:B------:R-:W-:Y:S01]  /*32660*/  SEL R196, R24, R20, P0 ;  /* 0x0000001418c47207 */ /* 0x000fe20000000000 */
[----:B------:R-:W-:Y:S02]  /*32670*/  IMAD.MOV.U32 R13, RZ, RZ, R35 ;  /* 0x000000ffff0d7224 */ /* 0x000fe400078e0023 */
[----:B------:R-:W-:-:S07]  /*32680*/  IMAD.MOV.U32 R36, RZ, RZ, R14 ;  /* 0x000000ffff247224 */ /* 0x000fce00078e000e */
[----:B------:R-:W-:Y:S05]  /*32690*/  WARPSYNC.COLLECTIVE R15, `(.L_x_2901) ;  /* 0x000000000f087348 */ /* 0x000fea0003c00000 */
[----:B------:R0:W1:Y:S02]  /*326a0*/  SHFL.IDX P6, R14, R13, R12, R11 ;  /* 0x0000000c0d0e7389 */ /* 0x00006400000c000b */
[----:B01----:R-:W-:Y:S01]  /*326b0*/  ENDCOLLECTIVE ;  /* 0x000000000000791b */ /* 0x003fe20003800000 */
.L_x_2901:
[----:B------:R-:W-:Y:S02]  /*326c0*/  IMAD.MOV.U32 R13, RZ, RZ, R52 ;  /* 0x000000ffff0d7224 */ /* 0x000fe400078e0034 */
[----:B------:R-:W-:Y:S02]  /*326d0*/  IMAD.MOV.U32 R12, RZ, RZ, R2 ;  /* 0x000000ffff0c7224 */ /* 0x000fe400078e0002 */
[----:B------:R-:W-:-:S07]  /*326e0*/  IMAD.MOV.U32 R35, RZ, RZ, R14 ;  /* 0x000000ffff237224 */ /* 0x000fce00078e000e */
[----:B------:R-:W-:Y:S05]  /*326f0*/  WARPSYNC.COLLECTIVE R15, `(.L_x_2902) ;  /* 0x000000000f087348 */ /* 0x000fea0003c00000 */
[----:B------:R0:W1:Y:S02]  /*32700*/  SHFL.IDX P6, R14, R13, R12, R11 ;  /* 0x0000000c0d0e7389 */ /* 0x00006400000c000b */
[----:B01----:R-:W-:Y:S01]  /*32710*/  ENDCOLLECTIVE ;  /* 0x000000000000791b */ /* 0x003fe20003800000 */
.L_x_2902:
[----:B------:R-:W-:Y:S02]  /*32720*/  IMAD.MOV.U32 R13, RZ, RZ, R34 ;  /* 0x000000ffff0d7224 */ /* 0x000fe400078e0022 */
[----:B------:R-:W-:-:S07]  /*32730*/  IMAD.MOV.U32 R52, RZ, RZ, R14 ;  /* 0x000000ffff347224 */ /* 0x000fce00078e000e */
[----:B------:R-:W-:Y:S05]  /*32740*/  WARPSYNC.COLLECTIVE R15, `(.L_x_2903) ;  /* 0x000000000f087348 */ /* 0x000fea0003c00000 */
[----:B------:R0:W1:Y:S02]  /*32750*/  SHFL.IDX P6, R14, R13, R12, R11 ;  /* 0x0000000c0d0e7389 */ /* 0x00006400000c000b */
[----:B01----:R-:W-:Y:S01]  /*32760*/  ENDCOLLECTIVE ;  /* 0x000000000000791b */ /* 0x003fe20003800000 */
.L_x_2903:
[----:B------:R-:W-:Y:S02]  /*32770*/  SEL R189, R36, R52, P0 ;  /* 0x0000003424bd7207 */ /* 0x000fe40000000000 */
[----:B------:R-:W-:Y:S01]  /*32780*/  SEL R190, R52, R36, P0 ;  /* 0x0000002434be7207 */ /* 0x000fe20000000000 */
[----:B------:R-:W-:Y:S01]  /*32790*/  IMAD.MOV.U32 R13, RZ, RZ, R46 ;  /* 0x000000ffff0d7224 */ /* 0x000fe200078e002e */
[----:B------:R-:W-:Y:S01]  /*327a0*/  MOV R12, R0 ;  /* 0x00000000000c7202 */ /* 0x000fe20000000f00 */
[----:B------:R-:W-:-:S07]  /*327b0*/  IMAD.MOV.U32 R34, RZ, RZ, R14 ;  /* 0x000000ffff227224 */ /* 0x000fce00078e000e */
[----:B------:R-:W-:Y:S05]  /*327c0*/  WARPSYNC.COLLECTIVE R15, `(.L_x_2904) ;  /* 0x000000000f087348 */ /* 0x000fea0003c00000 */
[----:B------:R0:W1:Y:S02]  /*327d0*/  SHFL.IDX P6, R14, R13, R12, R11 ;  /* 0x0000000c0d0e7389 */ /* 0x00006400000c000b */
[----:B01----:R-:W-:Y:S01]  /*327e0*/  ENDCOLLECTIVE ;  /* 0x000000000000791b */ /* 0x003fe20003800000 */
.L_x_2904:
[----:B------:R-:W-:Y:S02]  /*327f0*/  SEL R191, R35, R34, P0 ;  /* 0x0000002223bf7207 */ /* 0x000fe40000000000 */
[----:B------:R-:W-:Y:S01]  /*32800*/  SEL R192, R34, R35, P0 ;  /* 0x0000002322c07207 */ /* 0x000fe20000000000 */
[----:B------:R-:W-:Y:S02]  /*32810*/  IMAD.MOV.U32 R13, RZ, RZ, R33 ;  /* 0x000000ffff0d7224 */ /* 0x000fe400078e0021 */
[----:B------:R-:W-:-:S07]  /*32820*/  IMAD.MOV.U32 R46, RZ, RZ, R14 ;  /* 0x000000ffff2e7224 */ /* 0x000fce00078e000e */
[----:B------:R-:W-:Y:S05]  /*32830*/  WARPSYNC.COLLECTIVE R15, `(.L_x_2905) ;  /* 0x000000000f087348 */ /* 0x000fea0003c00000 */
[----:B------:R0:W1:Y:S02]  /*32840*/  SHFL.IDX P6, R14, R13, R12, R11 ;  /* 0x0000000c0d0e7389 */ /* 0x00006400000c000b */
[----:B01----:R-:W-:Y:S01]  /*32850*/  ENDCOLLECTIVE ;  /* 0x000000000000791b */ /* 0x003fe20003800000 */
.L_x_2905:
[----:B------:R-:W-:Y:S02]  /*32860*/  IMAD.MOV.U32 R13, RZ, RZ, R60 ;  /* 0x000000ffff0d7224 */ /* 0x000fe400078e003c */
[----:B------:R-:W-:Y:S02]  /*32870*/  IMAD.MOV.U32 R12, RZ, RZ, R2 ;  /* 0x000000ffff0c7224 */ /* 0x000fe400078e0002 */
[----:B------:R-:W-:-:S07]  /*32880*/  IMAD.MOV.U32 R33, RZ, RZ, R14 ;  /* 0x000000ffff217224 */ /* 0x000fce00078e000e */
[----:B------:R-:W-:Y:S05]  /*32890*/  WARPSYNC.COLLECTIVE R15, `(.L_x_2906) ;  /* 0x000000000f087348 */ /* 0x000fea0003c00000 */
[----:B------:R0:W1:Y:S02]  /*328a0*/  SHFL.IDX P6, R14, R13, R12, R11 ;  /* 0x0000000c0d0e7389 */ /* 0x00006400000c000b */
[----:B01----:R-:W-:Y:S01]  /*328b0*/  ENDCOLLECTIVE ;  /* 0x000000000000791b */ /* 0x003fe20003800000 */
.L_x_2906:
[----:B------:R-:W-:Y:S02]  /*328c0*/  IMAD.MOV.U32 R13, RZ, RZ, R32 ;  /* 0x000000ffff0d7224 */ /* 0x000fe400078e0020 */
[----:B------:R-:W-:-:S07]  /*328d0*/  IMAD.MOV.U32 R60, RZ, RZ, R14 ;  /* 0x000000ffff3c7224 */ /* 0x000fce00078e000e */
[----:B------:R-:W-:Y:S05]  /*328e0*/  WARPSYNC.COLLECTIVE R15, `(.L_x_2907) ;  /* 0x000000000f087348 */ /* 0x000fea0003c00000 */
[----:B------:R0:W1:Y:S02]  /*328f0*/  SHFL.IDX P6, R14, R13, R12, R11 ;  /* 0x0000000c0d0e7389 */ /* 0x00006400000c000b */
[----:B01----:R-:W-:Y:S01]  /*32900*/  ENDCOLLECTIVE ;  /* 0x000000000000791b */ /* 0x003fe20003800000 */
.L_x_2907:
        /* <DEDUP_REMOVED lines=8> */
.L_x_2908:
[----:B------:R-:W-:Y:S02]  /*32990*/  SEL R187, R33, R32, P0 ;  /* 0x0000002021bb7207 */ /* 0x000fe40000000000 */
[----:B------:R-:W-:Y:S02]  /*329a0*/  SEL R188, R32, R33, P0 ;  /* 0x0000002120bc7207 */ /* 0x000fe40000000000 */
[----:B------:R-:W-:Y:S01]  /*329b0*/  MOV R13, R31 ;  /* 0x0000001f000d7202 */ /* 0x000fe20000000f00 */
[----:B------:R-:W-:-:S07]  /*329c0*/  IMAD.MOV.U32 R45, RZ, RZ, R14 ;  /* 0x000000ffff2d7224 */ /* 0x000fce00078e000e */
[----:B------:R-:W-:Y:S05]  /*329d0*/  WARPSYNC.COLLECTIVE R15, `(.L_x_2909) ;  /* 0x000000000f087348 */ /* 0x000fea0003c00000 */
[----:B------:R0:W1:Y:S02]  /*329e0*/  SHFL.IDX P6, R14, R13, R12, R11 ;  /* 0x0000000c0d0e7389 */ /* 0x00006400000c000b */
[----:B01----:R-:W-:Y:S01]  /*329f0*/  ENDCOLLECTIVE ;  /* 0x000000000000791b */ /* 0x003fe20003800000 */
.L_x_2909:
[----:B------:R-:W-:Y:S02]  /*32a00*/  IMAD.MOV.U32 R13, RZ, RZ, R68 ;  /* 0x000000ffff0d7224 */ /* 0x000fe400078e0044 */
[----:B------:R-:W-:Y:S02]  /*32a10*/  IMAD.MOV.U32 R12, RZ, RZ, R2 ;  /* 0x000000ffff0c7224 */ /* 0x000fe400078e0002 */
[----:B------:R-:W-:-:S07]  /*32a20*/  IMAD.MOV.U32 R31, RZ, RZ, R14 ;  /* 0x000000ffff1f7224 */ /* 0x000fce00078e000e */
[----:B------:R-:W-:Y:S05]  /*32a30*/  WARPSYNC.COLLECTIVE R15, `(.L_x_2910) ;  /* 0x000000000f087348 */ /* 0x000fea0003c00000 */
[----:B------:R0:W1:Y:S02]  /*32a40*/  SHFL.IDX P6, R14, R13, R12, R11 ;  /* 0x0000000c0d0e7389 */ /* 0x00006400000c000b */
[----:B01----:R-:W-:Y:S01]  /*32a50*/  ENDCOLLECTIVE ;  /* 0x000000000000791b */ /* 0x003fe20003800000 */
.L_x_2910:
[----:B------:R-:W-:Y:S02]  /*32a60*/  IMAD.MOV.U32 R13, RZ, RZ, R30 ;  /* 0x000000ffff0d7224 */ /* 0x000fe400078e001e */
[----:B------:R-:W-:-:S07]  /*32a70*/  IMAD.MOV.U32 R68, RZ, RZ, R14 ;  /* 0x000000ffff447224 */ /* 0x000fce00078e000e */
[----:B------:R-:W-:Y:S05]  /*32a80*/  WARPSYNC.COLLECTIVE R15, `(.L_x_2911) ;  /* 0x000000000f087348 */ /* 0x000fea0003c00000 */
[----:B------:R0:W1:Y:S02]  /*32a90*/  SHFL.IDX P6, R14, R13, R12, R11 ;  /* 0x0000000c0d0e7389 */ /* 0x00006400000c000b */
[----:B01----:R-:W-:Y:S01]  /*32aa0*/  ENDCOLLECTIVE ;  /* 0x000000000000791b */ /* 0x003fe20003800000 */
.L_x_2911:
        /* <DEDUP_REMOVED lines=8> */
.L_x_2912:
[----:B------:R-:W-:Y:S02]  /*32b30*/  SEL R184, R31, R30, P0 ;  /* 0x0000001e1fb87207 */ /* 0x000fe40000000000 */
[----:B------:R-:W-:Y:S01]  /*32b40*/  SEL R183, R30, R31, P0 ;  /* 0x0000001f1eb77207 */ /* 0x000fe20000000000 */
[----:B------:R-:W-:Y:S02]  /*32b50*/  IMAD.MOV.U32 R13, RZ, RZ, R29 ;  /* 0x000000ffff0d7224 */ /* 0x000fe400078e001d */
[----:B------:R-:W-:-:S07]  /*32b60*/  IMAD.MOV.U32 R44, RZ, RZ, R14 ;  /* 0x000000ffff2c7224 */ /* 0x000fce00078e000e */
[----:B------:R-:W-:Y:S05]  /*32b70*/  WARPSYNC.COLLECTIVE R15, `(.L_x_2913) ;  /* 0x000000000f087348 */ /* 0x000fea0003c00000 */
[----:B------:R0:W1:Y:S02]  /*32b80*/  SHFL.IDX P6, R14, R13, R12, R11 ;  /* 0x0000000c0d0e7389 */ /* 0x00006400000c000b */
[----:B01----:R-:W-:Y:S01]  /*32b90*/  ENDCOLLECTIVE ;  /* 0x000000000000791b */ /* 0x003fe20003800000 */
.L_x_2913:
[----:B------:R-:W-:Y:S01]  /*32ba0*/  MOV R13, R76 ;  /* 0x0000004c000d7202 */ /* 0x000fe20000000f00 */
[----:B------:R-:W-:Y:S02]  /*32bb0*/  IMAD.MOV.U32 R12, RZ, RZ, R2 ;  /* 0x000000ffff0c7224 */ /* 0x000fe400078e0002 */
[----:B------:R-:W-:-:S07]  /*32bc0*/  IMAD.MOV.U32 R29, RZ, RZ, R14 ;  /* 0x000000ffff1d7224 */ /* 0x000fce00078e000e */
[----:B------:R-:W-:Y:S05]  /*32bd0*/  WARPSYNC.COLLECTIVE R15, `(.L_x_2914) ;  /* 0x000000000f087348 */ /* 0x000fea0003c00000 */
[----:B------:R0:W1:Y:S02]  /*32be0*/  SHFL.IDX P6, R14, R13, R12, R11 ;  /* 0x0000000c0d0e7389 */ /* 0x00006400000c000b */
[----:B01----:R-:W-:Y:S01]  /*32bf0*/  ENDCOLLECTIVE ;  /* 0x000000000000791b */ /* 0x003fe20003800000 */
.L_x_2914:
[----:B------:R-:W-:Y:S02]  /*32c00*/  IMAD.MOV.U32 R13, RZ, RZ, R28 ;  /* 0x000000ffff0d7224 */ /* 0x000fe400078e001c */
[----:B------:R-:W-:-:S07]  /*32c10*/  IMAD.MOV.U32 R76, RZ, RZ, R14 ;  /* 0x000000ffff4c7224 */ /* 0x000fce00078e000e */
[----:B------:R-:W-:Y:S05]  /*32c20*/  WARPSYNC.COLLECTIVE R15, `(.L_x_2915) ;  /* 0x000000000f087348 */ /* 0x000fea0003c00000 */
[----:B------:R0:W1:Y:S02]  /*32c30*/  SHFL.IDX P6, R14, R13, R12, R11 ;  /* 0x0000000c0d0e7389 */ /* 0x00006400000c000b */
[----:B01----:R-:W-:Y:S01]  /*32c40*/  ENDCOLLECTIVE ;  /* 0x000000000000791b */ /* 0x003fe20003800000 */
.L_x_2915:
        /* <DEDUP_REMOVED lines=8> */
.L_x_2916:
[----:B------:R-:W-:Y:S02]  /*32cd0*/  SEL R180, R29, R28, P0 ;  /* 0x0000001c1db47207 */ /* 0x000fe40000000000 */
[----:B------:R-:W-:Y:S01]  /*32ce0*/  SEL R179, R28, R29, P0 ;  /* 0x0000001d1cb37207 */ /* 0x000fe20000000000 */
[----:B------:R-:W-:Y:S02]  /*32cf0*/  IMAD.MOV.U32 R13, RZ, RZ, R27 ;  /* 0x000000ffff0d7224 */ /* 0x000fe400078e001b */
[----:B------:R-:W-:-:S07]  /*32d00*/  IMAD.MOV.U32 R43, RZ, RZ, R14 ;  /* 0x000000ffff2b7224 */ /* 0x000fce00078e000e */
[----:B------:R-:W-:Y:S05]  /*32d10*/  WARPSYNC.COLLECTIVE R15, `(.L_x_2917) ;  /* 0x000000000f087348 */ /* 0x000fea0003c00000 */
[----:B------:R0:W1:Y:S02]  /*32d20*/  SHFL.IDX P6, R14, R13, R12, R11 ;  /* 0x0000000c0d0e7389 */ /* 0x00006400000c000b */
[----:B01----:R-:W-:Y:S01]  /*32d30*/  ENDCOLLECTIVE ;  /* 0x000000000000791b */ /* 0x003fe20003800000 */
.L_x_2917:
[----:B------:R-:W-:Y:S02]  /*32d40*/  IMAD.MOV.U32 R13, RZ, RZ, R84 ;  /* 0x000000ffff0d7224 */ /* 0x000fe400078e0054 */
[----:B------:R-:W-:Y:S02]  /*32d50*/  IMAD.MOV.U32 R12, RZ, RZ, R2 ;  /* 0x000000ffff0c7224 */ /* 0x000fe400078e0002 */
[----:B------:R-:W-:-:S07]  /*32d60*/  IMAD.MOV.U32 R27, RZ, RZ, R14 ;  /* 0x000000ffff1b7224 */ /* 0x000fce00078e000e */
[----:B------:R-:W-:Y:S05]  /*32d70*/  WARPSYNC.COLLECTIVE R15, `(.L_x_2918) ;  /* 0x000000000f087348 */ /* 0x000fea0003c00000 */
[----:B------:R0:W1:Y:S02]  /*32d80*/  SHFL.IDX P6, R14, R13, R12, R11 ;  /* 0x0000000c0d0e7389 */ /* 0x00006400000c000b */
[----:B01----:R-:W-:Y:S01]  /*32d90*/  ENDCOLLECTIVE ;  /* 0x000000000000791b */ /* 0x003fe20003800000 */
.L_x_2918:
[----:B------:R-:W-:Y:S01]  /*32da0*/  IMAD.MOV.U32 R13, RZ, RZ, R26 ;  /* 0x000000ffff0d7224 */ /* 0x000fe200078e001a */
[----:B------:R-:W-:-:S07]  /*32db0*/  MOV R84, R14 ;  /* 0x0000000e00547202 */ /* 0x000fce0000000f00 */
[----:B------:R-:W-:Y:S05]  /*32dc0*/  WARPSYNC.COLLECTIVE R15, `(.L_x_2919) ;  /* 0x000000000f087348 */ /* 0x000fea0003c00000 */
[----:B------:R0:W1:Y:S02]  /*32dd0*/  SHFL.IDX P6, R14, R13, R12, R11 ;  /* 0x0000000c0d0e7389 */ /* 0x00006400000c000b */
[----:B01----:R-:W-:Y:S01]  /*32de0*/  ENDCOLLECTIVE ;  /* 0x000000000000791b */ /* 0x003fe20003800000 */
.L_x_2919:
        /* <DEDUP_REMOVED lines=8> */
.L_x_2920:
[----:B------:R-:W-:Y:S02]  /*32e70*/  SEL R176, R27, R26, P0 ;  /* 0x0000001a1bb07207 */ /* 0x000fe40000000000 */
[----:B------:R-:W-:Y:S01]  /*32e80*/  SEL R175, R26, R27, P0 ;  /* 0x0000001b1aaf7207 */ /* 0x000fe20000000000 */
[----:B------:R-:W-:Y:S02]  /*32e90*/  IMAD.MOV.U32 R13, RZ, RZ, R42 ;  /* 0x000000ffff0d7224 */ /* 0x000fe400078e002a */
[----:B------:R-:W-:-:S07]  /*32ea0*/  IMAD.MOV.U32 R48, RZ, RZ, R14 ;  /* 0x000000ffff307224 */ /* 0x000fce00078e000e */
[----:B------:R-:W-:Y:S05]  /*32eb0*/  WARPSYNC.COLLECTIVE R15, `(.L_x_2921) ;  /* 0x000000000f087348 */ /* 0x000fea0003c00000 */
[----:B------:R0:W1:Y:S02]  /*32ec0*/  SHFL.IDX P6, R14, R13, R12, R11 ;  /* 0x0000000c0d0e7389 */ /* 0x00006400000c000b */
[----:B01----:R-:W-:Y:S01]  /*32ed0*/  ENDCOLLECTIVE ;  /* 0x000000000000791b */ /* 0x003fe20003800000 */
.L_x_2921:
[----:B------:R-:W-:Y:S02]  /*32ee0*/  IMAD.MOV.U32 R13, RZ, RZ, R92 ;  /* 0x000000ffff0d7224 */ /* 0x000fe400078e005c */
[----:B------:R-:W-:Y:S02]  /*32ef0*/  IMAD.MOV.U32 R12, RZ, RZ, R2 ;  /* 0x000000ffff0c7224 */ /* 0x000fe400078e0002 */
[----:B------:R-:W-:-:S07]  /*32f00*/  IMAD.MOV.U32 R42, RZ, RZ, R14 ;  /* 0x000000ffff2a7224 */ /* 0x000fce00078e000e */
[----:B------:R-:W-:Y:S05]  /*32f10*/  WARPSYNC.COLLECTIVE R15, `(.L_x_2922) ;  /* 0x000000000f087348 */ /* 0x000fea0003c00000 */
[----:B------:R0:W1:Y:S02]  /*32f20*/  SHFL.IDX P6, R14, R13, R12, R11 ;  /* 0x0000000c0d0e7389 */ /* 0x00006400000c000b */
[----:B01----:R-:W-:Y:S01]  /*32f30*/  ENDCOLLECTIVE ;  /* 0x000000000000791b */ /* 0x003fe20003800000 */
.L_x_2922:
[----:B------:R-:W-:Y:S02]  /*32f40*/  IMAD.MOV.U32 R13, RZ, RZ, R88 ;  /* 0x000000ffff0d7224 */ /* 0x000fe400078e0058 */
[----:B------:R-:W-:-:S07]  /*32f50*/  IMAD.MOV.U32 R92, RZ, RZ, R14 ;  /* 0x000000ffff5c7224 */ /* 0x000fce00078e000e */
[----:B------:R-:W-:Y:S05]  /*32f60*/  WARPSYNC.COLLECTIVE R15, `(.L_x_2923) ;  /* 0x000000000f087348 */ /* 0x000fea0003c00000 */
[----:B------:R0:W1:Y:S02]  /*32f70*/  SHFL.IDX P6, R14, R13, R12, R11 ;  /* 0x0000000c0d0e7389 */ /* 0x00006400000c000b */
[----:B01----:R-:W-:Y:S01]  /*32f80*/  ENDCOLLECTIVE ;  /* 0x000000000000791b */ /* 0x003fe20003800000 */
.L_x_2923:
        /* <DEDUP_REMOVED lines=8> */
.L_x_2924:
[----:B------:R-:W-:Y:S02]  /*33010*/  SEL R172, R42, R88, P0 ;  /* 0x000000582aac7207 */ /* 0x000fe40000000000 */
[----:B------:R-:W-:Y:S01]  /*33020*/  SEL R171, R88, R42, P0 ;  /* 0x0000002a58ab7207 */ /* 0x000fe20000000000 */
[----:B------:R-:W-:Y:S02]  /*33030*/  IMAD.MOV.U32 R13, RZ, RZ, R49 ;  /* 0x000000ffff0d7224 */ /* 0x000fe400078e0031 */
[----:B------:R-:W-:-:S07]  /*33040*/  IMAD.MOV.U32 R50, RZ, RZ, R14 ;  /* 0x000000ffff327224 */ /* 0x000fce00078e000e */
[----:B------:R-:W-:Y:S05]  /*33050*/  WARPSYNC.COLLECTIVE R15, `(.L_x_2925) ;  /* 0x000000000f087348 */ /* 0x000fea0003c00000 */
[----:B------:R0:W1:Y:S02]  /*33060*/  SHFL.IDX P6, R14, R13, R12, R11 ;  /* 0x0000000c0d0e7389 */ /* 0x00006400000c000b */
[----:B01----:R-:W-:Y:S01]  /*33070*/  ENDCOLLECTIVE ;  /* 0x000000000000791b */ /* 0x003fe20003800000 */
.L_x_2925:
[----:B------:R-:W-:Y:S02]  /*33080*/  IMAD.MOV.U32 R13, RZ, RZ, R100 ;  /* 0x000000ffff0d7224 */ /* 0x000fe400078e0064 */
[----:B------:R-:W-:Y:S02]  /*33090*/  IMAD.MOV.U32 R12, RZ, RZ, R2 ;  /* 0x000000ffff0c7224 */ /* 0x000fe400078e0002 */
[----:B------:R-:W-:-:S07]  /*330a0*/  IMAD.MOV.U32 R49, RZ, RZ, R14 ;  /* 0x000000ffff317224 */ /* 0x000fce00078e000e */
[----:B------:R-:W-:Y:S05]  /*330b0*/  WARPSYNC.COLLECTIVE R15, `(.L_x_2926) ;  /* 0x000000000f087348 */ /* 0x000fea0003c00000 */
[----:B------:R0:W1:Y:S02]  /*330c0*/  SHFL.IDX P6, R14, R13, R12, R11 ;  /* 0x0000000c0d0e7389 */ /* 0x00006400000c000b */
[----:B01----:R-:W-:Y:S01]  /*330d0*/  ENDCOLLECTIVE ;  /* 0x000000000000791b */ /* 0x003fe20003800000 */
.L_x_2926:
[----:B------:R-:W-:Y:S02]  /*330e0*/  IMAD.MOV.U32 R13, RZ, RZ, R96 ;  /* 0x000000ffff0d7224 */ /* 0x000fe400078e0060 */
[----:B------:R-:W-:-:S07]  /*330f0*/  IMAD.MOV.U32 R100, RZ, RZ, R14 ;  /* 0x000000ffff647224 */ /* 0x000fce00078e000e */
[----:B------:R-:W-:Y:S05]  /*33100*/  WARPSYNC.COLLECTIVE R15, `(.L_x_2927) ;  /* 0x000000000f087348 */ /* 0x000fea0003c00000 */
[----:B------:R0:W1:Y:S02]  /*33110*/  SHFL.IDX P6, R14, R13, R12, R11 ;  /* 0x0000000c0d0e7389 */ /* 0x00006400000c000b */
[----:B01----:R-:W-:Y:S01]  /*33120*/  ENDCOLLECTIVE ;  /* 0x000000000000791b */ /* 0x003fe20003800000 */
.L_x_2927:
        /* <DEDUP_REMOVED lines=8> */
.L_x_2928:
[----:B------:R-:W-:Y:S02]  /*331b0*/  SEL R147, R49, R96, P0 ;  /* 0x0000006031937207 */ /* 0x000fe40000000000 */
[----:B------:R-:W-:Y:S01]  /*331c0*/  SEL R49, R96, R49, P0 ;  /* 0x0000003160317207 */ /* 0x000fe20000000000 */
[----:B------:R-:W-:Y:S02]  /*331d0*/  IMAD.MOV.U32 R13, RZ, RZ, R51 ;  /* 0x000000ffff0d7224 */ /* 0x000fe400078e0033 */
[----:B------:R-:W-:-:S07]  /*331e0*/  IMAD.MOV.U32 R53, RZ, RZ, R14 ;  /* 0x000000ffff357224 */ /* 0x000fce00078e000e */
[----:B------:R-:W-:Y:S05]  /*331f0*/  WARPSYNC.COLLECTIVE R15, `(.L_x_2929) ;  /* 0x000000000f087348 */ /* 0x000fea0003c00000 */
[----:B------:R0:W1:Y:S02]  /*33200*/  SHFL.IDX P6, R14, R13, R12, R11 ;  /* 0x0000000c0d0e7389 */ /* 0x00006400000c000b */
[----:B01----:R-:W-:Y:S01]  /*33210*/  ENDCOLLECTIVE ;  /* 0x000000000000791b */ /* 0x003fe20003800000 */
.L_x_2929:
[----:B------:R-:W-:Y:S02]  /*33220*/  IMAD.MOV.U32 R13, RZ, RZ, R108 ;  /* 0x000000ffff0d7224 */ /* 0x000fe400078e006c */
[----:B------:R-:W-:Y:S02]  /*33230*/  IMAD.MOV.U32 R12, RZ, RZ, R2 ;  /* 0x000000ffff0c7224 */ /* 0x000fe400078e0002 */
[----:B------:R-:W-:-:S07]  /*33240*/  IMAD.MOV.U32 R51, RZ, RZ, R14 ;  /* 0x000000ffff337224 */ /* 0x000fce00078e000e */
[----:B------:R-:W-:Y:S05]  /*33250*/  WARPSYNC.COLLECTIVE R15, `(.L_x_2930) ;  /* 0x000000000f087348 */ /* 0x000fea0003c00000 */
[----:B------:R0:W1:Y:S02]  /*33260*/  SHFL.IDX P6, R14, R13, R12, R11 ;  /* 0x0000000c0d0e7389 */ /* 0x00006400000c000b */
[----:B01----:R-:W-:Y:S01]  /*33270*/  ENDCOLLECTIVE ;  /* 0x000000000000791b */ /* 0x003fe20003800000 */
.L_x_2930:
[----:B------:R-:W-:Y:S02]  /*33280*/  IMAD.MOV.U32 R13, RZ, RZ, R104 ;  /* 0x000000ffff0d7224 */ /* 0x000fe400078e0068 */
[----:B------:R-:W-:-:S07]  /*33290*/  IMAD.MOV.U32 R108, RZ, RZ, R14 ;  /* 0x000000ffff6c7224 */ /* 0x000fce00078e000e */
[----:B------:R-:W-:Y:S05]  /*332a0*/  WARPSYNC.COLLECTIVE R15, `(.L_x_2931) ;  /* 0x000000000f087348 */ /* 0x000fea0003c00000 */
[----:B------:R0:W1:Y:S02]  /*332b0*/  SHFL.IDX P6, R14, R13, R12, R11 ;  /* 0x0000000c0d0e7389 */ /* 0x00006400000c000b */
[----:B01----:R-:W-:Y:S01]  /*332c0*/  ENDCOLLECTIVE ;  /* 0x000000000000791b */ /* 0x003fe20003800000 */
.L_x_2931:
        /* <DEDUP_REMOVED lines=8> */
.L_x_2932:
[----:B------:R-:W-:Y:S02]  /*33350*/  SEL R4, R51, R104, P0 ;  /* 0x0000006833047207 */ /* 0x000fe40000000000 */
[----:B------:R-:W-:Y:S02]  /*33360*/  SEL R51, R104, R51, P0 ;  /* 0x0000003368337207 */ /* 0x000fe40000000000 */
[----:B------:R-:W-:Y:S01]  /*33370*/  MOV R13, R54 ;  /* 0x00000036000d7202 */ /* 0x000fe20000000f00 */
[----:B------:R-:W-:-:S07]  /*33380*/  IMAD.MOV.U32 R55, RZ, RZ, R14 ;  /* 0x000000ffff377224 */ /* 0x000fce00078e000e */
[----:B------:R-:W-:Y:S05]  /*33390*/  WARPSYNC.COLLECTIVE R15, `(.L_x_2933) ;  /* 0x000000000f087348 */ /* 0x000fea0003c00000 */
[----:B------:R0:W1:Y:S02]  /*333a0*/  SHFL.IDX P6, R14, R13, R12, R11 ;  /* 0x0000000c0d0e7389 */ /* 0x00006400000c000b */
[----:B01----:R-:W-:Y:S01]  /*333b0*/  ENDCOLLECTIVE ;  /* 0x000000000000791b */ /* 0x003fe20003800000 */
.L_x_2933:
[----:B------:R-:W-:Y:S02]  /*333c0*/  IMAD.MOV.U32 R13, RZ, RZ, R116 ;  /* 0x000000ffff0d7224 */ /* 0x000fe400078e0074 */
[----:B------:R-:W-:Y:S02]  /*333d0*/  IMAD.MOV.U32 R12, RZ, RZ, R2 ;  /* 0x000000ffff0c7224 */ /* 0x000fe400078e0002 */
[----:B------:R-:W-:-:S07]  /*333e0*/  IMAD.MOV.U32 R54, RZ, RZ, R14 ;  /* 0x000000ffff367224 */ /* 0x000fce00078e000e */
[----:B------:R-:W-:Y:S05]  /*333f0*/  WARPSYNC.COLLECTIVE R15, `(.L_x_2934) ;  /* 0x000000000f087348 */ /* 0x000fea0003c00000 */
[----:B------:R0:W1:Y:S02]  /*33400*/  SHFL.IDX P6, R14, R13, R12, R11 ;  /* 0x0000000c0d0e7389 */ /* 0x00006400000c000b */
[----:B01----:R-:W-:Y:S01]  /*33410*/  ENDCOLLECTIVE ;  /* 0x000000000000791b */ /* 0x003fe20003800000 */
.L_x_2934:
[----:B------:R-:W-:Y:S02]  /*33420*/  IMAD.MOV.U32 R13, RZ, RZ, R112 ;  /* 0x000000ffff0d7224 */ /* 0x000fe400078e0070 */
[----:B------:R-:W-:-:S07]  /*33430*/  IMAD.MOV.U32 R116, RZ, RZ, R14 ;  /* 0x000000ffff747224 */ /* 0x000fce00078e000e */
[----:B------:R-:W-:Y:S05]  /*33440*/  WARPSYNC.COLLECTIVE R15, `(.L_x_2935) ;  /* 0x000000000f087348 */ /* 0x000fea0003c00000 */
[----:B------:R0:W1:Y:S02]  /*33450*/  SHFL.IDX P6, R14, R13, R12, R11 ;  /* 0x0000000c0d0e7389 */ /* 0x00006400000c000b */
[----:B01----:R-:W-:Y:S01]  /*33460*/  ENDCOLLECTIVE ;  /* 0x000000000000791b */ /* 0x003fe20003800000 */
.L_x_2935:
        /* <DEDUP_REMOVED lines=8> */
.L_x_2936:
[----:B------:R-:W-:Y:S02]  /*334f0*/  SEL R6, R54, R112, P0 ;  /* 0x0000007036067207 */ /* 0x000fe40000000000 */
[----:B------:R-:W-:Y:S01]  /*33500*/  SEL R54, R112, R54, P0 ;  /* 0x0000003670367207 */ /* 0x000fe20000000000 */
[----:B------:R-:W-:Y:S02]  /*33510*/  IMAD.MOV.U32 R13, RZ, RZ, R57 ;  /* 0x000000ffff0d7224 */ /* 0x000fe400078e0039 */
[----:B------:R-:W-:-:S07]  /*33520*/  IMAD.MOV.U32 R58, RZ, RZ, R14 ;  /* 0x000000ffff3a7224 */ /* 0x000fce00078e000e */
[----:B------:R-:W-:Y:S05]  /*33530*/  WARPSYNC.COLLECTIVE R15, `(.L_x_2937) ;  /* 0x000000000f087348 */ /* 0x000fea0003c00000 */
[----:B------:R0:W1:Y:S02]  /*33540*/  SHFL.IDX P6, R14, R13, R12, R11 ;  /* 0x0000000c0d0e7389 */ /* 0x00006400000c000b */
[----:B01----:R-:W-:Y:S01]  /*33550*/  ENDCOLLECTIVE ;  /* 0x000000000000791b */ /* 0x003fe20003800000 */
.L_x_2937:
[----:B------:R-:W-:Y:S01]  /*33560*/  MOV R13, R124 ;  /* 0x0000007c000d7202 */ /* 0x000fe20000000f00 */
[----:B------:R-:W-:Y:S02]  /*33570*/  IMAD.MOV.U32 R12, RZ, RZ, R2 ;  /* 0x000000ffff0c7224 */ /* 0x000fe400078e0002 */
[----:B------:R-:W-:-:S07]  /*33580*/  IMAD.MOV.U32 R57, RZ, RZ, R14 ;  /* 0x000000ffff397224 */ /* 0x000fce00078e000e */
[----:B------:R-:W-:Y:S05]  /*33590*/  WARPSYNC.COLLECTIVE R15, `(.L_x_2938) ;  /* 0x000000000f087348 */ /* 0x000fea0003c00000 */
[----:B------:R0:W1:Y:S02]  /*335a0*/  SHFL.IDX P6, R14, R13, R12, R11 ;  /* 0x0000000c0d0e7389 */ /* 0x00006400000c000b */
[----:B01----:R-:W-:Y:S01]  /*335b0*/  ENDCOLLECTIVE ;  /* 0x000000000000791b */ /* 0x003fe20003800000 */
.L_x_2938:
[----:B------:R-:W-:Y:S02]  /*335c0*/  IMAD.MOV.U32 R13, RZ, RZ, R120 ;  /* 0x000000ffff0d7224 */ /* 0x000fe400078e0078 */
[----:B------:R-:W-:-:S07]  /*335d0*/  IMAD.MOV.U32 R124, RZ, RZ, R14 ;  /* 0x000000ffff7c7224 */ /* 0x000fce00078e000e */
[----:B------:R-:W-:Y:S05]  /*335e0*/  WARPSYNC.COLLECTIVE R15, `(.L_x_2939) ;  /* 0x000000000f087348 */ /* 0x000fea0003c00000 */
[----:B------:R0:W1:Y:S02]  /*335f0*/  SHFL.IDX P6, R14, R13, R12, R11 ;  /* 0x0000000c0d0e7389 */ /* 0x00006400000c000b */
[----:B01----:R-:W-:Y:S01]  /*33600*/  ENDCOLLECTIVE ;  /* 0x000000000000791b */ /* 0x003fe20003800000 */
.L_x_2939:
        /* <DEDUP_REMOVED lines=8> */
.L_x_2940:
[----:B------:R-:W-:Y:S02]  /*33690*/  SEL R8, R57, R120, P0 ;  /* 0x0000007839087207 */ /* 0x000fe40000000000 */
[----:B------:R-:W-:Y:S01]  /*336a0*/  SEL R57, R120, R57, P0 ;  /* 0x0000003978397207 */ /* 0x000fe20000000000 */
[----:B------:R-:W-:Y:S02]  /*336b0*/  IMAD.MOV.U32 R13, RZ, RZ, R59 ;  /* 0x000000ffff0d7224 */ /* 0x000fe400078e003b */
[----:B------:R-:W-:-:S07]  /*336c0*/  IMAD.MOV.U32 R61, RZ, RZ, R14 ;  /* 0x000000ffff3d7224 */ /* 0x000fce00078e000e */
[----:B------:R-:W-:Y:S05]  /*336d0*/  WARPSYNC.COLLECTIVE R15, `(.L_x_2941) ;  /* 0x000000000f087348 */ /* 0x000fea0003c00000 */
[----:B------:R0:W1:Y:S02]  /*336e0*/  SHFL.IDX P6, R14, R13, R12, R11 ;  /* 0x0000000c0d0e7389 */ /* 0x00006400000c000b */
[----:B01----:R-:W-:Y:S01]  /*336f0*/  ENDCOLLECTIVE ;  /* 0x000000000000791b */ /* 0x003fe20003800000 */
.L_x_2941:
[----:B------:R-:W-:Y:S02]  /*33700*/  IMAD.MOV.U32 R13, RZ, RZ, R132 ;  /* 0x000000ffff0d7224 */ /* 0x000fe400078e0084 */
[----:B------:R-:W-:Y:S02]  /*33710*/  IMAD.MOV.U32 R12, RZ, RZ, R2 ;  /* 0x000000ffff0c7224 */ /* 0x000fe400078e0002 */
[----:B------:R-:W-:-:S07]  /*33720*/  IMAD.MOV.U32 R59, RZ, RZ, R14 ;  /* 0x000000ffff3b7224 */ /* 0x000fce00078e000e */
[----:B------:R-:W-:Y:S05]  /*33730*/  WARPSYNC.COLLECTIVE R15, `(.L_x_2942) ;  /* 0x000000000f087348 */ /* 0x000fea0003c00000 */
[----:B------:R0:W1:Y:S02]  /*33740*/  SHFL.IDX P6, R14, R13, R12, R11 ;  /* 0x0000000c0d0e7389 */ /* 0x00006400000c000b */
[----:B01----:R-:W-:Y:S01]  /*33750*/  ENDCOLLECTIVE ;  /* 0x000000000000791b */ /* 0x003fe20003800000 */
.L_x_2942:
[----:B------:R-:W-:Y:S01]  /*33760*/  IMAD.MOV.U32 R13, RZ, RZ, R128 ;  /* 0x000000ffff0d7224 */ /* 0x000fe200078e0080 */
[----:B------:R-:W-:-:S07]  /*33770*/  MOV R132, R14 ;  /* 0x0000000e00847202 */ /* 0x000fce0000000f00 */
[----:B------:R-:W-:Y:S05]  /*33780*/  WARPSYNC.COLLECTIVE R15, `(.L_x_2943) ;  /* 0x000000000f087348 */ /* 0x000fea0003c00000 */
[----:B------:R0:W1:Y:S02]  /*33790*/  SHFL.IDX P6, R14, R13, R12, R11 ;  /* 0x0000000c0d0e7389 */ /* 0x00006400000c000b */
[----:B01----:R-:W-:Y:S01]  /*337a0*/  ENDCOLLECTIVE ;  /* 0x000000000000791b */ /* 0x003fe20003800000 */
.L_x_2943:
        /* <DEDUP_REMOVED lines=8> */
.L_x_2944:
[----:B------:R-:W-:Y:S02]  /*33830*/  SEL R10, R59, R128, P0 ;  /* 0x000000803b0a7207 */ /* 0x000fe40000000000 */
[----:B------:R-:W-:Y:S01]  /*33840*/  SEL R59, R128, R59, P0 ;  /* 0x0000003b803b7207 */ /* 0x000fe20000000000 */
[----:B------:R-:W-:Y:S02]  /*33850*/  IMAD.MOV.U32 R13, RZ, RZ, R64 ;  /* 0x000000ffff0d7224 */ /* 0x000fe400078e0040 */
[----:B------:R-:W-:-:S07]  /*33860*/  IMAD.MOV.U32 R65, RZ, RZ, R14 ;  /* 0x000000ffff417224 */ /* 0x000fce00078e000e */
[----:B------:R-:W-:Y:S05]  /*33870*/  WARPSYNC.COLLECTIVE R15, `(.L_x_2945) ;  /* 0x000000000f087348 */ /* 0x000fea0003c00000 */
[----:B------:R0:W1:Y:S02]  /*33880*/  SHFL.IDX P6, R14, R13, R12, R11 ;  /* 0x0000000c0d0e7389 */ /* 0x00006400000c000b */
[----:B01----:R-:W-:Y:S01]  /*33890*/  ENDCOLLECTIVE ;  /* 0x000000000000791b */ /* 0x003fe20003800000 */
.L_x_2945:
[----:B------:R-:W-:Y:S02]  /*338a0*/  IMAD.MOV.U32 R13, RZ, RZ, R140 ;  /* 0x000000ffff0d7224 */ /* 0x000fe400078e008c */
[----:B------:R-:W-:Y:S02]  /*338b0*/  IMAD.MOV.U32 R12, RZ, RZ, R2 ;  /* 0x000000ffff0c7224 */ /* 0x000fe400078e0002 */
[----:B------:R-:W-:-:S07]  /*338c0*/  IMAD.MOV.U32 R64, RZ, RZ, R14 ;  /* 0x000000ffff407224 */ /* 0x000fce00078e000e */
[----:B------:R-:W-:Y:S05]  /*338d0*/  WARPSYNC.COLLECTIVE R15, `(.L_x_2946) ;  /* 0x000000000f087348 */ /* 0x000fea0003c00000 */
[----:B------:R0:W1:Y:S02]  /*338e0*/  SHFL.IDX P6, R14, R13, R12, R11 ;  /* 0x0000000c0d0e7389 */ /* 0x00006400000c000b */
[----:B01----:R-:W-:Y:S01]  /*338f0*/  ENDCOLLECTIVE ;  /* 0x000000000000791b */ /* 0x003fe20003800000 */
.L_x_2946:
[----:B------:R-:W-:Y:S02]  /*33900*/  IMAD.MOV.U32 R13, RZ, RZ, R136 ;  /* 0x000000ffff0d7224 */ /* 0x000fe400078e0088 */
[----:B------:R-:W-:-:S07]  /*33910*/  IMAD.MOV.U32 R140, RZ, RZ, R14 ;  /* 0x000000ffff8c7224 */ /* 0x000fce00078e000e */
[----:B------:R-:W-:Y:S05]  /*33920*/  WARPSYNC.COLLECTIVE R15, `(.L_x_2947) ;  /* 0x000000000f087348 */ /* 0x000fea0003c00000 */
[----:B------:R0:W1:Y:S02]  /*33930*/  SHFL.IDX P6, R14, R13, R12, R11 ;  /* 0x0000000c0d0e7389 */ /* 0x00006400000c000b */
[----:B01----:R-:W-:Y:S01]  /*33940*/  ENDCOLLECTIVE ;  /* 0x000000000000791b */ /* 0x003fe20003800000 */
.L_x_2947:
        /* <DEDUP_REMOVED lines=8> */
.L_x_2948:
[----:B------:R-:W-:Y:S02]  /*339d0*/  SEL R21, R64, R136, P0 ;  /* 0x0000008840157207 */ /* 0x000fe40000000000 */
[----:B------:R-:W-:Y:S01]  /*339e0*/  SEL R64, R136, R64, P0 ;  /* 0x0000004088407207 */ /* 0x000fe20000000000 */
[----:B------:R-:W-:Y:S02]  /*339f0*/  IMAD.MOV.U32 R13, RZ, RZ, R69 ;  /* 0x000000ffff0d7224 */ /* 0x000fe400078e0045 */
[----:B------:R-:W-:-:S07]  /*33a00*/  IMAD.MOV.U32 R72, RZ, RZ, R14 ;  /* 0x000000ffff487224 */ /* 0x000fce00078e000e */
[----:B------:R-:W-:Y:S05]  /*33a10*/  WARPSYNC.COLLECTIVE R15, `(.L_x_2949) ;  /* 0x000000000f087348 */ /* 0x000fea0003c00000 */
[----:B------:R0:W1:Y:S02]  /*33a20*/  SHFL.IDX P6, R14, R13, R12, R11 ;  /* 0x0000000c0d0e7389 */ /* 0x00006400000c000b */
[----:B01----:R-:W-:Y:S01]  /*33a30*/  ENDCOLLECTIVE ;  /* 0x000000000000791b */ /* 0x003fe20003800000 */
.L_x_2949:
[----:B------:R-:W-:Y:S02]  /*33a40*/  IMAD.MOV.U32 R13, RZ, RZ, R148 ;  /* 0x000000ffff0d7224 */ /* 0x000fe400078e0094 */
[----:B------:R-:W-:Y:S02]  /*33a50*/  IMAD.MOV.U32 R12, RZ, RZ, R2 ;  /* 0x000000ffff0c7224 */ /* 0x000fe400078e0002 */
[----:B------:R-:W-:-:S07]  /*33a60*/  IMAD.MOV.U32 R69, RZ, RZ, R14 ;  /* 0x000000ffff457224 */ /* 0x000fce00078e000e */
[----:B------:R-:W-:Y:S05]  /*33a70*/  WARPSYNC.COLLECTIVE R15, `(.L_x_2950) ;  /* 0x000000000f087348 */ /* 0x000fea0003c00000 */
[----:B------:R0:W1:Y:S02]  /*33a80*/  SHFL.IDX P6, R14, R13, R12, R11 ;  /* 0x0000000c0d0e7389 */ /* 0x00006400000c000b */
[----:B01----:R-:W-:Y:S01]  /*33a90*/  ENDCOLLECTIVE ;  /* 0x000000000000791b */ /* 0x003fe20003800000 */
.L_x_2950:
[----:B------:R-:W-:Y:S02]  /*33aa0*/  IMAD.MOV.U32 R13, RZ, RZ, R144 ;  /* 0x000000ffff0d7224 */ /* 0x000fe400078e0090 */
[----:B------:R-:W-:-:S07]  /*33ab0*/  IMAD.MOV.U32 R148, RZ, RZ, R14 ;  /* 0x000000ffff947224 */ /* 0x000fce00078e000e */
[----:B------:R-:W-:Y:S05]  /*33ac0*/  WARPSYNC.COLLECTIVE R15, `(.L_x_2951) ;  /* 0x000000000f087348 */ /* 0x000fea0003c00000 */
[----:B------:R0:W1:Y:S02]  /*33ad0*/  SHFL.IDX P6, R14, R13, R12, R11 ;  /* 0x0000000c0d0e7389 */ /* 0x00006400000c000b */
[----:B01----:R-:W-:Y:S01]  /*33ae0*/  ENDCOLLECTIVE ;  /* 0x000000000000791b */ /* 0x003fe20003800000 */
.L_x_2951:
        /* <DEDUP_REMOVED lines=8> */
.L_x_2952:
[----:B------:R-:W-:Y:S02]  /*33b70*/  SEL R25, R69, R144, P0 ;  /* 0x0000009045197207 */ /* 0x000fe40000000000 */
[----:B------:R-:W-:Y:S01]  /*33b80*/  SEL R69, R144, R69, P0 ;  /* 0x0000004590457207 */ /* 0x000fe20000000000 */
[----:B------:R-:W-:Y:S02]  /*33b90*/  IMAD.MOV.U32 R13, RZ, RZ, R77 ;  /* 0x000000ffff0d7224 */ /* 0x000fe400078e004d */
[----:B------:R-:W-:-:S07]  /*33ba0*/  IMAD.MOV.U32 R80, RZ, RZ, R14 ;  /* 0x000000ffff507224 */ /* 0x000fce00078e000e */
[----:B------:R-:W-:Y:S05]  /*33bb0*/  WARPSYNC.COLLECTIVE R15, `(.L_x_2953) ;  /* 0x000000000f087348 */ /* 0x000fea0003c00000 */
[----:B------:R0:W1:Y:S02]  /*33bc0*/  SHFL.IDX P6, R14, R13, R12, R11 ;  /* 0x0000000c0d0e7389 */ /* 0x00006400000c000b */
[----:B01----:R-:W-:Y:S01]  /*33bd0*/  ENDCOLLECTIVE ;  /* 0x000000000000791b */ /* 0x003fe20003800000 */
.L_x_2953:
[----:B------:R-:W-:Y:S02]  /*33be0*/  IMAD.MOV.U32 R13, RZ, RZ, R146 ;  /* 0x000000ffff0d7224 */ /* 0x000fe400078e0092 */
[----:B------:R-:W-:Y:S02]  /*33bf0*/  IMAD.MOV.U32 R12, RZ, RZ, R2 ;  /* 0x000000ffff0c7224 */ /* 0x000fe400078e0002 */
[----:B------:R-:W-:-:S07]  /*33c00*/  IMAD.MOV.U32 R77, RZ, RZ, R14 ;  /* 0x000000ffff4d7224 */ /* 0x000fce00078e000e */
[----:B------:R-:W-:Y:S05]  /*33c10*/  WARPSYNC.COLLECTIVE R15, `(.L_x_2954) ;  /* 0x000000000f087348 */ /* 0x000fea0003c00000 */
[----:B------:R0:W1:Y:S02]  /*33c20*/  SHFL.IDX P6, R14, R13, R12, R11 ;  /* 0x0000000c0d0e7389 */ /* 0x00006400000c000b */
[----:B01----:R-:W-:Y:S01]  /*33c30*/  ENDCOLLECTIVE ;  /* 0x000000000000791b */ /* 0x003fe20003800000 */
.L_x_2954:
[----:B------:R-:W-:Y:S02]  /*33c40*/  IMAD.MOV.U32 R13, RZ, RZ, R158 ;  /* 0x000000ffff0d7224 */ /* 0x000fe400078e009e */
[----:B------:R-:W-:-:S07]  /*33c50*/  IMAD.MOV.U32 R146, RZ, RZ, R14 ;  /* 0x000000ffff927224 */ /* 0x000fce00078e000e */
[----:B------:R-:W-:Y:S05]  /*33c60*/  WARPSYNC.COLLECTIVE R15, `(.L_x_2955) ;  /* 0x000000000f087348 */ /* 0x000fea0003c00000 */
[----:B------:R0:W1:Y:S02]  /*33c70*/  SHFL.IDX P6, R14, R13, R12, R11 ;  /* 0x0000000c0d0e7389 */ /* 0x00006400000c000b */
[----:B01----:R-:W-:Y:S01]  /*33c80*/  ENDCOLLECTIVE ;  /* 0x000000000000791b */ /* 0x003fe20003800000 */
.L_x_2955:
        /* <DEDUP_REMOVED lines=8> */
.L_x_2956:
[----:B------:R-:W-:Y:S02]  /*33d10*/  SEL R27, R77, R158, P0 ;  /* 0x0000009e4d1b7207 */ /* 0x000fe40000000000 */
[----:B------:R-:W-:Y:S02]  /*33d20*/  SEL R77, R158, R77, P0 ;  /* 0x0000004d9e4d7207 */ /* 0x000fe40000000000 */
[----:B------:R-:W-:Y:S01]  /*33d30*/  MOV R13, R56 ;  /* 0x00000038000d7202 */ /* 0x000fe20000000f00 */
[----:B------:R-:W-:-:S07]  /*33d40*/  IMAD.MOV.U32 R73, RZ, RZ, R14 ;  /* 0x000000ffff497224 */ /* 0x000fce00078e000e */
[----:B------:R-:W-:Y:S05]  /*33d50*/  WARPSYNC.COLLECTIVE R15, `(.L_x_2957) ;  /* 0x000000000f087348 */ /* 0x000fea0003c00000 */
[----:B------:R0:W1:Y:S02]  /*33d60*/  SHFL.IDX P6, R14, R13, R12, R11 ;  /* 0x0000000c0d0e7389 */ /* 0x00006400000c000b */
[----:B01----:R-:W-:Y:S01]  /*33d70*/  ENDCOLLECTIVE ;  /* 0x000000000000791b */ /* 0x003fe20003800000 */
.L_x_2957:
[----:B------:R-:W-:Y:S02]  /*33d80*/  IMAD.MOV.U32 R13, RZ, RZ, R152 ;  /* 0x000000ffff0d7224 */ /* 0x000fe400078e0098 */
[----:B------:R-:W-:Y:S02]  /*33d90*/  IMAD.MOV.U32 R12, RZ, RZ, R2 ;  /* 0x000000ffff0c7224 */ /* 0x000fe400078e0002 */
[----:B------:R-:W-:-:S07]  /*33da0*/  IMAD.MOV.U32 R56, RZ, RZ, R14 ;  /* 0x000000ffff387224 */ /* 0x000fce00078e000e */
[----:B------:R-:W-:Y:S05]  /*33db0*/  WARPSYNC.COLLECTIVE R15, `(.L_x_2958) ;  /* 0x000000000f087348 */ /* 0x000fea0003c00000 */
[----:B------:R0:W1:Y:S02]  /*33dc0*/  SHFL.IDX P6, R14, R13, R12, R11 ;  /* 0x0000000c0d0e7389 */ /* 0x00006400000c000b */
[----:B01----:R-:W-:Y:S01]  /*33dd0*/  ENDCOLLECTIVE ;  /* 0x000000000000791b */ /* 0x003fe20003800000 */
.L_x_2958:
[----:B------:R-:W-:Y:S02]  /*33de0*/  IMAD.MOV.U32 R13, RZ, RZ, R160 ;  /* 0x000000ffff0d7224 */ /* 0x000fe400078e00a0 */
[----:B------:R-:W-:-:S07]  /*33df0*/  IMAD.MOV.U32 R152, RZ, RZ, R14 ;  /* 0x000000ffff987224 */ /* 0x000fce00078e000e */
[----:B------:R-:W-:Y:S05]  /*33e00*/  WARPSYNC.COLLECTIVE R15, `(.L_x_2959) ;  /* 0x000000000f087348 */ /* 0x000fea0003c00000 */
[----:B------:R0:W1:Y:S02]  /*33e10*/  SHFL.IDX P6, R14, R13, R12, R11 ;  /* 0x0000000c0d0e7389 */ /* 0x00006400000c000b */
[----:B01----:R-:W-:Y:S01]  /*33e20*/  ENDCOLLECTIVE ;  /* 0x000000000000791b */ /* 0x003fe20003800000 */
.L_x_2959:
        /* <DEDUP_REMOVED lines=8> */
.L_x_2960:
[----:B------:R-:W-:Y:S02]  /*33eb0*/  SEL R42, R56, R160, P0 ;  /* 0x000000a0382a7207 */ /* 0x000fe40000000000 */
[----:B------:R-:W-:Y:S01]  /*33ec0*/  SEL R56, R160, R56, P0 ;  /* 0x00000038a0387207 */ /* 0x000fe20000000000 */
[----:B------:R-:W-:Y:S02]  /*33ed0*/  IMAD.MOV.U32 R13, RZ, RZ, R105 ;  /* 0x000000ffff0d7224 */ /* 0x000fe400078e0069 */
[----:B------:R-:W-:-:S07]  /*33ee0*/  IMAD.MOV.U32 R81, RZ, RZ, R14 ;  /* 0x000000ffff517224 */ /* 0x000fce00078e000e */
[----:B------:R-:W-:Y:S05]  /*33ef0*/  WARPSYNC.COLLECTIVE R15, `(.L_x_2961) ;  /* 0x000000000f087348 */ /* 0x000fea0003c00000 */
[----:B------:R0:W1:Y:S02]  /*33f00*/  SHFL.IDX P6, R14, R13, R12, R11 ;  /* 0x0000000c0d0e7389 */ /* 0x00006400000c000b */
[----:B01----:R-:W-:Y:S01]  /*33f10*/  ENDCOLLECTIVE ;  /* 0x000000000000791b */ /* 0x003fe20003800000 */
.L_x_2961:
[----:B------:R-:W-:Y:S01]  /*33f20*/  MOV R13, R154 ;  /* 0x0000009a000d7202 */ /* 0x000fe20000000f00 */
[----:B------:R-:W-:Y:S02]  /*33f30*/  IMAD.MOV.U32 R12, RZ, RZ, R2 ;  /* 0x000000ffff0c7224 */ /* 0x000fe400078e0002 */
[----:B------:R-:W-:-:S07]  /*33f40*/  IMAD.MOV.U32 R105, RZ, RZ, R14 ;  /* 0x000000ffff697224 */ /* 0x000fce00078e000e */
[----:B------:R-:W-:Y:S05]  /*33f50*/  WARPSYNC.COLLECTIVE R15, `(.L_x_2962) ;  /* 0x000000000f087348 */ /* 0x000fea0003c00000 */
[----:B------:R0:W1:Y:S02]  /*33f60*/  SHFL.IDX P6, R14, R13, R12, R11 ;  /* 0x0000000c0d0e7389 */ /* 0x00006400000c000b */
[----:B01----:R-:W-:Y:S01]  /*33f70*/  ENDCOLLECTIVE ;  /* 0x000000000000791b */ /* 0x003fe20003800000 */
.L_x_2962:
[----:B------:R-:W-:Y:S02]  /*33f80*/  IMAD.MOV.U32 R13, RZ, RZ, R153 ;  /* 0x000000ffff0d7224 */ /* 0x000fe400078e0099 */
[----:B------:R-:W-:-:S07]  /*33f90*/  IMAD.MOV.U32 R154, RZ, RZ, R14 ;  /* 0x000000ffff9a7224 */ /* 0x000fce00078e000e */
[----:B------:R-:W-:Y:S05]  /*33fa0*/  WARPSYNC.COLLECTIVE R15, `(.L_x_2963) ;  /* 0x000000000f087348 */ /* 0x000fea0003c00000 */
[----:B------:R0:W1:Y:S02]  /*33fb0*/  SHFL.IDX P6, R14, R13, R12, R11 ;  /* 0x0000000c0d0e7389 */ /* 0x00006400000c000b */
[----:B01----:R-:W-:Y:S01]  /*33fc0*/  ENDCOLLECTIVE ;  /* 0x000000000000791b */ /* 0x003fe20003800000 */
.L_x_2963:
        /* <DEDUP_REMOVED lines=8> */
.L_x_2964:
[----:B------:R-:W-:Y:S02]  /*34050*/  SEL R44, R105, R47, P0 ;  /* 0x0000002f692c7207 */ /* 0x000fe40000000000 */
[----:B------:R-:W-:Y:S01]  /*34060*/  SEL R47, R47, R105, P0 ;  /* 0x000000692f2f7207 */ /* 0x000fe20000000000 */
[----:B------:R-:W-:Y:S02]  /*34070*/  IMAD.MOV.U32 R13, RZ, RZ, R109 ;  /* 0x000000ffff0d7224 */ /* 0x000fe400078e006d */
[----:B------:R-:W-:-:S07]  /*34080*/  IMAD.MOV.U32 R85, RZ, RZ, R14 ;  /* 0x000000ffff557224 */ /* 0x000fce00078e000e */
[----:B------:R-:W-:Y:S05]  /*34090*/  WARPSYNC.COLLECTIVE R15, `(.L_x_2965) ;  /* 0x000000000f087348 */ /* 0x000fea0003c00000 */
[----:B------:R0:W1:Y:S02]  /*340a0*/  SHFL.IDX P6, R14, R13, R12, R11 ;  /* 0x0000000c0d0e7389 */ /* 0x00006400000c000b */
[----:B01----:R-:W-:Y:S01]  /*340b0*/  ENDCOLLECTIVE ;  /* 0x000000000000791b */ /* 0x003fe20003800000 */
.L_x_2965:
[----:B------:R-:W-:Y:S02]  /*340c0*/  IMAD.MOV.U32 R13, RZ, RZ, R156 ;  /* 0x000000ffff0d7224 */ /* 0x000fe400078e009c */
[----:B------:R-:W-:Y:S02]  /*340d0*/  IMAD.MOV.U32 R12, RZ, RZ, R2 ;  /* 0x000000ffff0c7224 */ /* 0x000fe400078e0002 */
[----:B------:R-:W-:-:S07]  /*340e0*/  IMAD.MOV.U32 R109, RZ, RZ, R14 ;  /* 0x000000ffff6d7224 */ /* 0x000fce00078e000e */
[----:B------:R-:W-:Y:S05]  /*340f0*/  WARPSYNC.COLLECTIVE R15, `(.L_x_2966) ;  /* 0x000000000f087348 */ /* 0x000fea0003c00000 */
[----:B------:R0:W1:Y:S02]  /*34100*/  SHFL.IDX P6, R14, R13, R12, R11 ;  /* 0x0000000c0d0e7389 */ /* 0x00006400000c000b */
[----:B01----:R-:W-:Y:S01]  /*34110*/  ENDCOLLECTIVE ;  /* 0x000000000000791b */ /* 0x003fe20003800000 */
.L_x_2966:
[----:B------:R-:W-:Y:S01]  /*34120*/  IMAD.MOV.U32 R13, RZ, RZ, R155 ;  /* 0x000000ffff0d7224 */ /* 0x000fe200078e009b */
[----:B------:R-:W-:-:S07]  /*34130*/  MOV R156, R14 ;  /* 0x0000000e009c7202 */ /* 0x000fce0000000f00 */
[----:B------:R-:W-:Y:S05]  /*34140*/  WARPSYNC.COLLECTIVE R15, `(.L_x_2967) ;  /* 0x000000000f087348 */ /* 0x000fea0003c00000 */
[----:B------:R0:W1:Y:S02]  /*34150*/  SHFL.IDX P6, R14, R13, R12, R11 ;  /* 0x0000000c0d0e7389 */ /* 0x00006400000c000b */
[----:B01----:R-:W-:Y:S01]  /*34160*/  ENDCOLLECTIVE ;  /* 0x000000000000791b */ /* 0x003fe20003800000 */
.L_x_2967:
        /* <DEDUP_REMOVED lines=8> */
.L_x_2968:
[----:B------:R-:W-:Y:S02]  /*341f0*/  SEL R46, R109, R155, P0 ;  /* 0x0000009b6d2e7207 */ /* 0x000fe40000000000 */
[----:B------:R-:W-:Y:S01]  /*34200*/  SEL R109, R155, R109, P0 ;  /* 0x0000006d9b6d7207 */ /* 0x000fe20000000000 */
[----:B------:R-:W-:Y:S02]  /*34210*/  IMAD.MOV.U32 R13, RZ, RZ, R89 ;  /* 0x000000ffff0d7224 */ /* 0x000fe400078e0059 */
[----:B------:R-:W-:-:S07]  /*34220*/  IMAD.MOV.U32 R91, RZ, RZ, R14 ;  /* 0x000000ffff5b7224 */ /* 0x000fce00078e000e */
[----:B------:R-:W-:Y:S05]  /*34230*/  WARPSYNC.COLLECTIVE R15, `(.L_x_2969) ;  /* 0x000000000f087348 */ /* 0x000fea0003c00000 */
[----:B------:R0:W1:Y:S02]  /*34240*/  SHFL.IDX P6, R14, R13, R12, R11 ;  /* 0x0000000c0d0e7389 */ /* 0x00006400000c000b */
[----:B01----:R-:W-:Y:S01]  /*34250*/  ENDCOLLECTIVE ;  /* 0x000000000000791b */ /* 0x003fe20003800000 */
.L_x_2969:
[----:B------:R-:W-:Y:S02]  /*34260*/  IMAD.MOV.U32 R13, RZ, RZ, R63 ;  /* 0x000000ffff0d7224 */ /* 0x000fe400078e003f */
[----:B------:R-:W-:Y:S02]  /*34270*/  IMAD.MOV.U32 R12, RZ, RZ, R2 ;  /* 0x000000ffff0c7224 */ /* 0x000fe400078e0002 */
[----:B------:R-:W-:-:S07]  /*34280*/  IMAD.MOV.U32 R89, RZ, RZ, R14 ;  /* 0x000000ffff597224 */ /* 0x000fce00078e000e */
[----:B------:R-:W-:Y:S05]  /*34290*/  WARPSYNC.COLLECTIVE R15, `(.L_x_2970) ;  /* 0x000000000f087348 */ /* 0x000fea0003c00000 */
[----:B------:R0:W1:Y:S02]  /*342a0*/  SHFL.IDX P6, R14, R13, R12, R11 ;  /* 0x0000000c0d0e7389 */ /* 0x00006400000c000b */
[----:B01----:R-:W-:Y:S01]  /*342b0*/  ENDCOLLECTIVE ;  /* 0x000000000000791b */ /* 0x003fe20003800000 */
.L_x_2970:
[----:B------:R-:W-:Y:S02]  /*342c0*/  IMAD.MOV.U32 R13, RZ, RZ, R157 ;  /* 0x000000ffff0d7224 */ /* 0x000fe400078e009d */
[----:B------:R-:W-:-:S07]  /*342d0*/  IMAD.MOV.U32 R63, RZ, RZ, R14 ;  /* 0x000000ffff3f7224 */ /* 0x000fce00078e000e */
[----:B------:R-:W-:Y:S05]  /*342e0*/  WARPSYNC.COLLECTIVE R15, `(.L_x_2971) ;  /* 0x000000000f087348 */ /* 0x000fea0003c00000 */
[----:B------:R0:W1:Y:S02]  /*342f0*/  SHFL.IDX P6, R14, R13, R12, R11 ;  /* 0x0000000c0d0e7389 */ /* 0x00006400000c000b */
[----:B01----:R-:W-:Y:S01]  /*34300*/  ENDCOLLECTIVE ;  /* 0x000000000000791b */ /* 0x003fe20003800000 */
.L_x_2971:
        /* <DEDUP_REMOVED lines=8> */
.L_x_2972:
[----:B------:R-:W-:Y:S02]  /*34390*/  SEL R52, R89, R157, P0 ;  /* 0x0000009d59347207 */ /* 0x000fe40000000000 */
[----:B------:R-:W-:Y:S01]  /*343a0*/  SEL R89, R157, R89, P0 ;  /* 0x000000599d597207 */ /* 0x000fe20000000000 */
[----:B------:R-:W-:Y:S02]  /*343b0*/  IMAD.MOV.U32 R13, RZ, RZ, R62 ;  /* 0x000000ffff0d7224 */ /* 0x000fe400078e003e */
[----:B------:R-:W-:-:S07]  /*343c0*/  IMAD.MOV.U32 R66, RZ, RZ, R14 ;  /* 0x000000ffff427224 */ /* 0x000fce00078e000e */
[----:B------:R-:W-:Y:S05]  /*343d0*/  WARPSYNC.COLLECTIVE R15, `(.L_x_2973) ;  /* 0x000000000f087348 */ /* 0x000fea0003c00000 */
[----:B------:R0:W1:Y:S02]  /*343e0*/  SHFL.IDX P6, R14, R13, R12, R11 ;  /* 0x0000000c0d0e7389 */ /* 0x00006400000c000b */
[----:B01----:R-:W-:Y:S01]  /*343f0*/  ENDCOLLECTIVE ;  /* 0x000000000000791b */ /* 0x003fe20003800000 */
.L_x_2973:
[----:B------:R-:W-:Y:S02]  /*34400*/  IMAD.MOV.U32 R13, RZ, RZ, R71 ;  /* 0x000000ffff0d7224 */ /* 0x000fe400078e0047 */
[----:B------:R-:W-:Y:S02]  /*34410*/  IMAD.MOV.U32 R12, RZ, RZ, R2 ;  /* 0x000000ffff0c7224 */ /* 0x000fe400078e0002 */
[----:B------:R-:W-:-:S07]  /*34420*/  IMAD.MOV.U32 R62, RZ, RZ, R14 ;  /* 0x000000ffff3e7224 */ /* 0x000fce00078e000e */
[----:B------:R-:W-:Y:S05]  /*34430*/  WARPSYNC.COLLECTIVE R15, `(.L_x_2974) ;  /* 0x000000000f087348 */ /* 0x000fea0003c00000 */
[----:B------:R0:W1:Y:S02]  /*34440*/  SHFL.IDX P6, R14, R13, R12, R11 ;  /* 0x0000000c0d0e7389 */ /* 0x00006400000c000b */
[----:B01----:R-:W-:Y:S01]  /*34450*/  ENDCOLLECTIVE ;  /* 0x000000000000791b */ /* 0x003fe20003800000 */
.L_x_2974:
[----:B------:R-:W-:Y:S02]  /*34460*/  IMAD.MOV.U32 R13, RZ, RZ, R67 ;  /* 0x000000ffff0d7224 */ /* 0x000fe400078e0043 */
[----:B------:R-:W-:-:S07]  /*34470*/  IMAD.MOV.U32 R71, RZ, RZ, R14 ;  /* 0x000000ffff477224 */ /* 0x000fce00078e000e */
[----:B------:R-:W-:Y:S05]  /*34480*/  WARPSYNC.COLLECTIVE R15, `(.L_x_2975) ;  /* 0x000000000f087348 */ /* 0x000fea0003c00000 */
[----:B------:R0:W1:Y:S02]  /*34490*/  SHFL.IDX P6, R14, R13, R12, R11 ;  /* 0x0000000c0d0e7389 */ /* 0x00006400000c000b */
[----:B01----:R-:W-:Y:S01]  /*344a0*/  ENDCOLLECTIVE ;  /* 0x000000000000791b */ /* 0x003fe20003800000 */
.L_x_2975:
[----:B------:R-:W-:Y:S01]  /*344b0*/  IMAD.MOV.U32 R13, RZ, RZ, R74 ;  /* 0x000000ffff0d7224 */ /* 0x000fe200078e004a */
[----:B------:R-:W-:Y:S01]  /*344c0*/  MOV R12, R0 ;  /* 0x00000000000c7202 */ /* 0x000fe20000000f00 */
[----:B------:R-:W-:-:S07]  /*344d0*/  IMAD.MOV.U32 R67, RZ, RZ, R14 ;  /* 0x000000ffff437224 */ /* 0x000fce00078e000e */
[----:B------:R-:W-:Y:S05]  /*344e0*/  WARPSYNC.COLLECTIVE R15, `(.L_x_2976) ;  /* 0x000000000f087348 */ /* 0x000fea0003c00000 */
[----:B------:R0:W1:Y:S02]  /*344f0*/  SHFL.IDX P6, R14, R13, R12, R11 ;  /* 0x0000000c0d0e7389 */ /* 0x00006400000c000b */
[----:B01----:R-:W-:Y:S01]  /*34500*/  ENDCOLLECTIVE ;  /* 0x000000000000791b */ /* 0x003fe20003800000 */
.L_x_2976:
[----:B------:R-:W-:Y:S02]  /*34510*/  SEL R68, R62, R67, P0 ;  /* 0x000000433e447207 */ /* 0x000fe40000000000 */
[----:B------:R-:W-:Y:S02]  /*34520*/  SEL R62, R67, R62, P0 ;  /* 0x0000003e433e7207 */ /* 0x000fe40000000000 */
[----:B------:R-:W-:Y:S02]  /*34530*/  SEL R67, R66, R71, P0 ;  /* 0x0000004742437207 */ /* 0x000fe40000000000 */
[----:B------:R-:W-:Y:S01]  /*34540*/  SEL R66, R71, R66, P0 ;  /* 0x0000004247427207 */ /* 0x000fe20000000000 */
[----:B------:R-:W-:Y:S02]  /*34550*/  IMAD.MOV.U32 R13, RZ, RZ, R70 ;  /* 0x000000ffff0d7224 */ /* 0x000fe400078e0046 */
[----:B------:R-:W-:-:S07]  /*34560*/  IMAD.MOV.U32 R74, RZ, RZ, R14 ;  /* 0x000000ffff4a7224 */ /* 0x000fce00078e000e */
[----:B------:R-:W-:Y:S05]  /*34570*/  WARPSYNC.COLLECTIVE R15, `(.L_x_2977) ;  /* 0x000000000f087348 */ /* 0x000fea0003c00000 */
[----:B------:R0:W1:Y:S02]  /*34580*/  SHFL.IDX P6, R14, R13, R12, R11 ;  /* 0x0000000c0d0e7389 */ /* 0x00006400000c000b */
[----:B01----:R-:W-:Y:S01]  /*34590*/  ENDCOLLECTIVE ;  /* 0x000000000000791b */ /* 0x003fe20003800000 */
.L_x_2977:
[----:B------:R-:W-:Y:S02]  /*345a0*/  IMAD.MOV.U32 R13, RZ, RZ, R78 ;  /* 0x000000ffff0d7224 */ /* 0x000fe400078e004e */
[----:B------:R-:W-:Y:S02]  /*345b0*/  IMAD.MOV.U32 R12, RZ, RZ, R2 ;  /* 0x000000ffff0c7224 */ /* 0x000fe400078e0002 */
[----:B------:R-:W-:-:S07]  /*345c0*/  IMAD.MOV.U32 R113, RZ, RZ, R14 ;  /* 0x000000ffff717224 */ /* 0x000fce00078e000e */
[----:B------:R-:W-:Y:S05]  /*345d0*/  WARPSYNC.COLLECTIVE R15, `(.L_x_2978) ;  /* 0x000000000f087348 */ /* 0x000fea0003c00000 */
[----:B------:R0:W1:Y:S02]  /*345e0*/  SHFL.IDX P6, R14, R13, R12, R11 ;  /* 0x0000000c0d0e7389 */ /* 0x00006400000c000b */
[----:B01----:R-:W-:Y:S01]  /*345f0*/  ENDCOLLECTIVE ;  /* 0x000000000000791b */ /* 0x003fe20003800000 */
.L_x_2978:
[----:B------:R-:W-:Y:S02]  /*34600*/  IMAD.MOV.U32 R13, RZ, RZ, R75 ;  /* 0x000000ffff0d7224 */ /* 0x000fe400078e004b */
[----:B------:R-:W-:-:S07]  /*34610*/  IMAD.MOV.U32 R78, RZ, RZ, R14 ;  /* 0x000000ffff4e7224 */ /* 0x000fce00078e000e */
[----:B------:R-:W-:Y:S05]  /*34620*/  WARPSYNC.COLLECTIVE R15, `(.L_x_2979) ;  /* 0x000000000f087348 */ /* 0x000fea0003c00000 */
[----:B------:R0:W1:Y:S02]  /*34630*/  SHFL.IDX P6, R14, R13, R12, R11 ;  /* 0x0000000c0d0e7389 */ /* 0x00006400000c000b */
[----:B01----:R-:W-:Y:S01]  /*34640*/  ENDCOLLECTIVE ;  /* 0x000000000000791b */ /* 0x003fe20003800000 */
.L_x_2979:
        /* <DEDUP_REMOVED lines=8> */
.L_x_2980:
[----:B------:R-:W-:Y:S02]  /*346d0*/  SEL R71, R113, R75, P0 ;  /* 0x0000004b71477207 */ /* 0x000fe40000000000 */
[----:B------:R-:W-:Y:S02]  /*346e0*/  SEL R75, R75, R113, P0 ;  /* 0x000000714b4b7207 */ /* 0x000fe40000000000 */
[----:B------:R-:W-:Y:S01]  /*346f0*/  MOV R13, R117 ;  /* 0x00000075000d7202 */ /* 0x000fe20000000f00 */
[----:B------:R-:W-:-:S07]  /*34700*/  IMAD.MOV.U32 R79, RZ, RZ, R14 ;  /* 0x000000ffff4f7224 */ /* 0x000fce00078e000e */
[----:B------:R-:W-:Y:S05]  /*34710*/  WARPSYNC.COLLECTIVE R15, `(.L_x_2981) ;  /* 0x000000000f087348 */ /* 0x000fea0003c00000 */
[----:B------:R0:W1:Y:S02]  /*34720*/  SHFL.IDX P6, R14, R13, R12, R11 ;  /* 0x0000000c0d0e7389 */ /* 0x00006400000c000b */
[----:B01----:R-:W-:Y:S01]  /*34730*/  ENDCOLLECTIVE ;  /* 0x000000000000791b */ /* 0x003fe20003800000 */
.L_x_2981:
[----:B------:R-:W-:Y:S02]  /*34740*/  IMAD.MOV.U32 R13, RZ, RZ, R86 ;  /* 0x000000ffff0d7224 */ /* 0x000fe400078e0056 */
[----:B------:R-:W-:Y:S02]  /*34750*/  IMAD.MOV.U32 R12, RZ, RZ, R2 ;  /* 0x000000ffff0c7224 */ /* 0x000fe400078e0002 */
[----:B------:R-:W-:-:S07]  /*34760*/  IMAD.MOV.U32 R117, RZ, RZ, R14 ;  /* 0x000000ffff757224 */ /* 0x000fce00078e000e */
[----:B------:R-:W-:Y:S05]  /*34770*/  WARPSYNC.COLLECTIVE R15, `(.L_x_2982) ;  /* 0x000000000f087348 */ /* 0x000fea0003c00000 */
[----:B------:R0:W1:Y:S02]  /*34780*/  SHFL.IDX P6, R14, R13, R12, R11 ;  /* 0x0000000c0d0e7389 */ /* 0x00006400000c000b */
[----:B01----:R-:W-:Y:S01]  /*34790*/  ENDCOLLECTIVE ;  /* 0x000000000000791b */ /* 0x003fe20003800000 */
.L_x_2982:
[----:B------:R-:W-:Y:S02]  /*347a0*/  IMAD.MOV.U32 R13, RZ, RZ, R121 ;  /* 0x000000ffff0d7224 */ /* 0x000fe400078e0079 */
[----:B------:R-:W-:-:S07]  /*347b0*/  IMAD.MOV.U32 R86, RZ, RZ, R14 ;  /* 0x000000ffff567224 */ /* 0x000fce00078e000e */
[----:B------:R-:W-:Y:S05]  /*347c0*/  WARPSYNC.COLLECTIVE R15, `(.L_x_2983) ;  /* 0x000000000f087348 */ /* 0x000fea0003c00000 */
[----:B------:R0:W1:Y:S02]  /*347d0*/  SHFL.IDX P6, R14, R13, R12, R11 ;  /* 0x0000000c0d0e7389 */ /* 0x00006400000c000b */
[----:B01----:R-:W-:Y:S01]  /*347e0*/  ENDCOLLECTIVE ;  /* 0x000000000000791b */ /* 0x003fe20003800000 */
.L_x_2983:
        /* <DEDUP_REMOVED lines=8> */
.L_x_2984:
[----:B------:R-:W-:Y:S02]  /*34870*/  SEL R78, R117, R121, P0 ;  /* 0x00000079754e7207 */ /* 0x000fe40000000000 */
[----:B------:R-:W-:Y:S01]  /*34880*/  SEL R117, R121, R117, P0 ;  /* 0x0000007579757207 */ /* 0x000fe20000000000 */
[----:B------:R-:W-:Y:S02]  /*34890*/  IMAD.MOV.U32 R13, RZ, RZ, R129 ;  /* 0x000000ffff0d7224 */ /* 0x000fe400078e0081 */
[----:B------:R-:W-:-:S07]  /*348a0*/  IMAD.MOV.U32 R82, RZ, RZ, R14 ;  /* 0x000000ffff527224 */ /* 0x000fce00078e000e */
[----:B------:R-:W-:Y:S05]  /*348b0*/  WARPSYNC.COLLECTIVE R15, `(.L_x_2985) ;  /* 0x000000000f087348 */ /* 0x000fea0003c00000 */
[----:B------:R0:W1:Y:S02]  /*348c0*/  SHFL.IDX P6, R14, R13, R12, R11 ;  /* 0x0000000c0d0e7389 */ /* 0x00006400000c000b */
[----:B01----:R-:W-:Y:S01]  /*348d0*/  ENDCOLLECTIVE ;  /* 0x000000000000791b */ /* 0x003fe20003800000 */
.L_x_2985:
[----:B------:R-:W-:Y:S01]  /*348e0*/  MOV R13, R94 ;  /* 0x0000005e000d7202 */ /* 0x000fe20000000f00 */
[----:B------:R-:W-:Y:S02]  /*348f0*/  IMAD.MOV.U32 R12, RZ, RZ, R2 ;  /* 0x000000ffff0c7224 */ /* 0x000fe400078e0002 */
[----:B------:R-:W-:-:S07]  /*34900*/  IMAD.MOV.U32 R129, RZ, RZ, R14 ;  /* 0x000000ffff817224 */ /* 0x000fce00078e000e */
[----:B------:R-:W-:Y:S05]  /*34910*/  WARPSYNC.COLLECTIVE R15, `(.L_x_2986) ;  /* 0x000000000f087348 */ /* 0x000fea0003c00000 */
[----:B------:R0:W1:Y:S02]  /*34920*/  SHFL.IDX P6, R14, R13, R12, R11 ;  /* 0x0000000c0d0e7389 */ /* 0x00006400000c000b */
[----:B01----:R-:W-:Y:S01]  /*34930*/  ENDCOLLECTIVE ;  /* 0x000000000000791b */ /* 0x003fe20003800000 */
.L_x_2986:
[----:B------:R-:W-:Y:S02]  /*34940*/  IMAD.MOV.U32 R13, RZ, RZ, R167 ;  /* 0x000000ffff0d7224 */ /* 0x000fe400078e00a7 */
[----:B------:R-:W-:-:S07]  /*34950*/  IMAD.MOV.U32 R94, RZ, RZ, R14 ;  /* 0x000000ffff5e7224 */ /* 0x000fce00078e000e */
[----:B------:R-:W-:Y:S05]  /*34960*/  WARPSYNC.COLLECTIVE R15, `(.L_x_2987) ;  /* 0x000000000f087348 */ /* 0x000fea0003c00000 */
[----:B------:R0:W1:Y:S02]  /*34970*/  SHFL.IDX P6, R14, R13, R12, R11 ;  /* 0x0000000c0d0e7389 */ /* 0x00006400000c000b */
[----:B01----:R-:W-:Y:S01]  /*34980*/  ENDCOLLECTIVE ;  /* 0x000000000000791b */ /* 0x003fe20003800000 */
.L_x_2987:
        /* <DEDUP_REMOVED lines=8> */
.L_x_2988:
[----:B------:R-:W-:Y:S02]  /*34a10*/  SEL R86, R129, R125, P0 ;  /* 0x0000007d81567207 */ /* 0x000fe40000000000 */
[----:B------:R-:W-:Y:S01]  /*34a20*/  SEL R125, R125, R129, P0 ;  /* 0x000000817d7d7207 */ /* 0x000fe20000000000 */
[----:B------:R-:W-:Y:S02]  /*34a30*/  IMAD.MOV.U32 R13, RZ, RZ, R83 ;  /* 0x000000ffff0d7224 */ /* 0x000fe400078e0053 */
[----:B------:R-:W-:-:S07]  /*34a40*/  IMAD.MOV.U32 R87, RZ, RZ, R14 ;  /* 0x000000ffff577224 */ /* 0x000fce00078e000e */
[----:B------:R-:W-:Y:S05]  /*34a50*/  WARPSYNC.COLLECTIVE R15, `(.L_x_2989) ;  /* 0x000000000f087348 */ /* 0x000fea0003c00000 */
[----:B------:R0:W1:Y:S02]  /*34a60*/  SHFL.IDX P6, R14, R13, R12, R11 ;  /* 0x0000000c0d0e7389 */ /* 0x00006400000c000b */
[----:B01----:R-:W-:Y:S01]  /*34a70*/  ENDCOLLECTIVE ;  /* 0x000000000000791b */ /* 0x003fe20003800000 */
.L_x_2989:
[----:B------:R-:W-:Y:S02]  /*34a80*/  IMAD.MOV.U32 R13, RZ, RZ, R102 ;  /* 0x000000ffff0d7224 */ /* 0x000fe400078e0066 */
[----:B------:R-:W-:Y:S02]  /*34a90*/  IMAD.MOV.U32 R12, RZ, RZ, R2 ;  /* 0x000000ffff0c7224 */ /* 0x000fe400078e0002 */
[----:B------:R-:W-:-:S07]  /*34aa0*/  IMAD.MOV.U32 R83, RZ, RZ, R14 ;  /* 0x000000ffff537224 */ /* 0x000fce00078e000e */
[----:B------:R-:W-:Y:S05]  /*34ab0*/  WARPSYNC.COLLECTIVE R15, `(.L_x_2990) ;  /* 0x000000000f087348 */ /* 0x000fea0003c00000 */
[----:B------:R0:W1:Y:S02]  /*34ac0*/  SHFL.IDX P6, R14, R13, R12, R11 ;  /* 0x0000000c0d0e7389 */ /* 0x00006400000c000b */
[----:B01----:R-:W-:Y:S01]  /*34ad0*/  ENDCOLLECTIVE ;  /* 0x000000000000791b */ /* 0x003fe20003800000 */
.L_x_2990:
[----:B------:R-:W-:Y:S01]  /*34ae0*/  IMAD.MOV.U32 R13, RZ, RZ, R98 ;  /* 0x000000ffff0d7224 */ /* 0x000fe200078e0062 */
[----:B------:R-:W-:-:S07]  /*34af0*/  MOV R102, R14 ;  /* 0x0000000e00667202 */ /* 0x000fce0000000f00 */
[----:B------:R-:W-:Y:S05]  /*34b00*/  WARPSYNC.COLLECTIVE R15, `(.L_x_2991) ;  /* 0x000000000f087348 */ /* 0x000fea0003c00000 */
[----:B------:R0:W1:Y:S02]  /*34b10*/  SHFL.IDX P6, R14, R13, R12, R11 ;  /* 0x0000000c0d0e7389 */ /* 0x00006400000c000b */
[----:B01----:R-:W-:Y:S01]  /*34b20*/  ENDCOLLECTIVE ;  /* 0x000000000000791b */ /* 0x003fe20003800000 */
.L_x_2991:
        /* <DEDUP_REMOVED lines=8> */
.L_x_2992:
[----:B------:R-:W-:Y:S02]  /*34bb0*/  SEL R91, R83, R98, P0 ;  /* 0x00000062535b7207 */ /* 0x000fe40000000000 */
[----:B------:R-:W-:Y:S01]  /*34bc0*/  SEL R83, R98, R83, P0 ;  /* 0x0000005362537207 */ /* 0x000fe20000000000 */
[----:B------:R-:W-:Y:S02]  /*34bd0*/  IMAD.MOV.U32 R13, RZ, RZ, R133 ;  /* 0x000000ffff0d7224 */ /* 0x000fe400078e0085 */
[----:B------:R-:W-:-:S07]  /*34be0*/  IMAD.MOV.U32 R90, RZ, RZ, R14 ;  /* 0x000000ffff5a7224 */ /* 0x000fce00078e000e */
[----:B------:R-:W-:Y:S05]  /*34bf0*/  WARPSYNC.COLLECTIVE R15, `(.L_x_2993) ;  /* 0x000000000f087348 */ /* 0x000fea0003c00000 */
[----:B------:R0:W1:Y:S02]  /*34c00*/  SHFL.IDX P6, R14, R13, R12, R11 ;  /* 0x0000000c0d0e7389 */ /* 0x00006400000c000b */
[----:B01----:R-:W-:Y:S01]  /*34c10*/  ENDCOLLECTIVE ;  /* 0x000000000000791b */ /* 0x003fe20003800000 */
.L_x_2993:
[----:B------:R-:W-:Y:S02]  /*34c20*/  IMAD.MOV.U32 R13, RZ, RZ, R110 ;  /* 0x000000ffff0d7224 */ /* 0x000fe400078e006e */
[----:B------:R-:W-:Y:S02]  /*34c30*/  IMAD.MOV.U32 R12, RZ, RZ, R2 ;  /* 0x000000ffff0c7224 */ /* 0x000fe400078e0002 */
[----:B------:R-:W-:-:S07]  /*34c40*/  IMAD.MOV.U32 R106, RZ, RZ, R14 ;  /* 0x000000ffff6a7224 */ /* 0x000fce00078e000e */
[----:B------:R-:W-:Y:S05]  /*34c50*/  WARPSYNC.COLLECTIVE R15, `(.L_x_2994) ;  /* 0x000000000f087348 */ /* 0x000fea0003c00000 */
[----:B------:R0:W1:Y:S02]  /*34c60*/  SHFL.IDX P6, R14, R13, R12, R11 ;  /* 0x0000000c0d0e7389 */ /* 0x00006400000c000b */
[----:B01----:R-:W-:Y:S01]  /*34c70*/  ENDCOLLECTIVE ;  /* 0x000000000000791b */ /* 0x003fe20003800000 */
.L_x_2994:
[----:B------:R-:W-:Y:S02]  /*34c80*/  IMAD.MOV.U32 R13, RZ, RZ, R107 ;  /* 0x000000ffff0d7224 */ /* 0x000fe400078e006b */
[----:B------:R-:W-:-:S07]  /*34c90*/  IMAD.MOV.U32 R110, RZ, RZ, R14 ;  /* 0x000000ffff6e7224 */ /* 0x000fce00078e000e */
[----:B------:R-:W-:Y:S05]  /*34ca0*/  WARPSYNC.COLLECTIVE R15, `(.L_x_2995) ;  /* 0x000000000f087348 */ /* 0x000fea0003c00000 */
[----:B------:R0:W1:Y:S02]  /*34cb0*/  SHFL.IDX P6, R14, R13, R12, R11 ;  /* 0x0000000c0d0e7389 */ /* 0x00006400000c000b */
[----:B01----:R-:W-:Y:S01]  /*34cc0*/  ENDCOLLECTIVE ;  /* 0x000000000000791b */ /* 0x003fe20003800000 */
.L_x_2995:
        /* <DEDUP_REMOVED lines=8> */
.L_x_2996:
[----:B------:R-:W-:Y:S02]  /*34d50*/  SEL R94, R106, R107, P0 ;  /* 0x0000006b6a5e7207 */ /* 0x000fe40000000000 */
[----:B------:R-:W-:Y:S01]  /*34d60*/  SEL R106, R107, R106, P0 ;  /* 0x0000006a6b6a7207 */ /* 0x000fe20000000000 */
[----:B------:R-:W-:Y:S02]  /*34d70*/  IMAD.MOV.U32 R13, RZ, RZ, R93 ;  /* 0x000000ffff0d7224 */ /* 0x000fe400078e005d */
[----:B------:R-:W-:-:S07]  /*34d80*/  IMAD.MOV.U32 R95, RZ, RZ, R14 ;  /* 0x000000ffff5f7224 */ /* 0x000fce00078e000e */
[----:B------:R-:W-:Y:S05]  /*34d90*/  WARPSYNC.COLLECTIVE R15, `(.L_x_2997) ;  /* 0x000000000f087348 */ /* 0x000fea0003c00000 */
[----:B------:R0:W1:Y:S02]  /*34da0*/  SHFL.IDX P6, R14, R13, R12, R11 ;  /* 0x0000000c0d0e7389 */ /* 0x00006400000c000b */
[----:B01----:R-:W-:Y:S01]  /*34db0*/  ENDCOLLECTIVE ;  /* 0x000000000000791b */ /* 0x003fe20003800000 */
.L_x_2997:
[----:B------:R-:W-:Y:S02]  /*34dc0*/  IMAD.MOV.U32 R13, RZ, RZ, R118 ;  /* 0x000000ffff0d7224 */ /* 0x000fe400078e0076 */
[----:B------:R-:W-:Y:S02]  /*34dd0*/  IMAD.MOV.U32 R12, RZ, RZ, R2 ;  /* 0x000000ffff0c7224 */ /* 0x000fe400078e0002 */
[----:B------:R-:W-:-:S07]  /*34de0*/  IMAD.MOV.U32 R111, RZ, RZ, R14 ;  /* 0x000000ffff6f7224 */ /* 0x000fce00078e000e */
[----:B------:R-:W-:Y:S05]  /*34df0*/  WARPSYNC.COLLECTIVE R15, `(.L_x_2998) ;  /* 0x000000000f087348 */ /* 0x000fea0003c00000 */
[----:B------:R0:W1:Y:S02]  /*34e00*/  SHFL.IDX P6, R14, R13, R12, R11 ;  /* 0x0000000c0d0e7389 */ /* 0x00006400000c000b */
[----:B01----:R-:W-:Y:S01]  /*34e10*/  ENDCOLLECTIVE ;  /* 0x000000000000791b */ /* 0x003fe20003800000 */
.L_x_2998:
[----:B------:R-:W-:Y:S02]  /*34e20*/  IMAD.MOV.U32 R13, RZ, RZ, R114 ;  /* 0x000000ffff0d7224 */ /* 0x000fe400078e0072 */
[----:B------:R-:W-:-:S07]  /*34e30*/  IMAD.MOV.U32 R118, RZ, RZ, R14 ;  /* 0x000000ffff767224 */ /* 0x000fce00078e000e */
[----:B------:R-:W-:Y:S05]  /*34e40*/  WARPSYNC.COLLECTIVE R15, `(.L_x_2999) ;  /* 0x000000000f087348 */ /* 0x000fea0003c00000 */
[----:B------:R0:W1:Y:S02]  /*34e50*/  SHFL.IDX P6, R14, R13, R12, R11 ;  /* 0x0000000c0d0e7389 */ /* 0x00006400000c000b */
[----:B01----:R-:W-:Y:S01]  /*34e60*/  ENDCOLLECTIVE ;  /* 0x000000000000791b */ /* 0x003fe20003800000 */
.L_x_2999:
[----:B------:R-:W-:Y:S01]  /*34e70*/  IMAD.MOV.U32 R13, RZ, RZ, R97 ;  /* 0x000000ffff0d7224 */ /* 0x000fe200078e0061 */
[----:B------:R-:W-:Y:S01]  /*34e80*/  MOV R12, R0 ;  /* 0x00000000000c7202 */ /* 0x000fe20000000f00 */
[----:B------:R-:W-:-:S07]  /*34e90*/  IMAD.MOV.U32 R93, RZ, RZ, R14 ;  /* 0x000000ffff5d7224 */ /* 0x000fce00078e000e */
[----:B------:R-:W-:Y:S05]  /*34ea0*/  WARPSYNC.COLLECTIVE R15, `(.L_x_3000) ;  /* 0x000000000f087348 */ /* 0x000fea0003c00000 */
[----:B------:R0:W1:Y:S02]  /*34eb0*/  SHFL.IDX P6, R14, R13, R12, R11 ;  /* 0x0000000c0d0e7389 */ /* 0x00006400000c000b */
[----:B01----:R-:W-:Y:S01]  /*34ec0*/  ENDCOLLECTIVE ;  /* 0x000000000000791b */ /* 0x003fe20003800000 */
.L_x_3000:
        /* <DEDUP_REMOVED lines=9> */
.L_x_3001:
[----:B------:R-:W-:Y:S02]  /*34f60*/  IMAD.MOV.U32 R13, RZ, RZ, R126 ;  /* 0x000000ffff0d7224 */ /* 0x000fe400078e007e */
[----:B------:R-:W-:Y:S02]  /*34f70*/  IMAD.MOV.U32 R12, RZ, RZ, R2 ;  /* 0x000000ffff0c7224 */ /* 0x000fe400078e0002 */
[----:B------:R-:W-:-:S07]  /*34f80*/  IMAD.MOV.U32 R114, RZ, RZ, R14 ;  /* 0x000000ffff727224 */ /* 0x000fce00078e000e */
[----:B------:R-:W-:Y:S05]  /*34f90*/  WARPSYNC.COLLECTIVE R15, `(.L_x_3002) ;  /* 0x000000000f087348 */ /* 0x000fea0003c00000 */
[----:B------:R0:W1:Y:S02]  /*34fa0*/  SHFL.IDX P6, R14, R13, R12, R11 ;  /* 0x0000000c0d0e7389 */ /* 0x00006400000c000b */
[----:B01----:R-:W-:Y:S01]  /*34fb0*/  ENDCOLLECTIVE ;  /* 0x000000000000791b */ /* 0x003fe20003800000 */
.L_x_3002:
[----:B------:R-:W-:Y:S02]  /*34fc0*/  IMAD.MOV.U32 R13, RZ, RZ, R122 ;  /* 0x000000ffff0d7224 */ /* 0x000fe400078e007a */
[----:B------:R-:W-:-:S07]  /*34fd0*/  IMAD.MOV.U32 R126, RZ, RZ, R14 ;  /* 0x000000ffff7e7224 */ /* 0x000fce00078e000e */
[----:B------:R-:W-:Y:S05]  /*34fe0*/  WARPSYNC.COLLECTIVE R15, `(.L_x_3003) ;  /* 0x000000000f087348 */ /* 0x000fea0003c00000 */
[----:B------:R0:W1:Y:S02]  /*34ff0*/  SHFL.IDX P6, R14, R13, R12, R11 ;  /* 0x0000000c0d0e7389 */ /* 0x00006400000c000b */
[----:B01----:R-:W-:Y:S01]  /*35000*/  ENDCOLLECTIVE ;  /* 0x000000000000791b */ /* 0x003fe20003800000 */
.L_x_3003:
        /* <DEDUP_REMOVED lines=8> */
.L_x_3004:
[----:B------:R-:W-:Y:S02]  /*35090*/  SEL R100, R114, R115, P0 ;  /* 0x0000007372647207 */ /* 0x000fe40000000000 */
[----:B------:R-:W-:Y:S02]  /*350a0*/  SEL R114, R115, R114, P0 ;  /* 0x0000007273727207 */ /* 0x000fe40000000000 */
[----:B------:R-:W-:Y:S01]  /*350b0*/  MOV R13, R119 ;  /* 0x00000077000d7202 */ /* 0x000fe20000000f00 */
[----:B------:R-:W-:-:S07]  /*350c0*/  IMAD.MOV.U32 R99, RZ, RZ, R14 ;  /* 0x000000ffff637224 */ /* 0x000fce00078e000e */
[----:B------:R-:W-:Y:S05]  /*350d0*/  WARPSYNC.COLLECTIVE R15, `(.L_x_3005) ;  /* 0x000000000f087348 */ /* 0x000fea0003c00000 */
[----:B------:R0:W1:Y:S02]  /*350e0*/  SHFL.IDX P6, R14, R13, R12, R11 ;  /* 0x0000000c0d0e7389 */ /* 0x00006400000c000b */
[----:B01----:R-:W-:Y:S01]  /*350f0*/  ENDCOLLECTIVE ;  /* 0x000000000000791b */ /* 0x003fe20003800000 */
.L_x_3005:
[----:B------:R-:W-:Y:S02]  /*35100*/  IMAD.MOV.U32 R13, RZ, RZ, R134 ;  /* 0x000000ffff0d7224 */ /* 0x000fe400078e0086 */
[----:B------:R-:W-:Y:S02]  /*35110*/  IMAD.MOV.U32 R12, RZ, RZ, R2 ;  /* 0x000000ffff0c7224 */ /* 0x000fe400078e0002 */
[----:B------:R-:W-:-:S07]  /*35120*/  IMAD.MOV.U32 R122, RZ, RZ, R14 ;  /* 0x000000ffff7a7224 */ /* 0x000fce00078e000e */
[----:B------:R-:W-:Y:S05]  /*35130*/  WARPSYNC.COLLECTIVE R15, `(.L_x_3006) ;  /* 0x000000000f087348 */ /* 0x000fea0003c00000 */
[----:B------:R0:W1:Y:S02]  /*35140*/  SHFL.IDX P6, R14, R13, R12, R11 ;  /* 0x0000000c0d0e7389 */ /* 0x00006400000c000b */
[----:B01----:R-:W-:Y:S01]  /*35150*/  ENDCOLLECTIVE ;  /* 0x000000000000791b */ /* 0x003fe20003800000 */
.L_x_3006:
[----:B------:R-:W-:Y:S02]  /*35160*/  IMAD.MOV.U32 R13, RZ, RZ, R130 ;  /* 0x000000ffff0d7224 */ /* 0x000fe400078e0082 */
[----:B------:R-:W-:-:S07]  /*35170*/  IMAD.MOV.U32 R134, RZ, RZ, R14 ;  /* 0x000000ffff867224 */ /* 0x000fce00078e000e */
[----:B------:R-:W-:Y:S05]  /*35180*/  WARPSYNC.COLLECTIVE R15, `(.L_x_3007) ;  /* 0x000000000f087348 */ /* 0x000fea0003c00000 */
[----:B------:R0:W1:Y:S02]  /*35190*/  SHFL.IDX P6, R14, R13, R12, R11 ;  /* 0x0000000c0d0e7389 */ /* 0x00006400000c000b */
[----:B01----:R-:W-:Y:S01]  /*351a0*/  ENDCOLLECTIVE ;  /* 0x000000000000791b */ /* 0x003fe20003800000 */
.L_x_3007:
        /* <DEDUP_REMOVED lines=8> */
.L_x_3008:
[----:B------:R-:W-:Y:S02]  /*35230*/  SEL R104, R122, R119, P0 ;  /* 0x000000777a687207 */ /* 0x000fe40000000000 */
[----:B------:R-:W-:Y:S01]  /*35240*/  SEL R119, R119, R122, P0 ;  /* 0x0000007a77777207 */ /* 0x000fe20000000000 */
[----:B------:R-:W-:Y:S02]  /*35250*/  IMAD.MOV.U32 R13, RZ, RZ, R123 ;  /* 0x000000ffff0d7224 */ /* 0x000fe400078e007b */
[----:B------:R-:W-:-:S07]  /*35260*/  IMAD.MOV.U32 R101, RZ, RZ, R14 ;  /* 0x000000ffff657224 */ /* 0x000fce00078e000e */
[----:B------:R-:W-:Y:S05]  /*35270*/  WARPSYNC.COLLECTIVE R15, `(.L_x_3009) ;  /* 0x000000000f087348 */ /* 0x000fea0003c00000 */
[----:B------:R0:W1:Y:S02]  /*35280*/  SHFL.IDX P6, R14, R13, R12, R11 ;  /* 0x0000000c0d0e7389 */ /* 0x00006400000c000b */
[----:B01----:R-:W-:Y:S01]  /*35290*/  ENDCOLLECTIVE ;  /* 0x000000000000791b */ /* 0x003fe20003800000 */
.L_x_3009:
[----:B------:R-:W-:Y:S01]  /*352a0*/  MOV R13, R142 ;  /* 0x0000008e000d7202 */ /* 0x000fe20000000f00 */
[----:B------:R-:W-:Y:S02]  /*352b0*/  IMAD.MOV.U32 R12, RZ, RZ, R2 ;  /* 0x000000ffff0c7224 */ /* 0x000fe400078e0002 */
[----:B------:R-:W-:-:S07]  /*352c0*/  IMAD.MOV.U32 R123, RZ, RZ, R14 ;  /* 0x000000ffff7b7224 */ /* 0x000fce00078e000e */
[----:B------:R-:W-:Y:S05]  /*352d0*/  WARPSYNC.COLLECTIVE R15, `(.L_x_3010) ;  /* 0x000000000f087348 */ /* 0x000fea0003c00000 */
[----:B------:R0:W1:Y:S02]  /*352e0*/  SHFL.IDX P6, R14, R13, R12, R11 ;  /* 0x0000000c0d0e7389 */ /* 0x00006400000c000b */
[----:B01----:R-:W-:Y:S01]  /*352f0*/  ENDCOLLECTIVE ;  /* 0x000000000000791b */ /* 0x003fe20003800000 */
.L_x_3010:
[----:B------:R-:W-:Y:S02]  /*35300*/  IMAD.MOV.U32 R13, RZ, RZ, R138 ;  /* 0x000000ffff0d7224 */ /* 0x000fe400078e008a */
[----:B------:R-:W-:-:S07]  /*35310*/  IMAD.MOV.U32 R142, RZ, RZ, R14 ;  /* 0x000000ffff8e7224 */ /* 0x000fce00078e000e */
[----:B------:R-:W-:Y:S05]  /*35320*/  WARPSYNC.COLLECTIVE R15, `(.L_x_3011) ;  /* 0x000000000f087348 */ /* 0x000fea0003c00000 */
[----:B------:R0:W1:Y:S02]  /*35330*/  SHFL.IDX P6, R14, R13, R12, R11 ;  /* 0x0000000c0d0e7389 */ /* 0x00006400000c000b */
[----:B01----:R-:W-:Y:S01]  /*35340*/  ENDCOLLECTIVE ;  /* 0x000000000000791b */ /* 0x003fe20003800000 */
.L_x_3011:
        /* <DEDUP_REMOVED lines=8> */
.L_x_3012:
[----:B------:R-:W-:Y:S02]  /*353d0*/  SEL R107, R123, R127, P0 ;  /* 0x0000007f7b6b7207 */ /* 0x000fe40000000000 */
[----:B------:R-:W-:Y:S01]  /*353e0*/  SEL R123, R127, R123, P0 ;  /* 0x0000007b7f7b7207 */ /* 0x000fe20000000000 */
[----:B------:R-:W-:Y:S02]  /*353f0*/  IMAD.MOV.U32 R13, RZ, RZ, R205 ;  /* 0x000000ffff0d7224 */ /* 0x000fe400078e00cd */
[----:B------:R-:W-:-:S07]  /*35400*/  IMAD.MOV.U32 R103, RZ, RZ, R14 ;  /* 0x000000ffff677224 */ /* 0x000fce00078e000e */
[----:B------:R-:W-:Y:S05]  /*35410*/  WARPSYNC.COLLECTIVE R15, `(.L_x_3013) ;  /* 0x000000000f087348 */ /* 0x000fea0003c00000 */
[----:B------:R0:W1:Y:S02]  /*35420*/  SHFL.IDX P6, R14, R13, R12, R11 ;  /* 0x0000000c0d0e7389 */ /* 0x00006400000c000b */
[----:B01----:R-:W-:Y:S01]  /*35430*/  ENDCOLLECTIVE ;  /* 0x000000000000791b */ /* 0x003fe20003800000 */
.L_x_3013:
[----:B------:R-:W-:Y:S02]  /*35440*/  IMAD.MOV.U32 R13, RZ, RZ, R150 ;  /* 0x000000ffff0d7224 */ /* 0x000fe400078e0096 */
[----:B------:R-:W-:Y:S02]  /*35450*/  IMAD.MOV.U32 R12, RZ, RZ, R2 ;  /* 0x000000ffff0c7224 */ /* 0x000fe400078e0002 */
[----:B------:R-:W-:Y:S02]  /*35460*/  IMAD.MOV.U32 R2, RZ, RZ, RZ ;  /* 0x000000ffff027224 */ /* 0x000fe400078e00ff */
[----:B------:R-:W-:-:S07]  /*35470*/  IMAD.MOV.U32 R70, RZ, RZ, R14 ;  /* 0x000000ffff467224 */ /* 0x000fce00078e000e */
[----:B------:R-:W-:Y:S05]  /*35480*/  WARPSYNC.COLLECTIVE R15, `(.L_x_3014) ;  /* 0x000000000f087348 */ /* 0x000fea0003c00000 */
[----:B------:R0:W1:Y:S02]  /*35490*/  SHFL.IDX P6, R14, R13, R12, R11 ;  /* 0x0000000c0d0e7389 */ /* 0x00006400000c000b */
[----:B01----:R-:W-:Y:S01]  /*354a0*/  ENDCOLLECTIVE ;  /* 0x000000000000791b */ /* 0x003fe20003800000 */
.L_x_3014:
[----:B------:R-:W-:Y:S01]  /*354b0*/  IMAD.MOV.U32 R13, RZ, RZ, R206 ;  /* 0x000000ffff0d7224 */ /* 0x000fe200078e00ce */
[----:B------:R-:W-:-:S07]  /*354c0*/  MOV R150, R14 ;  /* 0x0000000e00967202 */ /* 0x000fce0000000f00 */
[----:B------:R-:W-:Y:S05]  /*354d0*/  WARPSYNC.COLLECTIVE R15, `(.L_x_3015) ;  /* 0x000000000f087348 */ /* 0x000fea0003c00000 */
[----:B------:R0:W1:Y:S02]  /*354e0*/  SHFL.IDX P6, R14, R13, R12, R11 ;  /* 0x0000000c0d0e7389 */ /* 0x00006400000c000b */
[----:B01----:R-:W-:Y:S01]  /*354f0*/  ENDCOLLECTIVE ;  /* 0x000000000000791b */ /* 0x003fe20003800000 */
.L_x_3015:
[----:B------:R-:W-:Y:S01]  /*35500*/  IMAD.MOV.U32 R0, RZ, RZ, R14 ;  /* 0x000000ffff007224 */ /* 0x000fe200078e000e */
[----:B------:R-:W-:Y:S06]  /*35510*/  BRA `(.L_x_3016) ;  /* 0xfffffed000b47947 */ /* 0x000fec000383ffff */
.L_x_2668:
[----:B------:R-:W-:Y:S02]  /*35520*/  IMAD.MOV.U32 R13, RZ, RZ, R32 ;  /* 0x000000ffff0d7224 */ /* 0x000fe400078e0020 */
[----:B------:R-:W-:Y:S02]  /*35530*/  IMAD.MOV.U32 R12, RZ, RZ, RZ ;  /* 0x000000ffff0c7224 */ /* 0x000fe400078e00ff */
[----:B------:R-:W-:Y:S02]  /*35540*/  IMAD.MOV.U32 R11, RZ, RZ, 0x181f ;  /* 0x0000181fff0b7424 */ /* 0x000fe400078e00ff */
[----:B------:R-:W-:-:S07]  /*35550*/  IMAD.MOV.U32 R15, RZ, RZ, -0x1 ;  /* 0xffffffffff0f7424 */ /* 0x000fce00078e00ff */
[----:B-----5:R-:W-:Y:S05]  /*35560*/  WARPSYNC.COLLECTIVE R15, `(.L_x_3017) ;  /* 0x000000000f087348 */ /* 0x020fea0003c00000 */
[----:B------:R0:W1:Y:S02]  /*35570*/  SHFL.IDX P6, R14, R13, R12, R11 ;  /* 0x0000000c0d0e7389 */ /* 0x00006400000c000b */
[----:B01---5:R-:W-:Y:S01]  /*35580*/  ENDCOLLECTIVE ;  /* 0x000000000000791b */ /* 0x023fe20003800000 */
.L_x_3017:
[----:B------:R-:W-:Y:S02]  /*35590*/  IMAD.MOV.U32 R13, RZ, RZ, R21 ;  /* 0x000000ffff0d7224 */ /* 0x000fe400078e0015 */
[----:B------:R-:W-:-:S07]  /*355a0*/  IMAD.MOV.U32 R20, RZ, RZ, R14 ;  /* 0x000000ffff147224 */ /* 0x000fce00078e000e */
[----:B------:R-:W-:Y:S05]  /*355b0*/  WARPSYNC.COLLECTIVE R15, `(.L_x_3018) ;  /* 0x000000000f087348 */ /* 0x000fea0003c00000 */
[----:B------:R0:W1:Y:S02]  /*355c0*/  SHFL.IDX P6, R14, R13, R12, R11 ;  /* 0x0000000c0d0e7389 */ /* 0x00006400000c000b */
[----:B01----:R-:W-:Y:S01]  /*355d0*/  ENDCOLLECTIVE ;  /* 0x000000000000791b */ /* 0x003fe20003800000 */
.L_x_3018:
[----:B------:R-:W-:Y:S05]  /*355e0*/  BRA `(.L_x_3019) ;  /* 0xfffffee400ac7947 */ /* 0x000fea000383ffff */
.L_x_2671:
        /* <DEDUP_REMOVED lines=8> */
.L_x_3021:
[----:B------:R-:W-:Y:S05]  /*35670*/  BSYNC B1 ;  /* 0x0000000000017941 */ /* 0x000fea0003800000 */
.L_x_3020:
        /* <DEDUP_REMOVED lines=8> */
.L_x_3022:
[----:B------:R-:W-:Y:S05]  /*35700*/  BRA `(.L_x_3023) ;  /* 0xfffffee400dc7947 */ /* 0x000fea000383ffff */
.L_x_2674:
[----:B------:R-:W-:Y:S01]  /*35710*/  BSSY B1, `(.L_x_3024) ;  /* 0x0000008000017945 */ /* 0x000fe20003800000 */
[----:B------:R-:W-:Y:S02]  /*35720*/  IMAD.MOV.U32 R13, RZ, RZ, R32 ;  /* 0x000000ffff0d7224 */ /* 0x000fe400078e0020 */
[----:B------:R-:W-:Y:S02]  /*35730*/  IMAD.MOV.U32 R12, RZ, RZ, 0x2 ;  /* 0x00000002ff0c7424 */ /* 0x000fe400078e00ff */
[----:B------:R-:W-:Y:S02]  /*35740*/  IMAD.MOV.U32 R11, RZ, RZ, 0x181f ;  /* 0x0000181fff0b7424 */ /* 0x000fe400078e00ff */
[----:B------:R-:W-:-:S07]  /*35750*/  IMAD.MOV.U32 R15, RZ, RZ, -0x1 ;  /* 0xffffffffff0f7424 */ /* 0x000fce00078e00ff */
[----:B0123-5:R-:W-:Y:S05]  /*35760*/  WARPSYNC.COLLECTIVE R15, `(.L_x_3025) ;  /* 0x000000000f087348 */ /* 0x02ffea0003c00000 */
[----:B--2---:R2:W4:Y:S02]  /*35770*/  SHFL.IDX P6, R14, R13, R12, R11 ;  /* 0x0000000c0d0e7389 */ /* 0x00452400000c000b */
[----:B012345:R-:W-:Y:S01]  /*35780*/  ENDCOLLECTIVE ;  /* 0x000000000000791b */ /* 0x03ffe20003800000 */
.L_x_3025:
[----:B------:R-:W-:Y:S05]  /*35790*/  BSYNC B1 ;  /* 0x0000000000017941 */ /* 0x000fea0003800000 */
.L_x_3024:
[----:B------:R-:W-:Y:S01]  /*357a0*/  MOV R13, R21 ;  /* 0x00000015000d7202 */ /* 0x000fe20000000f00 */
[----:B------:R-:W-:Y:S02]  /*357b0*/  IMAD.MOV.U32 R12, RZ, RZ, 0x2 ;  /* 0x00000002ff0c7424 */ /* 0x000fe400078e00ff */
[----:B------:R-:W-:Y:S02]  /*357c0*/  IMAD.MOV.U32 R11, RZ, RZ, 0x181f ;  /* 0x0000181fff0b7424 */ /* 0x000fe400078e00ff */
[----:B------:R-:W-:Y:S02]  /*357d0*/  IMAD.MOV.U32 R15, RZ, RZ, -0x1 ;  /* 0xffffffffff0f7424 */ /* 0x000fe400078e00ff */
[----:B------:R-:W-:-:S07]  /*357e0*/  IMAD.MOV.U32 R9, RZ, RZ, R14 ;  /* 0x000000ffff097224 */ /* 0x000fce00078e000e */
[----:B------:R-:W-:Y:S05]  /*357f0*/  WARPSYNC.COLLECTIVE R15, `(.L_x_3026) ;  /* 0x000000000f087348 */ /* 0x000fea0003c00000 */
[----:B------:R0:W1:Y:S02]  /*35800*/  SHFL.IDX P6, R14, R13, R12, R11 ;  /* 0x0000000c0d0e7389 */ /* 0x00006400000c000b */
[----:B01----:R-:W-:Y:S01]  /*35810*/  ENDCOLLECTIVE ;  /* 0x000000000000791b */ /* 0x003fe20003800000 */
.L_x_3026:
[----:B------:R-:W-:Y:S05]  /*35820*/  BRA `(.L_x_3027) ;  /* 0xfffffee800147947 */ /* 0x000fea000383ffff */
.L_x_2677:
        /* <DEDUP_REMOVED lines=8> */
.L_x_3029:
[----:B------:R-:W-:Y:S05]  /*358b0*/  BSYNC B1 ;  /* 0x0000000000017941 */ /* 0x000fea0003800000 */
.L_x_3028:
        /* <DEDUP_REMOVED lines=8> */
.L_x_3030:
[----:B------:R-:W-:Y:S05]  /*35940*/  BRA `(.L_x_3031) ;  /* 0xfffffee800447947 */ /* 0x000fea000383ffff */
.L_x_2679:
[----:B------:R-:W-:Y:S02]  /*35950*/  IMAD.MOV.U32 R13, RZ, RZ, R40 ;  /* 0x000000ffff0d7224 */ /* 0x000fe400078e0028 */
[----:B------:R-:W-:Y:S02]  /*35960*/  IMAD.MOV.U32 R12, RZ, RZ, RZ ;  /* 0x000000ffff0c7224 */ /* 0x000fe400078e00ff */
[----:B------:R-:W-:Y:S02]  /*35970*/  IMAD.MOV.U32 R11, RZ, RZ, 0x1c1f ;  /* 0x00001c1fff0b7424 */ /* 0x000fe400078e00ff */
[----:B------:R-:W-:-:S07]  /*35980*/  IMAD.MOV.U32 R15, RZ, RZ, -0x1 ;  /* 0xffffffffff0f7424 */ /* 0x000fce00078e00ff */
[----:B------:R-:W-:Y:S05]  /*35990*/  WARPSYNC.COLLECTIVE R15, `(.L_x_3032) ;  /* 0x000000000f087348 */ /* 0x000fea0003c00000 */
[----:B------:R0:W1:Y:S02]  /*359a0*/  SHFL.IDX P6, R14, R13, R12, R11 ;  /* 0x0000000c0d0e7389 */ /* 0x00006400000c000b */
[----:B01----:R-:W-:Y:S01]  /*359b0*/  ENDCOLLECTIVE ;  /* 0x000000000000791b */ /* 0x003fe20003800000 */
.L_x_3032:
[----:B------:R-:W-:Y:S02]  /*359c0*/  IMAD.MOV.U32 R13, RZ, RZ, R35 ;  /* 0x000000ffff0d7224 */ /* 0x000fe400078e0023 */
[----:B------:R-:W-:-:S07]  /*359d0*/  IMAD.MOV.U32 R41, RZ, RZ, R14 ;  /* 0x000000ffff297224 */ /* 0x000fce00078e000e */
[----:B------:R-:W-:Y:S05]  /*359e0*/  WARPSYNC.COLLECTIVE R15, `(.L_x_3033) ;  /* 0x000000000f087348 */ /* 0x000fea0003c00000 */
[----:B------:R0:W1:Y:S02]  /*359f0*/  SHFL.IDX P6, R14, R13, R12, R11 ;  /* 0x0000000c0d0e7389 */ /* 0x00006400000c000b */
[----:B01----:R-:W-:Y:S01]  /*35a00*/  ENDCOLLECTIVE ;  /* 0x000000000000791b */ /* 0x003fe20003800000 */
.L_x_3033:
[----:B------:R-:W-:Y:S01]  /*35a10*/  IMAD.MOV.U32 R11, RZ, RZ, R14 ;  /* 0x000000ffff0b7224 */ /* 0x000fe200078e000e */
[----:B------:R-:W-:Y:S06]  /*35a20*/  BRA `(.L_x_3034) ;  /* 0xfffffeec002c7947 */ /* 0x000fec000383ffff */
.L_x_2682:
[----:B------:R-:W-:Y:S01]  /*35a30*/  BSSY B1, `(.L_x_3035) ;  /* 0x0000008000017945 */ /* 0x000fe20003800000 */
[----:B------:R-:W-:Y:S02]  /*35a40*/  IMAD.MOV.U32 R13, RZ, RZ, R40 ;  /* 0x000000ffff0d7224 */ /* 0x000fe400078e0028 */
[----:B------:R-:W-:Y:S02]  /*35a50*/  IMAD.MOV.U32 R12, RZ, RZ, 0x1 ;  /* 0x00000001ff0c7424 */ /* 0x000fe400078e00ff */
[----:B--2---:R-:W-:Y:S02]  /*35a60*/  IMAD.MOV.U32 R11, RZ, RZ, 0x1c1f ;  /* 0x00001c1fff0b7424 */ /* 0x004fe400078e00ff */
[----:B------:R-:W-:-:S07]  /*35a70*/  IMAD.MOV.U32 R15, RZ, RZ, -0x1 ;  /* 0xffffffffff0f7424 */ /* 0x000fce00078e00ff */
[----:B01-3--:R-:W-:Y:S05]  /*35a80*/  WARPSYNC.COLLECTIVE R15, `(.L_x_3036) ;  /* 0x000000000f087348 */ /* 0x00bfea0003c00000 */
[----:B------:R2:W4:Y:S02]  /*35a90*/  SHFL.IDX P6, R14, R13, R12, R11 ;  /* 0x0000000c0d0e7389 */ /* 0x00052400000c000b */
[----:B01234-:R-:W-:Y:S01]  /*35aa0*/  ENDCOLLECTIVE ;  /* 0x000000000000791b */ /* 0x01ffe20003800000 */
.L_x_3036:
[----:B------:R-:W-:Y:S05]  /*35ab0*/  BSYNC B1 ;  /* 0x0000000000017941 */ /* 0x000fea0003800000 */
.L_x_3035:
        /* <DEDUP_REMOVED lines=8> */
.L_x_3037:
[----:B------:R-:W-:Y:S01]  /*35b40*/  IMAD.MOV.U32 R35, RZ, RZ, R14 ;  /* 0x000000ffff237224 */ /* 0x000fe200078e000e */
[----:B------:R-:W-:Y:S06]  /*35b50*/  BRA `(.L_x_3038) ;  /* 0xfffffef800dc7947 */ /* 0x000fec000383ffff */
.L_x_2686:
[----:B------:R-:W-:Y:S02]  /*35b60*/  IMAD.MOV.U32 R13, RZ, RZ, R3 ;  /* 0x000000ffff0d7224 */ /* 0x000fe400078e0003 */
[----:B------:R-:W-:Y:S02]  /*35b70*/  IMAD.MOV.U32 R12, RZ, RZ, RZ ;  /* 0x000000ffff0c7224 */ /* 0x000fe400078e00ff */
[----:B------:R-:W-:Y:S02]  /*35b80*/  IMAD.MOV.U32 R11, RZ, RZ, 0x181f ;  /* 0x0000181fff0b7424 */ /* 0x000fe400078e00ff */
[----:B------:R-:W-:-:S07]  /*35b90*/  IMAD.MOV.U32 R15, RZ, RZ, -0x1 ;  /* 0xffffffffff0f7424 */ /* 0x000fce00078e00ff */
[----:B0-----:R-:W-:Y:S05]  /*35ba0*/  WARPSYNC.COLLECTIVE R15, `(.L_x_3039) ;  /* 0x000000000f087348 */ /* 0x001fea0003c00000 */
[----:B------:R1:W2:Y:S02]  /*35bb0*/  SHFL.IDX P6, R14, R13, R12, R11 ;  /* 0x0000000c0d0e7389 */ /* 0x0002a400000c000b */
[----:B012---:R-:W-:Y:S01]  /*35bc0*/  ENDCOLLECTIVE ;  /* 0x000000000000791b */ /* 0x007fe20003800000 */
.L_x_3039:
[----:B------:R-:W-:Y:S02]  /*35bd0*/  IMAD.MOV.U32 R13, RZ, RZ, R2 ;  /* 0x000000ffff0d7224 */ /* 0x000fe400078e0002 */
[----:B------:R-:W-:-:S07]  /*35be0*/  IMAD.MOV.U32 R0, RZ, RZ, R14 ;  /* 0x000000ffff007224 */ /* 0x000fce00078e000e */
[----:B------:R-:W-:Y:S05]  /*35bf0*/  WARPSYNC.COLLECTIVE R15, `(.L_x_3040) ;  /* 0x000000000f087348 */ /* 0x000fea0003c00000 */
[----:B------:R0:W1:Y:S02]  /*35c00*/  SHFL.IDX P6, R14, R13, R12, R11 ;  /* 0x0000000c0d0e7389 */ /* 0x00006400000c000b */
[----:B01----:R-:W-:Y:S01]  /*35c10*/  ENDCOLLECTIVE ;  /* 0x000000000000791b */ /* 0x003fe20003800000 */
.L_x_3040:
[----:B------:R-:W-:Y:S05]  /*35c20*/  BRA `(.L_x_3041) ;  /* 0xffffff1c00747947 */ /* 0x000fea000383ffff */
.L_x_2689:
[----:B------:R-:W-:Y:S01]  /*35c30*/  BSSY B1, `(.L_x_3042) ;  /* 0x0000008000017945 */ /* 0x000fe20003800000 */
[----:B--2---:R-:W-:Y:S01]  /*35c40*/  MOV R13, R3 ;  /* 0x00000003000d7202 */ /* 0x004fe20000000f00 */
[----:B------:R-:W-:Y:S02]  /*35c50*/  IMAD.MOV.U32 R12, RZ, RZ, 0x1 ;  /* 0x00000001ff0c7424 */ /* 0x000fe400078e00ff */
[----:B------:R-:W-:Y:S02]  /*35c60*/  IMAD.MOV.U32 R11, RZ, RZ, 0x181f ;  /* 0x0000181fff0b7424 */ /* 0x000fe400078e00ff */
[----:B------:R-:W-:-:S07]  /*35c70*/  IMAD.MOV.U32 R15, RZ, RZ, -0x1 ;  /* 0xffffffffff0f7424 */ /* 0x000fce00078e00ff */
[----:B01-3--:R-:W-:Y:S05]  /*35c80*/  WARPSYNC.COLLECTIVE R15, `(.L_x_3043) ;  /* 0x000000000f087348 */ /* 0x00bfea0003c00000 */
[----:B---3--:R2:W3:Y:S02]  /*35c90*/  SHFL.IDX P6, R14, R13, R12, R11 ;  /* 0x0000000c0d0e7389 */ /* 0x0084e400000c000b */
[----:B0123--:R-:W-:Y:S01]  /*35ca0*/  ENDCOLLECTIVE ;  /* 0x000000000000791b */ /* 0x00ffe20003800000 */
.L_x_3043:
[----:B------:R-:W-:Y:S05]  /*35cb0*/  BSYNC B1 ;  /* 0x0000000000017941 */ /* 0x000fea0003800000 */
.L_x_3042:
        /* <DEDUP_REMOVED lines=8> */
.L_x_3044:
[----:B------:R-:W-:Y:S05]  /*35d40*/  BRA `(.L_x_3045) ;  /* 0xffffff1c00a47947 */ /* 0x000fea000383ffff */
.L_x_2692:
[----:B------:R-:W-:Y:S01]  /*35d50*/  BSSY B1, `(.L_x_3046) ;  /* 0x0000008000017945 */ /* 0x000fe20003800000 */
[----:B---3--:R-:W-:Y:S01]  /*35d60*/  IMAD.MOV.U32 R13, RZ, RZ, R3 ;  /* 0x000000ffff0d7224 */ /* 0x008fe200078e0003 */
[----:B------:R-:W-:Y:S01]  /*35d70*/  MOV R15, 0xffffffff ;  /* 0xffffffff000f7802 */ /* 0x000fe20000000f00 */
[----:B------:R-:W-:Y:S02]  /*35d80*/  IMAD.MOV.U32 R12, RZ, RZ, 0x2 ;  /* 0x00000002ff0c7424 */ /* 0x000fe400078e00ff */
[----:B------:R-:W-:-:S07]  /*35d90*/  IMAD.MOV.U32 R11, RZ, RZ, 0x181f ;  /* 0x0000181fff0b7424 */ /* 0x000fce00078e00ff */
[----:B012-4-:R-:W-:Y:S05]  /*35da0*/  WARPSYNC.COLLECTIVE R15, `(.L_x_3047) ;  /* 0x000000000f087348 */ /* 0x017fea0003c00000 */
[----:B------:R3:W0:Y:S02]  /*35db0*/  SHFL.IDX P6, R14, R13, R12, R11 ;  /* 0x0000000c0d0e7389 */ /* 0x00062400000c000b */
[----:B01234-:R-:W-:Y:S01]  /*35dc0*/  ENDCOLLECTIVE ;  /* 0x000000000000791b */ /* 0x01ffe20003800000 */
.L_x_3047:
[----:B------:R-:W-:Y:S05]  /*35dd0*/  BSYNC B1 ;  /* 0x0000000000017941 */ /* 0x000fea0003800000 */
.L_x_3046:
        /* <DEDUP_REMOVED lines=8> */
.L_x_3048:
[----:B------:R-:W-:Y:S05]  /*35e60*/  BRA `(.L_x_3049) ;  /* 0xffffff1c00d47947 */ /* 0x000fea000383ffff */
.L_x_2695:
[----:B------:R-:W-:Y:S01]  /*35e70*/  BSSY B1, `(.L_x_3050) ;  /* 0x0000008000017945 */ /* 0x000fe20003800000 */
[----:B0-----:R-:W-:Y:S02]  /*35e80*/  IMAD.MOV.U32 R13, RZ, RZ, R3 ;  /* 0x000000ffff0d7224 */ /* 0x001fe400078e0003 */
[----:B------:R-:W-:Y:S02]  /*35e90*/  IMAD.MOV.U32 R12, RZ, RZ, 0x3 ;  /* 0x00000003ff0c7424 */ /* 0x000fe400078e00ff */
[----:B------:R-:W-:Y:S02]  /*35ea0*/  IMAD.MOV.U32 R11, RZ, RZ, 0x181f ;  /* 0x0000181fff0b7424 */ /* 0x000fe400078e00ff */
[----:B------:R-:W-:-:S07]  /*35eb0*/  IMAD.MOV.U32 R15, RZ, RZ, -0x1 ;  /* 0xffffffffff0f7424 */ /* 0x000fce00078e00ff */
[----:B-1234-:R-:W-:Y:S05]  /*35ec0*/  WARPSYNC.COLLECTIVE R15, `(.L_x_3051) ;  /* 0x000000000f087348 */ /* 0x01efea0003c00000 */
[----:B---3--:R0:W3:Y:S02]  /*35ed0*/  SHFL.IDX P6, R14, R13, R12, R11 ;  /* 0x0000000c0d0e7389 */ /* 0x0080e400000c000b */
[----:B01234-:R-:W-:Y:S01]  /*35ee0*/  ENDCOLLECTIVE ;  /* 0x000000000000791b */ /* 0x01ffe20003800000 */
.L_x_3051:
[----:B------:R-:W-:Y:S05]  /*35ef0*/  BSYNC B1 ;  /* 0x0000000000017941 */ /* 0x000fea0003800000 */
.L_x_3050:
        /* <DEDUP_REMOVED lines=8> */
.L_x_3052:
[----:B------:R-:W-:Y:S05]  /*35f80*/  BRA `(.L_x_3053) ;  /* 0xffffff2000047947 */ /* 0x000fea000383ffff */
.L_x_2714:
        /* <DEDUP_REMOVED lines=11> */
.L_x_3055:
[----:B------:R-:W-:Y:S05]  /*36040*/  BSYNC B1 ;  /* 0x0000000000017941 */ /* 0x000fea0003800000 */
.L_x_3054:
[----:B------:R-:W-:Y:S05]  /*36050*/  BRA `(.L_x_3056) ;  /* 0xffffff3c00e47947 */ /* 0x000fea000383ffff */
.L_x_2716:
[----:B------:R-:W-:Y:S01]  /*36060*/  BSSY B1, `(.L_x_3057) ;  /* 0x0000006000017945 */ /* 0x000fe20003800000 */
[----:B------:R-:W-:-:S07]  /*36070*/  IMAD.MOV.U32 R15, RZ, RZ, -0x1 ;  /* 0xffffffffff0f7424 */ /* 0x000fce00078e00ff */
[----:B0-----:R-:W-:Y:S05]  /*36080*/  WARPSYNC.COLLECTIVE R15, `(.L_x_3058) ;  /* 0x000000000f0c7348 */ /* 0x001fea0003c00000 */
[----:B------:R-:W-:Y:S02]  /*36090*/  ELECT P6, UR62, PT ;  /* 0x00000000003e782f */ /* 0x000fe400038c0000 */
[----:B------:R-:W-:Y:S01]  /*360a0*/  MOV R14, UR62 ;  /* 0x0000003e000e7c02 */ /* 0x000fe20008000f00 */
[----:B0-----:R-:W-:Y:S10]  /*360b0*/  ENDCOLLECTIVE ;  /* 0x000000000000791b */ /* 0x001ff40003800000 */
.L_x_3058:
[----:B------:R-:W-:Y:S05]  /*360c0*/  BSYNC B1 ;  /* 0x0000000000017941 */ /* 0x000fea0003800000 */
.L_x_3057:
[----:B------:R-:W-:Y:S05]  /*360d0*/  BRA `(.L_x_2715) ;  /* 0xffffff3c00dc7947 */ /* 0x000fea000383ffff */
.L_x_2718:
[----:B0-----:R0:W1:Y:S02]  /*360e0*/  SYNCS.PHASECHK.TRANS64.TRYWAIT P0, [R18+URZ+0x38820], R4 ;  /* 0x03882004120075a7 */ /* 0x001064000800017f */
[----:B-1----:R-:W-:Y:S05]  /*360f0*/  @!P0 NANOSLEEP.SYNCS 0x989680 ;  /* 0x009896800000895d */ /* 0x002fea0003900000 */
[----:B------:R-:W1:Y:S02]  /*36100*/  @!P0 SYNCS.PHASECHK.TRANS64 P0, [R18+URZ+0x38820], R4 ;  /* 0x03882004120085a7 */ /* 0x000e64000800007f */
[----:B-1----:R-:W-:Y:S05]  /*36110*/  @!P0 BRA `(.L_x_2718) ;  /* 0xfffffffc00f08947 */ /* 0x002fea000383ffff */
[----:B------:R-:W-:Y:S05]  /*36120*/  BRA `(.L_x_3059) ;  /* 0xffffff3c00ec7947 */ /* 0x000fea000383ffff */
.L_x_2722:
[----:B-1----:R1:W2:Y:S02]  /*36130*/  SYNCS.PHASECHK.TRANS64.TRYWAIT P0, [R7+URZ+0x388a0], R10 ;  /* 0x0388a00a070075a7 */ /* 0x0022a4000800017f */
[----:B--2---:R-:W-:Y:S05]  /*36140*/  @!P0 NANOSLEEP.SYNCS 0x989680 ;  /* 0x009896800000895d */ /* 0x004fea0003900000 */
[----:B------:R-:W2:Y:S02]  /*36150*/  @!P0 SYNCS.PHASECHK.TRANS64 P0, [R7+URZ+0x388a0], R10 ;  /* 0x0388a00a070085a7 */ /* 0x000ea4000800007f */
[----:B--2---:R-:W-:Y:S05]  /*36160*/  @!P0 BRA `(.L_x_2722) ;  /* 0xfffffffc00f08947 */ /* 0x004fea000383ffff */
[----:B------:R-:W-:Y:S05]  /*36170*/  BRA `(.L_x_3060) ;  /* 0xffffff40000c7947 */ /* 0x000fea000383ffff */
.L_x_2728:
[----:B0-----:R0:W2:Y:S02]  /*36180*/  SYNCS.PHASECHK.TRANS64.TRYWAIT P0, [R7+URZ+0x388c0], R10 ;  /* 0x0388c00a070075a7 */ /* 0x0010a4000800017f */
[----:B--2---:R-:W-:Y:S05]  /*36190*/  @!P0 NANOSLEEP.SYNCS 0x989680 ;  /* 0x009896800000895d */ /* 0x004fea0003900000 */
[----:B------:R-:W2:Y:S02]  /*361a0*/  @!P0 SYNCS.PHASECHK.TRANS64 P0, [R7+URZ+0x388c0], R10 ;  /* 0x0388c00a070085a7 */ /* 0x000ea4000800007f */
[----:B--2---:R-:W-:Y:S05]  /*361b0*/  @!P0 BRA `(.L_x_2728) ;  /* 0xfffffffc00f08947 */ /* 0x004fea000383ffff */
[----:B------:R-:W-:Y:S05]  /*361c0*/  BRA `(.L_x_3061) ;  /* 0xffffff4000cc7947 */ /* 0x000fea000383ffff */
.L_x_2736:
[----:B0-----:R0:W1:Y:S02]  /*361d0*/  SYNCS.PHASECHK.TRANS64.TRYWAIT P1, [R8+URZ+0x388a0], R7 ;  /* 0x0388a007080075a7 */ /* 0x001064000802017f */
[----:B-1----:R-:W-:Y:S05]  /*361e0*/  @!P1 NANOSLEEP.SYNCS 0x989680 ;  /* 0x009896800000995d */ /* 0x002fea0003900000 */
[----:B------:R-:W1:Y:S02]  /*361f0*/  @!P1 SYNCS.PHASECHK.TRANS64 P1, [R8+URZ+0x388a0], R7 ;  /* 0x0388a007080095a7 */ /* 0x000e64000802007f */
[----:B-1----:R-:W-:Y:S05]  /*36200*/  @!P1 BRA `(.L_x_2736) ;  /* 0xfffffffc00f09947 */ /* 0x002fea000383ffff */
[----:B------:R-:W-:Y:S05]  /*36210*/  BRA `(.L_x_3062) ;  /* 0xffffff4400dc7947 */ /* 0x000fea000383ffff */
.L_x_2742:
[----:B-1----:R1:W2:Y:S02]  /*36220*/  SYNCS.PHASECHK.TRANS64.TRYWAIT P1, [R8+URZ+0x388c0], R7 ;  /* 0x0388c007080075a7 */ /* 0x0022a4000802017f */
[----:B--2---:R-:W-:Y:S05]  /*36230*/  @!P1 NANOSLEEP.SYNCS 0x989680 ;  /* 0x009896800000995d */ /* 0x004fea0003900000 */
[----:B------:R-:W2:Y:S02]  /*36240*/  @!P1 SYNCS.PHASECHK.TRANS64 P1, [R8+URZ+0x388c0], R7 ;  /* 0x0388c007080095a7 */ /* 0x000ea4000802007f */
[----:B--2---:R-:W-:Y:S05]  /*36250*/  @!P1 BRA `(.L_x_2742) ;  /* 0xfffffffc00f09947 */ /* 0x004fea000383ffff */
[----:B------:R-:W-:Y:S05]  /*36260*/  BRA `(.L_x_3063) ;  /* 0xffffff4800987947 */ /* 0x000fea000383ffff */
.L_x_2760:
        /* <DEDUP_REMOVED lines=8> */
[----:B-1----:R-:W-:Y:S05]  /*362f0*/  WARPSYNC.COLLECTIVE R15, `(.L_x_3065) ;  /* 0x000000000f087348 */ /* 0x002fea0003c00000 */
[----:B------:R0:W2:Y:S02]  /*36300*/  SHFL.IDX P6, R14, R13, R12, R11 ;  /* 0x0000000c0d0e7389 */ /* 0x0000a400000c000b */
[----:B012---:R-:W-:Y:S01]  /*36310*/  ENDCOLLECTIVE ;  /* 0x000000000000791b */ /* 0x007fe20003800000 */
.L_x_3065:
[----:B------:R-:W-:Y:S05]  /*36320*/  BSYNC B0 ;  /* 0x0000000000007941 */ /* 0x000fea0003800000 */
.L_x_3064:
[----:B------:R-:W-:Y:S05]  /*36330*/  BRA `(.L_x_3066) ;  /* 0xffffff5800307947 */ /* 0x000fea000383ffff */
.L_x_2762:
[----:B------:R-:W-:Y:S01]  /*36340*/  BSSY B0, `(.L_x_3067) ;  /* 0x0000006000007945 */ /* 0x000fe20003800000 */
[----:B------:R-:W-:-:S07]  /*36350*/  MOV R15, 0xffffffff ;  /* 0xffffffff000f7802 */ /* 0x000fce0000000f00 */
[----:B01----:R-:W-:Y:S05]  /*36360*/  WARPSYNC.COLLECTIVE R15, `(.L_x_3068) ;  /* 0x000000000f0c7348 */ /* 0x003fea0003c00000 */
[----:B------:R-:W-:Y:S02]  /*36370*/  ELECT P6, UR62, PT ;  /* 0x00000000003e782f */ /* 0x000fe400038c0000 */
[----:B------:R-:W-:Y:S01]  /*36380*/  MOV R14, UR62 ;  /* 0x0000003e000e7c02 */ /* 0x000fe20008000f00 */
[----:B01----:R-:W-:Y:S10]  /*36390*/  ENDCOLLECTIVE ;  /* 0x000000000000791b */ /* 0x003ff40003800000 */
.L_x_3068:
[----:B------:R-:W-:Y:S05]  /*363a0*/  BSYNC B0 ;  /* 0x0000000000007941 */ /* 0x000fea0003800000 */
.L_x_3067:
[----:B------:R-:W-:Y:S05]  /*363b0*/  BRA `(.L_x_3069) ;  /* 0xffffff5800387947 */ /* 0x000fea000383ffff */
.L_x_2764:
[----:B0-----:R0:W1:Y:S02]  /*363c0*/  SYNCS.PHASECHK.TRANS64.TRYWAIT P0, [R0+URZ+0x38880], R3 ;  /* 0x03888003000075a7 */ /* 0x001064000800017f */
[----:B-1----:R-:W-:Y:S05]  /*363d0*/  @!P0 NANOSLEEP.SYNCS 0x989680 ;  /* 0x009896800000895d */ /* 0x002fea0003900000 */
[----:B------:R-:W1:Y:S02]  /*363e0*/  @!P0 SYNCS.PHASECHK.TRANS64 P0, [R0+URZ+0x38880], R3 ;  /* 0x03888003000085a7 */ /* 0x000e64000800007f */
[----:B-1----:R-:W-:Y:S05]  /*363f0*/  @!P0 BRA `(.L_x_2764) ;  /* 0xfffffffc00f08947 */ /* 0x002fea000383ffff */
[----:B------:R-:W-:Y:S05]  /*36400*/  BRA `(.L_x_3070) ;  /* 0xffffff5800a87947 */ /* 0x000fea000383ffff */
.L_x_2766:
[----:B-1----:R1:W2:Y:S02]  /*36410*/  SYNCS.PHASECHK.TRANS64.TRYWAIT P0, [R0+URZ+0x38840], R3 ;  /* 0x03884003000075a7 */ /* 0x0022a4000800017f */
[----:B--2---:R-:W-:Y:S05]  /*36420*/  @!P0 NANOSLEEP.SYNCS 0x989680 ;  /* 0x009896800000895d */ /* 0x004fea0003900000 */
[----:B------:R-:W2:Y:S02]  /*36430*/  @!P0 SYNCS.PHASECHK.TRANS64 P0, [R0+URZ+0x38840], R3 ;  /* 0x03884003000085a7 */ /* 0x000ea4000800007f */
[----:B--2---:R-:W-:Y:S05]  /*36440*/  @!P0 BRA `(.L_x_2766) ;  /* 0xfffffffc00f08947 */ /* 0x004fea000383ffff */
[----:B------:R-:W-:Y:S05]  /*36450*/  BRA `(.L_x_3071) ;  /* 0xffffff5c00147947 */ /* 0x000fea000383ffff */
.L_x_2770:
[----:B------:R-:W-:Y:S01]  /*36460*/  IMAD.MOV.U32 R13, RZ, RZ, R3 ;  /* 0x000000ffff0d7224 */ /* 0x000fe200078e0003 */
[----:B------:R-:W-:Y:S01]  /*36470*/  LOP3.LUT R5, R5, 0x7f, RZ, 0xc0, !PT ;  /* 0x0000007f05057812 */ /* 0x000fe200078ec0ff */
[----:B------:R-:W-:Y:S02]  /*36480*/  IMAD.MOV.U32 R12, RZ, RZ, RZ ;  /* 0x000000ffff0c7224 */ /* 0x000fe400078e00ff */
[----:B------:R-:W-:Y:S01]  /*36490*/  IMAD.MOV.U32 R11, RZ, RZ, 0x181f ;  /* 0x0000181fff0b7424 */ /* 0x000fe200078e00ff */
[----:B------:R-:W-:Y:S01]  /*364a0*/  SHF.R.U32.HI R5, RZ, 0x3, R5 ;  /* 0x00000003ff057819 */ /* 0x000fe20000011605 */
[----:B------:R-:W-:Y:S02]  /*364b0*/  IMAD.MOV.U32 R15, RZ, RZ, -0x1 ;  /* 0xffffffffff0f7424 */ /* 0x000fe400078e00ff */
[----:B-----5:R-:W-:Y:S02]  /*364c0*/  IMAD R2, R19, R7, RZ ;  /* 0x0000000713027224 */ /* 0x020fe400078e02ff */
[----:B------:R-:W-:-:S07]  /*364d0*/  IMAD R0, R8, 0x80, R5 ;  /* 0x0000008008007824 */ /* 0x000fce00078e0205 */
[----:B------:R-:W-:Y:S05]  /*364e0*/  WARPSYNC.COLLECTIVE R15, `(.L_x_3072) ;  /* 0x000000000f087348 */ /* 0x000fea0003c00000 */
[----:B------:R0:W1:Y:S02]  /*364f0*/  SHFL.IDX P6, R14, R13, R12, R11 ;  /* 0x0000000c0d0e7389 */ /* 0x00006400000c000b */
[----:B01----:R-:W-:Y:S01]  /*36500*/  ENDCOLLECTIVE ;  /* 0x000000000000791b */ /* 0x003fe20003800000 */
.L_x_3072:
[C---:B------:R-:W-:Y:S01]  /*36510*/  VIADD R5, R0.reuse, 0x10 ;  /* 0x0000001000057836 */ /* 0x040fe20000000000 */
[----:B------:R-:W-:Y:S01]  /*36520*/  ISETP.GE.AND P2, PT, R0, R2, PT ;  /* 0x000000020000720c */ /* 0x000fe20003f46270 */
[----:B------:R-:W-:Y:S02]  /*36530*/  IMAD.MOV.U32 R13, RZ, RZ, R4 ;  /* 0x000000ffff0d7224 */ /* 0x000fe400078e0004 */
[----:B------:R-:W-:-:S10]  /*36540*/  IMAD.MOV.U32 R6, RZ, RZ, R14 ;  /* 0x000000ffff067224 */ /* 0x000fd400078e000e */
[----:B------:R-:W-:Y:S05]  /*36550*/  WARPSYNC.COLLECTIVE R15, `(.L_x_3073) ;  /* 0x000000000f087348 */ /* 0x000fea0003c00000 */
[----:B------:R0:W1:Y:S02]  /*36560*/  SHFL.IDX P6, R14, R13, R12, R11 ;  /* 0x0000000c0d0e7389 */ /* 0x00006400000c000b */
[----:B01----:R-:W-:Y:S01]  /*36570*/  ENDCOLLECTIVE ;  /* 0x000000000000791b */ /* 0x003fe20003800000 */
.L_x_3073:
[----:B------:R-:W-:Y:S01]  /*36580*/  IMAD.MOV.U32 R13, RZ, RZ, R3 ;  /* 0x000000ffff0d7224 */ /* 0x000fe200078e0003 */
[----:B------:R-:W-:Y:S01]  /*36590*/  MOV R12, 0x1 ;  /* 0x00000001000c7802 */ /* 0x000fe20000000f00 */
[----:B------:R-:W-:-:S07]  /*365a0*/  IMAD.MOV.U32 R7, RZ, RZ, R14 ;  /* 0x000000ffff077224 */ /* 0x000fce00078e000e */
[----:B------:R-:W-:Y:S05]  /*365b0*/  WARPSYNC.COLLECTIVE R15, `(.L_x_3074) ;  /* 0x000000000f087348 */ /* 0x000fea0003c00000 */
[----:B------:R0:W1:Y:S02]  /*365c0*/  SHFL.IDX P6, R14, R13, R12, R11 ;  /* 0x0000000c0d0e7389 */ /* 0x00006400000c000b */
[----:B01----:R-:W-:Y:S01]  /*365d0*/  ENDCOLLECTIVE ;  /* 0x000000000000791b */ /* 0x003fe20003800000 */
.L_x_3074:
        /* <DEDUP_REMOVED lines=10> */
.L_x_3075:
        /* <DEDUP_REMOVED lines=12> */
.L_x_3076:
        /* <DEDUP_REMOVED lines=17> */
.L_x_3077:
[----:B------:R-:W-:Y:S02]  /*36850*/  IMAD.MOV.U32 R13, RZ, RZ, R3 ;  /* 0x000000ffff0d7224 */ /* 0x000fe400078e0003 */
[----:B------:R-:W-:Y:S02]  /*36860*/  IMAD.MOV.U32 R12, RZ, RZ, 0x3 ;  /* 0x00000003ff0c7424 */ /* 0x000fe400078e00ff */
[----:B------:R-:W-:-:S07]  /*36870*/  IMAD.MOV.U32 R5, RZ, RZ, R14 ;  /* 0x000000ffff057224 */ /* 0x000fce00078e000e */
[----:B------:R-:W-:Y:S05]  /*36880*/  WARPSYNC.COLLECTIVE R15, `(.L_x_3078) ;  /* 0x000000000f087348 */ /* 0x000fea0003c00000 */
[----:B------:R0:W1:Y:S02]  /*36890*/  SHFL.IDX P6, R14, R13, R12, R11 ;  /* 0x0000000c0d0e7389 */ /* 0x00006400000c000b */
[----:B01----:R-:W-:Y:S01]  /*368a0*/  ENDCOLLECTIVE ;  /* 0x000000000000791b */ /* 0x003fe20003800000 */
.L_x_3078:
[----:B------:R-:W-:-:S05]  /*368b0*/  @!P2 IADD3 R5, P3, R10, R5, RZ ;  /* 0x000000050a05a210 */ /* 0x000fca0007f7e0ff */
[----:B------:R-:W-:-:S05]  /*368c0*/  @!P2 IMAD.X R6, RZ, RZ, R6, P3 ;  /* 0x000000ffff06a224 */ /* 0x000fca00018e0606 */
[----:B------:R-:W-:Y:S01]  /*368d0*/  @!P2 MOV R7, R6 ;  /* 0x000000060007a202 */ /* 0x000fe20000000f00 */
        /* <DEDUP_REMOVED lines=13> */
.L_x_3079:
[----:B------:R-:W-:Y:S01]  /*369b0*/  MOV R13, R3 ;  /* 0x00000003000d7202 */ /* 0x000fe20000000f00 */
[----:B------:R-:W-:Y:S02]  /*369c0*/  IMAD.MOV.U32 R12, RZ, RZ, 0x4 ;  /* 0x00000004ff0c7424 */ /* 0x000fe400078e00ff */
[----:B------:R-:W-:-:S07]  /*369d0*/  IMAD.MOV.U32 R5, RZ, RZ, R14 ;  /* 0x000000ffff057224 */ /* 0x000fce00078e000e */
[----:B------:R-:W-:Y:S05]  /*369e0*/  WARPSYNC.COLLECTIVE R15, `(.L_x_3080) ;  /* 0x000000000f087348 */ /* 0x000fea0003c00000 */
[----:B------:R0:W1:Y:S02]  /*369f0*/  SHFL.IDX P6, R14, R13, R12, R11 ;  /* 0x0000000c0d0e7389 */ /* 0x00006400000c000b */
[----:B01----:R-:W-:Y:S01]  /*36a00*/  ENDCOLLECTIVE ;  /* 0x000000000000791b */ /* 0x003fe20003800000 */
.L_x_3080:
        /* <DEDUP_REMOVED lines=16> */
.L_x_3081:
[----:B------:R-:W-:Y:S02]  /*36b10*/  IMAD.MOV.U32 R13, RZ, RZ, R3 ;  /* 0x000000ffff0d7224 */ /* 0x000fe400078e0003 */
[----:B------:R-:W-:Y:S02]  /*36b20*/  IMAD.MOV.U32 R12, RZ, RZ, 0x5 ;  /* 0x00000005ff0c7424 */ /* 0x000fe400078e00ff */
[----:B------:R-:W-:-:S07]  /*36b30*/  IMAD.MOV.U32 R5, RZ, RZ, R14 ;  /* 0x000000ffff057224 */ /* 0x000fce00078e000e */
[----:B------:R-:W-:Y:S05]  /*36b40*/  WARPSYNC.COLLECTIVE R15, `(.L_x_3082) ;  /* 0x000000000f087348 */ /* 0x000fea0003c00000 */
[----:B------:R0:W1:Y:S02]  /*36b50*/  SHFL.IDX P6, R14, R13, R12, R11 ;  /* 0x0000000c0d0e7389 */ /* 0x00006400000c000b */
[----:B01----:R-:W-:Y:S01]  /*36b60*/  ENDCOLLECTIVE ;  /* 0x000000000000791b */ /* 0x003fe20003800000 */
.L_x_3082:
[----:B------:R-:W-:-:S05]  /*36b70*/  @!P2 IADD3 R5, P3, R10, R5, RZ ;  /* 0x000000050a05a210 */ /* 0x000fca0007f7e0ff */
[----:B------:R-:W-:-:S04]  /*36b80*/  @!P2 IMAD.X R6, RZ, RZ, R6, P3 ;  /* 0x000000ffff06a224 */ /* 0x000fc800018e0606 */
[----:B------:R-:W-:Y:S02]  /*36b90*/  @!P2 IMAD.MOV.U32 R7, RZ, RZ, R6 ;  /* 0x000000ffff07a224 */ /* 0x000fe400078e0006 */
[----:B------:R-:W-:Y:S01]  /*36ba0*/  @!P2 IMAD.MOV.U32 R6, RZ, RZ, R5 ;  /* 0x000000ffff06a224 */ /* 0x000fe200078e0005 */
[----:B------:R-:W-:Y:S01]  /*36bb0*/  MOV R13, R4 ;  /* 0x00000004000d7202 */ /* 0x000fe20000000f00 */
[----:B------:R-:W-:-:S03]  /*36bc0*/  VIADD R5, R0, 0x50 ;  /* 0x0000005000057836 */ /* 0x000fc60000000000 */
        /* <DEDUP_REMOVED lines=10> */
.L_x_3083:
[----:B------:R-:W-:Y:S02]  /*36c70*/  IMAD.MOV.U32 R13, RZ, RZ, R3 ;  /* 0x000000ffff0d7224 */ /* 0x000fe400078e0003 */
[----:B------:R-:W-:Y:S02]  /*36c80*/  IMAD.MOV.U32 R12, RZ, RZ, 0x6 ;  /* 0x00000006ff0c7424 */ /* 0x000fe400078e00ff */
[----:B------:R-:W-:-:S07]  /*36c90*/  IMAD.MOV.U32 R5, RZ, RZ, R14 ;  /* 0x000000ffff057224 */ /* 0x000fce00078e000e */
[----:B------:R-:W-:Y:S05]  /*36ca0*/  WARPSYNC.COLLECTIVE R15, `(.L_x_3084) ;  /* 0x000000000f087348 */ /* 0x000fea0003c00000 */
[----:B------:R0:W1:Y:S02]  /*36cb0*/  SHFL.IDX P6, R14, R13, R12, R11 ;  /* 0x0000000c0d0e7389 */ /* 0x00006400000c000b */
[----:B01----:R-:W-:Y:S01]  /*36cc0*/  ENDCOLLECTIVE ;  /* 0x000000000000791b */ /* 0x003fe20003800000 */
.L_x_3084:
        /* <DEDUP_REMOVED lines=14> */
.L_x_3085:
        /* <DEDUP_REMOVED lines=8> */
.L_x_3086:
[----:B------:R-:W-:-:S05]  /*36e30*/  @!P2 IADD3 R5, P3, R10, R5, RZ ;  /* 0x000000050a05a210 */ /* 0x000fca0007f7e0ff */
[----:B------:R-:W-:-:S05]  /*36e40*/  @!P2 IMAD.X R6, RZ, RZ, R6, P3 ;  /* 0x000000ffff06a224 */ /* 0x000fca00018e0606 */
[----:B------:R-:W-:Y:S01]  /*36e50*/  @!P2 MOV R7, R6 ;  /* 0x000000060007a202 */ /* 0x000fe20000000f00 */
        /* <DEDUP_REMOVED lines=11> */
.L_x_3087:
[----:B------:R-:W-:Y:S01]  /*36f10*/  IMAD.MOV.U32 R3, RZ, RZ, R14 ;  /* 0x000000ffff037224 */ /* 0x000fe200078e000e */
[----:B------:R-:W-:Y:S06]  /*36f20*/  BRA `(.L_x_3088) ;  /* 0xffffff5c00987947 */ /* 0x000fec000383ffff */
.L_x_2775:
[----:B---3--:R3:W4:Y:S02]  /*36f30*/  SYNCS.PHASECHK.TRANS64.TRYWAIT P0, [R18+URZ+0x38820], R0 ;  /* 0x03882000120075a7 */ /* 0x008724000800017f */
[----:B----4-:R-:W-:Y:S05]  /*36f40*/  @!P0 NANOSLEEP.SYNCS 0x989680 ;  /* 0x009896800000895d */ /* 0x010fea0003900000 */
[----:B------:R-:W4:Y:S02]  /*36f50*/  @!P0 SYNCS.PHASECHK.TRANS64 P0, [R18+URZ+0x38820], R0 ;  /* 0x03882000120085a7 */ /* 0x000f24000800007f */
[----:B----4-:R-:W-:Y:S05]  /*36f60*/  @!P0 BRA `(.L_x_2775) ;  /* 0xfffffffc00f08947 */ /* 0x010fea000383ffff */
[----:B------:R-:W-:Y:S05]  /*36f70*/  BRA `(.L_x_3089) ;  /* 0xffffff6000047947 */ /* 0x000fea000383ffff */
.L_x_2781:
[----:B--2---:R2:W3:Y:S02]  /*36f80*/  SYNCS.PHASECHK.TRANS64.TRYWAIT P0, [R6+URZ+0x38880], R5 ;  /* 0x03888005060075a7 */ /* 0x0044e4000800017f */
[----:B---3--:R-:W-:Y:S05]  /*36f90*/  @!P0 NANOSLEEP.SYNCS 0x989680 ;  /* 0x009896800000895d */ /* 0x008fea0003900000 */
[----:B------:R-:W3:Y:S02]  /*36fa0*/  @!P0 SYNCS.PHASECHK.TRANS64 P0, [R6+URZ+0x38880], R5 ;  /* 0x03888005060085a7 */ /* 0x000ee4000800007f */
[----:B---3--:R-:W-:Y:S05]  /*36fb0*/  @!P0 BRA `(.L_x_2781) ;  /* 0xfffffffc00f08947 */ /* 0x008fea000383ffff */
[----:B------:R-:W-:Y:S05]  /*36fc0*/  BRA `(.L_x_3090) ;  /* 0xffffff6000c07947 */ /* 0x000fea000383ffff */
.L_x_2787:
[----:B-1----:R1:W3:Y:S02]  /*36fd0*/  SYNCS.PHASECHK.TRANS64.TRYWAIT P0, [R6+URZ+0x38840], R5 ;  /* 0x03884005060075a7 */ /* 0x0022e4000800017f */
[----:B---3--:R-:W-:Y:S05]  /*36fe0*/  @!P0 NANOSLEEP.SYNCS 0x989680 ;  /* 0x009896800000895d */ /* 0x008fea0003900000 */
[----:B------:R-:W3:Y:S02]  /*36ff0*/  @!P0 SYNCS.PHASECHK.TRANS64 P0, [R6+URZ+0x38840], R5 ;  /* 0x03884005060085a7 */ /* 0x000ee4000800007f */
[----:B---3--:R-:W-:Y:S05]  /*37000*/  @!P0 BRA `(.L_x_2787) ;  /* 0xfffffffc00f08947 */ /* 0x008fea000383ffff */
[----:B------:R-:W-:Y:S05]  /*37010*/  BRA `(.L_x_3091) ;  /* 0xffffff6400807947 */ /* 0x000fea000383ffff */
.L_x_2794:
[----:B--2---:R2:W3:Y:S02]  /*37020*/  SYNCS.PHASECHK.TRANS64.TRYWAIT P0, [R20+URZ+0x38870], R4 ;  /* 0x03887004140075a7 */ /* 0x0044e4000800017f */
[----:B---3--:R-:W-:Y:S05]  /*37030*/  @!P0 NANOSLEEP.SYNCS 0x989680 ;  /* 0x009896800000895d */ /* 0x008fea0003900000 */
[----:B------:R-:W3:Y:S02]  /*37040*/  @!P0 SYNCS.PHASECHK.TRANS64 P0, [R20+URZ+0x38870], R4 ;  /* 0x03887004140085a7 */ /* 0x000ee4000800007f */
[----:B---3--:R-:W-:Y:S05]  /*37050*/  @!P0 BRA `(.L_x_2794) ;  /* 0xfffffffc00f08947 */ /* 0x008fea000383ffff */
[----:B------:R-:W-:Y:S05]  /*37060*/  BRA `(.L_x_3092) ;  /* 0xffffff6800587947 */ /* 0x000fea000383ffff */
.L_x_2796:
[----:B---3--:R3:W4:Y:S02]  /*37070*/  SYNCS.PHASECHK.TRANS64.TRYWAIT P0, [R20+URZ+0x38860], R2 ;  /* 0x03886002140075a7 */ /* 0x008724000800017f */
[----:B----4-:R-:W-:Y:S05]  /*37080*/  @!P0 NANOSLEEP.SYNCS 0x989680 ;  /* 0x009896800000895d */ /* 0x010fea0003900000 */
[----:B------:R-:W4:Y:S02]  /*37090*/  @!P0 SYNCS.PHASECHK.TRANS64 P0, [R20+URZ+0x38860], R2 ;  /* 0x03886002140085a7 */ /* 0x000f24000800007f */
[----:B----4-:R-:W-:Y:S05]  /*370a0*/  @!P0 BRA `(.L_x_2796) ;  /* 0xfffffffc00f08947 */ /* 0x010fea000383ffff */
[----:B------:R-:W-:Y:S05]  /*370b0*/  BRA `(.L_x_3093) ;  /* 0xffffff6800607947 */ /* 0x000fea000383ffff */
.L_x_2803:
[----:B--2---:R2:W3:Y:S02]  /*370c0*/  SYNCS.PHASECHK.TRANS64.TRYWAIT P1, [R17+URZ+0x38870], R0 ;  /* 0x03887000110075a7 */ /* 0x0044e4000802017f */
[----:B---3--:R-:W-:Y:S05]  /*370d0*/  @!P1 NANOSLEEP.SYNCS 0x989680 ;  /* 0x009896800000995d */ /* 0x008fea0003900000 */
[----:B------:R-:W3:Y:S02]  /*370e0*/  @!P1 SYNCS.PHASECHK.TRANS64 P1, [R17+URZ+0x38870], R0 ;  /* 0x03887000110095a7 */ /* 0x000ee4000802007f */
[----:B---3--:R-:W-:Y:S05]  /*370f0*/  @!P1 BRA `(.L_x_2803) ;  /* 0xfffffffc00f09947 */ /* 0x008fea000383ffff */
[----:B------:R-:W-:Y:S05]  /*37100*/  BRA `(.L_x_3094) ;  /* 0xffffff7400107947 */ /* 0x000fea000383ffff */
.L_x_2805:
[----:B--2---:R2:W3:Y:S02]  /*37110*/  SYNCS.PHASECHK.TRANS64.TRYWAIT P1, [R17+URZ+0x38860], R0 ;  /* 0x03886000110075a7 */ /* 0x0044e4000802017f */
[----:B---3--:R-:W-:Y:S05]  /*37120*/  @!P1 NANOSLEEP.SYNCS 0x989680 ;  /* 0x009896800000995d */ /* 0x008fea0003900000 */
[----:B------:R-:W3:Y:S02]  /*37130*/  @!P1 SYNCS.PHASECHK.TRANS64 P1, [R17+URZ+0x38860], R0 ;  /* 0x03886000110095a7 */ /* 0x000ee4000802007f */
[----:B---3--:R-:W-:Y:S05]  /*37140*/  @!P1 BRA `(.L_x_2805) ;  /* 0xfffffffc00f09947 */ /* 0x008fea000383ffff */
[----:B------:R-:W-:Y:S05]  /*37150*/  BRA `(.L_x_3095) ;  /* 0xffffff7400187947 */ /* 0x000fea000383ffff */
.L_x_2809:
[----:B------:R-:W2:Y:S01]  /*37160*/  LDL R2, [R1] ;  /* 0x0000000001027983 */ /* 0x000ea20000100800 */
[----:B------:R-:W-:Y:S01]  /*37170*/  BSSY B0, `(.L_x_3096) ;  /* 0x0000008000007945 */ /* 0x000fe20003800000 */
[----:B------:R-:W-:Y:S02]  /*37180*/  IMAD.MOV.U32 R12, RZ, RZ, RZ ;  /* 0x000000ffff0c7224 */ /* 0x000fe400078e00ff */
[----:B------:R-:W-:Y:S02]  /*37190*/  IMAD.MOV.U32 R11, RZ, RZ, 0x1f ;  /* 0x0000001fff0b7424 */ /* 0x000fe400078e00ff */
[----:B------:R-:W-:Y:S02]  /*371a0*/  IMAD.MOV.U32 R15, RZ, RZ, -0x1 ;  /* 0xffffffffff0f7424 */ /* 0x000fe400078e00ff */
[----:B--2---:R-:W-:-:S07]  /*371b0*/  IMAD.MOV.U32 R13, RZ, RZ, R2 ;  /* 0x000000ffff0d7224 */ /* 0x004fce00078e0002 */
[----:B0-----:R-:W-:Y:S05]  /*371c0*/  WARPSYNC.COLLECTIVE R15, `(.L_x_3097) ;  /* 0x000000000f087348 */ /* 0x001fea0003c00000 */
[----:B------:R1:W2:Y:S02]  /*371d0*/  SHFL.IDX P6, R14, R13, R12, R11 ;  /* 0x0000000c0d0e7389 */ /* 0x0002a400000c000b */
[----:B012---:R-:W-:Y:S01]  /*371e0*/  ENDCOLLECTIVE ;  /* 0x000000000000791b */ /* 0x007fe20003800000 */
.L_x_3097:
[----:B------:R-:W-:Y:S05]  /*371f0*/  BSYNC B0 ;  /* 0x0000000000007941 */ /* 0x000fea0003800000 */
.L_x_3096:
[----:B------:R0:W5:Y:S01]  /*37200*/  LDL R0, [R1+0xc] ;  /* 0x00000c0001007983 */ /* 0x0001620000100800 */
[----:B------:R-:W-:Y:S01]  /*37210*/  MOV R13, R2 ;  /* 0x00000002000d7202 */ /* 0x000fe20000000f00 */
[----:B------:R-:W-:Y:S02]  /*37220*/  IMAD.MOV.U32 R12, RZ, RZ, 0x1 ;  /* 0x00000001ff0c7424 */ /* 0x000fe400078e00ff */
[----:B------:R-:W-:Y:S02]  /*37230*/  IMAD.MOV.U32 R11, RZ, RZ, 0x1f ;  /* 0x0000001fff0b7424 */ /* 0x000fe400078e00ff */
[----:B------:R-:W-:Y:S02]  /*37240*/  IMAD.MOV.U32 R15, RZ, RZ, -0x1 ;  /* 0xffffffffff0f7424 */ /* 0x000fe400078e00ff */
[----:B0-----:R-:W-:-:S07]  /*37250*/  IMAD.MOV.U32 R5, RZ, RZ, R14 ;  /* 0x000000ffff057224 */ /* 0x001fce00078e000e */
[----:B-----5:R-:W-:Y:S05]  /*37260*/  WARPSYNC.COLLECTIVE R15, `(.L_x_3098) ;  /* 0x000000000f087348 */ /* 0x020fea0003c00000 */
[----:B------:R0:W1:Y:S02]  /*37270*/  SHFL.IDX P6, R14, R13, R12, R11 ;  /* 0x0000000c0d0e7389 */ /* 0x00006400000c000b */
[----:B01---5:R-:W-:Y:S01]  /*37280*/  ENDCOLLECTIVE ;  /* 0x000000000000791b */ /* 0x023fe20003800000 */
.L_x_3098:
        /* <DEDUP_REMOVED lines=26> */
.L_x_3099:
        /* <DEDUP_REMOVED lines=8> */
.L_x_3100:
        /* <DEDUP_REMOVED lines=8> */
.L_x_3101:
        /* <DEDUP_REMOVED lines=8> */
.L_x_3102:
        /* <DEDUP_REMOVED lines=8> */
.L_x_3103:
        /* <DEDUP_REMOVED lines=9> */
.L_x_3104:
[----:B------:R-:W-:Y:S01]  /*376c0*/  IMAD.MOV.U32 R9, RZ, RZ, R14 ;  /* 0x000000ffff097224 */ /* 0x000fe200078e000e */
[----:B------:R-:W-:Y:S06]  /*376d0*/  BRA `(.L_x_3105) ;  /* 0xffffff7800dc7947 */ /* 0x000fec000383ffff */
.L_x_2812:
[----:B------:R-:W-:Y:S01]  /*376e0*/  BSSY B0, `(.L_x_3106) ;  /* 0x0000008000007945 */ /* 0x000fe20003800000 */
[----:B------:R-:W-:Y:S01]  /*376f0*/  IMAD.MOV.U32 R13, RZ, RZ, R2 ;  /* 0x000000ffff0d7224 */ /* 0x000fe200078e0002 */
[----:B------:R-:W-:Y:S01]  /*37700*/  MOV R12, 0x1 ;  /* 0x00000001000c7802 */ /* 0x000fe20000000f00 */
[----:B------:R-:W-:Y:S02]  /*37710*/  IMAD.MOV.U32 R11, RZ, RZ, RZ ;  /* 0x000000ffff0b7224 */ /* 0x000fe400078e00ff */
[----:B------:R-:W-:-:S07]  /*37720*/  IMAD.MOV.U32 R15, RZ, RZ, -0x1 ;  /* 0xffffffffff0f7424 */ /* 0x000fce00078e00ff */
[----:B0-----:R-:W-:Y:S05]  /*37730*/  WARPSYNC.COLLECTIVE R15, `(.L_x_3107) ;  /* 0x000000000f087348 */ /* 0x001fea0003c00000 */
[----:B------:R1:W2:Y:S02]  /*37740*/  SHFL.UP P6, R14, R13, R12, R11 ;  /* 0x0400000c0d0e7389 */ /* 0x0002a400000c000b */
[----:B012---:R-:W-:Y:S01]  /*37750*/  ENDCOLLECTIVE ;  /* 0x000000000000791b */ /* 0x007fe20003800000 */
.L_x_3107:
[----:B------:R-:W-:Y:S05]  /*37760*/  BSYNC B0 ;  /* 0x0000000000007941 */ /* 0x000fea0003800000 */
.L_x_3106:
        /* <DEDUP_REMOVED lines=10> */
.L_x_3108:
        /* <DEDUP_REMOVED lines=8> */
.L_x_3109:
        /* <DEDUP_REMOVED lines=8> */
.L_x_3110:
        /* <DEDUP_REMOVED lines=8> */
.L_x_3111:
[----:B------:R-:W-:Y:S01]  /*37990*/  MOV R12, 0x1f ;  /* 0x0000001f000c7802 */ /* 0x000fe20000000f00 */
        /* <DEDUP_REMOVED lines=8> */
.L_x_3112:
[----:B------:R-:W-:Y:S01]  /*37a20*/  IMAD.MOV.U32 R9, RZ, RZ, R14 ;  /* 0x000000ffff097224 */ /* 0x000fe200078e000e */
[----:B------:R-:W-:Y:S06]  /*37a30*/  BRA `(.L_x_3113) ;  /* 0xffffff7800b47947 */ /* 0x000fec000383ffff */
.L_x_2814:
[----:B------:R-:W-:Y:S01]  /*37a40*/  BSSY B0, `(.L_x_3114) ;  /* 0x0000006000007945 */ /* 0x000fe20003800000 */
[----:B------:R-:W-:Y:S01]  /*37a50*/  PLOP3.LUT P6, PT, P6, PT, PT, 0x8, 0x0 ;  /* 0x000000000000781c */ /* 0x000fe200037ce170 */
[----:B------:R-:W-:-:S12]  /*37a60*/  IMAD.MOV.U32 R15, RZ, RZ, -0x1 ;  /* 0xffffffffff0f7424 */ /* 0x000fd800078e00ff */
[----:B01----:R-:W-:Y:S05]  /*37a70*/  WARPSYNC.COLLECTIVE R15, `(.L_x_3115) ;  /* 0x000000000f087348 */ /* 0x003fea0003c00000 */
[----:B------:R-:W-:Y:S01]  /*37a80*/  VOTE.ANY R14, PT, P6 ;  /* 0x00000000000e7806 */ /* 0x000fe200030e0100 */
[----:B01----:R-:W-:Y:S06]  /*37a90*/  ENDCOLLECTIVE ;  /* 0x000000000000791b */ /* 0x003fec0003800000 */
.L_x_3115:
[----:B------:R-:W-:Y:S05]  /*37aa0*/  BSYNC B0 ;  /* 0x0000000000007941 */ /* 0x000fea0003800000 */
.L_x_3114:
        /* <DEDUP_REMOVED lines=10> */
.L_x_3116:
[----:B------:R-:W-:Y:S02]  /*37b50*/  IMAD.MOV.U32 R13, RZ, RZ, R6 ;  /* 0x000000ffff0d7224 */ /* 0x000fe400078e0006 */
[----:B------:R-:W-:-:S07]  /*37b60*/  IMAD.MOV.U32 R4, RZ, RZ, R14 ;  /* 0x000000ffff047224 */ /* 0x000fce00078e000e */
[----:B------:R-:W-:Y:S05]  /*37b70*/  WARPSYNC.COLLECTIVE R15, `(.L_x_3117) ;  /* 0x000000000f087348 */ /* 0x000fea0003c00000 */
[----:B------:R0:W1:Y:S02]  /*37b80*/  SHFL.IDX P6, R14, R13, R12, R11 ;  /* 0x0000000c0d0e7389 */ /* 0x00006400000c000b */
[----:B01----:R-:W-:Y:S01]  /*37b90*/  ENDCOLLECTIVE ;  /* 0x000000000000791b */ /* 0x003fe20003800000 */
.L_x_3117:
[----:B------:R-:W-:Y:S01]  /*37ba0*/  IMAD.MOV.U32 R6, RZ, RZ, R14 ;  /* 0x000000ffff067224 */ /* 0x000fe200078e000e */
[----:B------:R-:W-:-:S05]  /*37bb0*/  IADD3 R10, R0, R10, RZ ;  /* 0x0000000a000a7210 */ /* 0x000fca0007ffe0ff */
[----:B------:R0:W-:Y:S01]  /*37bc0*/  STL [R1+0xc], R10 ;  /* 0x00000c0a01007387 */ /* 0x0001e20000100800 */
[----:B------:R-:W-:Y:S05]  /*37bd0*/  BRA `(.L_x_3118) ;  /* 0xffffff7800987947 */ /* 0x000fea000383ffff */
.L_x_2816:
[----:B------:R-:W-:Y:S01]  /*37be0*/  BSSY B0, `(.L_x_3119) ;  /* 0x0000008000007945 */ /* 0x000fe20003800000 */
[----:B------:R-:W-:Y:S02]  /*37bf0*/  IMAD.MOV.U32 R13, RZ, RZ, R7 ;  /* 0x000000ffff0d7224 */ /* 0x000fe400078e0007 */
[----:B------:R-:W-:Y:S02]  /*37c00*/  IMAD.MOV.U32 R12, RZ, RZ, R0 ;  /* 0x000000ffff0c7224 */ /* 0x000fe400078e0000 */
[----:B------:R-:W-:Y:S02]  /*37c10*/  IMAD.MOV.U32 R11, RZ, RZ, 0x1f ;  /* 0x0000001fff0b7424 */ /* 0x000fe400078e00ff */
[----:B------:R-:W-:-:S07]  /*37c20*/  IMAD.MOV.U32 R15, RZ, RZ, -0x1 ;  /* 0xffffffffff0f7424 */ /* 0x000fce00078e00ff */
[----:B0-----:R-:W-:Y:S05]  /*37c30*/  WARPSYNC.COLLECTIVE R15, `(.L_x_3120) ;  /* 0x000000000f087348 */ /* 0x001fea0003c00000 */
[----:B------:R1:W2:Y:S02]  /*37c40*/  SHFL.IDX P6, R14, R13, R12, R11 ;  /* 0x0000000c0d0e7389 */ /* 0x0002a400000c000b */
[----:B012---:R-:W-:Y:S01]  /*37c50*/  ENDCOLLECTIVE ;  /* 0x000000000000791b */ /* 0x007fe20003800000 */
.L_x_3120:
[----:B------:R-:W-:Y:S05]  /*37c60*/  BSYNC B0 ;  /* 0x0000000000007941 */ /* 0x000fea0003800000 */
.L_x_3119:
[----:B------:R-:W-:Y:S01]  /*37c70*/  IMAD.MOV.U32 R0, RZ, RZ, R14 ;  /* 0x000000ffff007224 */ /* 0x000fe200078e000e */
[----:B------:R-:W-:Y:S06]  /*37c80*/  BRA `(.L_x_3121) ;  /* 0xffffff7800847947 */ /* 0x000fec000383ffff */
.L_x_2822:
[----:B0-----:R0:W1:Y:S02]  /*37c90*/  SYNCS.PHASECHK.TRANS64.TRYWAIT P0, [R0+URZ+0x38820], R3 ;  /* 0x03882003000075a7 */ /* 0x001064000800017f */
[----:B-1----:R-:W-:Y:S05]  /*37ca0*/  @!P0 NANOSLEEP.SYNCS 0x989680 ;  /* 0x009896800000895d */ /* 0x002fea0003900000 */
[----:B------:R-:W1:Y:S02]  /*37cb0*/  @!P0 SYNCS.PHASECHK.TRANS64 P0, [R0+URZ+0x38820], R3 ;  /* 0x03882003000085a7 */ /* 0x000e64000800007f */
[----:B-1----:R-:W-:Y:S05]  /*37cc0*/  @!P0 BRA `(.L_x_2822) ;  /* 0xfffffffc00f08947 */ /* 0x002fea000383ffff */
[----:B------:R-:W-:Y:S05]  /*37cd0*/  BRA `(.L_x_3122) ;  /* 0xffffff8400287947 */ /* 0x000fea000383ffff */
.L_x_2823:
        /* <DEDUP_REMOVED lines=11> */
.L_x_3124:
[----:B------:R-:W-:Y:S05]  /*37d90*/  BSYNC B0 ;  /* 0x0000000000007941 */ /* 0x000fea0003800000 */
.L_x_3123:
[----:B------:R-:W-:Y:S05]  /*37da0*/  BRA `(.L_x_3125) ;  /* 0xffffff8400107947 */ /* 0x000fea000383ffff */
.L_x_2824:
[----:B------:R-:W-:Y:S01]  /*37db0*/  BSSY B0, `(.L_x_3126) ;  /* 0x0000006000007945 */ /* 0x000fe20003800000 */
[----:B------:R-:W-:-:S07]  /*37dc0*/  IMAD.MOV.U32 R15, RZ, RZ, -0x1 ;  /* 0xffffffffff0f7424 */ /* 0x000fce00078e00ff */
[----:B01----:R-:W-:Y:S05]  /*37dd0*/  WARPSYNC.COLLECTIVE R15, `(.L_x_3127) ;  /* 0x000000000f0c7348 */ /* 0x003fea0003c00000 */
[----:B------:R-:W-:Y:S02]  /*37de0*/  ELECT P6, UR62, PT ;  /* 0x00000000003e782f */ /* 0x000fe400038c0000 */
[----:B------:R-:W-:Y:S01]  /*37df0*/  MOV R14, UR62 ;  /* 0x0000003e000e7c02 */ /* 0x000fe20008000f00 */
[----:B01----:R-:W-:Y:S10]  /*37e00*/  ENDCOLLECTIVE ;  /* 0x000000000000791b */ /* 0x003ff40003800000 */
.L_x_3127:
[----:B------:R-:W-:Y:S05]  /*37e10*/  BSYNC B0 ;  /* 0x0000000000007941 */ /* 0x000fea0003800000 */
.L_x_3126:
[----:B------:R-:W-:Y:S05]  /*37e20*/  BRA `(.L_x_3128) ;  /* 0xffffff8400047947 */ /* 0x000fea000383ffff */
.L_x_2826:
[----:B0-----:R0:W1:Y:S02]  /*37e30*/  SYNCS.PHASECHK.TRANS64.TRYWAIT P1, [R6+URZ], R5 ;  /* 0x00000005060075a7 */ /* 0x001064000802017f */
[----:B-1----:R-:W-:Y:S05]  /*37e40*/  @!P1 NANOSLEEP.SYNCS 0x989680 ;  /* 0x009896800000995d */ /* 0x002fea0003900000 */
[----:B------:R-:W1:Y:S02]  /*37e50*/  @!P1 SYNCS.PHASECHK.TRANS64 P1, [R6+URZ], R5 ;  /* 0x00000005060095a7 */ /* 0x000e64000802007f */
[----:B-1----:R-:W-:Y:S05]  /*37e60*/  @!P1 BRA `(.L_x_2826) ;  /* 0xfffffffc00f09947 */ /* 0x002fea000383ffff */
[----:B------:R-:W-:Y:S05]  /*37e70*/  BRA `(.L_x_3129) ;  /* 0xffffff8400407947 */ /* 0x000fea000383ffff */
.L_x_2827:
[----:B-1----:R1:W2:Y:S02]  /*37e80*/  SYNCS.PHASECHK.TRANS64.TRYWAIT P1, [R7+URZ], R2 ;  /* 0x00000002070075a7 */ /* 0x0022a4000802017f */
[----:B--2---:R-:W-:Y:S05]  /*37e90*/  @!P1 NANOSLEEP.SYNCS 0x989680 ;  /* 0x009896800000995d */ /* 0x004fea0003900000 */
[----:B------:R-:W2:Y:S02]  /*37ea0*/  @!P1 SYNCS.PHASECHK.TRANS64 P1, [R7+URZ], R2 ;  /* 0x00000002070095a7 */ /* 0x000ea4000802007f */
[----:B--2---:R-:W-:Y:S05]  /*37eb0*/  @!P1 BRA `(.L_x_2827) ;  /* 0xfffffffc00f09947 */ /* 0x004fea000383ffff */
[----:B------:R-:W-:Y:S05]  /*37ec0*/  BRA `(.L_x_3130) ;  /* 0xffffff8400347947 */ /* 0x000fea000383ffff */
.L_x_2829:
[----:B--2---:R2:W3:Y:S02]  /*37ed0*/  SYNCS.PHASECHK.TRANS64.TRYWAIT P1, [R4+URZ+0x38860], R5 ;  /* 0x03886005040075a7 */ /* 0x0044e4000802017f */
[----:B---3--:R-:W-:Y:S05]  /*37ee0*/  @!P1 NANOSLEEP.SYNCS 0x989680 ;  /* 0x009896800000995d */ /* 0x008fea0003900000 */
[----:B------:R-:W3:Y:S02]  /*37ef0*/  @!P1 SYNCS.PHASECHK.TRANS64 P1, [R4+URZ+0x38860], R5 ;  /* 0x03886005040095a7 */ /* 0x000ee4000802007f */
[----:B---3--:R-:W-:Y:S05]  /*37f00*/  @!P1 BRA `(.L_x_2829) ;  /* 0xfffffffc00f09947 */ /* 0x008fea000383ffff */
[----:B------:R-:W-:Y:S05]  /*37f10*/  BRA `(.L_x_3131) ;  /* 0xffffff8400387947 */ /* 0x000fea000383ffff */
.L_x_2831:
[----:B---3--:R3:W4:Y:S02]  /*37f20*/  SYNCS.PHASECHK.TRANS64.TRYWAIT P1, [R3+URZ+0x38860], R2 ;  /* 0x03886002030075a7 */ /* 0x008724000802017f */
[----:B----4-:R-:W-:Y:S05]  /*37f30*/  @!P1 NANOSLEEP.SYNCS 0x989680 ;  /* 0x009896800000995d */ /* 0x010fea0003900000 */
[----:B------:R-:W4:Y:S02]  /*37f40*/  @!P1 SYNCS.PHASECHK.TRANS64 P1, [R3+URZ+0x38860], R2 ;  /* 0x03886002030095a7 */ /* 0x000f24000802007f */
[----:B----4-:R-:W-:Y:S05]  /*37f50*/  @!P1 BRA `(.L_x_2831) ;  /* 0xfffffffc00f09947 */ /* 0x010fea000383ffff */
[----:B------:R-:W-:Y:S05]  /*37f60*/  BRA `(.L_x_3132) ;  /* 0xffffff8400387947 */ /* 0x000fea000383ffff */
.L_x_2833:
[----:B----4-:R4:W0:Y:S02]  /*37f70*/  SYNCS.PHASECHK.TRANS64.TRYWAIT P0, [R4+URZ+0x38880], R5 ;  /* 0x03888005040075a7 */ /* 0x010824000800017f */
[----:B0-----:R-:W-:Y:S05]  /*37f80*/  @!P0 NANOSLEEP.SYNCS 0x989680 ;  /* 0x009896800000895d */ /* 0x001fea0003900000 */
[----:B------:R-:W0:Y:S02]  /*37f90*/  @!P0 SYNCS.PHASECHK.TRANS64 P0, [R4+URZ+0x38880], R5 ;  /* 0x03888005040085a7 */ /* 0x000e24000800007f */
[----:B0-----:R-:W-:Y:S05]  /*37fa0*/  @!P0 BRA `(.L_x_2833) ;  /* 0xfffffffc00f08947 */ /* 0x001fea000383ffff */
[----:B------:R-:W-:Y:S05]  /*37fb0*/  BRA `(.L_x_2834) ;  /* 0xffffff8400347947 */ /* 0x000fea000383ffff */
.L_x_3133:
        /* <DEDUP_REMOVED lines=12> */
.L_x_3142:


//--------------------- .nv.global.init           --------------------------
	.section	.nv.global.init,"aw",@progbits
	.align	4
.nv.global.init:
	.type		_ZZN5flash28permute_output_fp8_VcolmajorIN4cute6TensorINS1_11ArrayEngineIfLm128EEENS1_6LayoutINS1_5tupleIJNS6_IJNS1_1CILi2EEES8_NS7_ILi32EEEEEENS7_ILi1EEESB_EEENS6_IJNS6_IJSB_S8_NS7_ILi4EEEEEENS7_ILi0EEESF_EEEEEEEEEvRT_E9upper_map,@object
	.size		_ZZN5flash28permute_output_fp8_VcolmajorIN4cute6TensorINS1_11ArrayEngineIfLm128EEENS1_6LayoutINS1_5tupleIJNS6_IJNS1_1CILi2EEES8_NS7_ILi32EEEEEENS7_ILi1EEESB_EEENS6_IJNS6_IJSB_S8_NS7_ILi4EEEEEENS7_ILi0EEESF_EEEEEEEEEvRT_E9upper_map,($str$23 - _ZZN5flash28permute_output_fp8_VcolmajorIN4cute6TensorINS1_11ArrayEngineIfLm128EEENS1_6LayoutINS1_5tupleIJNS6_IJNS1_1CILi2EEES8_NS7_ILi32EEEEEENS7_ILi1EEESB_EEENS6_IJNS6_IJSB_S8_NS7_ILi4EEEEEENS7_ILi0EEESF_EEEEEEEEEvRT_E9upper_map)
_ZZN5flash28permute_output_fp8_VcolmajorIN4cute6TensorINS1_11ArrayEngineIfLm128EEENS1_6LayoutINS1_5tupleIJNS6_IJNS1_1CILi2EEES8_NS7_ILi32EEEEEENS7_ILi1EEESB_EEENS6_IJNS6_IJSB_S8_NS7_ILi4EEEEEENS7_ILi0EEESF_EEEEEEEEEvRT_E9upper_map:
        /*0000*/ 	.byte	0x00, 0x00, 0x00, 0x00, 0x02, 0x00, 0x00, 0x00, 0x03, 0x00, 0x00, 0x00, 0x01, 0x00, 0x00, 0x00
	.type		$str$23,@object
	.size		$str$23,($str$24 - $str$23)
$str$23:
        /*0010*/ 	.byte	0x28, 0x61, 0x64, 0x64, 0x72, 0x65, 0x73, 0x73, 0x20, 0x26, 0x20, 0x6d, 0x61, 0x73, 0x6b, 0x29
        /*0020*/ 	.byte	0x20, 0x3d, 0x3d, 0x20, 0x30, 0x00
	.type		$str$24,@object
	.size		$str$24,(__unnamed_11 - $str$24)
$str$24:
        /*0026*/ 	.byte	0x2f, 0x74, 0x6d, 0x70, 0x2f, 0x6f, 0x73, 0x73, 0x5f, 0x6b, 0x65, 0x72, 0x6e, 0x65, 0x6c, 0x73
        /*0036*/ 	.byte	0x5f, 0x73, 0x72, 0x63, 0x2f, 0x66, 0x6c, 0x61, 0x73, 0x68, 0x5f, 0x61, 0x74, 0x74, 0x65, 0x6e
        /*0046*/ 	.byte	0x74, 0x69, 0x6f, 0x6e, 0x2f, 0x63, 0x73, 0x72, 0x63, 0x2f, 0x63, 0x75, 0x74, 0x6c, 0x61, 0x73
        /*0056*/ 	.byte	0x73, 0x2f, 0x69, 0x6e, 0x63, 0x6c, 0x75, 0x64, 0x65, 0x2f, 0x63, 0x75, 0x74, 0x65, 0x2f, 0x70
        /*0066*/ 	.byte	0x6f, 0x69, 0x6e, 0x74, 0x65, 0x72, 0x5f, 0x66, 0x6c, 0x61, 0x67, 0x67, 0x65, 0x64, 0x2e, 0x68
        /*0076*/ 	.byte	0x70, 0x70, 0x00
	.type		__unnamed_11,@object
	.size		__unnamed_11,(__unnamed_6 - __unnamed_11)
__unnamed_11:
        /* <DEDUP_REMOVED lines=24> */
        /*01f9*/ 	.byte	0x26, 0x5d, 0x00
	.type		__unnamed_6,@object
	.size		__unnamed_6,(__unnamed_5 - __unnamed_6)
__unnamed_6:
        /* <DEDUP_REMOVED lines=24> */
        /*037c*/ 	.byte	0x3e, 0x3e, 0x20, 0x26, 0x5d, 0x00
	.type		__unnamed_5,@object
	.size		__unnamed_5,(__unnamed_9 - __unnamed_5)
__unnamed_5:
        /* <DEDUP_REMOVED lines=24> */
        /*0502*/ 	.byte	0x34, 0x3e, 0x3e, 0x3e, 0x3e, 0x3e, 0x20, 0x26, 0x5d, 0x00
	.type		__unnamed_9,@object
	.size		__unnamed_9,(__unnamed_3 - __unnamed_9)
__unnamed_9:
        /* <DEDUP_REMOVED lines=28> */
        /*06cc*/ 	.byte	0x3a, 0x43, 0x3c, 0x31, 0x36, 0x33, 0x38, 0x34, 0x3e, 0x3e, 0x3e, 0x3e, 0x3e, 0x5d, 0x00
	.type		__unnamed_3,@object
	.size		__unnamed_3,(__unnamed_8 - __unnamed_3)
__unnamed_3:
        /* <DEDUP_REMOVED lines=29> */
        /*08ab*/ 	.byte	0x5d, 0x00
	.type		__unnamed_8,@object
	.size		__unnamed_8,(__unnamed_10 - __unnamed_8)
__unnamed_8:
        /* <DEDUP_REMOVED lines=30> */
	.type		__unnamed_10,@object
	.size		__unnamed_10,(__unnamed_2 - __unnamed_10)
__unnamed_10:
        /* <DEDUP_REMOVED lines=30> */
	.type		__unnamed_2,@object
	.size		__unnamed_2,(__unnamed_4 - __unnamed_2)
__unnamed_2:
        /* <DEDUP_REMOVED lines=30> */
	.type		__unnamed_4,@object
	.size		__unnamed_4,(__unnamed_7 - __unnamed_4)
__unnamed_4:
        /* <DEDUP_REMOVED lines=30> */
	.type		__unnamed_7,@object
	.size		__unnamed_7,(__unnamed_1 - __unnamed_7)
__unnamed_7:
        /* <DEDUP_REMOVED lines=30> */
	.type		__unnamed_1,@object
	.size		__unnamed_1,(.L_0 - __unnamed_1)
__unnamed_1:
        /* <DEDUP_REMOVED lines=29> */
        /*13a7*/ 	.byte	0x3e, 0x3e, 0x3e, 0x3e, 0x20, 0x26, 0x5d, 0x00
.L_0:


//--------------------- .nv.shared._ZN7cutlass13device_kernelIN5flash11enable_sm90INS1_16FlashAttnFwdSm90INS1_25CollectiveMainloopFwdSm90ILi2EN4cute5tupleIJNS5_1CILi1EEES8_S8_EEENS6_IJNS7_ILi128EEESA_NS7_ILi256EEEEEELi256ENS_12float_e4m3_tEfNS_4arch4Sm90ELb0ELb0ELb0ELb0ELb0ELb0ELb0ELb1ELb1ELb1ELb1ELb0EEENS1_21CollectiveEpilogueFwdINS6_IJSA_SB_SA_EEES9_NS_10bfloat16_tESF_Li256ELb0ELb1ELb1ELb1EEENS1_19SingleTileSchedulerILb0ELb1ELb1ELi128EEEEEEEEEvNT_6ParamsE --------------------------
	.section	.nv.shared._ZN7cutlass13device_kernelIN5flash11enable_sm90INS1_16FlashAttnFwdSm90INS1_25CollectiveMainloopFwdSm90ILi2EN4cute5tupleIJNS5_1CILi1EEES8_S8_EEENS6_IJNS7_ILi128EEESA_NS7_ILi256EEEEEELi256ENS_12float_e4m3_tEfNS_4arch4Sm90ELb0ELb0ELb0ELb0ELb0ELb0ELb0ELb1ELb1ELb1ELb1ELb0EEENS1_21CollectiveEpilogueFwdINS6_IJSA_SB_SA_EEES9_NS_10bfloat16_tESF_Li256ELb0ELb1ELb1ELb1EEENS1_19SingleTileSchedulerILb0ELb1ELb1ELi128EEEEEEEEEvNT_6ParamsE,"aw",@nobits
	.sectionflags	@""
	.align	16
	.zero		1024


//--------------------- .nv.shared.reserved.0     --------------------------
	.section	.nv.shared.reserved.0,"aw",@nobits
	.weak		__nv_reservedSMEM_offset_0_alias
	.size		__nv_reservedSMEM_offset_0_alias, 0, 0
	.other		__nv_reservedSMEM_offset_0_alias,@"STO_CUDA_RESERVED_SHARED STV_DEFAULT"
__nv_reservedSMEM_offset_0_alias:
	.zero		0


//--------------------- .nv.global                --------------------------
	.section	.nv.global,"aw",@nobits
.nv.global:
	.type		_ZN72_INTERNAL_5bd3b529_36_flash_fwd_hdim256_e4m3_split_sm90_cu_1f2e7571_32764cute1_E,@object
	.size		_ZN72_INTERNAL_5bd3b529_36_flash_fwd_hdim256_e4m3_split_sm90_cu_1f2e7571_32764cute1_E,(_ZN72_INTERNAL_5bd3b529_36_flash_fwd_hdim256_e4m3_split_sm90_cu_1f2e7571_32764cuda3std3__45__cpo6cbeginE - _ZN72_INTERNAL_5bd3b529_36_flash_fwd_hdim256_e4m3_split_sm90_cu_1f2e7571_32764cute1_E)
_ZN72_INTERNAL_5bd3b529_36_flash_fwd_hdim256_e4m3_split_sm90_cu_1f2e7571_32764cute1_E:
	.zero		1
	.type		_ZN72_INTERNAL_5bd3b529_36_flash_fwd_hdim256_e4m3_split_sm90_cu_1f2e7571_32764cuda3std3__45__cpo6cbeginE,@object
	.size		_ZN72_INTERNAL_5bd3b529_36_flash_fwd_hdim256_e4m3_split_sm90_cu_1f2e7571_32764cuda3std3__45__cpo6cbeginE,(_ZN72_INTERNAL_5bd3b529_36_flash_fwd_hdim256_e4m3_split_sm90_cu_1f2e7571_32764cuda3std3__48in_placeE - _ZN72_INTERNAL_5bd3b529_36_flash_fwd_hdim256_e4m3_split_sm90_cu_1f2e7571_32764cuda3std3__45__cpo6cbeginE)
_ZN72_INTERNAL_5bd3b529_36_flash_fwd_hdim256_e4m3_split_sm90_cu_1f2e7571_32764cuda3std3__45__cpo6cbeginE:
	.zero		1
	.type		_ZN72_INTERNAL_5bd3b529_36_flash_fwd_hdim256_e4m3_split_sm90_cu_1f2e7571_32764cuda3std3__48in_placeE,@object
	.size		_ZN72_INTERNAL_5bd3b529_36_flash_fwd_hdim256_e4m3_split_sm90_cu_1f2e7571_32764cuda3std3__48in_placeE,(_ZN72_INTERNAL_5bd3b529_36_flash_fwd_hdim256_e4m3_split_sm90_cu_1f2e7571_32764cuda3std6ranges3__45__cpo9iter_moveE - _ZN72_INTERNAL_5bd3b529_36_flash_fwd_hdim256_e4m3_split_sm90_cu_1f2e7571_32764cuda3std3__48in_placeE)
_ZN72_INTERNAL_5bd3b529_36_flash_fwd_hdim256_e4m3_split_sm90_cu_1f2e7571_32764cuda3std3__48in_placeE:
	.zero		1
	.type		_ZN72_INTERNAL_5bd3b529_36_flash_fwd_hdim256_e4m3_split_sm90_cu_1f2e7571_32764cuda3std6ranges3__45__cpo9iter_moveE,@object
	.size		_ZN72_INTERNAL_5bd3b529_36_flash_fwd_hdim256_e4m3_split_sm90_cu_1f2e7571_32764cuda3std6ranges3__45__cpo9iter_moveE,(_ZN72_INTERNAL_5bd3b529_36_flash_fwd_hdim256_e4m3_split_sm90_cu_1f2e7571_32764cuda3std3__45__cpo5beginE - _ZN72_INTERNAL_5bd3b529_36_flash_fwd_hdim256_e4m3_split_sm90_cu_1f2e7571_32764cuda3std6ranges3__45__cpo9iter_moveE)
_ZN72_INTERNAL_5bd3b529_36_flash_fwd_hdim256_e4m3_split_sm90_cu_1f2e7571_32764cuda3std6ranges3__45__cpo9iter_moveE:
	.zero		1
	.type		_ZN72_INTERNAL_5bd3b529_36_flash_fwd_hdim256_e4m3_split_sm90_cu_1f2e7571_32764cuda3std3__45__cpo5beginE,@object
	.size		_ZN72_INTERNAL_5bd3b529_36_flash_fwd_hdim256_e4m3_split_sm90_cu_1f2e7571_32764cuda3std3__45__cpo5beginE,(_ZN72_INTERNAL_5bd3b529_36_flash_fwd_hdim256_e4m3_split_sm90_cu_1f2e7571_32764cuda3std3__474_GLOBAL__N__5bd3b529_36_flash_fwd_hdim256_e4m3_split_sm90_cu_1f2e7571_32766ignoreE - _ZN72_INTERNAL_5bd3b529_36_flash_fwd_hdim256_e4m3_split_sm90_cu_1f2e7571_32764cuda3std3__45__cpo5beginE)
_ZN72_INTERNAL_5bd3b529_36_flash_fwd_hdim256_e4m3_split_sm90_cu_1f2e7571_32764cuda3std3__45__cpo5beginE:
	.zero		1
	.type		_ZN72_INTERNAL_5bd3b529_36_flash_fwd_hdim256_e4m3_split_sm90_cu_1f2e7571_32764cuda3std3__474_GLOBAL__N__5bd3b529_36_flash_fwd_hdim256_e4m3_split_sm90_cu_1f2e7571_32766ignoreE,@object
	.size		_ZN72_INTERNAL_5bd3b529_36_flash_fwd_hdim256_e4m3_split_sm90_cu_1f2e7571_32764cuda3std3__474_GLOBAL__N__5bd3b529_36_flash_fwd_hdim256_e4m3_split_sm90_cu_1f2e7571_32766ignoreE,(_ZN72_INTERNAL_5bd3b529_36_flash_fwd_hdim256_e4m3_split_sm90_cu_1f2e7571_32764cute7productE - _ZN72_INTERNAL_5bd3b529_36_flash_fwd_hdim256_e4m3_split_sm90_cu_1f2e7571_32764cuda3std3__474_GLOBAL__N__5bd3b529_36_flash_fwd_hdim256_e4m3_split_sm90_cu_1f2e7571_32766ignoreE)
_ZN72_INTERNAL_5bd3b529_36_flash_fwd_hdim256_e4m3_split_sm90_cu_1f2e7571_32764cuda3std3__474_GLOBAL__N__5bd3b529_36_flash_fwd_hdim256_e4m3_split_sm90_cu_1f2e7571_32766ignoreE:
	.zero		1
	.type		_ZN72_INTERNAL_5bd3b529_36_flash_fwd_hdim256_e4m3_split_sm90_cu_1f2e7571_32764cute7productE,@object
	.size		_ZN72_INTERNAL_5bd3b529_36_flash_fwd_hdim256_e4m3_split_sm90_cu_1f2e7571_32764cute7productE,(_ZN72_INTERNAL_5bd3b529_36_flash_fwd_hdim256_e4m3_split_sm90_cu_1f2e7571_32764cuda3std3__45__cpo3endE - _ZN72_INTERNAL_5bd3b529_36_flash_fwd_hdim256_e4m3_split_sm90_cu_1f2e7571_32764cute7productE)
_ZN72_INTERNAL_5bd3b529_36_flash_fwd_hdim256_e4m3_split_sm90_cu_1f2e7571_32764cute7productE:
	.zero		1
	.type		_ZN72_INTERNAL_5bd3b529_36_flash_fwd_hdim256_e4m3_split_sm90_cu_1f2e7571_32764cuda3std3__45__cpo3endE,@object
	.size		_ZN72_INTERNAL_5bd3b529_36_flash_fwd_hdim256_e4m3_split_sm90_cu_1f2e7571_32764cuda3std3__45__cpo3endE,(_ZN72_INTERNAL_5bd3b529_36_flash_fwd_hdim256_e4m3_split_sm90_cu_1f2e7571_32764cuda3std3__419piecewise_constructE - _ZN72_INTERNAL_5bd3b529_36_flash_fwd_hdim256_e4m3_split_sm90_cu_1f2e7571_32764cuda3std3__45__cpo3endE)
_ZN72_INTERNAL_5bd3b529_36_flash_fwd_hdim256_e4m3_split_sm90_cu_1f2e7571_32764cuda3std3__45__cpo3endE:
	.zero		1
	.type		_ZN72_INTERNAL_5bd3b529_36_flash_fwd_hdim256_e4m3_split_sm90_cu_1f2e7571_32764cuda3std3__419piecewise_constructE,@object
	.size		_ZN72_INTERNAL_5bd3b529_36_flash_fwd_hdim256_e4m3_split_sm90_cu_1f2e7571_32764cuda3std3__419piecewise_constructE,(_ZN72_INTERNAL_5bd3b529_36_flash_fwd_hdim256_e4m3_split_sm90_cu_1f2e7571_32764cuda3std3__45__cpo4cendE - _ZN72_INTERNAL_5bd3b529_36_flash_fwd_hdim256_e4m3_split_sm90_cu_1f2e7571_32764cuda3std3__419piecewise_constructE)
_ZN72_INTERNAL_5bd3b529_36_flash_fwd_hdim256_e4m3_split_sm90_cu_1f2e7571_32764cuda3std3__419piecewise_constructE:
	.zero		1
	.type		_ZN72_INTERNAL_5bd3b529_36_flash_fwd_hdim256_e4m3_split_sm90_cu_1f2e7571_32764cuda3std3__45__cpo4cendE,@object
	.size		_ZN72_INTERNAL_5bd3b529_36_flash_fwd_hdim256_e4m3_split_sm90_cu_1f2e7571_32764cuda3std3__45__cpo4cendE,(_ZN72_INTERNAL_5bd3b529_36_flash_fwd_hdim256_e4m3_split_sm90_cu_1f2e7571_32764cuda3std6ranges3__45__cpo4swapE - _ZN72_INTERNAL_5bd3b529_36_flash_fwd_hdim256_e4m3_split_sm90_cu_1f2e7571_32764cuda3std3__45__cpo4cendE)
_ZN72_INTERNAL_5bd3b529_36_flash_fwd_hdim256_e4m3_split_sm90_cu_1f2e7571_32764cuda3std3__45__cpo4cendE:
	.zero		1
	.type		_ZN72_INTERNAL_5bd3b529_36_flash_fwd_hdim256_e4m3_split_sm90_cu_1f2e7571_32764cuda3std6ranges3__45__cpo4swapE,@object
	.size		_ZN72_INTERNAL_5bd3b529_36_flash_fwd_hdim256_e4m3_split_sm90_cu_1f2e7571_32764cuda3std6ranges3__45__cpo4swapE,(.L_19 - _ZN72_INTERNAL_5bd3b529_36_flash_fwd_hdim256_e4m3_split_sm90_cu_1f2e7571_32764cuda3std6ranges3__45__cpo4swapE)
_ZN72_INTERNAL_5bd3b529_36_flash_fwd_hdim256_e4m3_split_sm90_cu_1f2e7571_32764cuda3std6ranges3__45__cpo4swapE:
	.zero		1
.L_19:


//--------------------- .nv.shared._ZN7cutlass13device_kernelIN5flash11enable_sm90INS1_16FlashAttnFwdSm90INS1_25CollectiveMainloopFwdSm90ILi2EN4cute5tupleIJNS5_1CILi1EEES8_S8_EEENS6_IJNS7_ILi128EEESA_NS7_ILi256EEEEEELi256ENS_12float_e4m3_tEfNS_4arch4Sm90ELb0ELb0ELb0ELb1ELb0ELb0ELb0ELb1ELb1ELb1ELb1ELb0EEENS1_21CollectiveEpilogueFwdINS6_IJSA_SB_SA_EEES9_NS_10bfloat16_tESF_Li256ELb1ELb1ELb1ELb1EEENS1_36VarlenDynamicPersistentTileSchedulerILi128ELi128ELi256ELi128ELb1ELb1ELb1ELb0ELb1ELb1EEEEEEEEEvNT_6ParamsE --------------------------
	.section	.nv.shared._ZN7cutlass13device_kernelIN5flash11enable_sm90INS1_16FlashAttnFwdSm90INS1_25CollectiveMainloopFwdSm90ILi2EN4cute5tupleIJNS5_1CILi1EEES8_S8_EEENS6_IJNS7_ILi128EEESA_NS7_ILi256EEEEEELi256ENS_12float_e4m3_tEfNS_4arch4Sm90ELb0ELb0ELb0ELb1ELb0ELb0ELb0ELb1ELb1ELb1ELb1ELb0EEENS1_21CollectiveEpilogueFwdINS6_IJSA_SB_SA_EEES9_NS_10bfloat16_tESF_Li256ELb1ELb1ELb1ELb1EEENS1_36VarlenDynamicPersistentTileSchedulerILi128ELi128ELi256ELi128ELb1ELb1ELb1ELb0ELb1ELb1EEEEEEEEEvNT_6ParamsE,"aw",@nobits
	.sectionflags	@""
	.align	16
	.zero		1024


//--------------------- .nv.shared._ZN7cutlass13device_kernelIN5flash11enable_sm90INS1_16FlashAttnFwdSm90INS1_25CollectiveMainloopFwdSm90ILi2EN4cute5tupleIJNS5_1CILi1EEES8_S8_EEENS6_IJNS7_ILi128EEESA_NS7_ILi256EEEEEELi256ENS_12float_e4m3_tEfNS_4arch4Sm90ELb0ELb0ELb0ELb1ELb0ELb1ELb0ELb1ELb1ELb1ELb1ELb0EEENS1_21CollectiveEpilogueFwdINS6_IJSA_SB_SA_EEES9_NS_10bfloat16_tESF_Li256ELb1ELb1ELb1ELb1EEENS1_36VarlenDynamicPersistentTileSchedulerILi128ELi128ELi256ELi128ELb1ELb1ELb1ELb0ELb1ELb1EEEEEEEEEvNT_6ParamsE --------------------------
	.section	.nv.shared._ZN7cutlass13device_kernelIN5flash11enable_sm90INS1_16FlashAttnFwdSm90INS1_25CollectiveMainloopFwdSm90ILi2EN4cute5tupleIJNS5_1CILi1EEES8_S8_EEENS6_IJNS7_ILi128EEESA_NS7_ILi256EEEEEELi256ENS_12float_e4m3_tEfNS_4arch4Sm90ELb0ELb0ELb0ELb1ELb0ELb1ELb0ELb1ELb1ELb1ELb1ELb0EEENS1_21CollectiveEpilogueFwdINS6_IJSA_SB_SA_EEES9_NS_10bfloat16_tESF_Li256ELb1ELb1ELb1ELb1EEENS1_36VarlenDynamicPersistentTileSchedulerILi128ELi128ELi256ELi128ELb1ELb1ELb1ELb0ELb1ELb1EEEEEEEEEvNT_6ParamsE,"aw",@nobits
	.sectionflags	@""
	.align	16
	.zero		1024


//--------------------- .nv.shared._ZN7cutlass13device_kernelIN5flash11enable_sm90INS1_16FlashAttnFwdSm90INS1_25CollectiveMainloopFwdSm90ILi2EN4cute5tupleIJNS5_1CILi1EEES8_S8_EEENS6_IJNS7_ILi128EEENS7_ILi64EEENS7_ILi256EEEEEELi256ENS_12float_e4m3_tEfNS_4arch4Sm90ELb0ELb1ELb0ELb0ELb0ELb0ELb0ELb1ELb1ELb1ELb1ELb0EEENS1_21CollectiveEpilogueFwdINS6_IJSA_SC_SB_EEES9_NS_10bfloat16_tESG_Li256ELb0ELb1ELb1ELb1EEENS1_19SingleTileSchedulerILb0ELb1ELb1ELi128EEEEEEEEEvNT_6ParamsE --------------------------
	.section	.nv.shared._ZN7cutlass13device_kernelIN5flash11enable_sm90INS1_16FlashAttnFwdSm90INS1_25CollectiveMainloopFwdSm90ILi2EN4cute5tupleIJNS5_1CILi1EEES8_S8_EEENS6_IJNS7_ILi128EEENS7_ILi64EEENS7_ILi256EEEEEELi256ENS_12float_e4m3_tEfNS_4arch4Sm90ELb0ELb1ELb0ELb0ELb0ELb0ELb0ELb1ELb1ELb1ELb1ELb0EEENS1_21CollectiveEpilogueFwdINS6_IJSA_SC_SB_EEES9_NS_10bfloat16_tESG_Li256ELb0ELb1ELb1ELb1EEENS1_19SingleTileSchedulerILb0ELb1ELb1ELi128EEEEEEEEEvNT_6ParamsE,"aw",@nobits
	.sectionflags	@""
	.align	16
	.zero		1024


//--------------------- .nv.shared._ZN7cutlass13device_kernelIN5flash11enable_sm90INS1_16FlashAttnFwdSm90INS1_25CollectiveMainloopFwdSm90ILi2EN4cute5tupleIJNS5_1CILi1EEES8_S8_EEENS6_IJNS7_ILi128EEENS7_ILi64EEENS7_ILi256EEEEEELi256ENS_12float_e4m3_tEfNS_4arch4Sm90ELb0ELb1ELb0ELb1ELb0ELb0ELb0ELb1ELb1ELb1ELb1ELb0EEENS1_21CollectiveEpilogueFwdINS6_IJSA_SC_SB_EEES9_NS_10bfloat16_tESG_Li256ELb1ELb1ELb1ELb1EEENS1_36VarlenDynamicPersistentTileSchedulerILi128ELi64ELi256ELi128ELb1ELb1ELb1ELb1ELb0ELb1EEEEEEEEEvNT_6ParamsE --------------------------
	.section	.nv.shared._ZN7cutlass13device_kernelIN5flash11enable_sm90INS1_16FlashAttnFwdSm90INS1_25CollectiveMainloopFwdSm90ILi2EN4cute5tupleIJNS5_1CILi1EEES8_S8_EEENS6_IJNS7_ILi128EEENS7_ILi64EEENS7_ILi256EEEEEELi256ENS_12float_e4m3_tEfNS_4arch4Sm90ELb0ELb1ELb0ELb1ELb0ELb0ELb0ELb1ELb1ELb1ELb1ELb0EEENS1_21CollectiveEpilogueFwdINS6_IJSA_SC_SB_EEES9_NS_10bfloat16_tESG_Li256ELb1ELb1ELb1ELb1EEENS1_36VarlenDynamicPersistentTileSchedulerILi128ELi64ELi256ELi128ELb1ELb1ELb1ELb1ELb0ELb1EEEEEEEEEvNT_6ParamsE,"aw",@nobits
	.sectionflags	@""
	.align	16
	.zero		1024


//--------------------- .nv.shared._ZN7cutlass13device_kernelIN5flash11enable_sm90INS1_16FlashAttnFwdSm90INS1_25CollectiveMainloopFwdSm90ILi2EN4cute5tupleIJNS5_1CILi1EEES8_S8_EEENS6_IJNS7_ILi128EEENS7_ILi64EEENS7_ILi256EEEEEELi256ENS_12float_e4m3_tEfNS_4arch4Sm90ELb0ELb1ELb0ELb1ELb0ELb1ELb0ELb1ELb1ELb1ELb1ELb0EEENS1_21CollectiveEpilogueFwdINS6_IJSA_SC_SB_EEES9_NS_10bfloat16_tESG_Li256ELb1ELb1ELb1ELb1EEENS1_36VarlenDynamicPersistentTileSchedulerILi128ELi64ELi256ELi128ELb1ELb1ELb1ELb1ELb0ELb1EEEEEEEEEvNT_6ParamsE --------------------------
	.section	.nv.shared._ZN7cutlass13device_kernelIN5flash11enable_sm90INS1_16FlashAttnFwdSm90INS1_25CollectiveMainloopFwdSm90ILi2EN4cute5tupleIJNS5_1CILi1EEES8_S8_EEENS6_IJNS7_ILi128EEENS7_ILi64EEENS7_ILi256EEEEEELi256ENS_12float_e4m3_tEfNS_4arch4Sm90ELb0ELb1ELb0ELb1ELb0ELb1ELb0ELb1ELb1ELb1ELb1ELb0EEENS1_21CollectiveEpilogueFwdINS6_IJSA_SC_SB_EEES9_NS_10bfloat16_tESG_Li256ELb1ELb1ELb1ELb1EEENS1_36VarlenDynamicPersistentTileSchedulerILi128ELi64ELi256ELi128ELb1ELb1ELb1ELb1ELb0ELb1EEEEEEEEEvNT_6ParamsE,"aw",@nobits
	.sectionflags	@""
	.align	16
	.zero		1024


//--------------------- .nv.shared._ZN7cutlass13device_kernelIN5flash11enable_sm90INS1_16FlashAttnFwdSm90INS1_25CollectiveMainloopFwdSm90ILi2EN4cute5tupleIJNS5_1CILi1EEES8_S8_EEENS6_IJNS7_ILi128EEESA_NS7_ILi256EEEEEELi256ENS_12float_e4m3_tEfNS_4arch4Sm90ELb1ELb0ELb0ELb0ELb0ELb0ELb0ELb1ELb1ELb1ELb1ELb0EEENS1_21CollectiveEpilogueFwdINS6_IJSA_SB_SA_EEES9_NS_10bfloat16_tESF_Li256ELb0ELb1ELb1ELb1EEENS1_19SingleTileSchedulerILb0ELb1ELb1ELi128EEEEEEEEEvNT_6ParamsE --------------------------
	.section	.nv.shared._ZN7cutlass13device_kernelIN5flash11enable_sm90INS1_16FlashAttnFwdSm90INS1_25CollectiveMainloopFwdSm90ILi2EN4cute5tupleIJNS5_1CILi1EEES8_S8_EEENS6_IJNS7_ILi128EEESA_NS7_ILi256EEEEEELi256ENS_12float_e4m3_tEfNS_4arch4Sm90ELb1ELb0ELb0ELb0ELb0ELb0ELb0ELb1ELb1ELb1ELb1ELb0EEENS1_21CollectiveEpilogueFwdINS6_IJSA_SB_SA_EEES9_NS_10bfloat16_tESF_Li256ELb0ELb1ELb1ELb1EEENS1_19SingleTileSchedulerILb0ELb1ELb1ELi128EEEEEEEEEvNT_6ParamsE,"aw",@nobits
	.sectionflags	@""
	.align	16
	.zero		1024


//--------------------- .nv.shared._ZN7cutlass13device_kernelIN5flash11enable_sm90INS1_16FlashAttnFwdSm90INS1_25CollectiveMainloopFwdSm90ILi2EN4cute5tupleIJNS5_1CILi1EEES8_S8_EEENS6_IJNS7_ILi128EEESA_NS7_ILi256EEEEEELi256ENS_12float_e4m3_tEfNS_4arch4Sm90ELb1ELb0ELb0ELb1ELb0ELb0ELb0ELb1ELb1ELb1ELb1ELb0EEENS1_21CollectiveEpilogueFwdINS6_IJSA_SB_SA_EEES9_NS_10bfloat16_tESF_Li256ELb1ELb1ELb1ELb1EEENS1_36VarlenDynamicPersistentTileSchedulerILi128ELi128ELi256ELi128ELb1ELb1ELb1ELb1ELb1ELb1EEEEEEEEEvNT_6ParamsE --------------------------
	.section	.nv.shared._ZN7cutlass13device_kernelIN5flash11enable_sm90INS1_16FlashAttnFwdSm90INS1_25CollectiveMainloopFwdSm90ILi2EN4cute5tupleIJNS5_1CILi1EEES8_S8_EEENS6_IJNS7_ILi128EEESA_NS7_ILi256EEEEEELi256ENS_12float_e4m3_tEfNS_4arch4Sm90ELb1ELb0ELb0ELb1ELb0ELb0ELb0ELb1ELb1ELb1ELb1ELb0EEENS1_21CollectiveEpilogueFwdINS6_IJSA_SB_SA_EEES9_NS_10bfloat16_tESF_Li256ELb1ELb1ELb1ELb1EEENS1_36VarlenDynamicPersistentTileSchedulerILi128ELi128ELi256ELi128ELb1ELb1ELb1ELb1ELb1ELb1EEEEEEEEEvNT_6ParamsE,"aw",@nobits
	.sectionflags	@""
	.align	16
	.zero		1024


//--------------------- .nv.shared._ZN7cutlass13device_kernelIN5flash11enable_sm90INS1_16FlashAttnFwdSm90INS1_25CollectiveMainloopFwdSm90ILi2EN4cute5tupleIJNS5_1CILi1EEES8_S8_EEENS6_IJNS7_ILi128EEESA_NS7_ILi256EEEEEELi256ENS_12float_e4m3_tEfNS_4arch4Sm90ELb1ELb0ELb0ELb1ELb0ELb1ELb0ELb1ELb1ELb1ELb1ELb0EEENS1_21CollectiveEpilogueFwdINS6_IJSA_SB_SA_EEES9_NS_10bfloat16_tESF_Li256ELb1ELb1ELb1ELb1EEENS1_36VarlenDynamicPersistentTileSchedulerILi128ELi128ELi256ELi128ELb1ELb1ELb1ELb1ELb1ELb1EEEEEEEEEvNT_6ParamsE --------------------------
	.section	.nv.shared._ZN7cutlass13device_kernelIN5flash11enable_sm90INS1_16FlashAttnFwdSm90INS1_25CollectiveMainloopFwdSm90ILi2EN4cute5tupleIJNS5_1CILi1EEES8_S8_EEENS6_IJNS7_ILi128EEESA_NS7_ILi256EEEEEELi256ENS_12float_e4m3_tEfNS_4arch4Sm90ELb1ELb0ELb0ELb1ELb0ELb1ELb0ELb1ELb1ELb1ELb1ELb0EEENS1_21CollectiveEpilogueFwdINS6_IJSA_SB_SA_EEES9_NS_10bfloat16_tESF_Li256ELb1ELb1ELb1ELb1EEENS1_36VarlenDynamicPersistentTileSchedulerILi128ELi128ELi256ELi128ELb1ELb1ELb1ELb1ELb1ELb1EEEEEEEEEvNT_6ParamsE,"aw",@nobits
	.sectionflags	@""
	.align	16
	.zero		1024


//--------------------- .nv.constant0._ZN7cutlass13device_kernelIN5flash11enable_sm90INS1_16FlashAttnFwdSm90INS1_25CollectiveMainloopFwdSm90ILi2EN4cute5tupleIJNS5_1CILi1EEES8_S8_EEENS6_IJNS7_ILi128EEESA_NS7_ILi256EEEEEELi256ENS_12float_e4m3_tEfNS_4arch4Sm90ELb0ELb0ELb0ELb0ELb0ELb0ELb0ELb1ELb1ELb1ELb1ELb0EEENS1_21CollectiveEpilogueFwdINS6_IJSA_SB_SA_EEES9_NS_10bfloat16_tESF_Li256ELb0ELb1ELb1ELb1EEENS1_19SingleTileSchedulerILb0ELb1ELb1ELi128EEEEEEEEEvNT_6ParamsE --------------------------
	.section	.nv.constant0._ZN7cutlass13device_kernelIN5flash11enable_sm90INS1_16FlashAttnFwdSm90INS1_25CollectiveMainloopFwdSm90ILi2EN4cute5tupleIJNS5_1CILi1EEES8_S8_EEENS6_IJNS7_ILi128EEESA_NS7_ILi256EEEEEELi256ENS_12float_e4m3_tEfNS_4arch4Sm90ELb0ELb0ELb0ELb0ELb0ELb0ELb0ELb1ELb1ELb1ELb1ELb0EEENS1_21CollectiveEpilogueFwdINS6_IJSA_SB_SA_EEES9_NS_10bfloat16_tESF_Li256ELb0ELb1ELb1ELb1EEENS1_19SingleTileSchedulerILb0ELb1ELb1ELi128EEEEEEEEEvNT_6ParamsE,"a",@progbits
	.sectionflags	@""
	.align	4
.nv.constant0._ZN7cutlass13device_kernelIN5flash11enable_sm90INS1_16FlashAttnFwdSm90INS1_25CollectiveMainloopFwdSm90ILi2EN4cute5tupleIJNS5_1CILi1EEES8_S8_EEENS6_IJNS7_ILi128EEESA_NS7_ILi256EEEEEELi256ENS_12float_e4m3_tEfNS_4arch4Sm90ELb0ELb0ELb0ELb0ELb0ELb0ELb0ELb1ELb1ELb1ELb1ELb0EEENS1_21CollectiveEpilogueFwdINS6_IJSA_SB_SA_EEES9_NS_10bfloat16_tESF_Li256ELb0ELb1ELb1ELb1EEENS1_19SingleTileSchedulerILb0ELb1ELb1ELi128EEEEEEEEEvNT_6ParamsE:
	.zero		3200


//--------------------- .nv.constant0._ZN7cutlass13device_kernelIN5flash11enable_sm90INS1_16FlashAttnFwdSm90INS1_25CollectiveMainloopFwdSm90ILi2EN4cute5tupleIJNS5_1CILi1EEES8_S8_EEENS6_IJNS7_ILi128EEESA_NS7_ILi256EEEEEELi256ENS_12float_e4m3_tEfNS_4arch4Sm90ELb0ELb0ELb0ELb1ELb0ELb0ELb0ELb1ELb1ELb1ELb1ELb0EEENS1_21CollectiveEpilogueFwdINS6_IJSA_SB_SA_EEES9_NS_10bfloat16_tESF_Li256ELb1ELb1ELb1ELb1EEENS1_36VarlenDynamicPersistentTileSchedulerILi128ELi128ELi256ELi128ELb1ELb1ELb1ELb0ELb1ELb1EEEEEEEEEvNT_6ParamsE --------------------------
	.section	.nv.constant0._ZN7cutlass13device_kernelIN5flash11enable_sm90INS1_16FlashAttnFwdSm90INS1_25CollectiveMainloopFwdSm90ILi2EN4cute5tupleIJNS5_1CILi1EEES8_S8_EEENS6_IJNS7_ILi128EEESA_NS7_ILi256EEEEEELi256ENS_12float_e4m3_tEfNS_4arch4Sm90ELb0ELb0ELb0ELb1ELb0ELb0ELb0ELb1ELb1ELb1ELb1ELb0EEENS1_21CollectiveEpilogueFwdINS6_IJSA_SB_SA_EEES9_NS_10bfloat16_tESF_Li256ELb1ELb1ELb1ELb1EEENS1_36VarlenDynamicPersistentTileSchedulerILi128ELi128ELi256ELi128ELb1ELb1ELb1ELb0ELb1ELb1EEEEEEEEEvNT_6ParamsE,"a",@progbits
	.sectionflags	@""
	.align	4
.nv.constant0._ZN7cutlass13device_kernelIN5flash11enable_sm90INS1_16FlashAttnFwdSm90INS1_25CollectiveMainloopFwdSm90ILi2EN4cute5tupleIJNS5_1CILi1EEES8_S8_EEENS6_IJNS7_ILi128EEESA_NS7_ILi256EEEEEELi256ENS_12float_e4m3_tEfNS_4arch4Sm90ELb0ELb0ELb0ELb1ELb0ELb0ELb0ELb1ELb1ELb1ELb1ELb0EEENS1_21CollectiveEpilogueFwdINS6_IJSA_SB_SA_EEES9_NS_10bfloat16_tESF_Li256ELb1ELb1ELb1ELb1EEENS1_36VarlenDynamicPersistentTileSchedulerILi128ELi128ELi256ELi128ELb1ELb1ELb1ELb0ELb1ELb1EEEEEEEEEvNT_6ParamsE:
	.zero		3328


//--------------------- .nv.constant0._ZN7cutlass13device_kernelIN5flash11enable_sm90INS1_16FlashAttnFwdSm90INS1_25CollectiveMainloopFwdSm90ILi2EN4cute5tupleIJNS5_1CILi1EEES8_S8_EEENS6_IJNS7_ILi128EEESA_NS7_ILi256EEEEEELi256ENS_12float_e4m3_tEfNS_4arch4Sm90ELb0ELb0ELb0ELb1ELb0ELb1ELb0ELb1ELb1ELb1ELb1ELb0EEENS1_21CollectiveEpilogueFwdINS6_IJSA_SB_SA_EEES9_NS_10bfloat16_tESF_Li256ELb1ELb1ELb1ELb1EEENS1_36VarlenDynamicPersistentTileSchedulerILi128ELi128ELi256ELi128ELb1ELb1ELb1ELb0ELb1ELb1EEEEEEEEEvNT_6ParamsE --------------------------
	.section	.nv.constant0._ZN7cutlass13device_kernelIN5flash11enable_sm90INS1_16FlashAttnFwdSm90INS1_25CollectiveMainloopFwdSm90ILi2EN4cute5tupleIJNS5_1CILi1EEES8_S8_EEENS6_IJNS7_ILi128EEESA_NS7_ILi256EEEEEELi256ENS_12float_e4m3_tEfNS_4arch4Sm90ELb0ELb0ELb0ELb1ELb0ELb1ELb0ELb1ELb1ELb1ELb1ELb0EEENS1_21CollectiveEpilogueFwdINS6_IJSA_SB_SA_EEES9_NS_10bfloat16_tESF_Li256ELb1ELb1ELb1ELb1EEENS1_36VarlenDynamicPersistentTileSchedulerILi128ELi128ELi256ELi128ELb1ELb1ELb1ELb0ELb1ELb1EEEEEEEEEvNT_6ParamsE,"a",@progbits
	.sectionflags	@""
	.align	4
.nv.constant0._ZN7cutlass13device_kernelIN5flash11enable_sm90INS1_16FlashAttnFwdSm90INS1_25CollectiveMainloopFwdSm90ILi2EN4cute5tupleIJNS5_1CILi1EEES8_S8_EEENS6_IJNS7_ILi128EEESA_NS7_ILi256EEEEEELi256ENS_12float_e4m3_tEfNS_4arch4Sm90ELb0ELb0ELb0ELb1ELb0ELb1ELb0ELb1ELb1ELb1ELb1ELb0EEENS1_21CollectiveEpilogueFwdINS6_IJSA_SB_SA_EEES9_NS_10bfloat16_tESF_Li256ELb1ELb1ELb1ELb1EEENS1_36VarlenDynamicPersistentTileSchedulerILi128ELi128ELi256ELi128ELb1ELb1ELb1ELb0ELb1ELb1EEEEEEEEEvNT_6ParamsE:
	.zero		3328


//--------------------- .nv.constant0._ZN7cutlass13device_kernelIN5flash11enable_sm90INS1_16FlashAttnFwdSm90INS1_25CollectiveMainloopFwdSm90ILi2EN4cute5tupleIJNS5_1CILi1EEES8_S8_EEENS6_IJNS7_ILi128EEENS7_ILi64EEENS7_ILi256EEEEEELi256ENS_12float_e4m3_tEfNS_4arch4Sm90ELb0ELb1ELb0ELb0ELb0ELb0ELb0ELb1ELb1ELb1ELb1ELb0EEENS1_21CollectiveEpilogueFwdINS6_IJSA_SC_SB_EEES9_NS_10bfloat16_tESG_Li256ELb0ELb1ELb1ELb1EEENS1_19SingleTileSchedulerILb0ELb1ELb1ELi128EEEEEEEEEvNT_6ParamsE --------------------------
	.section	.nv.constant0._ZN7cutlass13device_kernelIN5flash11enable_sm90INS1_16FlashAttnFwdSm90INS1_25CollectiveMainloopFwdSm90ILi2EN4cute5tupleIJNS5_1CILi1EEES8_S8_EEENS6_IJNS7_ILi128EEENS7_ILi64EEENS7_ILi256EEEEEELi256ENS_12float_e4m3_tEfNS_4arch4Sm90ELb0ELb1ELb0ELb0ELb0ELb0ELb0ELb1ELb1ELb1ELb1ELb0EEENS1_21CollectiveEpilogueFwdINS6_IJSA_SC_SB_EEES9_NS_10bfloat16_tESG_Li256ELb0ELb1ELb1ELb1EEENS1_19SingleTileSchedulerILb0ELb1ELb1ELi128EEEEEEEEEvNT_6ParamsE,"a",@progbits
	.sectionflags	@""
	.align	4
.nv.constant0._ZN7cutlass13device_kernelIN5flash11enable_sm90INS1_16FlashAttnFwdSm90INS1_25CollectiveMainloopFwdSm90ILi2EN4cute5tupleIJNS5_1CILi1EEES8_S8_EEENS6_IJNS7_ILi128EEENS7_ILi64EEENS7_ILi256EEEEEELi256ENS_12float_e4m3_tEfNS_4arch4Sm90ELb0ELb1ELb0ELb0ELb0ELb0ELb0ELb1ELb1ELb1ELb1ELb0EEENS1_21CollectiveEpilogueFwdINS6_IJSA_SC_SB_EEES9_NS_10bfloat16_tESG_Li256ELb0ELb1ELb1ELb1EEENS1_19SingleTileSchedulerILb0ELb1ELb1ELi128EEEEEEEEEvNT_6ParamsE:
	.zero		3200


//--------------------- .nv.constant0._ZN7cutlass13device_kernelIN5flash11enable_sm90INS1_16FlashAttnFwdSm90INS1_25CollectiveMainloopFwdSm90ILi2EN4cute5tupleIJNS5_1CILi1EEES8_S8_EEENS6_IJNS7_ILi128EEENS7_ILi64EEENS7_ILi256EEEEEELi256ENS_12float_e4m3_tEfNS_4arch4Sm90ELb0ELb1ELb0ELb1ELb0ELb0ELb0ELb1ELb1ELb1ELb1ELb0EEENS1_21CollectiveEpilogueFwdINS6_IJSA_SC_SB_EEES9_NS_10bfloat16_tESG_Li256ELb1ELb1ELb1ELb1EEENS1_36VarlenDynamicPersistentTileSchedulerILi128ELi64ELi256ELi128ELb1ELb1ELb1ELb1ELb0ELb1EEEEEEEEEvNT_6ParamsE --------------------------
	.section	.nv.constant0._ZN7cutlass13device_kernelIN5flash11enable_sm90INS1_16FlashAttnFwdSm90INS1_25CollectiveMainloopFwdSm90ILi2EN4cute5tupleIJNS5_1CILi1EEES8_S8_EEENS6_IJNS7_ILi128EEENS7_ILi64EEENS7_ILi256EEEEEELi256ENS_12float_e4m3_tEfNS_4arch4Sm90ELb0ELb1ELb0ELb1ELb0ELb0ELb0ELb1ELb1ELb1ELb1ELb0EEENS1_21CollectiveEpilogueFwdINS6_IJSA_SC_SB_EEES9_NS_10bfloat16_tESG_Li256ELb1ELb1ELb1ELb1EEENS1_36VarlenDynamicPersistentTileSchedulerILi128ELi64ELi256ELi128ELb1ELb1ELb1ELb1ELb0ELb1EEEEEEEEEvNT_6ParamsE,"a",@progbits
	.sectionflags	@""
	.align	4
.nv.constant0._ZN7cutlass13device_kernelIN5flash11enable_sm90INS1_16FlashAttnFwdSm90INS1_25CollectiveMainloopFwdSm90ILi2EN4cute5tupleIJNS5_1CILi1EEES8_S8_EEENS6_IJNS7_ILi128EEENS7_ILi64EEENS7_ILi256EEEEEELi256ENS_12float_e4m3_tEfNS_4arch4Sm90ELb0ELb1ELb0ELb1ELb0ELb0ELb0ELb1ELb1ELb1ELb1ELb0EEENS1_21CollectiveEpilogueFwdINS6_IJSA_SC_SB_EEES9_NS_10bfloat16_tESG_Li256ELb1ELb1ELb1ELb1EEENS1_36VarlenDynamicPersistentTileSchedulerILi128ELi64ELi256ELi128ELb1ELb1ELb1ELb1ELb0ELb1EEEEEEEEEvNT_6ParamsE:
	.zero		3328


//--------------------- .nv.constant0._ZN7cutlass13device_kernelIN5flash11enable_sm90INS1_16FlashAttnFwdSm90INS1_25CollectiveMainloopFwdSm90ILi2EN4cute5tupleIJNS5_1CILi1EEES8_S8_EEENS6_IJNS7_ILi128EEENS7_ILi64EEENS7_ILi256EEEEEELi256ENS_12float_e4m3_tEfNS_4arch4Sm90ELb0ELb1ELb0ELb1ELb0ELb1ELb0ELb1ELb1ELb1ELb1ELb0EEENS1_21CollectiveEpilogueFwdINS6_IJSA_SC_SB_EEES9_NS_10bfloat16_tESG_Li256ELb1ELb1ELb1ELb1EEENS1_36VarlenDynamicPersistentTileSchedulerILi128ELi64ELi256ELi128ELb1ELb1ELb1ELb1ELb0ELb1EEEEEEEEEvNT_6ParamsE --------------------------
	.section	.nv.constant0._ZN7cutlass13device_kernelIN5flash11enable_sm90INS1_16FlashAttnFwdSm90INS1_25CollectiveMainloopFwdSm90ILi2EN4cute5tupleIJNS5_1CILi1EEES8_S8_EEENS6_IJNS7_ILi128EEENS7_ILi64EEENS7_ILi256EEEEEELi256ENS_12float_e4m3_tEfNS_4arch4Sm90ELb0ELb1ELb0ELb1ELb0ELb1ELb0ELb1ELb1ELb1ELb1ELb0EEENS1_21CollectiveEpilogueFwdINS6_IJSA_SC_SB_EEES9_NS_10bfloat16_tESG_Li256ELb1ELb1ELb1ELb1EEENS1_36VarlenDynamicPersistentTileSchedulerILi128ELi64ELi256ELi128ELb1ELb1ELb1ELb1ELb0ELb1EEEEEEEEEvNT_6ParamsE,"a",@progbits
	.sectionflags	@""
	.align	4
.nv.constant0._ZN7cutlass13device_kernelIN5flash11enable_sm90INS1_16FlashAttnFwdSm90INS1_25CollectiveMainloopFwdSm90ILi2EN4cute5tupleIJNS5_1CILi1EEES8_S8_EEENS6_IJNS7_ILi128EEENS7_ILi64EEENS7_ILi256EEEEEELi256ENS_12float_e4m3_tEfNS_4arch4Sm90ELb0ELb1ELb0ELb1ELb0ELb1ELb0ELb1ELb1ELb1ELb1ELb0EEENS1_21CollectiveEpilogueFwdINS6_IJSA_SC_SB_EEES9_NS_10bfloat16_tESG_Li256ELb1ELb1ELb1ELb1EEENS1_36VarlenDynamicPersistentTileSchedulerILi128ELi64ELi256ELi128ELb1ELb1ELb1ELb1ELb0ELb1EEEEEEEEEvNT_6ParamsE:
	.zero		3328


//--------------------- .nv.constant0._ZN7cutlass13device_kernelIN5flash11enable_sm90INS1_16FlashAttnFwdSm90INS1_25CollectiveMainloopFwdSm90ILi2EN4cute5tupleIJNS5_1CILi1EEES8_S8_EEENS6_IJNS7_ILi128EEESA_NS7_ILi256EEEEEELi256ENS_12float_e4m3_tEfNS_4arch4Sm90ELb1ELb0ELb0ELb0ELb0ELb0ELb0ELb1ELb1ELb1ELb1ELb0EEENS1_21CollectiveEpilogueFwdINS6_IJSA_SB_SA_EEES9_NS_10bfloat16_tESF_Li256ELb0ELb1ELb1ELb1EEENS1_19SingleTileSchedulerILb0ELb1ELb1ELi128EEEEEEEEEvNT_6ParamsE --------------------------
	.section	.nv.constant0._ZN7cutlass13device_kernelIN5flash11enable_sm90INS1_16FlashAttnFwdSm90INS1_25CollectiveMainloopFwdSm90ILi2EN4cute5tupleIJNS5_1CILi1EEES8_S8_EEENS6_IJNS7_ILi128EEESA_NS7_ILi256EEEEEELi256ENS_12float_e4m3_tEfNS_4arch4Sm90ELb1ELb0ELb0ELb0ELb0ELb0ELb0ELb1ELb1ELb1ELb1ELb0EEENS1_21CollectiveEpilogueFwdINS6_IJSA_SB_SA_EEES9_NS_10bfloat16_tESF_Li256ELb0ELb1ELb1ELb1EEENS1_19SingleTileSchedulerILb0ELb1ELb1ELi128EEEEEEEEEvNT_6ParamsE,"a",@progbits
	.sectionflags	@""
	.align	4
.nv.constant0._ZN7cutlass13device_kernelIN5flash11enable_sm90INS1_16FlashAttnFwdSm90INS1_25CollectiveMainloopFwdSm90ILi2EN4cute5tupleIJNS5_1CILi1EEES8_S8_EEENS6_IJNS7_ILi128EEESA_NS7_ILi256EEEEEELi256ENS_12float_e4m3_tEfNS_4arch4Sm90ELb1ELb0ELb0ELb0ELb0ELb0ELb0ELb1ELb1ELb1ELb1ELb0EEENS1_21CollectiveEpilogueFwdINS6_IJSA_SB_SA_EEES9_NS_10bfloat16_tESF_Li256ELb0ELb1ELb1ELb1EEENS1_19SingleTileSchedulerILb0ELb1ELb1ELi128EEEEEEEEEvNT_6ParamsE:
	.zero		3200


//--------------------- .nv.constant0._ZN7cutlass13device_kernelIN5flash11enable_sm90INS1_16FlashAttnFwdSm90INS1_25CollectiveMainloopFwdSm90ILi2EN4cute5tupleIJNS5_1CILi1EEES8_S8_EEENS6_IJNS7_ILi128EEESA_NS7_ILi256EEEEEELi256ENS_12float_e4m3_tEfNS_4arch4Sm90ELb1ELb0ELb0ELb1ELb0ELb0ELb0ELb1ELb1ELb1ELb1ELb0EEENS1_21CollectiveEpilogueFwdINS6_IJSA_SB_SA_EEES9_NS_10bfloat16_tESF_Li256ELb1ELb1ELb1ELb1EEENS1_36VarlenDynamicPersistentTileSchedulerILi128ELi128ELi256ELi128ELb1ELb1ELb1ELb1ELb1ELb1EEEEEEEEEvNT_6ParamsE --------------------------
	.section	.nv.constant0._ZN7cutlass13device_kernelIN5flash11enable_sm90INS1_16FlashAttnFwdSm90INS1_25CollectiveMainloopFwdSm90ILi2EN4cute5tupleIJNS5_1CILi1EEES8_S8_EEENS6_IJNS7_ILi128EEESA_NS7_ILi256EEEEEELi256ENS_12float_e4m3_tEfNS_4arch4Sm90ELb1ELb0ELb0ELb1ELb0ELb0ELb0ELb1ELb1ELb1ELb1ELb0EEENS1_21CollectiveEpilogueFwdINS6_IJSA_SB_SA_EEES9_NS_10bfloat16_tESF_Li256ELb1ELb1ELb1ELb1EEENS1_36VarlenDynamicPersistentTileSchedulerILi128ELi128ELi256ELi128ELb1ELb1ELb1ELb1ELb1ELb1EEEEEEEEEvNT_6ParamsE,"a",@progbits
	.sectionflags	@""
	.align	4
.nv.constant0._ZN7cutlass13device_kernelIN5flash11enable_sm90INS1_16FlashAttnFwdSm90INS1_25CollectiveMainloopFwdSm90ILi2EN4cute5tupleIJNS5_1CILi1EEES8_S8_EEENS6_IJNS7_ILi128EEESA_NS7_ILi256EEEEEELi256ENS_12float_e4m3_tEfNS_4arch4Sm90ELb1ELb0ELb0ELb1ELb0ELb0ELb0ELb1ELb1ELb1ELb1ELb0EEENS1_21CollectiveEpilogueFwdINS6_IJSA_SB_SA_EEES9_NS_10bfloat16_tESF_Li256ELb1ELb1ELb1ELb1EEENS1_36VarlenDynamicPersistentTileSchedulerILi128ELi128ELi256ELi128ELb1ELb1ELb1ELb1ELb1ELb1EEEEEEEEEvNT_6ParamsE:
	.zero		3328


//--------------------- .nv.constant0._ZN7cutlass13device_kernelIN5flash11enable_sm90INS1_16FlashAttnFwdSm90INS1_25CollectiveMainloopFwdSm90ILi2EN4cute5tupleIJNS5_1CILi1EEES8_S8_EEENS6_IJNS7_ILi128EEESA_NS7_ILi256EEEEEELi256ENS_12float_e4m3_tEfNS_4arch4Sm90ELb1ELb0ELb0ELb1ELb0ELb1ELb0ELb1ELb1ELb1ELb1ELb0EEENS1_21CollectiveEpilogueFwdINS6_IJSA_SB_SA_EEES9_NS_10bfloat16_tESF_Li256ELb1ELb1ELb1ELb1EEENS1_36VarlenDynamicPersistentTileSchedulerILi128ELi128ELi256ELi128ELb1ELb1ELb1ELb1ELb1ELb1EEEEEEEEEvNT_6ParamsE --------------------------
	.section	.nv.constant0._ZN7cutlass13device_kernelIN5flash11enable_sm90INS1_16FlashAttnFwdSm90INS1_25CollectiveMainloopFwdSm90ILi2EN4cute5tupleIJNS5_1CILi1EEES8_S8_EEENS6_IJNS7_ILi128EEESA_NS7_ILi256EEEEEELi256ENS_12float_e4m3_tEfNS_4arch4Sm90ELb1ELb0ELb0ELb1ELb0ELb1ELb0ELb1ELb1ELb1ELb1ELb0EEENS1_21CollectiveEpilogueFwdINS6_IJSA_SB_SA_EEES9_NS_10bfloat16_tESF_Li256ELb1ELb1ELb1ELb1EEENS1_36VarlenDynamicPersistentTileSchedulerILi128ELi128ELi256ELi128ELb1ELb1ELb1ELb1ELb1ELb1EEEEEEEEEvNT_6ParamsE,"a",@progbits
	.sectionflags	@""
	.align	4
.nv.constant0._ZN7cutlass13device_kernelIN5flash11enable_sm90INS1_16FlashAttnFwdSm90INS1_25CollectiveMainloopFwdSm90ILi2EN4cute5tupleIJNS5_1CILi1EEES8_S8_EEENS6_IJNS7_ILi128EEESA_NS7_ILi256EEEEEELi256ENS_12float_e4m3_tEfNS_4arch4Sm90ELb1ELb0ELb0ELb1ELb0ELb1ELb0ELb1ELb1ELb1ELb1ELb0EEENS1_21CollectiveEpilogueFwdINS6_IJSA_SB_SA_EEES9_NS_10bfloat16_tESF_Li256ELb1ELb1ELb1ELb1EEENS1_36VarlenDynamicPersistentTileSchedulerILi128ELi128ELi256ELi128ELb1ELb1ELb1ELb1ELb1ELb1EEEEEEEEEvNT_6ParamsE:
	.zero		3328


//--------------------- SYMBOLS --------------------------

	.type		.nv.reservedSmem.offset0,@object
	.size		.nv.reservedSmem.offset0,0x4
	.type		__assertfail,@function
